	.target	sm_80

	.elftype	@"ET_EXEC"


//--------------------- .note.nv.tkinfo           --------------------------
	.section	.note.nv.tkinfo,"",@"SHT_NOTE"
	.sectionflags	@"SHF_NOTE_NV_TKINFO"
	.tkinfo
        /*0018*/ 	.word	0x00000002
        /*0030*/ 	.string	""
        /*0030*/ 	.string	"ptxas"
        /*0030*/ 	.string	"Cuda compilation tools, release 13.0, V13.0.88"
        /*0030*/ 	.string	"Build cuda_13.0.r13.0/compiler.36424714_0"
        /*0030*/ 	.string	"-arch sm_80 -m 64 "



//--------------------- .note.nv.cuinfo           --------------------------
	.section	.note.nv.cuinfo,"",@"SHT_NOTE"
	.sectionflags	@"SHF_NOTE_NV_CUINFO"
        /*0018*/ 	.short	0x0002
        /*001a*/ 	.short	0x0050
        /*001c*/ 	.short	0x0082
	.zero		2


//--------------------- .nv.info                  --------------------------
	.section	.nv.info,"",@"SHT_CUDA_INFO"
	.align	4


	//----- nvinfo : EIATTR_REGCOUNT
	.align		4
        /*0000*/ 	.byte	0x04, 0x2f
        /*0002*/ 	.short	(.L_12 - .L_11)
	.align		4
.L_11:
        /*0004*/ 	.word	index@(_ZN7cutlass13device_kernelIN5flash19enable_sm80_to_sm89INS1_16FlashAttnFwdSm80INS1_25CollectiveMainloopFwdSm80ILi4ELi1ELb0EN4cute5tupleIJNS5_1CILi128EEENS7_ILi80EEENS7_ILi64EEEEEELi64ENS_6half_tEfNS_4arch4Sm80ELb1ELb0ELb0ELb1ELb1ELb1ELb1ELb1EEENS1_21CollectiveEpilogueFwdINS6_IJS8_SA_S9_EEENS6_IJNS7_ILi1EEESI_SI_EEESC_SE_Li128ELb1ELb1ELb1ELb0EEENS1_36VarlenDynamicPersistentTileSchedulerILi128ELi80ELi128ELi128ELb1ELb1ELb0ELb1ELb1ELb1EEEEEEEEEvNT_6ParamsE)
        /*0008*/ 	.word	0x000000ff


	//----- nvinfo : EIATTR_FRAME_SIZE
	.align		4
.L_12:
        /*000c*/ 	.byte	0x04, 0x11
        /*000e*/ 	.short	(.L_14 - .L_13)
	.align		4
.L_13:
        /*0010*/ 	.word	index@($__internal_25_$__cuda_sm70_votesync_ballot)
        /*0014*/ 	.word	0x00000000


	//----- nvinfo : EIATTR_FRAME_SIZE
	.align		4
.L_14:
        /*0018*/ 	.byte	0x04, 0x11
        /*001a*/ 	.short	(.L_16 - .L_15)
	.align		4
.L_15:
        /*001c*/ 	.word	index@($__internal_24_$__cuda_sm70_shflsync_up_p)
        /*0020*/ 	.word	0x00000000


	//----- nvinfo : EIATTR_FRAME_SIZE
	.align		4
.L_16:
        /*0024*/ 	.byte	0x04, 0x11
        /*0026*/ 	.short	(.L_18 - .L_17)
	.align		4
.L_17:
        /*0028*/ 	.word	index@($__internal_23_$__cuda_sm70_shflsync_idx_p)
        /*002c*/ 	.word	0x00000000


	//----- nvinfo : EIATTR_FRAME_SIZE
	.align		4
.L_18:
        /*0030*/ 	.byte	0x04, 0x11
        /*0032*/ 	.short	(.L_20 - .L_19)
	.align		4
.L_19:
        /*0034*/ 	.word	index@($__internal_22_$__cuda_sm70_shflsync_bfly_p)
        /*0038*/ 	.word	0x00000000


	//----- nvinfo : EIATTR_FRAME_SIZE
	.align		4
.L_20:
        /*003c*/ 	.byte	0x04, 0x11
        /*003e*/ 	.short	(.L_22 - .L_21)
	.align		4
.L_21:
        /*0040*/ 	.word	index@(_ZN7cutlass13device_kernelIN5flash19enable_sm80_to_sm89INS1_16FlashAttnFwdSm80INS1_25CollectiveMainloopFwdSm80ILi4ELi1ELb0EN4cute5tupleIJNS5_1CILi128EEENS7_ILi80EEENS7_ILi64EEEEEELi64ENS_6half_tEfNS_4arch4Sm80ELb1ELb0ELb0ELb1ELb1ELb1ELb1ELb1EEENS1_21CollectiveEpilogueFwdINS6_IJS8_SA_S9_EEENS6_IJNS7_ILi1EEESI_SI_EEESC_SE_Li128ELb1ELb1ELb1ELb0EEENS1_36VarlenDynamicPersistentTileSchedulerILi128ELi80ELi128ELi128ELb1ELb1ELb0ELb1ELb1ELb1EEEEEEEEEvNT_6ParamsE)
        /*0044*/ 	.word	0x00000100


	//----- nvinfo : EIATTR_REGCOUNT
	.align		4
.L_22:
        /*0048*/ 	.byte	0x04, 0x2f
        /*004a*/ 	.short	(.L_24 - .L_23)
	.align		4
.L_23:
        /*004c*/ 	.word	index@(_ZN7cutlass13device_kernelIN5flash19enable_sm80_to_sm89INS1_16FlashAttnFwdSm80INS1_25CollectiveMainloopFwdSm80ILi4ELi1ELb0EN4cute5tupleIJNS5_1CILi128EEENS7_ILi80EEENS7_ILi64EEEEEELi64ENS_6half_tEfNS_4arch4Sm80ELb1ELb0ELb0ELb1ELb1ELb0ELb1ELb1EEENS1_21CollectiveEpilogueFwdINS6_IJS8_SA_S9_EEENS6_IJNS7_ILi1EEESI_SI_EEESC_SE_Li128ELb1ELb1ELb1ELb0EEENS1_36VarlenDynamicPersistentTileSchedulerILi128ELi80ELi128ELi128ELb1ELb1ELb0ELb1ELb1ELb1EEEEEEEEEvNT_6ParamsE)
        /*0050*/ 	.word	0x000000ff


	//----- nvinfo : EIATTR_FRAME_SIZE
	.align		4
.L_24:
        /*0054*/ 	.byte	0x04, 0x11
        /*0056*/ 	.short	(.L_26 - .L_25)
	.align		4
.L_25:
        /*0058*/ 	.word	index@($__internal_21_$__cuda_sm70_votesync_ballot)
        /*005c*/ 	.word	0x00000000


	//----- nvinfo : EIATTR_FRAME_SIZE
	.align		4
.L_26:
        /*0060*/ 	.byte	0x04, 0x11
        /*0062*/ 	.short	(.L_28 - .L_27)
	.align		4
.L_27:
        /*0064*/ 	.word	index@($__internal_20_$__cuda_sm70_shflsync_up_p)
        /*0068*/ 	.word	0x00000000


	//----- nvinfo : EIATTR_FRAME_SIZE
	.align		4
.L_28:
        /*006c*/ 	.byte	0x04, 0x11
        /*006e*/ 	.short	(.L_30 - .L_29)
	.align		4
.L_29:
        /*0070*/ 	.word	index@($__internal_19_$__cuda_sm70_shflsync_idx_p)
        /*0074*/ 	.word	0x00000000


	//----- nvinfo : EIATTR_FRAME_SIZE
	.align		4
.L_30:
        /*0078*/ 	.byte	0x04, 0x11
        /*007a*/ 	.short	(.L_32 - .L_31)
	.align		4
.L_31:
        /*007c*/ 	.word	index@($__internal_18_$__cuda_sm70_shflsync_bfly_p)
        /*0080*/ 	.word	0x00000000


	//----- nvinfo : EIATTR_FRAME_SIZE
	.align		4
.L_32:
        /*0084*/ 	.byte	0x04, 0x11
        /*0086*/ 	.short	(.L_34 - .L_33)
	.align		4
.L_33:
        /*0088*/ 	.word	index@(_ZN7cutlass13device_kernelIN5flash19enable_sm80_to_sm89INS1_16FlashAttnFwdSm80INS1_25CollectiveMainloopFwdSm80ILi4ELi1ELb0EN4cute5tupleIJNS5_1CILi128EEENS7_ILi80EEENS7_ILi64EEEEEELi64ENS_6half_tEfNS_4arch4Sm80ELb1ELb0ELb0ELb1ELb1ELb0ELb1ELb1EEENS1_21CollectiveEpilogueFwdINS6_IJS8_SA_S9_EEENS6_IJNS7_ILi1EEESI_SI_EEESC_SE_Li128ELb1ELb1ELb1ELb0EEENS1_36VarlenDynamicPersistentTileSchedulerILi128ELi80ELi128ELi128ELb1ELb1ELb0ELb1ELb1ELb1EEEEEEEEEvNT_6ParamsE)
        /*008c*/ 	.word	0x000000c0


	//----- nvinfo : EIATTR_REGCOUNT
	.align		4
.L_34:
        /*0090*/ 	.byte	0x04, 0x2f
        /*0092*/ 	.short	(.L_36 - .L_35)
	.align		4
.L_35:
        /*0094*/ 	.word	index@(_ZN7cutlass13device_kernelIN5flash19enable_sm80_to_sm89INS1_16FlashAttnFwdSm80INS1_25CollectiveMainloopFwdSm80ILi4ELi1ELb0EN4cute5tupleIJNS5_1CILi128EEENS7_ILi112EEENS7_ILi64EEEEEELi64ENS_6half_tEfNS_4arch4Sm80ELb1ELb0ELb0ELb0ELb1ELb0ELb1ELb1EEENS1_21CollectiveEpilogueFwdINS6_IJS8_SA_S9_EEENS6_IJNS7_ILi1EEESI_SI_EEESC_SE_Li128ELb0ELb1ELb1ELb0EEENS1_30DynamicPersistentTileSchedulerILi128ELi128ELb1ELb1ELb0EEEEEEEEEvNT_6ParamsE)
        /*0098*/ 	.word	0x000000ff


	//----- nvinfo : EIATTR_FRAME_SIZE
	.align		4
.L_36:
        /*009c*/ 	.byte	0x04, 0x11
        /*009e*/ 	.short	(.L_38 - .L_37)
	.align		4
.L_37:
        /*00a0*/ 	.word	index@($__internal_17_$__cuda_sm70_shflsync_idx_p)
        /*00a4*/ 	.word	0x00000000


	//----- nvinfo : EIATTR_FRAME_SIZE
	.align		4
.L_38:
        /*00a8*/ 	.byte	0x04, 0x11
        /*00aa*/ 	.short	(.L_40 - .L_39)
	.align		4
.L_39:
        /*00ac*/ 	.word	index@($__internal_16_$__cuda_sm70_shflsync_bfly_p)
        /*00b0*/ 	.word	0x00000000


	//----- nvinfo : EIATTR_FRAME_SIZE
	.align		4
.L_40:
        /*00b4*/ 	.byte	0x04, 0x11
        /*00b6*/ 	.short	(.L_42 - .L_41)
	.align		4
.L_41:
        /*00b8*/ 	.word	index@(_ZN7cutlass13device_kernelIN5flash19enable_sm80_to_sm89INS1_16FlashAttnFwdSm80INS1_25CollectiveMainloopFwdSm80ILi4ELi1ELb0EN4cute5tupleIJNS5_1CILi128EEENS7_ILi112EEENS7_ILi64EEEEEELi64ENS_6half_tEfNS_4arch4Sm80ELb1ELb0ELb0ELb0ELb1ELb0ELb1ELb1EEENS1_21CollectiveEpilogueFwdINS6_IJS8_SA_S9_EEENS6_IJNS7_ILi1EEESI_SI_EEESC_SE_Li128ELb0ELb1ELb1ELb0EEENS1_30DynamicPersistentTileSchedulerILi128ELi128ELb1ELb1ELb0EEEEEEEEEvNT_6ParamsE)
        /*00bc*/ 	.word	0x000000a0


	//----- nvinfo : EIATTR_REGCOUNT
	.align		4
.L_42:
        /*00c0*/ 	.byte	0x04, 0x2f
        /*00c2*/ 	.short	(.L_44 - .L_43)
	.align		4
.L_43:
        /*00c4*/ 	.word	index@(_ZN7cutlass13device_kernelIN5flash19enable_sm80_to_sm89INS1_16FlashAttnFwdSm80INS1_25CollectiveMainloopFwdSm80ILi4ELi1ELb0EN4cute5tupleIJNS5_1CILi128EEENS7_ILi80EEENS7_ILi64EEEEEELi64ENS_6half_tEfNS_4arch4Sm80ELb0ELb1ELb0ELb1ELb1ELb1ELb1ELb1EEENS1_21CollectiveEpilogueFwdINS6_IJS8_SA_S9_EEENS6_IJNS7_ILi1EEESI_SI_EEESC_SE_Li128ELb1ELb1ELb1ELb0EEENS1_36VarlenDynamicPersistentTileSchedulerILi128ELi80ELi128ELi128ELb1ELb1ELb0ELb1ELb0ELb1EEEEEEEEEvNT_6ParamsE)
        /*00c8*/ 	.word	0x000000ff


	//----- nvinfo : EIATTR_FRAME_SIZE
	.align		4
.L_44:
        /*00cc*/ 	.byte	0x04, 0x11
        /*00ce*/ 	.short	(.L_46 - .L_45)
	.align		4
.L_45:
        /*00d0*/ 	.word	index@($__internal_15_$__cuda_sm70_votesync_ballot)
        /*00d4*/ 	.word	0x00000000


	//----- nvinfo : EIATTR_FRAME_SIZE
	.align		4
.L_46:
        /*00d8*/ 	.byte	0x04, 0x11
        /*00da*/ 	.short	(.L_48 - .L_47)
	.align		4
.L_47:
        /*00dc*/ 	.word	index@($__internal_14_$__cuda_sm70_shflsync_up_p)
        /*00e0*/ 	.word	0x00000000


	//----- nvinfo : EIATTR_FRAME_SIZE
	.align		4
.L_48:
        /*00e4*/ 	.byte	0x04, 0x11
        /*00e6*/ 	.short	(.L_50 - .L_49)
	.align		4
.L_49:
        /*00e8*/ 	.word	index@($__internal_13_$__cuda_sm70_shflsync_idx_p)
        /*00ec*/ 	.word	0x00000000


	//----- nvinfo : EIATTR_FRAME_SIZE
	.align		4
.L_50:
        /*00f0*/ 	.byte	0x04, 0x11
        /*00f2*/ 	.short	(.L_52 - .L_51)
	.align		4
.L_51:
        /*00f4*/ 	.word	index@($__internal_12_$__cuda_sm70_shflsync_bfly_p)
        /*00f8*/ 	.word	0x00000000


	//----- nvinfo : EIATTR_FRAME_SIZE
	.align		4
.L_52:
        /*00fc*/ 	.byte	0x04, 0x11
        /*00fe*/ 	.short	(.L_54 - .L_53)
	.align		4
.L_53:
        /*0100*/ 	.word	index@(_ZN7cutlass13device_kernelIN5flash19enable_sm80_to_sm89INS1_16FlashAttnFwdSm80INS1_25CollectiveMainloopFwdSm80ILi4ELi1ELb0EN4cute5tupleIJNS5_1CILi128EEENS7_ILi80EEENS7_ILi64EEEEEELi64ENS_6half_tEfNS_4arch4Sm80ELb0ELb1ELb0ELb1ELb1ELb1ELb1ELb1EEENS1_21CollectiveEpilogueFwdINS6_IJS8_SA_S9_EEENS6_IJNS7_ILi1EEESI_SI_EEESC_SE_Li128ELb1ELb1ELb1ELb0EEENS1_36VarlenDynamicPersistentTileSchedulerILi128ELi80ELi128ELi128ELb1ELb1ELb0ELb1ELb0ELb1EEEEEEEEEvNT_6ParamsE)
        /*0104*/ 	.word	0x000000f8


	//----- nvinfo : EIATTR_REGCOUNT
	.align		4
.L_54:
        /*0108*/ 	.byte	0x04, 0x2f
        /*010a*/ 	.short	(.L_56 - .L_55)
	.align		4
.L_55:
        /*010c*/ 	.word	index@(_ZN7cutlass13device_kernelIN5flash19enable_sm80_to_sm89INS1_16FlashAttnFwdSm80INS1_25CollectiveMainloopFwdSm80ILi4ELi1ELb0EN4cute5tupleIJNS5_1CILi128EEENS7_ILi80EEENS7_ILi64EEEEEELi64ENS_6half_tEfNS_4arch4Sm80ELb0ELb1ELb0ELb1ELb1ELb0ELb1ELb1EEENS1_21CollectiveEpilogueFwdINS6_IJS8_SA_S9_EEENS6_IJNS7_ILi1EEESI_SI_EEESC_SE_Li128ELb1ELb1ELb1ELb0EEENS1_36VarlenDynamicPersistentTileSchedulerILi128ELi80ELi128ELi128ELb1ELb1ELb0ELb1ELb0ELb1EEEEEEEEEvNT_6ParamsE)
        /*0110*/ 	.word	0x000000ff


	//----- nvinfo : EIATTR_FRAME_SIZE
	.align		4
.L_56:
        /*0114*/ 	.byte	0x04, 0x11
        /*0116*/ 	.short	(.L_58 - .L_57)
	.align		4
.L_57:
        /*0118*/ 	.word	index@($__internal_11_$__cuda_sm70_votesync_ballot)
        /*011c*/ 	.word	0x00000000


	//----- nvinfo : EIATTR_FRAME_SIZE
	.align		4
.L_58:
        /*0120*/ 	.byte	0x04, 0x11
        /*0122*/ 	.short	(.L_60 - .L_59)
	.align		4
.L_59:
        /*0124*/ 	.word	index@($__internal_10_$__cuda_sm70_shflsync_up_p)
        /*0128*/ 	.word	0x00000000


	//----- nvinfo : EIATTR_FRAME_SIZE
	.align		4
.L_60:
        /*012c*/ 	.byte	0x04, 0x11
        /*012e*/ 	.short	(.L_62 - .L_61)
	.align		4
.L_61:
        /*0130*/ 	.word	index@($__internal_9_$__cuda_sm70_shflsync_idx_p)
        /*0134*/ 	.word	0x00000000


	//----- nvinfo : EIATTR_FRAME_SIZE
	.align		4
.L_62:
        /*0138*/ 	.byte	0x04, 0x11
        /*013a*/ 	.short	(.L_64 - .L_63)
	.align		4
.L_63:
        /*013c*/ 	.word	index@($__internal_8_$__cuda_sm70_shflsync_bfly_p)
        /*0140*/ 	.word	0x00000000


	//----- nvinfo : EIATTR_FRAME_SIZE
	.align		4
.L_64:
        /*0144*/ 	.byte	0x04, 0x11
        /*0146*/ 	.short	(.L_66 - .L_65)
	.align		4
.L_65:
        /*0148*/ 	.word	index@(_ZN7cutlass13device_kernelIN5flash19enable_sm80_to_sm89INS1_16FlashAttnFwdSm80INS1_25CollectiveMainloopFwdSm80ILi4ELi1ELb0EN4cute5tupleIJNS5_1CILi128EEENS7_ILi80EEENS7_ILi64EEEEEELi64ENS_6half_tEfNS_4arch4Sm80ELb0ELb1ELb0ELb1ELb1ELb0ELb1ELb1EEENS1_21CollectiveEpilogueFwdINS6_IJS8_SA_S9_EEENS6_IJNS7_ILi1EEESI_SI_EEESC_SE_Li128ELb1ELb1ELb1ELb0EEENS1_36VarlenDynamicPersistentTileSchedulerILi128ELi80ELi128ELi128ELb1ELb1ELb0ELb1ELb0ELb1EEEEEEEEEvNT_6ParamsE)
        /*014c*/ 	.word	0x00000080


	//----- nvinfo : EIATTR_REGCOUNT
	.align		4
.L_66:
        /*0150*/ 	.byte	0x04, 0x2f
        /*0152*/ 	.short	(.L_68 - .L_67)
	.align		4
.L_67:
        /*0154*/ 	.word	index@(_ZN7cutlass13device_kernelIN5flash19enable_sm80_to_sm89INS1_16FlashAttnFwdSm80INS1_25CollectiveMainloopFwdSm80ILi4ELi1ELb0EN4cute5tupleIJNS5_1CILi128EEENS7_ILi96EEENS7_ILi64EEEEEELi64ENS_6half_tEfNS_4arch4Sm80ELb0ELb1ELb0ELb0ELb1ELb0ELb1ELb1EEENS1_21CollectiveEpilogueFwdINS6_IJS8_SA_S9_EEENS6_IJNS7_ILi1EEESI_SI_EEESC_SE_Li128ELb0ELb1ELb1ELb0EEENS1_19SingleTileSchedulerILb0ELb1ELb1ELi128EEEEEEEEEvNT_6ParamsE)
        /*0158*/ 	.word	0x000000ff


	//----- nvinfo : EIATTR_FRAME_SIZE
	.align		4
.L_68:
        /*015c*/ 	.byte	0x04, 0x11
        /*015e*/ 	.short	(.L_70 - .L_69)
	.align		4
.L_69:
        /*0160*/ 	.word	index@(_ZN7cutlass13device_kernelIN5flash19enable_sm80_to_sm89INS1_16FlashAttnFwdSm80INS1_25CollectiveMainloopFwdSm80ILi4ELi1ELb0EN4cute5tupleIJNS5_1CILi128EEENS7_ILi96EEENS7_ILi64EEEEEELi64ENS_6half_tEfNS_4arch4Sm80ELb0ELb1ELb0ELb0ELb1ELb0ELb1ELb1EEENS1_21CollectiveEpilogueFwdINS6_IJS8_SA_S9_EEENS6_IJNS7_ILi1EEESI_SI_EEESC_SE_Li128ELb0ELb1ELb1ELb0EEENS1_19SingleTileSchedulerILb0ELb1ELb1ELi128EEEEEEEEEvNT_6ParamsE)
        /*0164*/ 	.word	0x00000018


	//----- nvinfo : EIATTR_REGCOUNT
	.align		4
.L_70:
        /*0168*/ 	.byte	0x04, 0x2f
        /*016a*/ 	.short	(.L_72 - .L_71)
	.align		4
.L_71:
        /*016c*/ 	.word	index@(_ZN7cutlass13device_kernelIN5flash19enable_sm80_to_sm89INS1_16FlashAttnFwdSm80INS1_25CollectiveMainloopFwdSm80ILi4ELi1ELb0EN4cute5tupleIJNS5_1CILi128EEENS7_ILi80EEENS7_ILi64EEEEEELi64ENS_6half_tEfNS_4arch4Sm80ELb0ELb0ELb0ELb1ELb1ELb1ELb1ELb1EEENS1_21CollectiveEpilogueFwdINS6_IJS8_SA_S9_EEENS6_IJNS7_ILi1EEESI_SI_EEESC_SE_Li128ELb1ELb1ELb1ELb0EEENS1_36VarlenDynamicPersistentTileSchedulerILi128ELi80ELi128ELi128ELb1ELb1ELb0ELb0ELb1ELb1EEEEEEEEEvNT_6ParamsE)
        /*0170*/ 	.word	0x000000ff


	//----- nvinfo : EIATTR_FRAME_SIZE
	.align		4
.L_72:
        /*0174*/ 	.byte	0x04, 0x11
        /*0176*/ 	.short	(.L_74 - .L_73)
	.align		4
.L_73:
        /*0178*/ 	.word	index@($__internal_7_$__cuda_sm70_votesync_ballot)
        /*017c*/ 	.word	0x00000000


	//----- nvinfo : EIATTR_FRAME_SIZE
	.align		4
.L_74:
        /*0180*/ 	.byte	0x04, 0x11
        /*0182*/ 	.short	(.L_76 - .L_75)
	.align		4
.L_75:
        /*0184*/ 	.word	index@($__internal_6_$__cuda_sm70_shflsync_up_p)
        /*0188*/ 	.word	0x00000000


	//----- nvinfo : EIATTR_FRAME_SIZE
	.align		4
.L_76:
        /*018c*/ 	.byte	0x04, 0x11
        /*018e*/ 	.short	(.L_78 - .L_77)
	.align		4
.L_77:
        /*0190*/ 	.word	index@($__internal_5_$__cuda_sm70_shflsync_idx_p)
        /*0194*/ 	.word	0x00000000


	//----- nvinfo : EIATTR_FRAME_SIZE
	.align		4
.L_78:
        /*0198*/ 	.byte	0x04, 0x11
        /*019a*/ 	.short	(.L_80 - .L_79)
	.align		4
.L_79:
        /*019c*/ 	.word	index@($__internal_4_$__cuda_sm70_shflsync_bfly_p)
        /*01a0*/ 	.word	0x00000000


	//----- nvinfo : EIATTR_FRAME_SIZE
	.align		4
.L_80:
        /*01a4*/ 	.byte	0x04, 0x11
        /*01a6*/ 	.short	(.L_82 - .L_81)
	.align		4
.L_81:
        /*01a8*/ 	.word	index@(_ZN7cutlass13device_kernelIN5flash19enable_sm80_to_sm89INS1_16FlashAttnFwdSm80INS1_25CollectiveMainloopFwdSm80ILi4ELi1ELb0EN4cute5tupleIJNS5_1CILi128EEENS7_ILi80EEENS7_ILi64EEEEEELi64ENS_6half_tEfNS_4arch4Sm80ELb0ELb0ELb0ELb1ELb1ELb1ELb1ELb1EEENS1_21CollectiveEpilogueFwdINS6_IJS8_SA_S9_EEENS6_IJNS7_ILi1EEESI_SI_EEESC_SE_Li128ELb1ELb1ELb1ELb0EEENS1_36VarlenDynamicPersistentTileSchedulerILi128ELi80ELi128ELi128ELb1ELb1ELb0ELb0ELb1ELb1EEEEEEEEEvNT_6ParamsE)
        /*01ac*/ 	.word	0x000000f8


	//----- nvinfo : EIATTR_REGCOUNT
	.align		4
.L_82:
        /*01b0*/ 	.byte	0x04, 0x2f
        /*01b2*/ 	.short	(.L_84 - .L_83)
	.align		4
.L_83:
        /*01b4*/ 	.word	index@(_ZN7cutlass13device_kernelIN5flash19enable_sm80_to_sm89INS1_16FlashAttnFwdSm80INS1_25CollectiveMainloopFwdSm80ILi4ELi1ELb0EN4cute5tupleIJNS5_1CILi128EEENS7_ILi80EEENS7_ILi64EEEEEELi64ENS_6half_tEfNS_4arch4Sm80ELb0ELb0ELb0ELb1ELb1ELb0ELb1ELb1EEENS1_21CollectiveEpilogueFwdINS6_IJS8_SA_S9_EEENS6_IJNS7_ILi1EEESI_SI_EEESC_SE_Li128ELb1ELb1ELb1ELb0EEENS1_36VarlenDynamicPersistentTileSchedulerILi128ELi80ELi128ELi128ELb1ELb1ELb0ELb0ELb1ELb1EEEEEEEEEvNT_6ParamsE)
        /*01b8*/ 	.word	0x000000ff


	//----- nvinfo : EIATTR_FRAME_SIZE
	.align		4
.L_84:
        /*01bc*/ 	.byte	0x04, 0x11
        /*01be*/ 	.short	(.L_86 - .L_85)
	.align		4
.L_85:
        /*01c0*/ 	.word	index@($__internal_3_$__cuda_sm70_votesync_ballot)
        /*01c4*/ 	.word	0x00000000


	//----- nvinfo : EIATTR_FRAME_SIZE
	.align		4
.L_86:
        /*01c8*/ 	.byte	0x04, 0x11
        /*01ca*/ 	.short	(.L_88 - .L_87)
	.align		4
.L_87:
        /*01cc*/ 	.word	index@($__internal_2_$__cuda_sm70_shflsync_up_p)
        /*01d0*/ 	.word	0x00000000


	//----- nvinfo : EIATTR_FRAME_SIZE
	.align		4
.L_88:
        /*01d4*/ 	.byte	0x04, 0x11
        /*01d6*/ 	.short	(.L_90 - .L_89)
	.align		4
.L_89:
        /*01d8*/ 	.word	index@($__internal_1_$__cuda_sm70_shflsync_idx_p)
        /*01dc*/ 	.word	0x00000000


	//----- nvinfo : EIATTR_FRAME_SIZE
	.align		4
.L_90:
        /*01e0*/ 	.byte	0x04, 0x11
        /*01e2*/ 	.short	(.L_92 - .L_91)
	.align		4
.L_91:
        /*01e4*/ 	.word	index@($__internal_0_$__cuda_sm70_shflsync_bfly_p)
        /*01e8*/ 	.word	0x00000000


	//----- nvinfo : EIATTR_FRAME_SIZE
	.align		4
.L_92:
        /*01ec*/ 	.byte	0x04, 0x11
        /*01ee*/ 	.short	(.L_94 - .L_93)
	.align		4
.L_93:
        /*01f0*/ 	.word	index@(_ZN7cutlass13device_kernelIN5flash19enable_sm80_to_sm89INS1_16FlashAttnFwdSm80INS1_25CollectiveMainloopFwdSm80ILi4ELi1ELb0EN4cute5tupleIJNS5_1CILi128EEENS7_ILi80EEENS7_ILi64EEEEEELi64ENS_6half_tEfNS_4arch4Sm80ELb0ELb0ELb0ELb1ELb1ELb0ELb1ELb1EEENS1_21CollectiveEpilogueFwdINS6_IJS8_SA_S9_EEENS6_IJNS7_ILi1EEESI_SI_EEESC_SE_Li128ELb1ELb1ELb1ELb0EEENS1_36VarlenDynamicPersistentTileSchedulerILi128ELi80ELi128ELi128ELb1ELb1ELb0ELb0ELb1ELb1EEEEEEEEEvNT_6ParamsE)
        /*01f4*/ 	.word	0x00000098


	//----- nvinfo : EIATTR_REGCOUNT
	.align		4
.L_94:
        /*01f8*/ 	.byte	0x04, 0x2f
        /*01fa*/ 	.short	(.L_96 - .L_95)
	.align		4
.L_95:
        /*01fc*/ 	.word	index@(_ZN7cutlass13device_kernelIN5flash19enable_sm80_to_sm89INS1_16FlashAttnFwdSm80INS1_25CollectiveMainloopFwdSm80ILi4ELi1ELb0EN4cute5tupleIJNS5_1CILi128EEENS7_ILi112EEENS7_ILi64EEEEEELi64ENS_6half_tEfNS_4arch4Sm80ELb0ELb0ELb0ELb0ELb1ELb0ELb1ELb1EEENS1_21CollectiveEpilogueFwdINS6_IJS8_SA_S9_EEENS6_IJNS7_ILi1EEESI_SI_EEESC_SE_Li128ELb0ELb1ELb1ELb0EEENS1_19SingleTileSchedulerILb0ELb1ELb1ELi128EEEEEEEEEvNT_6ParamsE)
        /*0200*/ 	.word	0x000000ff


	//----- nvinfo : EIATTR_FRAME_SIZE
	.align		4
.L_96:
        /*0204*/ 	.byte	0x04, 0x11
        /*0206*/ 	.short	(.L_98 - .L_97)
	.align		4
.L_97:
        /*0208*/ 	.word	index@(_ZN7cutlass13device_kernelIN5flash19enable_sm80_to_sm89INS1_16FlashAttnFwdSm80INS1_25CollectiveMainloopFwdSm80ILi4ELi1ELb0EN4cute5tupleIJNS5_1CILi128EEENS7_ILi112EEENS7_ILi64EEEEEELi64ENS_6half_tEfNS_4arch4Sm80ELb0ELb0ELb0ELb0ELb1ELb0ELb1ELb1EEENS1_21CollectiveEpilogueFwdINS6_IJS8_SA_S9_EEENS6_IJNS7_ILi1EEESI_SI_EEESC_SE_Li128ELb0ELb1ELb1ELb0EEENS1_19SingleTileSchedulerILb0ELb1ELb1ELi128EEEEEEEEEvNT_6ParamsE)
        /*020c*/ 	.word	0x00000020


	//----- nvinfo : EIATTR_MIN_STACK_SIZE
	.align		4
.L_98:
        /*0210*/ 	.byte	0x04, 0x12
        /*0212*/ 	.short	(.L_100 - .L_99)
	.align		4
.L_99:
        /*0214*/ 	.word	index@(_ZN7cutlass13device_kernelIN5flash19enable_sm80_to_sm89INS1_16FlashAttnFwdSm80INS1_25CollectiveMainloopFwdSm80ILi4ELi1ELb0EN4cute5tupleIJNS5_1CILi128EEENS7_ILi112EEENS7_ILi64EEEEEELi64ENS_6half_tEfNS_4arch4Sm80ELb0ELb0ELb0ELb0ELb1ELb0ELb1ELb1EEENS1_21CollectiveEpilogueFwdINS6_IJS8_SA_S9_EEENS6_IJNS7_ILi1EEESI_SI_EEESC_SE_Li128ELb0ELb1ELb1ELb0EEENS1_19SingleTileSchedulerILb0ELb1ELb1ELi128EEEEEEEEEvNT_6ParamsE)
        /*0218*/ 	.word	0x00000020


	//----- nvinfo : EIATTR_MIN_STACK_SIZE
	.align		4
.L_100:
        /*021c*/ 	.byte	0x04, 0x12
        /*021e*/ 	.short	(.L_102 - .L_101)
	.align		4
.L_101:
        /*0220*/ 	.word	index@(_ZN7cutlass13device_kernelIN5flash19enable_sm80_to_sm89INS1_16FlashAttnFwdSm80INS1_25CollectiveMainloopFwdSm80ILi4ELi1ELb0EN4cute5tupleIJNS5_1CILi128EEENS7_ILi80EEENS7_ILi64EEEEEELi64ENS_6half_tEfNS_4arch4Sm80ELb0ELb0ELb0ELb1ELb1ELb0ELb1ELb1EEENS1_21CollectiveEpilogueFwdINS6_IJS8_SA_S9_EEENS6_IJNS7_ILi1EEESI_SI_EEESC_SE_Li128ELb1ELb1ELb1ELb0EEENS1_36VarlenDynamicPersistentTileSchedulerILi128ELi80ELi128ELi128ELb1ELb1ELb0ELb0ELb1ELb1EEEEEEEEEvNT_6ParamsE)
        /*0224*/ 	.word	0x00000098


	//----- nvinfo : EIATTR_MIN_STACK_SIZE
	.align		4
.L_102:
        /*0228*/ 	.byte	0x04, 0x12
        /*022a*/ 	.short	(.L_104 - .L_103)
	.align		4
.L_103:
        /*022c*/ 	.word	index@(_ZN7cutlass13device_kernelIN5flash19enable_sm80_to_sm89INS1_16FlashAttnFwdSm80INS1_25CollectiveMainloopFwdSm80ILi4ELi1ELb0EN4cute5tupleIJNS5_1CILi128EEENS7_ILi80EEENS7_ILi64EEEEEELi64ENS_6half_tEfNS_4arch4Sm80ELb0ELb0ELb0ELb1ELb1ELb1ELb1ELb1EEENS1_21CollectiveEpilogueFwdINS6_IJS8_SA_S9_EEENS6_IJNS7_ILi1EEESI_SI_EEESC_SE_Li128ELb1ELb1ELb1ELb0EEENS1_36VarlenDynamicPersistentTileSchedulerILi128ELi80ELi128ELi128ELb1ELb1ELb0ELb0ELb1ELb1EEEEEEEEEvNT_6ParamsE)
        /*0230*/ 	.word	0x000000f8


	//----- nvinfo : EIATTR_MIN_STACK_SIZE
	.align		4
.L_104:
        /*0234*/ 	.byte	0x04, 0x12
        /*0236*/ 	.short	(.L_106 - .L_105)
	.align		4
.L_105:
        /*0238*/ 	.word	index@(_ZN7cutlass13device_kernelIN5flash19enable_sm80_to_sm89INS1_16FlashAttnFwdSm80INS1_25CollectiveMainloopFwdSm80ILi4ELi1ELb0EN4cute5tupleIJNS5_1CILi128EEENS7_ILi96EEENS7_ILi64EEEEEELi64ENS_6half_tEfNS_4arch4Sm80ELb0ELb1ELb0ELb0ELb1ELb0ELb1ELb1EEENS1_21CollectiveEpilogueFwdINS6_IJS8_SA_S9_EEENS6_IJNS7_ILi1EEESI_SI_EEESC_SE_Li128ELb0ELb1ELb1ELb0EEENS1_19SingleTileSchedulerILb0ELb1ELb1ELi128EEEEEEEEEvNT_6ParamsE)
        /*023c*/ 	.word	0x00000018


	//----- nvinfo : EIATTR_MIN_STACK_SIZE
	.align		4
.L_106:
        /*0240*/ 	.byte	0x04, 0x12
        /*0242*/ 	.short	(.L_108 - .L_107)
	.align		4
.L_107:
        /*0244*/ 	.word	index@(_ZN7cutlass13device_kernelIN5flash19enable_sm80_to_sm89INS1_16FlashAttnFwdSm80INS1_25CollectiveMainloopFwdSm80ILi4ELi1ELb0EN4cute5tupleIJNS5_1CILi128EEENS7_ILi80EEENS7_ILi64EEEEEELi64ENS_6half_tEfNS_4arch4Sm80ELb0ELb1ELb0ELb1ELb1ELb0ELb1ELb1EEENS1_21CollectiveEpilogueFwdINS6_IJS8_SA_S9_EEENS6_IJNS7_ILi1EEESI_SI_EEESC_SE_Li128ELb1ELb1ELb1ELb0EEENS1_36VarlenDynamicPersistentTileSchedulerILi128ELi80ELi128ELi128ELb1ELb1ELb0ELb1ELb0ELb1EEEEEEEEEvNT_6ParamsE)
        /*0248*/ 	.word	0x00000080


	//----- nvinfo : EIATTR_MIN_STACK_SIZE
	.align		4
.L_108:
        /*024c*/ 	.byte	0x04, 0x12
        /*024e*/ 	.short	(.L_110 - .L_109)
	.align		4
.L_109:
        /*0250*/ 	.word	index@(_ZN7cutlass13device_kernelIN5flash19enable_sm80_to_sm89INS1_16FlashAttnFwdSm80INS1_25CollectiveMainloopFwdSm80ILi4ELi1ELb0EN4cute5tupleIJNS5_1CILi128EEENS7_ILi80EEENS7_ILi64EEEEEELi64ENS_6half_tEfNS_4arch4Sm80ELb0ELb1ELb0ELb1ELb1ELb1ELb1ELb1EEENS1_21CollectiveEpilogueFwdINS6_IJS8_SA_S9_EEENS6_IJNS7_ILi1EEESI_SI_EEESC_SE_Li128ELb1ELb1ELb1ELb0EEENS1_36VarlenDynamicPersistentTileSchedulerILi128ELi80ELi128ELi128ELb1ELb1ELb0ELb1ELb0ELb1EEEEEEEEEvNT_6ParamsE)
        /*0254*/ 	.word	0x000000f8


	//----- nvinfo : EIATTR_MIN_STACK_SIZE
	.align		4
.L_110:
        /*0258*/ 	.byte	0x04, 0x12
        /*025a*/ 	.short	(.L_112 - .L_111)
	.align		4
.L_111:
        /*025c*/ 	.word	index@(_ZN7cutlass13device_kernelIN5flash19enable_sm80_to_sm89INS1_16FlashAttnFwdSm80INS1_25CollectiveMainloopFwdSm80ILi4ELi1ELb0EN4cute5tupleIJNS5_1CILi128EEENS7_ILi112EEENS7_ILi64EEEEEELi64ENS_6half_tEfNS_4arch4Sm80ELb1ELb0ELb0ELb0ELb1ELb0ELb1ELb1EEENS1_21CollectiveEpilogueFwdINS6_IJS8_SA_S9_EEENS6_IJNS7_ILi1EEESI_SI_EEESC_SE_Li128ELb0ELb1ELb1ELb0EEENS1_30DynamicPersistentTileSchedulerILi128ELi128ELb1ELb1ELb0EEEEEEEEEvNT_6ParamsE)
        /*0260*/ 	.word	0x000000a0


	//----- nvinfo : EIATTR_MIN_STACK_SIZE
	.align		4
.L_112:
        /*0264*/ 	.byte	0x04, 0x12
        /*0266*/ 	.short	(.L_114 - .L_113)
	.align		4
.L_113:
        /*0268*/ 	.word	index@(_ZN7cutlass13device_kernelIN5flash19enable_sm80_to_sm89INS1_16FlashAttnFwdSm80INS1_25CollectiveMainloopFwdSm80ILi4ELi1ELb0EN4cute5tupleIJNS5_1CILi128EEENS7_ILi80EEENS7_ILi64EEEEEELi64ENS_6half_tEfNS_4arch4Sm80ELb1ELb0ELb0ELb1ELb1ELb0ELb1ELb1EEENS1_21CollectiveEpilogueFwdINS6_IJS8_SA_S9_EEENS6_IJNS7_ILi1EEESI_SI_EEESC_SE_Li128ELb1ELb1ELb1ELb0EEENS1_36VarlenDynamicPersistentTileSchedulerILi128ELi80ELi128ELi128ELb1ELb1ELb0ELb1ELb1ELb1EEEEEEEEEvNT_6ParamsE)
        /*026c*/ 	.word	0x000000c0


	//----- nvinfo : EIATTR_MIN_STACK_SIZE
	.align		4
.L_114:
        /*0270*/ 	.byte	0x04, 0x12
        /*0272*/ 	.short	(.L_116 - .L_115)
	.align		4
.L_115:
        /*0274*/ 	.word	index@(_ZN7cutlass13device_kernelIN5flash19enable_sm80_to_sm89INS1_16FlashAttnFwdSm80INS1_25CollectiveMainloopFwdSm80ILi4ELi1ELb0EN4cute5tupleIJNS5_1CILi128EEENS7_ILi80EEENS7_ILi64EEEEEELi64ENS_6half_tEfNS_4arch4Sm80ELb1ELb0ELb0ELb1ELb1ELb1ELb1ELb1EEENS1_21CollectiveEpilogueFwdINS6_IJS8_SA_S9_EEENS6_IJNS7_ILi1EEESI_SI_EEESC_SE_Li128ELb1ELb1ELb1ELb0EEENS1_36VarlenDynamicPersistentTileSchedulerILi128ELi80ELi128ELi128ELb1ELb1ELb0ELb1ELb1ELb1EEEEEEEEEvNT_6ParamsE)
        /*0278*/ 	.word	0x00000100
.L_116:


//--------------------- .nv.info._ZN7cutlass13device_kernelIN5flash19enable_sm80_to_sm89INS1_16FlashAttnFwdSm80INS1_25CollectiveMainloopFwdSm80ILi4ELi1ELb0EN4cute5tupleIJNS5_1CILi128EEENS7_ILi112EEENS7_ILi64EEEEEELi64ENS_6half_tEfNS_4arch4Sm80ELb0ELb0ELb0ELb0ELb1ELb0ELb1ELb1EEENS1_21CollectiveEpilogueFwdINS6_IJS8_SA_S9_EEENS6_IJNS7_ILi1EEESI_SI_EEESC_SE_Li128ELb0ELb1ELb1ELb0EEENS1_19SingleTileSchedulerILb0ELb1ELb1ELi128EEEEEEEEEvNT_6ParamsE --------------------------
	.section	.nv.info._ZN7cutlass13device_kernelIN5flash19enable_sm80_to_sm89INS1_16FlashAttnFwdSm80INS1_25CollectiveMainloopFwdSm80ILi4ELi1ELb0EN4cute5tupleIJNS5_1CILi128EEENS7_ILi112EEENS7_ILi64EEEEEELi64ENS_6half_tEfNS_4arch4Sm80ELb0ELb0ELb0ELb0ELb1ELb0ELb1ELb1EEENS1_21CollectiveEpilogueFwdINS6_IJS8_SA_S9_EEENS6_IJNS7_ILi1EEESI_SI_EEESC_SE_Li128ELb0ELb1ELb1ELb0EEENS1_19SingleTileSchedulerILb0ELb1ELb1ELi128EEEEEEEEEvNT_6ParamsE,"",@"SHT_CUDA_INFO"
	.sectionflags	@""
	.align	4


	//----- nvinfo : EIATTR_CUDA_API_VERSION
	.align		4
        /*0000*/ 	.byte	0x04, 0x37
        /*0002*/ 	.short	(.L_118 - .L_117)
.L_117:
        /*0004*/ 	.word	0x00000082


	//----- nvinfo : EIATTR_SW2861232_WAR
	.align		4
.L_118:
        /*0008*/ 	.byte	0x01, 0x35
	.zero		2


	//----- nvinfo : EIATTR_PARAM_CBANK
	.align		4
        /*000c*/ 	.byte	0x04, 0x0a
        /*000e*/ 	.short	(.L_120 - .L_119)
	.align		4
.L_119:
        /*0010*/ 	.word	index@(.nv.constant0._ZN7cutlass13device_kernelIN5flash19enable_sm80_to_sm89INS1_16FlashAttnFwdSm80INS1_25CollectiveMainloopFwdSm80ILi4ELi1ELb0EN4cute5tupleIJNS5_1CILi128EEENS7_ILi112EEENS7_ILi64EEEEEELi64ENS_6half_tEfNS_4arch4Sm80ELb0ELb0ELb0ELb0ELb1ELb0ELb1ELb1EEENS1_21CollectiveEpilogueFwdINS6_IJS8_SA_S9_EEENS6_IJNS7_ILi1EEESI_SI_EEESC_SE_Li128ELb0ELb1ELb1ELb0EEENS1_19SingleTileSchedulerILb0ELb1ELb1ELi128EEEEEEEEEvNT_6ParamsE)
        /*0014*/ 	.short	0x0160
        /*0016*/ 	.short	0x0418


	//----- nvinfo : EIATTR_CBANK_PARAM_SIZE
	.align		4
.L_120:
        /*0018*/ 	.byte	0x03, 0x19
        /*001a*/ 	.short	0x0418


	//----- nvinfo : EIATTR_KPARAM_INFO
	.align		4
        /*001c*/ 	.byte	0x04, 0x17
        /*001e*/ 	.short	(.L_122 - .L_121)
.L_121:
        /*0020*/ 	.word	0x00000000
        /*0024*/ 	.short	0x0000
        /*0026*/ 	.short	0x0000
        /*0028*/ 	.byte	0x00, 0xf0, 0x61, 0x10


	//----- nvinfo : EIATTR_MAXREG_COUNT
	.align		4
.L_122:
        /*002c*/ 	.byte	0x03, 0x1b
        /*002e*/ 	.short	0x00ff


	//----- nvinfo : EIATTR_NUM_BARRIERS
	.align		4
        /*0030*/ 	.byte	0x02, 0x4c
        /*0032*/ 	.byte	0x02
	.zero		1


	//----- nvinfo : EIATTR_ANNOTATIONS
	.align		4
        /*0034*/ 	.byte	0x04, 0x55
        /*0036*/ 	.short	(.L_124 - .L_123)


	//   ....[0]....
.L_123:
        /*0038*/ 	.word	0x00000001
        /*003c*/ 	.byte	0xe0, 0x0a, 0x00, 0x00, 0x01, 0x00, 0x00, 0x00, 0xf0, 0x2d, 0x00, 0x00, 0x01, 0x00, 0x00, 0x00
        /* <DEDUP_REMOVED lines=8> */
        /*00cc*/ 	.byte	0xc0, 0xad, 0x00, 0x00, 0x01, 0x00, 0x00, 0x00, 0xd0, 0xad, 0x00, 0x00


	//----- nvinfo : EIATTR_MERCURY_ISA_VERSION
	.align		4
.L_124:
        /*00d8*/ 	.byte	0x03, 0x5f
        /*00da*/ 	.short	0x0000


	//----- nvinfo : EIATTR_COOP_GROUP_MASK_REGIDS
	.align		4
        /*00dc*/ 	.byte	0x04, 0x29
        /*00de*/ 	.short	(.L_126 - .L_125)


	//   ....[0]....
.L_125:
        /*00e0*/ 	.word	0xffffffff


	//   ....[1]....
        /*00e4*/ 	.word	0xffffffff


	//   ....[2]....
        /*00e8*/ 	.word	0xffffffff


	//   ....[3]....
        /*00ec*/ 	.word	0xffffffff


	//   ....[4]....
        /*00f0*/ 	.word	0xffffffff


	//   ....[5]....
        /*00f4*/ 	.word	0xffffffff


	//   ....[6]....
        /*00f8*/ 	.word	0xffffffff


	//   ....[7]....
        /*00fc*/ 	.word	0xffffffff


	//   ....[8]....
        /*0100*/ 	.word	0xffffffff


	//   ....[9]....
        /*0104*/ 	.word	0xffffffff


	//   ....[10]....
        /*0108*/ 	.word	0xffffffff


	//   ....[11]....
        /*010c*/ 	.word	0xffffffff


	//   ....[12]....
        /*0110*/ 	.word	0xffffffff


	//   ....[13]....
        /*0114*/ 	.word	0xffffffff


	//   ....[14]....
        /*0118*/ 	.word	0xffffffff


	//   ....[15]....
        /*011c*/ 	.word	0xffffffff


	//   ....[16]....
        /*0120*/ 	.word	0xffffffff


	//   ....[17]....
        /*0124*/ 	.word	0xffffffff


	//   ....[18]....
        /*0128*/ 	.word	0xffffffff


	//   ....[19]....
        /*012c*/ 	.word	0xffffffff


	//   ....[20]....
        /*0130*/ 	.word	0xffffffff


	//   ....[21]....
        /*0134*/ 	.word	0xffffffff


	//   ....[22]....
        /*0138*/ 	.word	0xffffffff


	//   ....[23]....
        /*013c*/ 	.word	0xffffffff


	//   ....[24]....
        /*0140*/ 	.word	0xffffffff


	//   ....[25]....
        /*0144*/ 	.word	0xffffffff


	//   ....[26]....
        /*0148*/ 	.word	0xffffffff


	//   ....[27]....
        /*014c*/ 	.word	0xffffffff


	//   ....[28]....
        /*0150*/ 	.word	0xffffffff


	//   ....[29]....
        /*0154*/ 	.word	0xffffffff


	//   ....[30]....
        /*0158*/ 	.word	0xffffffff


	//   ....[31]....
        /*015c*/ 	.word	0xffffffff


	//   ....[32]....
        /*0160*/ 	.word	0xffffffff


	//   ....[33]....
        /*0164*/ 	.word	0xffffffff


	//   ....[34]....
        /*0168*/ 	.word	0xffffffff


	//   ....[35]....
        /*016c*/ 	.word	0xffffffff


	//   ....[36]....
        /*0170*/ 	.word	0xffffffff


	//   ....[37]....
        /*0174*/ 	.word	0xffffffff


	//   ....[38]....
        /*0178*/ 	.word	0xffffffff


	//   ....[39]....
        /*017c*/ 	.word	0xffffffff


	//   ....[40]....
        /*0180*/ 	.word	0xffffffff


	//   ....[41]....
        /*0184*/ 	.word	0xffffffff


	//   ....[42]....
        /*0188*/ 	.word	0xffffffff


	//   ....[43]....
        /*018c*/ 	.word	0xffffffff


	//   ....[44]....
        /*0190*/ 	.word	0xffffffff


	//   ....[45]....
        /*0194*/ 	.word	0xffffffff


	//   ....[46]....
        /*0198*/ 	.word	0xffffffff


	//   ....[47]....
        /*019c*/ 	.word	0xffffffff


	//   ....[48]....
        /*01a0*/ 	.word	0xffffffff


	//   ....[49]....
        /*01a4*/ 	.word	0xffffffff


	//   ....[50]....
        /*01a8*/ 	.word	0xffffffff


	//   ....[51]....
        /*01ac*/ 	.word	0xffffffff


	//   ....[52]....
        /*01b0*/ 	.word	0xffffffff


	//   ....[53]....
        /*01b4*/ 	.word	0xffffffff


	//   ....[54]....
        /*01b8*/ 	.word	0xffffffff


	//   ....[55]....
        /*01bc*/ 	.word	0xffffffff


	//   ....[56]....
        /*01c0*/ 	.word	0xffffffff


	//   ....[57]....
        /*01c4*/ 	.word	0xffffffff


	//   ....[58]....
        /*01c8*/ 	.word	0xffffffff


	//   ....[59]....
        /*01cc*/ 	.word	0xffffffff


	//   ....[60]....
        /*01d0*/ 	.word	0xffffffff


	//   ....[61]....
        /*01d4*/ 	.word	0xffffffff


	//   ....[62]....
        /*01d8*/ 	.word	0xffffffff


	//   ....[63]....
        /*01dc*/ 	.word	0xffffffff


	//   ....[64]....
        /*01e0*/ 	.word	0xffffffff


	//   ....[65]....
        /*01e4*/ 	.word	0xffffffff


	//   ....[66]....
        /*01e8*/ 	.word	0xffffffff


	//   ....[67]....
        /*01ec*/ 	.word	0xffffffff


	//   ....[68]....
        /*01f0*/ 	.word	0xffffffff


	//   ....[69]....
        /*01f4*/ 	.word	0xffffffff


	//   ....[70]....
        /*01f8*/ 	.word	0xffffffff


	//   ....[71]....
        /*01fc*/ 	.word	0xffffffff


	//   ....[72]....
        /*0200*/ 	.word	0xffffffff


	//   ....[73]....
        /*0204*/ 	.word	0xffffffff


	//   ....[74]....
        /*0208*/ 	.word	0xffffffff


	//   ....[75]....
        /*020c*/ 	.word	0xffffffff


	//   ....[76]....
        /*0210*/ 	.word	0xffffffff


	//   ....[77]....
        /*0214*/ 	.word	0xffffffff


	//   ....[78]....
        /*0218*/ 	.word	0xffffffff


	//   ....[79]....
        /*021c*/ 	.word	0xffffffff


	//   ....[80]....
        /*0220*/ 	.word	0xffffffff


	//   ....[81]....
        /*0224*/ 	.word	0xffffffff


	//   ....[82]....
        /*0228*/ 	.word	0xffffffff


	//   ....[83]....
        /*022c*/ 	.word	0xffffffff


	//   ....[84]....
        /*0230*/ 	.word	0xffffffff


	//   ....[85]....
        /*0234*/ 	.word	0xffffffff


	//   ....[86]....
        /*0238*/ 	.word	0xffffffff


	//   ....[87]....
        /*023c*/ 	.word	0xffffffff


	//   ....[88]....
        /*0240*/ 	.word	0xffffffff


	//   ....[89]....
        /*0244*/ 	.word	0xffffffff


	//   ....[90]....
        /*0248*/ 	.word	0xffffffff


	//   ....[91]....
        /*024c*/ 	.word	0xffffffff


	//   ....[92]....
        /*0250*/ 	.word	0xffffffff


	//   ....[93]....
        /*0254*/ 	.word	0xffffffff


	//   ....[94]....
        /*0258*/ 	.word	0xffffffff


	//   ....[95]....
        /*025c*/ 	.word	0xffffffff


	//   ....[96]....
        /*0260*/ 	.word	0xffffffff


	//   ....[97]....
        /*0264*/ 	.word	0xffffffff


	//   ....[98]....
        /*0268*/ 	.word	0xffffffff


	//   ....[99]....
        /*026c*/ 	.word	0xffffffff


	//   ....[100]....
        /*0270*/ 	.word	0xffffffff


	//   ....[101]....
        /*0274*/ 	.word	0xffffffff


	//   ....[102]....
        /*0278*/ 	.word	0xffffffff


	//   ....[103]....
        /*027c*/ 	.word	0xffffffff


	//   ....[104]....
        /*0280*/ 	.word	0xffffffff


	//   ....[105]....
        /*0284*/ 	.word	0xffffffff


	//   ....[106]....
        /*0288*/ 	.word	0xffffffff


	//   ....[107]....
        /*028c*/ 	.word	0xffffffff


	//   ....[108]....
        /*0290*/ 	.word	0xffffffff


	//   ....[109]....
        /*0294*/ 	.word	0xffffffff


	//   ....[110]....
        /*0298*/ 	.word	0xffffffff


	//   ....[111]....
        /*029c*/ 	.word	0xffffffff


	//   ....[112]....
        /*02a0*/ 	.word	0xffffffff


	//   ....[113]....
        /*02a4*/ 	.word	0xffffffff


	//   ....[114]....
        /*02a8*/ 	.word	0xffffffff


	//   ....[115]....
        /*02ac*/ 	.word	0xffffffff


	//   ....[116]....
        /*02b0*/ 	.word	0xffffffff


	//   ....[117]....
        /*02b4*/ 	.word	0xffffffff


	//   ....[118]....
        /*02b8*/ 	.word	0xffffffff


	//   ....[119]....
        /*02bc*/ 	.word	0xffffffff


	//   ....[120]....
        /*02c0*/ 	.word	0xffffffff


	//   ....[121]....
        /*02c4*/ 	.word	0xffffffff


	//   ....[122]....
        /*02c8*/ 	.word	0xffffffff


	//   ....[123]....
        /*02cc*/ 	.word	0xffffffff


	//   ....[124]....
        /*02d0*/ 	.word	0xffffffff


	//   ....[125]....
        /*02d4*/ 	.word	0xffffffff


	//   ....[126]....
        /*02d8*/ 	.word	0xffffffff


	//----- nvinfo : EIATTR_COOP_GROUP_INSTR_OFFSETS
	.align		4
.L_126:
        /*02dc*/ 	.byte	0x04, 0x28
        /*02de*/ 	.short	(.L_128 - .L_127)


	//   ....[0]....
.L_127:
        /*02e0*/ 	.word	0x00000060


	//   ....[1]....
        /*02e4*/ 	.word	0x00000c60


	//   ....[2]....
        /*02e8*/ 	.word	0x00000d90


	//   ....[3]....
        /*02ec*/ 	.word	0x00000e20


	//   ....[4]....
        /*02f0*/ 	.word	0x00000e50


	//   ....[5]....
        /*02f4*/ 	.word	0x00000ee0


	//   ....[6]....
        /*02f8*/ 	.word	0x00000f10


	//   ....[7]....
        /*02fc*/ 	.word	0x00000fa0


	//   ....[8]....
        /*0300*/ 	.word	0x00000fd0


	//   ....[9]....
        /*0304*/ 	.word	0x00001060


	//   ....[10]....
        /*0308*/ 	.word	0x00001090


	//   ....[11]....
        /*030c*/ 	.word	0x00001120


	//   ....[12]....
        /*0310*/ 	.word	0x00001150


	//   ....[13]....
        /*0314*/ 	.word	0x000011e0


	//   ....[14]....
        /*0318*/ 	.word	0x00001210


	//   ....[15]....
        /*031c*/ 	.word	0x00001290


	//   ....[16]....
        /*0320*/ 	.word	0x000012d0


	//   ....[17]....
        /*0324*/ 	.word	0x00001720


	//   ....[18]....
        /*0328*/ 	.word	0x00001740


	//   ....[19]....
        /*032c*/ 	.word	0x00001760


	//   ....[20]....
        /*0330*/ 	.word	0x00001780


	//   ....[21]....
        /*0334*/ 	.word	0x00001790


	//   ....[22]....
        /*0338*/ 	.word	0x000017a0


	//   ....[23]....
        /*033c*/ 	.word	0x000017c0


	//   ....[24]....
        /*0340*/ 	.word	0x000017e0


	//   ....[25]....
        /*0344*/ 	.word	0x000017f0


	//   ....[26]....
        /*0348*/ 	.word	0x00001830


	//   ....[27]....
        /*034c*/ 	.word	0x00001840


	//   ....[28]....
        /*0350*/ 	.word	0x00001850


	//   ....[29]....
        /*0354*/ 	.word	0x00001860


	//   ....[30]....
        /*0358*/ 	.word	0x000018a0


	//   ....[31]....
        /*035c*/ 	.word	0x00001dd0


	//   ....[32]....
        /*0360*/ 	.word	0x00001de0


	//   ....[33]....
        /*0364*/ 	.word	0x00001e00


	//   ....[34]....
        /*0368*/ 	.word	0x00001f20


	//   ....[35]....
        /*036c*/ 	.word	0x00001f30


	//   ....[36]....
        /*0370*/ 	.word	0x00001f50


	//   ....[37]....
        /*0374*/ 	.word	0x00001f60


	//   ....[38]....
        /*0378*/ 	.word	0x00001fa0


	//   ....[39]....
        /*037c*/ 	.word	0x00001fc0


	//   ....[40]....
        /*0380*/ 	.word	0x00002000


	//   ....[41]....
        /*0384*/ 	.word	0x00002020


	//   ....[42]....
        /*0388*/ 	.word	0x00002040


	//   ....[43]....
        /*038c*/ 	.word	0x00002050


	//   ....[44]....
        /*0390*/ 	.word	0x00002100


	//   ....[45]....
        /*0394*/ 	.word	0x00002b90


	//   ....[46]....
        /*0398*/ 	.word	0x00002bb0


	//   ....[47]....
        /*039c*/ 	.word	0x00002bc0


	//   ....[48]....
        /*03a0*/ 	.word	0x00002bd0


	//   ....[49]....
        /*03a4*/ 	.word	0x00002be0


	//   ....[50]....
        /*03a8*/ 	.word	0x00002bf0


	//   ....[51]....
        /*03ac*/ 	.word	0x00002c00


	//   ....[52]....
        /*03b0*/ 	.word	0x00002c10


	//   ....[53]....
        /*03b4*/ 	.word	0x00002c30


	//   ....[54]....
        /*03b8*/ 	.word	0x00002c50


	//   ....[55]....
        /*03bc*/ 	.word	0x00002c70


	//   ....[56]....
        /*03c0*/ 	.word	0x00002ca0


	//   ....[57]....
        /*03c4*/ 	.word	0x00002cc0


	//   ....[58]....
        /*03c8*/ 	.word	0x00002ce0


	//   ....[59]....
        /*03cc*/ 	.word	0x00003c80


	//   ....[60]....
        /*03d0*/ 	.word	0x00003cb0


	//   ....[61]....
        /*03d4*/ 	.word	0x00003de0


	//   ....[62]....
        /*03d8*/ 	.word	0x00003e10


	//   ....[63]....
        /*03dc*/ 	.word	0x00003e40


	//   ....[64]....
        /*03e0*/ 	.word	0x00003f00


	//   ....[65]....
        /*03e4*/ 	.word	0x00003fe0


	//   ....[66]....
        /*03e8*/ 	.word	0x00004150


	//   ....[67]....
        /*03ec*/ 	.word	0x00006d50


	//   ....[68]....
        /*03f0*/ 	.word	0x00006d70


	//   ....[69]....
        /*03f4*/ 	.word	0x00006d80


	//   ....[70]....
        /*03f8*/ 	.word	0x00006d90


	//   ....[71]....
        /*03fc*/ 	.word	0x00006da0


	//   ....[72]....
        /*0400*/ 	.word	0x00006db0


	//   ....[73]....
        /*0404*/ 	.word	0x00006dc0


	//   ....[74]....
        /*0408*/ 	.word	0x00006de0


	//   ....[75]....
        /*040c*/ 	.word	0x00006df0


	//   ....[76]....
        /*0410*/ 	.word	0x00006e10


	//   ....[77]....
        /*0414*/ 	.word	0x00006e60


	//   ....[78]....
        /*0418*/ 	.word	0x00006ea0


	//   ....[79]....
        /*041c*/ 	.word	0x00006ec0


	//   ....[80]....
        /*0420*/ 	.word	0x00006ed0


	//   ....[81]....
        /*0424*/ 	.word	0x000072d0


	//   ....[82]....
        /*0428*/ 	.word	0x00007300


	//   ....[83]....
        /*042c*/ 	.word	0x00007310


	//   ....[84]....
        /*0430*/ 	.word	0x00007330


	//   ....[85]....
        /*0434*/ 	.word	0x00007350


	//   ....[86]....
        /*0438*/ 	.word	0x00007380


	//   ....[87]....
        /*043c*/ 	.word	0x000073a0


	//   ....[88]....
        /*0440*/ 	.word	0x000073c0


	//   ....[89]....
        /*0444*/ 	.word	0x000073f0


	//   ....[90]....
        /*0448*/ 	.word	0x00007410


	//   ....[91]....
        /*044c*/ 	.word	0x00007430


	//   ....[92]....
        /*0450*/ 	.word	0x00007470


	//   ....[93]....
        /*0454*/ 	.word	0x00007520


	//   ....[94]....
        /*0458*/ 	.word	0x00007540


	//   ....[95]....
        /*045c*/ 	.word	0x000081b0


	//   ....[96]....
        /*0460*/ 	.word	0x00008230


	//   ....[97]....
        /*0464*/ 	.word	0x00008330


	//   ....[98]....
        /*0468*/ 	.word	0x00008380


	//   ....[99]....
        /*046c*/ 	.word	0x000083b0


	//   ....[100]....
        /*0470*/ 	.word	0x000084b0


	//   ....[101]....
        /*0474*/ 	.word	0x00008740


	//   ....[102]....
        /*0478*/ 	.word	0x00008a70


	//   ....[103]....
        /*047c*/ 	.word	0x0000ae00


	//   ....[104]....
        /*0480*/ 	.word	0x0000ae30


	//   ....[105]....
        /*0484*/ 	.word	0x0000ae70


	//   ....[106]....
        /*0488*/ 	.word	0x0000ae80


	//   ....[107]....
        /*048c*/ 	.word	0x0000b170


	//   ....[108]....
        /*0490*/ 	.word	0x0000b180


	//   ....[109]....
        /*0494*/ 	.word	0x0000b1c0


	//   ....[110]....
        /*0498*/ 	.word	0x0000b1e0


	//   ....[111]....
        /*049c*/ 	.word	0x0000bb60


	//   ....[112]....
        /*04a0*/ 	.word	0x0000bb90


	//   ....[113]....
        /*04a4*/ 	.word	0x0000bbc0


	//   ....[114]....
        /*04a8*/ 	.word	0x0000bbf0


	//   ....[115]....
        /*04ac*/ 	.word	0x0000bc30


	//   ....[116]....
        /*04b0*/ 	.word	0x0000bc60


	//   ....[117]....
        /*04b4*/ 	.word	0x0000bc80


	//   ....[118]....
        /*04b8*/ 	.word	0x0000bc90


	//   ....[119]....
        /*04bc*/ 	.word	0x0000bcb0


	//   ....[120]....
        /*04c0*/ 	.word	0x0000bcc0


	//   ....[121]....
        /*04c4*/ 	.word	0x0000c070


	//   ....[122]....
        /*04c8*/ 	.word	0x0000c090


	//   ....[123]....
        /*04cc*/ 	.word	0x0000c390


	//   ....[124]....
        /*04d0*/ 	.word	0x0000c3b0


	//   ....[125]....
        /*04d4*/ 	.word	0x0000c6b0


	//   ....[126]....
        /*04d8*/ 	.word	0x0000c6c0


	//----- nvinfo : EIATTR_EXIT_INSTR_OFFSETS
	.align		4
.L_128:
        /*04dc*/ 	.byte	0x04, 0x1c
        /*04de*/ 	.short	(.L_130 - .L_129)


	//   ....[0]....
.L_129:
        /*04e0*/ 	.word	0x000001c0


	//   ....[1]....
        /*04e4*/ 	.word	0x0000c6d0


	//   ....[2]....
        /*04e8*/ 	.word	0x0000c970


	//   ....[3]....
        /*04ec*/ 	.word	0x0000c9c0


	//   ....[4]....
        /*04f0*/ 	.word	0x0000c9f0


	//   ....[5]....
        /*04f4*/ 	.word	0x0000ca50


	//   ....[6]....
        /*04f8*/ 	.word	0x0000cce0


	//----- nvinfo : EIATTR_CTAIDZ_USED
	.align		4
.L_130:
        /*04fc*/ 	.byte	0x01, 0x04
	.zero		2


	//----- nvinfo : EIATTR_MAX_THREADS
	.align		4
        /*0500*/ 	.byte	0x04, 0x05
        /*0502*/ 	.short	(.L_132 - .L_131)
.L_131:
        /*0504*/ 	.word	0x00000080
        /*0508*/ 	.word	0x00000001
        /*050c*/ 	.word	0x00000001


	//----- nvinfo : EIATTR_CRS_STACK_SIZE
	.align		4
.L_132:
        /*0510*/ 	.byte	0x04, 0x1e
        /*0512*/ 	.short	(.L_134 - .L_133)
.L_133:
        /*0514*/ 	.word	0x00000000
.L_134:


//--------------------- .nv.info._ZN7cutlass13device_kernelIN5flash19enable_sm80_to_sm89INS1_16FlashAttnFwdSm80INS1_25CollectiveMainloopFwdSm80ILi4ELi1ELb0EN4cute5tupleIJNS5_1CILi128EEENS7_ILi80EEENS7_ILi64EEEEEELi64ENS_6half_tEfNS_4arch4Sm80ELb0ELb0ELb0ELb1ELb1ELb0ELb1ELb1EEENS1_21CollectiveEpilogueFwdINS6_IJS8_SA_S9_EEENS6_IJNS7_ILi1EEESI_SI_EEESC_SE_Li128ELb1ELb1ELb1ELb0EEENS1_36VarlenDynamicPersistentTileSchedulerILi128ELi80ELi128ELi128ELb1ELb1ELb0ELb0ELb1ELb1EEEEEEEEEvNT_6ParamsE --------------------------
	.section	.nv.info._ZN7cutlass13device_kernelIN5flash19enable_sm80_to_sm89INS1_16FlashAttnFwdSm80INS1_25CollectiveMainloopFwdSm80ILi4ELi1ELb0EN4cute5tupleIJNS5_1CILi128EEENS7_ILi80EEENS7_ILi64EEEEEELi64ENS_6half_tEfNS_4arch4Sm80ELb0ELb0ELb0ELb1ELb1ELb0ELb1ELb1EEENS1_21CollectiveEpilogueFwdINS6_IJS8_SA_S9_EEENS6_IJNS7_ILi1EEESI_SI_EEESC_SE_Li128ELb1ELb1ELb1ELb0EEENS1_36VarlenDynamicPersistentTileSchedulerILi128ELi80ELi128ELi128ELb1ELb1ELb0ELb0ELb1ELb1EEEEEEEEEvNT_6ParamsE,"",@"SHT_CUDA_INFO"
	.sectionflags	@""
	.align	4


	//----- nvinfo : EIATTR_CUDA_API_VERSION
	.align		4
        /*0000*/ 	.byte	0x04, 0x37
        /*0002*/ 	.short	(.L_136 - .L_135)
.L_135:
        /*0004*/ 	.word	0x00000082


	//----- nvinfo : EIATTR_SW2861232_WAR
	.align		4
.L_136:
        /*0008*/ 	.byte	0x01, 0x35
	.zero		2


	//----- nvinfo : EIATTR_PARAM_CBANK
	.align		4
        /*000c*/ 	.byte	0x04, 0x0a
        /*000e*/ 	.short	(.L_138 - .L_137)
	.align		4
.L_137:
        /*0010*/ 	.word	index@(.nv.constant0._ZN7cutlass13device_kernelIN5flash19enable_sm80_to_sm89INS1_16FlashAttnFwdSm80INS1_25CollectiveMainloopFwdSm80ILi4ELi1ELb0EN4cute5tupleIJNS5_1CILi128EEENS7_ILi80EEENS7_ILi64EEEEEELi64ENS_6half_tEfNS_4arch4Sm80ELb0ELb0ELb0ELb1ELb1ELb0ELb1ELb1EEENS1_21CollectiveEpilogueFwdINS6_IJS8_SA_S9_EEENS6_IJNS7_ILi1EEESI_SI_EEESC_SE_Li128ELb1ELb1ELb1ELb0EEENS1_36VarlenDynamicPersistentTileSchedulerILi128ELi80ELi128ELi128ELb1ELb1ELb0ELb0ELb1ELb1EEEEEEEEEvNT_6ParamsE)
        /*0014*/ 	.short	0x0160
        /*0016*/ 	.short	0x0438


	//----- nvinfo : EIATTR_CBANK_PARAM_SIZE
	.align		4
.L_138:
        /*0018*/ 	.byte	0x03, 0x19
        /*001a*/ 	.short	0x0438


	//----- nvinfo : EIATTR_KPARAM_INFO
	.align		4
        /*001c*/ 	.byte	0x04, 0x17
        /*001e*/ 	.short	(.L_140 - .L_139)
.L_139:
        /*0020*/ 	.word	0x00000000
        /*0024*/ 	.short	0x0000
        /*0026*/ 	.short	0x0000
        /*0028*/ 	.byte	0x00, 0xf0, 0xe1, 0x10


	//----- nvinfo : EIATTR_MAXREG_COUNT
	.align		4
.L_140:
        /*002c*/ 	.byte	0x03, 0x1b
        /*002e*/ 	.short	0x00ff


	//----- nvinfo : EIATTR_NUM_BARRIERS
	.align		4
        /*0030*/ 	.byte	0x02, 0x4c
        /*0032*/ 	.byte	0x06
	.zero		1


	//----- nvinfo : EIATTR_ANNOTATIONS
	.align		4
        /*0034*/ 	.byte	0x04, 0x55
        /*0036*/ 	.short	(.L_142 - .L_141)


	//   ....[0]....
.L_141:
        /* <DEDUP_REMOVED lines=84> */


	//----- nvinfo : EIATTR_MERCURY_ISA_VERSION
	.align		4
.L_142:
        /*0568*/ 	.byte	0x03, 0x5f
        /*056a*/ 	.short	0x0000


	//----- nvinfo : EIATTR_INT_WARP_WIDE_INSTR_OFFSETS
	.align		4
        /*056c*/ 	.byte	0x04, 0x31
        /*056e*/ 	.short	(.L_144 - .L_143)


	//   ....[0]....
.L_143:
        /*0570*/ 	.word	0x00009c60


	//   ....[1]....
        /*0574*/ 	.word	0x00009ce0


	//----- nvinfo : EIATTR_COOP_GROUP_MASK_REGIDS
	.align		4
.L_144:
        /*0578*/ 	.byte	0x04, 0x29
        /*057a*/ 	.short	(.L_146 - .L_145)


	//   ....[0]....
.L_145:
        /*057c*/ 	.word	0xffffffff


	//   ....[1]....
        /*0580*/ 	.word	0xffffffff


	//   ....[2]....
        /*0584*/ 	.word	0xffffffff


	//   ....[3]....
        /*0588*/ 	.word	0xffffffff


	//   ....[4]....
        /*058c*/ 	.word	0xffffffff


	//   ....[5]....
        /*0590*/ 	.word	0xffffffff


	//   ....[6]....
        /*0594*/ 	.word	0xffffffff


	//   ....[7]....
        /*0598*/ 	.word	0xffffffff


	//   ....[8]....
        /*059c*/ 	.word	0xffffffff


	//   ....[9]....
        /*05a0*/ 	.word	0xffffffff


	//   ....[10]....
        /*05a4*/ 	.word	0xffffffff


	//   ....[11]....
        /*05a8*/ 	.word	0xffffffff


	//   ....[12]....
        /*05ac*/ 	.word	0xffffffff


	//   ....[13]....
        /*05b0*/ 	.word	0xffffffff


	//   ....[14]....
        /*05b4*/ 	.word	0xffffffff


	//   ....[15]....
        /*05b8*/ 	.word	0xffffffff


	//   ....[16]....
        /*05bc*/ 	.word	0xffffffff


	//   ....[17]....
        /*05c0*/ 	.word	0xffffffff


	//   ....[18]....
        /*05c4*/ 	.word	0xffffffff


	//   ....[19]....
        /*05c8*/ 	.word	0xffffffff


	//   ....[20]....
        /*05cc*/ 	.word	0xffffffff


	//   ....[21]....
        /*05d0*/ 	.word	0xffffffff


	//   ....[22]....
        /*05d4*/ 	.word	0xffffffff


	//   ....[23]....
        /*05d8*/ 	.word	0xffffffff


	//   ....[24]....
        /*05dc*/ 	.word	0xffffffff


	//   ....[25]....
        /*05e0*/ 	.word	0xffffffff


	//   ....[26]....
        /*05e4*/ 	.word	0xffffffff


	//   ....[27]....
        /*05e8*/ 	.word	0xffffffff


	//   ....[28]....
        /*05ec*/ 	.word	0xffffffff


	//   ....[29]....
        /*05f0*/ 	.word	0xffffffff


	//   ....[30]....
        /*05f4*/ 	.word	0xffffffff


	//   ....[31]....
        /*05f8*/ 	.word	0xffffffff


	//   ....[32]....
        /*05fc*/ 	.word	0xffffffff


	//   ....[33]....
        /*0600*/ 	.word	0xffffffff


	//   ....[34]....
        /*0604*/ 	.word	0xffffffff


	//   ....[35]....
        /*0608*/ 	.word	0xffffffff


	//   ....[36]....
        /*060c*/ 	.word	0xffffffff


	//   ....[37]....
        /*0610*/ 	.word	0xffffffff


	//   ....[38]....
        /*0614*/ 	.word	0xffffffff


	//   ....[39]....
        /*0618*/ 	.word	0xffffffff


	//   ....[40]....
        /*061c*/ 	.word	0xffffffff


	//   ....[41]....
        /*0620*/ 	.word	0xffffffff


	//   ....[42]....
        /*0624*/ 	.word	0xffffffff


	//   ....[43]....
        /*0628*/ 	.word	0xffffffff


	//   ....[44]....
        /*062c*/ 	.word	0xffffffff


	//   ....[45]....
        /*0630*/ 	.word	0xffffffff


	//   ....[46]....
        /*0634*/ 	.word	0xffffffff


	//   ....[47]....
        /*0638*/ 	.word	0xffffffff


	//   ....[48]....
        /*063c*/ 	.word	0xffffffff


	//   ....[49]....
        /*0640*/ 	.word	0xffffffff


	//   ....[50]....
        /*0644*/ 	.word	0xffffffff


	//   ....[51]....
        /*0648*/ 	.word	0xffffffff


	//   ....[52]....
        /*064c*/ 	.word	0xffffffff


	//   ....[53]....
        /*0650*/ 	.word	0xffffffff


	//   ....[54]....
        /*0654*/ 	.word	0xffffffff


	//   ....[55]....
        /*0658*/ 	.word	0xffffffff


	//   ....[56]....
        /*065c*/ 	.word	0xffffffff


	//   ....[57]....
        /*0660*/ 	.word	0xffffffff


	//   ....[58]....
        /*0664*/ 	.word	0xffffffff


	//   ....[59]....
        /*0668*/ 	.word	0xffffffff


	//   ....[60]....
        /*066c*/ 	.word	0xffffffff


	//   ....[61]....
        /*0670*/ 	.word	0xffffffff


	//   ....[62]....
        /*0674*/ 	.word	0xffffffff


	//   ....[63]....
        /*0678*/ 	.word	0xffffffff


	//   ....[64]....
        /*067c*/ 	.word	0xffffffff


	//   ....[65]....
        /*0680*/ 	.word	0xffffffff


	//   ....[66]....
        /*0684*/ 	.word	0xffffffff


	//   ....[67]....
        /*0688*/ 	.word	0xffffffff


	//   ....[68]....
        /*068c*/ 	.word	0xffffffff


	//   ....[69]....
        /*0690*/ 	.word	0xffffffff


	//   ....[70]....
        /*0694*/ 	.word	0xffffffff


	//   ....[71]....
        /*0698*/ 	.word	0xffffffff


	//   ....[72]....
        /*069c*/ 	.word	0xffffffff


	//   ....[73]....
        /*06a0*/ 	.word	0xffffffff


	//   ....[74]....
        /*06a4*/ 	.word	0xffffffff


	//   ....[75]....
        /*06a8*/ 	.word	0xffffffff


	//   ....[76]....
        /*06ac*/ 	.word	0xffffffff


	//   ....[77]....
        /*06b0*/ 	.word	0xffffffff


	//   ....[78]....
        /*06b4*/ 	.word	0xffffffff


	//   ....[79]....
        /*06b8*/ 	.word	0xffffffff


	//   ....[80]....
        /*06bc*/ 	.word	0xffffffff


	//   ....[81]....
        /*06c0*/ 	.word	0xffffffff


	//   ....[82]....
        /*06c4*/ 	.word	0xffffffff


	//   ....[83]....
        /*06c8*/ 	.word	0xffffffff


	//   ....[84]....
        /*06cc*/ 	.word	0xffffffff


	//   ....[85]....
        /*06d0*/ 	.word	0xffffffff


	//   ....[86]....
        /*06d4*/ 	.word	0xffffffff


	//   ....[87]....
        /*06d8*/ 	.word	0xffffffff


	//   ....[88]....
        /*06dc*/ 	.word	0xffffffff


	//   ....[89]....
        /*06e0*/ 	.word	0xffffffff


	//   ....[90]....
        /*06e4*/ 	.word	0xffffffff


	//   ....[91]....
        /*06e8*/ 	.word	0xffffffff


	//   ....[92]....
        /*06ec*/ 	.word	0xffffffff


	//   ....[93]....
        /*06f0*/ 	.word	0xffffffff


	//   ....[94]....
        /*06f4*/ 	.word	0xffffffff


	//   ....[95]....
        /*06f8*/ 	.word	0xffffffff


	//   ....[96]....
        /*06fc*/ 	.word	0xffffffff


	//   ....[97]....
        /*0700*/ 	.word	0xffffffff


	//   ....[98]....
        /*0704*/ 	.word	0xffffffff


	//   ....[99]....
        /*0708*/ 	.word	0xffffffff


	//   ....[100]....
        /*070c*/ 	.word	0xffffffff


	//   ....[101]....
        /*0710*/ 	.word	0xffffffff


	//   ....[102]....
        /*0714*/ 	.word	0xffffffff


	//   ....[103]....
        /*0718*/ 	.word	0xffffffff


	//   ....[104]....
        /*071c*/ 	.word	0xffffffff


	//   ....[105]....
        /*0720*/ 	.word	0xffffffff


	//   ....[106]....
        /*0724*/ 	.word	0xffffffff


	//   ....[107]....
        /*0728*/ 	.word	0xffffffff


	//   ....[108]....
        /*072c*/ 	.word	0xffffffff


	//   ....[109]....
        /*0730*/ 	.word	0xffffffff


	//   ....[110]....
        /*0734*/ 	.word	0xffffffff


	//   ....[111]....
        /*0738*/ 	.word	0xffffffff


	//   ....[112]....
        /*073c*/ 	.word	0xffffffff


	//   ....[113]....
        /*0740*/ 	.word	0xffffffff


	//   ....[114]....
        /*0744*/ 	.word	0xffffffff


	//   ....[115]....
        /*0748*/ 	.word	0xffffffff


	//   ....[116]....
        /*074c*/ 	.word	0xffffffff


	//   ....[117]....
        /*0750*/ 	.word	0xffffffff


	//   ....[118]....
        /*0754*/ 	.word	0xffffffff


	//   ....[119]....
        /*0758*/ 	.word	0xffffffff


	//   ....[120]....
        /*075c*/ 	.word	0xffffffff


	//   ....[121]....
        /*0760*/ 	.word	0xffffffff


	//   ....[122]....
        /*0764*/ 	.word	0xffffffff


	//   ....[123]....
        /*0768*/ 	.word	0xffffffff


	//   ....[124]....
        /*076c*/ 	.word	0xffffffff


	//   ....[125]....
        /*0770*/ 	.word	0xffffffff


	//   ....[126]....
        /*0774*/ 	.word	0xffffffff


	//   ....[127]....
        /*0778*/ 	.word	0xffffffff


	//   ....[128]....
        /*077c*/ 	.word	0xffffffff


	//   ....[129]....
        /*0780*/ 	.word	0xffffffff


	//   ....[130]....
        /*0784*/ 	.word	0xffffffff


	//   ....[131]....
        /*0788*/ 	.word	0xffffffff


	//   ....[132]....
        /*078c*/ 	.word	0xffffffff


	//   ....[133]....
        /*0790*/ 	.word	0xffffffff


	//   ....[134]....
        /*0794*/ 	.word	0xffffffff


	//   ....[135]....
        /*0798*/ 	.word	0xffffffff


	//   ....[136]....
        /*079c*/ 	.word	0xffffffff


	//   ....[137]....
        /*07a0*/ 	.word	0xffffffff


	//   ....[138]....
        /*07a4*/ 	.word	0xffffffff


	//   ....[139]....
        /*07a8*/ 	.word	0xffffffff


	//   ....[140]....
        /*07ac*/ 	.word	0xffffffff


	//   ....[141]....
        /*07b0*/ 	.word	0xffffffff


	//   ....[142]....
        /*07b4*/ 	.word	0xffffffff


	//   ....[143]....
        /*07b8*/ 	.word	0xffffffff


	//   ....[144]....
        /*07bc*/ 	.word	0xffffffff


	//   ....[145]....
        /*07c0*/ 	.word	0xffffffff


	//   ....[146]....
        /*07c4*/ 	.word	0xffffffff


	//   ....[147]....
        /*07c8*/ 	.word	0xffffffff


	//   ....[148]....
        /*07cc*/ 	.word	0xffffffff


	//   ....[149]....
        /*07d0*/ 	.word	0xffffffff


	//   ....[150]....
        /*07d4*/ 	.word	0xffffffff


	//   ....[151]....
        /*07d8*/ 	.word	0xffffffff


	//   ....[152]....
        /*07dc*/ 	.word	0xffffffff


	//   ....[153]....
        /*07e0*/ 	.word	0xffffffff


	//   ....[154]....
        /*07e4*/ 	.word	0xffffffff


	//   ....[155]....
        /*07e8*/ 	.word	0xffffffff


	//   ....[156]....
        /*07ec*/ 	.word	0xffffffff


	//   ....[157]....
        /*07f0*/ 	.word	0xffffffff


	//   ....[158]....
        /*07f4*/ 	.word	0xffffffff


	//   ....[159]....
        /*07f8*/ 	.word	0xffffffff


	//   ....[160]....
        /*07fc*/ 	.word	0xffffffff


	//   ....[161]....
        /*0800*/ 	.word	0xffffffff


	//   ....[162]....
        /*0804*/ 	.word	0xffffffff


	//   ....[163]....
        /*0808*/ 	.word	0xffffffff


	//   ....[164]....
        /*080c*/ 	.word	0xffffffff


	//   ....[165]....
        /*0810*/ 	.word	0xffffffff


	//   ....[166]....
        /*0814*/ 	.word	0xffffffff


	//   ....[167]....
        /*0818*/ 	.word	0xffffffff


	//   ....[168]....
        /*081c*/ 	.word	0xffffffff


	//   ....[169]....
        /*0820*/ 	.word	0xffffffff


	//   ....[170]....
        /*0824*/ 	.word	0xffffffff


	//   ....[171]....
        /*0828*/ 	.word	0xffffffff


	//   ....[172]....
        /*082c*/ 	.word	0xffffffff


	//   ....[173]....
        /*0830*/ 	.word	0xffffffff


	//   ....[174]....
        /*0834*/ 	.word	0xffffffff


	//   ....[175]....
        /*0838*/ 	.word	0xffffffff


	//   ....[176]....
        /*083c*/ 	.word	0xffffffff


	//   ....[177]....
        /*0840*/ 	.word	0xffffffff


	//   ....[178]....
        /*0844*/ 	.word	0xffffffff


	//   ....[179]....
        /*0848*/ 	.word	0xffffffff


	//   ....[180]....
        /*084c*/ 	.word	0xffffffff


	//   ....[181]....
        /*0850*/ 	.word	0xffffffff


	//   ....[182]....
        /*0854*/ 	.word	0xffffffff


	//   ....[183]....
        /*0858*/ 	.word	0xffffffff


	//   ....[184]....
        /*085c*/ 	.word	0xffffffff


	//   ....[185]....
        /*0860*/ 	.word	0xffffffff


	//   ....[186]....
        /*0864*/ 	.word	0xffffffff


	//   ....[187]....
        /*0868*/ 	.word	0xffffffff


	//   ....[188]....
        /*086c*/ 	.word	0xffffffff


	//   ....[189]....
        /*0870*/ 	.word	0xffffffff


	//   ....[190]....
        /*0874*/ 	.word	0xffffffff


	//   ....[191]....
        /*0878*/ 	.word	0xffffffff


	//   ....[192]....
        /*087c*/ 	.word	0xffffffff


	//   ....[193]....
        /*0880*/ 	.word	0xffffffff


	//   ....[194]....
        /*0884*/ 	.word	0xffffffff


	//   ....[195]....
        /*0888*/ 	.word	0xffffffff


	//   ....[196]....
        /*088c*/ 	.word	0xffffffff


	//   ....[197]....
        /*0890*/ 	.word	0xffffffff


	//   ....[198]....
        /*0894*/ 	.word	0xffffffff


	//   ....[199]....
        /*0898*/ 	.word	0xffffffff


	//   ....[200]....
        /*089c*/ 	.word	0xffffffff


	//   ....[201]....
        /*08a0*/ 	.word	0xffffffff


	//   ....[202]....
        /*08a4*/ 	.word	0xffffffff


	//   ....[203]....
        /*08a8*/ 	.word	0xffffffff


	//   ....[204]....
        /*08ac*/ 	.word	0xffffffff


	//   ....[205]....
        /*08b0*/ 	.word	0xffffffff


	//   ....[206]....
        /*08b4*/ 	.word	0xffffffff


	//   ....[207]....
        /*08b8*/ 	.word	0xffffffff


	//   ....[208]....
        /*08bc*/ 	.word	0xffffffff


	//   ....[209]....
        /*08c0*/ 	.word	0xffffffff


	//   ....[210]....
        /*08c4*/ 	.word	0xffffffff


	//   ....[211]....
        /*08c8*/ 	.word	0xffffffff


	//   ....[212]....
        /*08cc*/ 	.word	0xffffffff


	//   ....[213]....
        /*08d0*/ 	.word	0xffffffff


	//   ....[214]....
        /*08d4*/ 	.word	0xffffffff


	//   ....[215]....
        /*08d8*/ 	.word	0xffffffff


	//   ....[216]....
        /*08dc*/ 	.word	0xffffffff


	//   ....[217]....
        /*08e0*/ 	.word	0xffffffff


	//   ....[218]....
        /*08e4*/ 	.word	0xffffffff


	//   ....[219]....
        /*08e8*/ 	.word	0xffffffff


	//   ....[220]....
        /*08ec*/ 	.word	0xffffffff


	//   ....[221]....
        /*08f0*/ 	.word	0xffffffff


	//   ....[222]....
        /*08f4*/ 	.word	0xffffffff


	//   ....[223]....
        /*08f8*/ 	.word	0xffffffff


	//   ....[224]....
        /*08fc*/ 	.word	0xffffffff


	//   ....[225]....
        /*0900*/ 	.word	0xffffffff


	//   ....[226]....
        /*0904*/ 	.word	0xffffffff


	//   ....[227]....
        /*0908*/ 	.word	0xffffffff


	//   ....[228]....
        /*090c*/ 	.word	0xffffffff


	//   ....[229]....
        /*0910*/ 	.word	0xffffffff


	//   ....[230]....
        /*0914*/ 	.word	0xffffffff


	//   ....[231]....
        /*0918*/ 	.word	0xffffffff


	//   ....[232]....
        /*091c*/ 	.word	0xffffffff


	//   ....[233]....
        /*0920*/ 	.word	0xffffffff


	//   ....[234]....
        /*0924*/ 	.word	0xffffffff


	//   ....[235]....
        /*0928*/ 	.word	0xffffffff


	//   ....[236]....
        /*092c*/ 	.word	0xffffffff


	//   ....[237]....
        /*0930*/ 	.word	0xffffffff


	//   ....[238]....
        /*0934*/ 	.word	0xffffffff


	//   ....[239]....
        /*0938*/ 	.word	0xffffffff


	//   ....[240]....
        /*093c*/ 	.word	0xffffffff


	//   ....[241]....
        /*0940*/ 	.word	0xffffffff


	//   ....[242]....
        /*0944*/ 	.word	0xffffffff


	//   ....[243]....
        /*0948*/ 	.word	0xffffffff


	//   ....[244]....
        /*094c*/ 	.word	0xffffffff


	//   ....[245]....
        /*0950*/ 	.word	0xffffffff


	//   ....[246]....
        /*0954*/ 	.word	0xffffffff


	//   ....[247]....
        /*0958*/ 	.word	0xffffffff


	//   ....[248]....
        /*095c*/ 	.word	0xffffffff


	//   ....[249]....
        /*0960*/ 	.word	0xffffffff


	//   ....[250]....
        /*0964*/ 	.word	0xffffffff


	//   ....[251]....
        /*0968*/ 	.word	0xffffffff


	//   ....[252]....
        /*096c*/ 	.word	0xffffffff


	//   ....[253]....
        /*0970*/ 	.word	0xffffffff


	//   ....[254]....
        /*0974*/ 	.word	0xffffffff


	//   ....[255]....
        /*0978*/ 	.word	0xffffffff


	//   ....[0]....
        /*097c*/ 	.word	0xffffffff


	//   ....[1]....
        /*0980*/ 	.word	0xffffffff


	//   ....[2]....
        /*0984*/ 	.word	0xffffffff


	//   ....[3]....
        /*0988*/ 	.word	0xffffffff


	//   ....[4]....
        /*098c*/ 	.word	0xffffffff


	//   ....[5]....
        /*0990*/ 	.word	0xffffffff


	//   ....[6]....
        /*0994*/ 	.word	0xffffffff


	//   ....[7]....
        /*0998*/ 	.word	0xffffffff


	//   ....[8]....
        /*099c*/ 	.word	0xffffffff


	//   ....[9]....
        /*09a0*/ 	.word	0xffffffff


	//   ....[10]....
        /*09a4*/ 	.word	0xffffffff


	//   ....[11]....
        /*09a8*/ 	.word	0xffffffff


	//   ....[12]....
        /*09ac*/ 	.word	0xffffffff


	//   ....[13]....
        /*09b0*/ 	.word	0xffffffff


	//   ....[14]....
        /*09b4*/ 	.word	0xffffffff


	//   ....[15]....
        /*09b8*/ 	.word	0xffffffff


	//   ....[16]....
        /*09bc*/ 	.word	0xffffffff


	//   ....[17]....
        /*09c0*/ 	.word	0xffffffff


	//   ....[18]....
        /*09c4*/ 	.word	0xffffffff


	//   ....[19]....
        /*09c8*/ 	.word	0xffffffff


	//   ....[20]....
        /*09cc*/ 	.word	0xffffffff


	//   ....[21]....
        /*09d0*/ 	.word	0xffffffff


	//   ....[22]....
        /*09d4*/ 	.word	0xffffffff


	//   ....[23]....
        /*09d8*/ 	.word	0xffffffff


	//   ....[24]....
        /*09dc*/ 	.word	0xffffffff


	//   ....[25]....
        /*09e0*/ 	.word	0xffffffff


	//   ....[26]....
        /*09e4*/ 	.word	0xffffffff


	//   ....[27]....
        /*09e8*/ 	.word	0xffffffff


	//   ....[28]....
        /*09ec*/ 	.word	0xffffffff


	//   ....[29]....
        /*09f0*/ 	.word	0xffffffff


	//   ....[30]....
        /*09f4*/ 	.word	0xffffffff


	//   ....[31]....
        /*09f8*/ 	.word	0xffffffff


	//   ....[32]....
        /*09fc*/ 	.word	0xffffffff


	//   ....[33]....
        /*0a00*/ 	.word	0xffffffff


	//   ....[34]....
        /*0a04*/ 	.word	0xffffffff


	//   ....[35]....
        /*0a08*/ 	.word	0xffffffff


	//   ....[36]....
        /*0a0c*/ 	.word	0xffffffff


	//   ....[37]....
        /*0a10*/ 	.word	0xffffffff


	//   ....[38]....
        /*0a14*/ 	.word	0xffffffff


	//   ....[39]....
        /*0a18*/ 	.word	0xffffffff


	//   ....[40]....
        /*0a1c*/ 	.word	0xffffffff


	//   ....[41]....
        /*0a20*/ 	.word	0xffffffff


	//   ....[42]....
        /*0a24*/ 	.word	0xffffffff


	//   ....[43]....
        /*0a28*/ 	.word	0xffffffff


	//   ....[44]....
        /*0a2c*/ 	.word	0xffffffff


	//   ....[45]....
        /*0a30*/ 	.word	0xffffffff


	//----- nvinfo : EIATTR_COOP_GROUP_INSTR_OFFSETS
	.align		4
.L_146:
        /*0a34*/ 	.byte	0x04, 0x28
        /*0a36*/ 	.short	(.L_148 - .L_147)


	//   ....[0]....
.L_147:
        /*0a38*/ 	.word	0x00000050


	//   ....[1]....
        /*0a3c*/ 	.word	0x00000200


	//   ....[2]....
        /*0a40*/ 	.word	0x00000230


	//   ....[3]....
        /*0a44*/ 	.word	0x00000260


	//   ....[4]....
        /*0a48*/ 	.word	0x00000290


	//   ....[5]....
        /*0a4c*/ 	.word	0x000002c0


	//   ....[6]....
        /*0a50*/ 	.word	0x000002f0


	//   ....[7]....
        /*0a54*/ 	.word	0x00000460


	//   ....[8]....
        /*0a58*/ 	.word	0x000004a0


	//   ....[9]....
        /*0a5c*/ 	.word	0x000004d0


	//   ....[10]....
        /*0a60*/ 	.word	0x00000500


	//   ....[11]....
        /*0a64*/ 	.word	0x00000530


	//   ....[12]....
        /*0a68*/ 	.word	0x00000560


	//   ....[13]....
        /*0a6c*/ 	.word	0x000005f0


	//   ....[14]....
        /*0a70*/ 	.word	0x00000620


	//   ....[15]....
        /*0a74*/ 	.word	0x00000640


	//   ....[16]....
        /*0a78*/ 	.word	0x000006a0


	//   ....[17]....
        /*0a7c*/ 	.word	0x00002150


	//   ....[18]....
        /*0a80*/ 	.word	0x00002170


	//   ....[19]....
        /*0a84*/ 	.word	0x00002270


	//   ....[20]....
        /*0a88*/ 	.word	0x00002280


	//   ....[21]....
        /*0a8c*/ 	.word	0x00002360


	//   ....[22]....
        /*0a90*/ 	.word	0x00002380


	//   ....[23]....
        /*0a94*/ 	.word	0x00002460


	//   ....[24]....
        /*0a98*/ 	.word	0x00002470


	//   ....[25]....
        /*0a9c*/ 	.word	0x00002550


	//   ....[26]....
        /*0aa0*/ 	.word	0x00002570


	//   ....[27]....
        /*0aa4*/ 	.word	0x00002650


	//   ....[28]....
        /*0aa8*/ 	.word	0x00002660


	//   ....[29]....
        /*0aac*/ 	.word	0x00002740


	//   ....[30]....
        /*0ab0*/ 	.word	0x00002760


	//   ....[31]....
        /*0ab4*/ 	.word	0x00002840


	//   ....[32]....
        /*0ab8*/ 	.word	0x00002850


	//   ....[33]....
        /*0abc*/ 	.word	0x00002c30


	//   ....[34]....
        /*0ac0*/ 	.word	0x00002c50


	//   ....[35]....
        /*0ac4*/ 	.word	0x00002c60


	//   ....[36]....
        /*0ac8*/ 	.word	0x00002c70


	//   ....[37]....
        /*0acc*/ 	.word	0x00002c80


	//   ....[38]....
        /*0ad0*/ 	.word	0x00002c90


	//   ....[39]....
        /*0ad4*/ 	.word	0x00002ca0


	//   ....[40]....
        /*0ad8*/ 	.word	0x00002cc0


	//   ....[41]....
        /*0adc*/ 	.word	0x00002ce0


	//   ....[42]....
        /*0ae0*/ 	.word	0x00002d00


	//   ....[43]....
        /*0ae4*/ 	.word	0x000030f0


	//   ....[44]....
        /*0ae8*/ 	.word	0x00003110


	//   ....[45]....
        /*0aec*/ 	.word	0x00003130


	//   ....[46]....
        /*0af0*/ 	.word	0x00003140


	//   ....[47]....
        /*0af4*/ 	.word	0x00003180


	//   ....[48]....
        /*0af8*/ 	.word	0x000031b0


	//   ....[49]....
        /*0afc*/ 	.word	0x000031c0


	//   ....[50]....
        /*0b00*/ 	.word	0x000031f0


	//   ....[51]....
        /*0b04*/ 	.word	0x00003220


	//   ....[52]....
        /*0b08*/ 	.word	0x00003230


	//   ....[53]....
        /*0b0c*/ 	.word	0x00003aa0


	//   ....[54]....
        /*0b10*/ 	.word	0x00003ac0


	//   ....[55]....
        /*0b14*/ 	.word	0x00003ae0


	//   ....[56]....
        /*0b18*/ 	.word	0x00003af0


	//   ....[57]....
        /*0b1c*/ 	.word	0x00003b00


	//   ....[58]....
        /*0b20*/ 	.word	0x00003b10


	//   ....[59]....
        /*0b24*/ 	.word	0x00003b20


	//   ....[60]....
        /*0b28*/ 	.word	0x00003b30


	//   ....[61]....
        /*0b2c*/ 	.word	0x00003b60


	//   ....[62]....
        /*0b30*/ 	.word	0x00003b90


	//   ....[63]....
        /*0b34*/ 	.word	0x00004810


	//   ....[64]....
        /*0b38*/ 	.word	0x00004840


	//   ....[65]....
        /*0b3c*/ 	.word	0x00004850


	//   ....[66]....
        /*0b40*/ 	.word	0x00004860


	//   ....[67]....
        /*0b44*/ 	.word	0x00004870


	//   ....[68]....
        /*0b48*/ 	.word	0x000048a0


	//   ....[69]....
        /*0b4c*/ 	.word	0x000048c0


	//   ....[70]....
        /*0b50*/ 	.word	0x000048e0


	//   ....[71]....
        /*0b54*/ 	.word	0x000064a0


	//   ....[72]....
        /*0b58*/ 	.word	0x000064c0


	//   ....[73]....
        /*0b5c*/ 	.word	0x00006510


	//   ....[74]....
        /*0b60*/ 	.word	0x00006540


	//   ....[75]....
        /*0b64*/ 	.word	0x00006570


	//   ....[76]....
        /*0b68*/ 	.word	0x00006590


	//   ....[77]....
        /*0b6c*/ 	.word	0x000065b0


	//   ....[78]....
        /*0b70*/ 	.word	0x000065d0


	//   ....[79]....
        /*0b74*/ 	.word	0x000065f0


	//   ....[80]....
        /*0b78*/ 	.word	0x00006610


	//   ....[81]....
        /*0b7c*/ 	.word	0x00006ee0


	//   ....[82]....
        /*0b80*/ 	.word	0x00006f00


	//   ....[83]....
        /*0b84*/ 	.word	0x00006f30


	//   ....[84]....
        /*0b88*/ 	.word	0x00006f50


	//   ....[85]....
        /*0b8c*/ 	.word	0x00006f60


	//   ....[86]....
        /*0b90*/ 	.word	0x00006f70


	//   ....[87]....
        /*0b94*/ 	.word	0x00006f80


	//   ....[88]....
        /*0b98*/ 	.word	0x00006f90


	//   ....[89]....
        /*0b9c*/ 	.word	0x00006fa0


	//   ....[90]....
        /*0ba0*/ 	.word	0x00006fb0


	//   ....[91]....
        /*0ba4*/ 	.word	0x00007640


	//   ....[92]....
        /*0ba8*/ 	.word	0x00007650


	//   ....[93]....
        /*0bac*/ 	.word	0x00007660


	//   ....[94]....
        /*0bb0*/ 	.word	0x00007670


	//   ....[95]....
        /*0bb4*/ 	.word	0x000076a0


	//   ....[96]....
        /*0bb8*/ 	.word	0x000076c0


	//   ....[97]....
        /*0bbc*/ 	.word	0x000076e0


	//   ....[98]....
        /*0bc0*/ 	.word	0x000076f0


	//   ....[99]....
        /*0bc4*/ 	.word	0x000094b0


	//   ....[100]....
        /*0bc8*/ 	.word	0x000094c0


	//   ....[101]....
        /*0bcc*/ 	.word	0x000094d0


	//   ....[102]....
        /*0bd0*/ 	.word	0x000094e0


	//   ....[103]....
        /*0bd4*/ 	.word	0x00009510


	//   ....[104]....
        /*0bd8*/ 	.word	0x00009530


	//   ....[105]....
        /*0bdc*/ 	.word	0x00009550


	//   ....[106]....
        /*0be0*/ 	.word	0x00009560


	//   ....[107]....
        /*0be4*/ 	.word	0x0000a780


	//   ....[108]....
        /*0be8*/ 	.word	0x0000a790


	//   ....[109]....
        /*0bec*/ 	.word	0x0000a7a0


	//   ....[110]....
        /*0bf0*/ 	.word	0x0000a7b0


	//   ....[111]....
        /*0bf4*/ 	.word	0x0000a7c0


	//   ....[112]....
        /*0bf8*/ 	.word	0x0000a7d0


	//   ....[113]....
        /*0bfc*/ 	.word	0x0000a7e0


	//   ....[114]....
        /*0c00*/ 	.word	0x0000a7f0


	//   ....[115]....
        /*0c04*/ 	.word	0x0000abb0


	//   ....[116]....
        /*0c08*/ 	.word	0x0000abd0


	//   ....[117]....
        /*0c0c*/ 	.word	0x0000ac60


	//   ....[118]....
        /*0c10*/ 	.word	0x0000ac70


	//   ....[119]....
        /*0c14*/ 	.word	0x0000acf0


	//   ....[120]....
        /*0c18*/ 	.word	0x0000ad10


	//   ....[121]....
        /*0c1c*/ 	.word	0x0000ad90


	//   ....[122]....
        /*0c20*/ 	.word	0x0000ada0


	//   ....[123]....
        /*0c24*/ 	.word	0x0000ae20


	//   ....[124]....
        /*0c28*/ 	.word	0x0000ae40


	//   ....[125]....
        /*0c2c*/ 	.word	0x0000aec0


	//   ....[126]....
        /*0c30*/ 	.word	0x0000aed0


	//   ....[127]....
        /*0c34*/ 	.word	0x0000af50


	//   ....[128]....
        /*0c38*/ 	.word	0x0000af70


	//   ....[129]....
        /*0c3c*/ 	.word	0x0000aff0


	//   ....[130]....
        /*0c40*/ 	.word	0x0000b000


	//   ....[131]....
        /*0c44*/ 	.word	0x0000b2a0


	//   ....[132]....
        /*0c48*/ 	.word	0x0000b2c0


	//   ....[133]....
        /*0c4c*/ 	.word	0x0000b610


	//   ....[134]....
        /*0c50*/ 	.word	0x0000b620


	//   ....[135]....
        /*0c54*/ 	.word	0x0000b970


	//   ....[136]....
        /*0c58*/ 	.word	0x0000b990


	//   ....[137]....
        /*0c5c*/ 	.word	0x0000bce0


	//   ....[138]....
        /*0c60*/ 	.word	0x0000bcf0


	//   ....[139]....
        /*0c64*/ 	.word	0x0000c7a0


	//   ....[140]....
        /*0c68*/ 	.word	0x0000c7c0


	//   ....[141]....
        /*0c6c*/ 	.word	0x0000c860


	//   ....[142]....
        /*0c70*/ 	.word	0x0000c870


	//   ....[143]....
        /*0c74*/ 	.word	0x0000c8f0


	//   ....[144]....
        /*0c78*/ 	.word	0x0000c910


	//   ....[145]....
        /*0c7c*/ 	.word	0x0000c990


	//   ....[146]....
        /*0c80*/ 	.word	0x0000c9a0


	//   ....[147]....
        /*0c84*/ 	.word	0x0000ca20


	//   ....[148]....
        /*0c88*/ 	.word	0x0000ca40


	//   ....[149]....
        /*0c8c*/ 	.word	0x0000cac0


	//   ....[150]....
        /*0c90*/ 	.word	0x0000cad0


	//   ....[151]....
        /*0c94*/ 	.word	0x0000cb50


	//   ....[152]....
        /*0c98*/ 	.word	0x0000cb70


	//   ....[153]....
        /*0c9c*/ 	.word	0x0000cbf0


	//   ....[154]....
        /*0ca0*/ 	.word	0x0000cc00


	//   ....[155]....
        /*0ca4*/ 	.word	0x0000cd60


	//   ....[156]....
        /*0ca8*/ 	.word	0x0000cd80


	//   ....[157]....
        /*0cac*/ 	.word	0x0000ceb0


	//   ....[158]....
        /*0cb0*/ 	.word	0x0000cef0


	//   ....[159]....
        /*0cb4*/ 	.word	0x0000cf20


	//   ....[160]....
        /*0cb8*/ 	.word	0x0000cf50


	//   ....[161]....
        /*0cbc*/ 	.word	0x0000cf80


	//   ....[162]....
        /*0cc0*/ 	.word	0x0000cfb0


	//   ....[163]....
        /*0cc4*/ 	.word	0x0000d110


	//   ....[164]....
        /*0cc8*/ 	.word	0x0000d150


	//   ....[165]....
        /*0ccc*/ 	.word	0x0000d180


	//   ....[166]....
        /*0cd0*/ 	.word	0x0000d1b0


	//   ....[167]....
        /*0cd4*/ 	.word	0x0000d1e0


	//   ....[168]....
        /*0cd8*/ 	.word	0x0000d210


	//   ....[169]....
        /*0cdc*/ 	.word	0x0000d2a0


	//   ....[170]....
        /*0ce0*/ 	.word	0x0000d2d0


	//   ....[171]....
        /*0ce4*/ 	.word	0x0000d2e0


	//   ....[172]....
        /*0ce8*/ 	.word	0x0000d340


	//   ....[173]....
        /*0cec*/ 	.word	0x0000d920


	//   ....[174]....
        /*0cf0*/ 	.word	0x0000d980


	//   ....[175]....
        /*0cf4*/ 	.word	0x0000d9d0


	//   ....[176]....
        /*0cf8*/ 	.word	0x0000da20


	//   ....[177]....
        /*0cfc*/ 	.word	0x0000da70


	//   ....[178]....
        /*0d00*/ 	.word	0x0000dae0


	//   ....[179]....
        /*0d04*/ 	.word	0x0000db30


	//   ....[180]....
        /*0d08*/ 	.word	0x0000db90


	//   ....[181]....
        /*0d0c*/ 	.word	0x0000dc00


	//   ....[182]....
        /*0d10*/ 	.word	0x0000dc60


	//   ....[183]....
        /*0d14*/ 	.word	0x0000dcd0


	//   ....[184]....
        /*0d18*/ 	.word	0x0000dd40


	//   ....[185]....
        /*0d1c*/ 	.word	0x0000ddb0


	//   ....[186]....
        /*0d20*/ 	.word	0x0000de10


	//   ....[187]....
        /*0d24*/ 	.word	0x0000de80


	//   ....[188]....
        /*0d28*/ 	.word	0x0000def0


	//   ....[189]....
        /*0d2c*/ 	.word	0x0000df60


	//   ....[190]....
        /*0d30*/ 	.word	0x0000dfc0


	//   ....[191]....
        /*0d34*/ 	.word	0x0000e030


	//   ....[192]....
        /*0d38*/ 	.word	0x0000e0a0


	//   ....[193]....
        /*0d3c*/ 	.word	0x0000e110


	//   ....[194]....
        /*0d40*/ 	.word	0x0000e170


	//   ....[195]....
        /*0d44*/ 	.word	0x0000e1e0


	//   ....[196]....
        /*0d48*/ 	.word	0x0000e250


	//   ....[197]....
        /*0d4c*/ 	.word	0x0000e2c0


	//   ....[198]....
        /*0d50*/ 	.word	0x0000e320


	//   ....[199]....
        /*0d54*/ 	.word	0x0000e390


	//   ....[200]....
        /*0d58*/ 	.word	0x0000e400


	//   ....[201]....
        /*0d5c*/ 	.word	0x0000e4d0


	//   ....[202]....
        /*0d60*/ 	.word	0x0000e530


	//   ....[203]....
        /*0d64*/ 	.word	0x0000e610


	//   ....[204]....
        /*0d68*/ 	.word	0x0000e670


	//   ....[205]....
        /*0d6c*/ 	.word	0x0000e750


	//   ....[206]....
        /*0d70*/ 	.word	0x0000e7b0


	//   ....[207]....
        /*0d74*/ 	.word	0x0000e890


	//   ....[208]....
        /*0d78*/ 	.word	0x0000e8f0


	//   ....[209]....
        /*0d7c*/ 	.word	0x0000e950


	//   ....[210]....
        /*0d80*/ 	.word	0x0000e9b0


	//   ....[211]....
        /*0d84*/ 	.word	0x0000ea00


	//   ....[212]....
        /*0d88*/ 	.word	0x0000ea50


	//   ....[213]....
        /*0d8c*/ 	.word	0x0000eaa0


	//   ....[214]....
        /*0d90*/ 	.word	0x0000eaf0


	//   ....[215]....
        /*0d94*/ 	.word	0x0000eb40


	//   ....[216]....
        /*0d98*/ 	.word	0x0000eb90


	//   ....[217]....
        /*0d9c*/ 	.word	0x0000ec00


	//   ....[218]....
        /*0da0*/ 	.word	0x0000ec70


	//   ....[219]....
        /*0da4*/ 	.word	0x0000ece0


	//   ....[220]....
        /*0da8*/ 	.word	0x0000edc0


	//   ....[221]....
        /*0dac*/ 	.word	0x0000ee20


	//   ....[222]....
        /*0db0*/ 	.word	0x0000ef00


	//   ....[223]....
        /*0db4*/ 	.word	0x0000ef60


	//   ....[224]....
        /*0db8*/ 	.word	0x0000f040


	//   ....[225]....
        /*0dbc*/ 	.word	0x0000f0a0


	//   ....[226]....
        /*0dc0*/ 	.word	0x0000f180


	//   ....[227]....
        /*0dc4*/ 	.word	0x0000f1e0


	//   ....[228]....
        /*0dc8*/ 	.word	0x0000f230


	//   ....[229]....
        /*0dcc*/ 	.word	0x0000f270


	//   ....[230]....
        /*0dd0*/ 	.word	0x0000f2c0


	//   ....[231]....
        /*0dd4*/ 	.word	0x0000f300


	//   ....[232]....
        /*0dd8*/ 	.word	0x0000f350


	//   ....[233]....
        /*0ddc*/ 	.word	0x0000f390


	//   ....[234]....
        /*0de0*/ 	.word	0x0000f3e0


	//   ....[235]....
        /*0de4*/ 	.word	0x0000f420


	//   ....[236]....
        /*0de8*/ 	.word	0x0000f480


	//   ....[237]....
        /*0dec*/ 	.word	0x0000f4d0


	//   ....[238]....
        /*0df0*/ 	.word	0x0000f520


	//   ....[239]....
        /*0df4*/ 	.word	0x0000f570


	//   ....[240]....
        /*0df8*/ 	.word	0x0000f5c0


	//   ....[241]....
        /*0dfc*/ 	.word	0x0000f610


	//   ....[242]....
        /*0e00*/ 	.word	0x0000f660


	//   ....[243]....
        /*0e04*/ 	.word	0x0000f6b0


	//   ....[244]....
        /*0e08*/ 	.word	0x0000f720


	//   ....[245]....
        /*0e0c*/ 	.word	0x0000f790


	//   ....[246]....
        /*0e10*/ 	.word	0x0000f800


	//   ....[247]....
        /*0e14*/ 	.word	0x0000f860


	//   ....[248]....
        /*0e18*/ 	.word	0x0000f8d0


	//   ....[249]....
        /*0e1c*/ 	.word	0x0000f940


	//   ....[250]....
        /*0e20*/ 	.word	0x0000f9b0


	//   ....[251]....
        /*0e24*/ 	.word	0x0000fa10


	//   ....[252]....
        /*0e28*/ 	.word	0x0000fa80


	//   ....[253]....
        /*0e2c*/ 	.word	0x0000faf0


	//   ....[254]....
        /*0e30*/ 	.word	0x0000fb60


	//   ....[255]....
        /*0e34*/ 	.word	0x0000fbc0


	//   ....[0]....
        /*0e38*/ 	.word	0x0000fc30


	//   ....[1]....
        /*0e3c*/ 	.word	0x0000fca0


	//   ....[2]....
        /*0e40*/ 	.word	0x0000fd10


	//   ....[3]....
        /*0e44*/ 	.word	0x0000fd70


	//   ....[4]....
        /*0e48*/ 	.word	0x0000fde0


	//   ....[5]....
        /*0e4c*/ 	.word	0x0000fe50


	//   ....[6]....
        /*0e50*/ 	.word	0x0000fec0


	//   ....[7]....
        /*0e54*/ 	.word	0x0000ff20


	//   ....[8]....
        /*0e58*/ 	.word	0x0000ff90


	//   ....[9]....
        /*0e5c*/ 	.word	0x00010000


	//   ....[10]....
        /*0e60*/ 	.word	0x00010070


	//   ....[11]....
        /*0e64*/ 	.word	0x000100d0


	//   ....[12]....
        /*0e68*/ 	.word	0x00010140


	//   ....[13]....
        /*0e6c*/ 	.word	0x000101b0


	//   ....[14]....
        /*0e70*/ 	.word	0x00010220


	//   ....[15]....
        /*0e74*/ 	.word	0x00010280


	//   ....[16]....
        /*0e78*/ 	.word	0x000102f0


	//   ....[17]....
        /*0e7c*/ 	.word	0x00010360


	//   ....[18]....
        /*0e80*/ 	.word	0x000103d0


	//   ....[19]....
        /*0e84*/ 	.word	0x00010430


	//   ....[20]....
        /*0e88*/ 	.word	0x000104a0


	//   ....[21]....
        /*0e8c*/ 	.word	0x00010510


	//   ....[22]....
        /*0e90*/ 	.word	0x00010580


	//   ....[23]....
        /*0e94*/ 	.word	0x000105e0


	//   ....[24]....
        /*0e98*/ 	.word	0x00010650


	//   ....[25]....
        /*0e9c*/ 	.word	0x000106c0


	//   ....[26]....
        /*0ea0*/ 	.word	0x00010730


	//   ....[27]....
        /*0ea4*/ 	.word	0x00010790


	//   ....[28]....
        /*0ea8*/ 	.word	0x00010800


	//   ....[29]....
        /*0eac*/ 	.word	0x00010870


	//   ....[30]....
        /*0eb0*/ 	.word	0x000108c0


	//   ....[31]....
        /*0eb4*/ 	.word	0x00010900


	//   ....[32]....
        /*0eb8*/ 	.word	0x00010950


	//   ....[33]....
        /*0ebc*/ 	.word	0x000109a0


	//   ....[34]....
        /*0ec0*/ 	.word	0x000109f0


	//   ....[35]....
        /*0ec4*/ 	.word	0x00010a60


	//   ....[36]....
        /*0ec8*/ 	.word	0x00010ab0


	//   ....[37]....
        /*0ecc*/ 	.word	0x00010b00


	//   ....[38]....
        /*0ed0*/ 	.word	0x00010b50


	//   ....[39]....
        /*0ed4*/ 	.word	0x00010ba0


	//   ....[40]....
        /*0ed8*/ 	.word	0x00010bf0


	//   ....[41]....
        /*0edc*/ 	.word	0x00010c60


	//   ....[42]....
        /*0ee0*/ 	.word	0x00010cb0


	//   ....[43]....
        /*0ee4*/ 	.word	0x00010d10


	//   ....[44]....
        /*0ee8*/ 	.word	0x00010d70


	//   ....[45]....
        /*0eec*/ 	.word	0x00010de0


	//----- nvinfo : EIATTR_EXIT_INSTR_OFFSETS
	.align		4
.L_148:
        /*0ef0*/ 	.byte	0x04, 0x1c
        /*0ef2*/ 	.short	(.L_150 - .L_149)


	//   ....[0]....
.L_149:
        /*0ef4*/ 	.word	0x00000c10


	//   ....[1]....
        /*0ef8*/ 	.word	0x0000d8e0


	//----- nvinfo : EIATTR_MAX_THREADS
	.align		4
.L_150:
        /*0efc*/ 	.byte	0x04, 0x05
        /*0efe*/ 	.short	(.L_152 - .L_151)
.L_151:
        /*0f00*/ 	.word	0x00000080
        /*0f04*/ 	.word	0x00000001
        /*0f08*/ 	.word	0x00000001


	//----- nvinfo : EIATTR_CRS_STACK_SIZE
	.align		4
.L_152:
        /*0f0c*/ 	.byte	0x04, 0x1e
        /*0f0e*/ 	.short	(.L_154 - .L_153)
.L_153:
        /*0f10*/ 	.word	0x00000000
.L_154:


//--------------------- .nv.info._ZN7cutlass13device_kernelIN5flash19enable_sm80_to_sm89INS1_16FlashAttnFwdSm80INS1_25CollectiveMainloopFwdSm80ILi4ELi1ELb0EN4cute5tupleIJNS5_1CILi128EEENS7_ILi80EEENS7_ILi64EEEEEELi64ENS_6half_tEfNS_4arch4Sm80ELb0ELb0ELb0ELb1ELb1ELb1ELb1ELb1EEENS1_21CollectiveEpilogueFwdINS6_IJS8_SA_S9_EEENS6_IJNS7_ILi1EEESI_SI_EEESC_SE_Li128ELb1ELb1ELb1ELb0EEENS1_36VarlenDynamicPersistentTileSchedulerILi128ELi80ELi128ELi128ELb1ELb1ELb0ELb0ELb1ELb1EEEEEEEEEvNT_6ParamsE --------------------------
	.section	.nv.info._ZN7cutlass13device_kernelIN5flash19enable_sm80_to_sm89INS1_16FlashAttnFwdSm80INS1_25CollectiveMainloopFwdSm80ILi4ELi1ELb0EN4cute5tupleIJNS5_1CILi128EEENS7_ILi80EEENS7_ILi64EEEEEELi64ENS_6half_tEfNS_4arch4Sm80ELb0ELb0ELb0ELb1ELb1ELb1ELb1ELb1EEENS1_21CollectiveEpilogueFwdINS6_IJS8_SA_S9_EEENS6_IJNS7_ILi1EEESI_SI_EEESC_SE_Li128ELb1ELb1ELb1ELb0EEENS1_36VarlenDynamicPersistentTileSchedulerILi128ELi80ELi128ELi128ELb1ELb1ELb0ELb0ELb1ELb1EEEEEEEEEvNT_6ParamsE,"",@"SHT_CUDA_INFO"
	.sectionflags	@""
	.align	4


	//----- nvinfo : EIATTR_CUDA_API_VERSION
	.align		4
        /*0000*/ 	.byte	0x04, 0x37
        /*0002*/ 	.short	(.L_156 - .L_155)
.L_155:
        /*0004*/ 	.word	0x00000082


	//----- nvinfo : EIATTR_SW2861232_WAR
	.align		4
.L_156:
        /*0008*/ 	.byte	0x01, 0x35
	.zero		2


	//----- nvinfo : EIATTR_PARAM_CBANK
	.align		4
        /*000c*/ 	.byte	0x04, 0x0a
        /*000e*/ 	.short	(.L_158 - .L_157)
	.align		4
.L_157:
        /*0010*/ 	.word	index@(.nv.constant0._ZN7cutlass13device_kernelIN5flash19enable_sm80_to_sm89INS1_16FlashAttnFwdSm80INS1_25CollectiveMainloopFwdSm80ILi4ELi1ELb0EN4cute5tupleIJNS5_1CILi128EEENS7_ILi80EEENS7_ILi64EEEEEELi64ENS_6half_tEfNS_4arch4Sm80ELb0ELb0ELb0ELb1ELb1ELb1ELb1ELb1EEENS1_21CollectiveEpilogueFwdINS6_IJS8_SA_S9_EEENS6_IJNS7_ILi1EEESI_SI_EEESC_SE_Li128ELb1ELb1ELb1ELb0EEENS1_36VarlenDynamicPersistentTileSchedulerILi128ELi80ELi128ELi128ELb1ELb1ELb0ELb0ELb1ELb1EEEEEEEEEvNT_6ParamsE)
        /*0014*/ 	.short	0x0160
        /*0016*/ 	.short	0x0438


	//----- nvinfo : EIATTR_CBANK_PARAM_SIZE
	.align		4
.L_158:
        /*0018*/ 	.byte	0x03, 0x19
        /*001a*/ 	.short	0x0438


	//----- nvinfo : EIATTR_KPARAM_INFO
	.align		4
        /*001c*/ 	.byte	0x04, 0x17
        /*001e*/ 	.short	(.L_160 - .L_159)
.L_159:
        /*0020*/ 	.word	0x00000000
        /*0024*/ 	.short	0x0000
        /*0026*/ 	.short	0x0000
        /*0028*/ 	.byte	0x00, 0xf0, 0xe1, 0x10


	//----- nvinfo : EIATTR_MAXREG_COUNT
	.align		4
.L_160:
        /*002c*/ 	.byte	0x03, 0x1b
        /*002e*/ 	.short	0x00ff


	//----- nvinfo : EIATTR_NUM_BARRIERS
	.align		4
        /*0030*/ 	.byte	0x02, 0x4c
        /*0032*/ 	.byte	0x06
	.zero		1


	//----- nvinfo : EIATTR_ANNOTATIONS
	.align		4
        /*0034*/ 	.byte	0x04, 0x55
        /*0036*/ 	.short	(.L_162 - .L_161)


	//   ....[0]....
.L_161:
        /* <DEDUP_REMOVED lines=116> */


	//----- nvinfo : EIATTR_MERCURY_ISA_VERSION
	.align		4
.L_162:
        /*0768*/ 	.byte	0x03, 0x5f
        /*076a*/ 	.short	0x0000


	//----- nvinfo : EIATTR_INT_WARP_WIDE_INSTR_OFFSETS
	.align		4
        /*076c*/ 	.byte	0x04, 0x31
        /*076e*/ 	.short	(.L_164 - .L_163)


	//   ....[0]....
.L_163:
        /*0770*/ 	.word	0x000134e0


	//   ....[1]....
        /*0774*/ 	.word	0x00013560


	//----- nvinfo : EIATTR_COOP_GROUP_MASK_REGIDS
	.align		4
.L_164:
        /*0778*/ 	.byte	0x04, 0x29
        /*077a*/ 	.short	(.L_166 - .L_165)


	//   ....[0]....
.L_165:
        /*077c*/ 	.word	0xffffffff


	//   ....[1]....
        /*0780*/ 	.word	0xffffffff


	//   ....[2]....
        /*0784*/ 	.word	0xffffffff


	//   ....[3]....
        /*0788*/ 	.word	0xffffffff


	//   ....[4]....
        /*078c*/ 	.word	0xffffffff


	//   ....[5]....
        /*0790*/ 	.word	0xffffffff


	//   ....[6]....
        /*0794*/ 	.word	0xffffffff


	//   ....[7]....
        /*0798*/ 	.word	0xffffffff


	//   ....[8]....
        /*079c*/ 	.word	0xffffffff


	//   ....[9]....
        /*07a0*/ 	.word	0xffffffff


	//   ....[10]....
        /*07a4*/ 	.word	0xffffffff


	//   ....[11]....
        /*07a8*/ 	.word	0xffffffff


	//   ....[12]....
        /*07ac*/ 	.word	0xffffffff


	//   ....[13]....
        /*07b0*/ 	.word	0xffffffff


	//   ....[14]....
        /*07b4*/ 	.word	0xffffffff


	//   ....[15]....
        /*07b8*/ 	.word	0xffffffff


	//   ....[16]....
        /*07bc*/ 	.word	0xffffffff


	//   ....[17]....
        /*07c0*/ 	.word	0xffffffff


	//   ....[18]....
        /*07c4*/ 	.word	0xffffffff


	//   ....[19]....
        /*07c8*/ 	.word	0xffffffff


	//   ....[20]....
        /*07cc*/ 	.word	0xffffffff


	//   ....[21]....
        /*07d0*/ 	.word	0xffffffff


	//   ....[22]....
        /*07d4*/ 	.word	0xffffffff


	//   ....[23]....
        /*07d8*/ 	.word	0xffffffff


	//   ....[24]....
        /*07dc*/ 	.word	0xffffffff


	//   ....[25]....
        /*07e0*/ 	.word	0xffffffff


	//   ....[26]....
        /*07e4*/ 	.word	0xffffffff


	//   ....[27]....
        /*07e8*/ 	.word	0xffffffff


	//   ....[28]....
        /*07ec*/ 	.word	0xffffffff


	//   ....[29]....
        /*07f0*/ 	.word	0xffffffff


	//   ....[30]....
        /*07f4*/ 	.word	0xffffffff


	//   ....[31]....
        /*07f8*/ 	.word	0xffffffff


	//   ....[32]....
        /*07fc*/ 	.word	0xffffffff


	//   ....[33]....
        /*0800*/ 	.word	0xffffffff


	//   ....[34]....
        /*0804*/ 	.word	0xffffffff


	//   ....[35]....
        /*0808*/ 	.word	0xffffffff


	//   ....[36]....
        /*080c*/ 	.word	0xffffffff


	//   ....[37]....
        /*0810*/ 	.word	0xffffffff


	//   ....[38]....
        /*0814*/ 	.word	0xffffffff


	//   ....[39]....
        /*0818*/ 	.word	0xffffffff


	//   ....[40]....
        /*081c*/ 	.word	0xffffffff


	//   ....[41]....
        /*0820*/ 	.word	0xffffffff


	//   ....[42]....
        /*0824*/ 	.word	0xffffffff


	//   ....[43]....
        /*0828*/ 	.word	0xffffffff


	//   ....[44]....
        /*082c*/ 	.word	0xffffffff


	//   ....[45]....
        /*0830*/ 	.word	0xffffffff


	//   ....[46]....
        /*0834*/ 	.word	0xffffffff


	//   ....[47]....
        /*0838*/ 	.word	0xffffffff


	//   ....[48]....
        /*083c*/ 	.word	0xffffffff


	//   ....[49]....
        /*0840*/ 	.word	0xffffffff


	//   ....[50]....
        /*0844*/ 	.word	0xffffffff


	//   ....[51]....
        /*0848*/ 	.word	0xffffffff


	//   ....[52]....
        /*084c*/ 	.word	0xffffffff


	//   ....[53]....
        /*0850*/ 	.word	0xffffffff


	//   ....[54]....
        /*0854*/ 	.word	0xffffffff


	//   ....[55]....
        /*0858*/ 	.word	0xffffffff


	//   ....[56]....
        /*085c*/ 	.word	0xffffffff


	//   ....[57]....
        /*0860*/ 	.word	0xffffffff


	//   ....[58]....
        /*0864*/ 	.word	0xffffffff


	//   ....[59]....
        /*0868*/ 	.word	0xffffffff


	//   ....[60]....
        /*086c*/ 	.word	0xffffffff


	//   ....[61]....
        /*0870*/ 	.word	0xffffffff


	//   ....[62]....
        /*0874*/ 	.word	0xffffffff


	//   ....[63]....
        /*0878*/ 	.word	0xffffffff


	//   ....[64]....
        /*087c*/ 	.word	0xffffffff


	//   ....[65]....
        /*0880*/ 	.word	0xffffffff


	//   ....[66]....
        /*0884*/ 	.word	0xffffffff


	//   ....[67]....
        /*0888*/ 	.word	0xffffffff


	//   ....[68]....
        /*088c*/ 	.word	0xffffffff


	//   ....[69]....
        /*0890*/ 	.word	0xffffffff


	//   ....[70]....
        /*0894*/ 	.word	0xffffffff


	//   ....[71]....
        /*0898*/ 	.word	0xffffffff


	//   ....[72]....
        /*089c*/ 	.word	0xffffffff


	//   ....[73]....
        /*08a0*/ 	.word	0xffffffff


	//   ....[74]....
        /*08a4*/ 	.word	0xffffffff


	//   ....[75]....
        /*08a8*/ 	.word	0xffffffff


	//   ....[76]....
        /*08ac*/ 	.word	0xffffffff


	//   ....[77]....
        /*08b0*/ 	.word	0xffffffff


	//   ....[78]....
        /*08b4*/ 	.word	0xffffffff


	//   ....[79]....
        /*08b8*/ 	.word	0xffffffff


	//   ....[80]....
        /*08bc*/ 	.word	0xffffffff


	//   ....[81]....
        /*08c0*/ 	.word	0xffffffff


	//   ....[82]....
        /*08c4*/ 	.word	0xffffffff


	//   ....[83]....
        /*08c8*/ 	.word	0xffffffff


	//   ....[84]....
        /*08cc*/ 	.word	0xffffffff


	//   ....[85]....
        /*08d0*/ 	.word	0xffffffff


	//   ....[86]....
        /*08d4*/ 	.word	0xffffffff


	//   ....[87]....
        /*08d8*/ 	.word	0xffffffff


	//   ....[88]....
        /*08dc*/ 	.word	0xffffffff


	//   ....[89]....
        /*08e0*/ 	.word	0xffffffff


	//   ....[90]....
        /*08e4*/ 	.word	0xffffffff


	//   ....[91]....
        /*08e8*/ 	.word	0xffffffff


	//   ....[92]....
        /*08ec*/ 	.word	0xffffffff


	//   ....[93]....
        /*08f0*/ 	.word	0xffffffff


	//   ....[94]....
        /*08f4*/ 	.word	0xffffffff


	//   ....[95]....
        /*08f8*/ 	.word	0xffffffff


	//   ....[96]....
        /*08fc*/ 	.word	0xffffffff


	//   ....[97]....
        /*0900*/ 	.word	0xffffffff


	//   ....[98]....
        /*0904*/ 	.word	0xffffffff


	//   ....[99]....
        /*0908*/ 	.word	0xffffffff


	//   ....[100]....
        /*090c*/ 	.word	0xffffffff


	//   ....[101]....
        /*0910*/ 	.word	0xffffffff


	//   ....[102]....
        /*0914*/ 	.word	0xffffffff


	//   ....[103]....
        /*0918*/ 	.word	0xffffffff


	//   ....[104]....
        /*091c*/ 	.word	0xffffffff


	//   ....[105]....
        /*0920*/ 	.word	0xffffffff


	//   ....[106]....
        /*0924*/ 	.word	0xffffffff


	//   ....[107]....
        /*0928*/ 	.word	0xffffffff


	//   ....[108]....
        /*092c*/ 	.word	0xffffffff


	//   ....[109]....
        /*0930*/ 	.word	0xffffffff


	//   ....[110]....
        /*0934*/ 	.word	0xffffffff


	//   ....[111]....
        /*0938*/ 	.word	0xffffffff


	//   ....[112]....
        /*093c*/ 	.word	0xffffffff


	//   ....[113]....
        /*0940*/ 	.word	0xffffffff


	//   ....[114]....
        /*0944*/ 	.word	0xffffffff


	//   ....[115]....
        /*0948*/ 	.word	0xffffffff


	//   ....[116]....
        /*094c*/ 	.word	0xffffffff


	//   ....[117]....
        /*0950*/ 	.word	0xffffffff


	//   ....[118]....
        /*0954*/ 	.word	0xffffffff


	//   ....[119]....
        /*0958*/ 	.word	0xffffffff


	//   ....[120]....
        /*095c*/ 	.word	0xffffffff


	//   ....[121]....
        /*0960*/ 	.word	0xffffffff


	//   ....[122]....
        /*0964*/ 	.word	0xffffffff


	//   ....[123]....
        /*0968*/ 	.word	0xffffffff


	//   ....[124]....
        /*096c*/ 	.word	0xffffffff


	//   ....[125]....
        /*0970*/ 	.word	0xffffffff


	//   ....[126]....
        /*0974*/ 	.word	0xffffffff


	//   ....[127]....
        /*0978*/ 	.word	0xffffffff


	//   ....[128]....
        /*097c*/ 	.word	0xffffffff


	//   ....[129]....
        /*0980*/ 	.word	0xffffffff


	//   ....[130]....
        /*0984*/ 	.word	0xffffffff


	//   ....[131]....
        /*0988*/ 	.word	0xffffffff


	//   ....[132]....
        /*098c*/ 	.word	0xffffffff


	//   ....[133]....
        /*0990*/ 	.word	0xffffffff


	//   ....[134]....
        /*0994*/ 	.word	0xffffffff


	//   ....[135]....
        /*0998*/ 	.word	0xffffffff


	//   ....[136]....
        /*099c*/ 	.word	0xffffffff


	//   ....[137]....
        /*09a0*/ 	.word	0xffffffff


	//   ....[138]....
        /*09a4*/ 	.word	0xffffffff


	//   ....[139]....
        /*09a8*/ 	.word	0xffffffff


	//   ....[140]....
        /*09ac*/ 	.word	0xffffffff


	//   ....[141]....
        /*09b0*/ 	.word	0xffffffff


	//   ....[142]....
        /*09b4*/ 	.word	0xffffffff


	//   ....[143]....
        /*09b8*/ 	.word	0xffffffff


	//   ....[144]....
        /*09bc*/ 	.word	0xffffffff


	//   ....[145]....
        /*09c0*/ 	.word	0xffffffff


	//   ....[146]....
        /*09c4*/ 	.word	0xffffffff


	//   ....[147]....
        /*09c8*/ 	.word	0xffffffff


	//   ....[148]....
        /*09cc*/ 	.word	0xffffffff


	//   ....[149]....
        /*09d0*/ 	.word	0xffffffff


	//   ....[150]....
        /*09d4*/ 	.word	0xffffffff


	//   ....[151]....
        /*09d8*/ 	.word	0xffffffff


	//   ....[152]....
        /*09dc*/ 	.word	0xffffffff


	//   ....[153]....
        /*09e0*/ 	.word	0xffffffff


	//   ....[154]....
        /*09e4*/ 	.word	0xffffffff


	//   ....[155]....
        /*09e8*/ 	.word	0xffffffff


	//   ....[156]....
        /*09ec*/ 	.word	0xffffffff


	//   ....[157]....
        /*09f0*/ 	.word	0xffffffff


	//   ....[158]....
        /*09f4*/ 	.word	0xffffffff


	//   ....[159]....
        /*09f8*/ 	.word	0xffffffff


	//   ....[160]....
        /*09fc*/ 	.word	0xffffffff


	//   ....[161]....
        /*0a00*/ 	.word	0xffffffff


	//   ....[162]....
        /*0a04*/ 	.word	0xffffffff


	//   ....[163]....
        /*0a08*/ 	.word	0xffffffff


	//   ....[164]....
        /*0a0c*/ 	.word	0xffffffff


	//   ....[165]....
        /*0a10*/ 	.word	0xffffffff


	//   ....[166]....
        /*0a14*/ 	.word	0xffffffff


	//   ....[167]....
        /*0a18*/ 	.word	0xffffffff


	//   ....[168]....
        /*0a1c*/ 	.word	0xffffffff


	//   ....[169]....
        /*0a20*/ 	.word	0xffffffff


	//   ....[170]....
        /*0a24*/ 	.word	0xffffffff


	//   ....[171]....
        /*0a28*/ 	.word	0xffffffff


	//   ....[172]....
        /*0a2c*/ 	.word	0xffffffff


	//   ....[173]....
        /*0a30*/ 	.word	0xffffffff


	//   ....[174]....
        /*0a34*/ 	.word	0xffffffff


	//   ....[175]....
        /*0a38*/ 	.word	0xffffffff


	//   ....[176]....
        /*0a3c*/ 	.word	0xffffffff


	//   ....[177]....
        /*0a40*/ 	.word	0xffffffff


	//   ....[178]....
        /*0a44*/ 	.word	0xffffffff


	//   ....[179]....
        /*0a48*/ 	.word	0xffffffff


	//   ....[180]....
        /*0a4c*/ 	.word	0xffffffff


	//   ....[181]....
        /*0a50*/ 	.word	0xffffffff


	//   ....[182]....
        /*0a54*/ 	.word	0xffffffff


	//   ....[183]....
        /*0a58*/ 	.word	0xffffffff


	//   ....[184]....
        /*0a5c*/ 	.word	0xffffffff


	//   ....[185]....
        /*0a60*/ 	.word	0xffffffff


	//   ....[186]....
        /*0a64*/ 	.word	0xffffffff


	//   ....[187]....
        /*0a68*/ 	.word	0xffffffff


	//   ....[188]....
        /*0a6c*/ 	.word	0xffffffff


	//   ....[189]....
        /*0a70*/ 	.word	0xffffffff


	//   ....[190]....
        /*0a74*/ 	.word	0xffffffff


	//   ....[191]....
        /*0a78*/ 	.word	0xffffffff


	//   ....[192]....
        /*0a7c*/ 	.word	0xffffffff


	//   ....[193]....
        /*0a80*/ 	.word	0xffffffff


	//   ....[194]....
        /*0a84*/ 	.word	0xffffffff


	//   ....[195]....
        /*0a88*/ 	.word	0xffffffff


	//   ....[196]....
        /*0a8c*/ 	.word	0xffffffff


	//   ....[197]....
        /*0a90*/ 	.word	0xffffffff


	//   ....[198]....
        /*0a94*/ 	.word	0xffffffff


	//   ....[199]....
        /*0a98*/ 	.word	0xffffffff


	//   ....[200]....
        /*0a9c*/ 	.word	0xffffffff


	//   ....[201]....
        /*0aa0*/ 	.word	0xffffffff


	//   ....[202]....
        /*0aa4*/ 	.word	0xffffffff


	//   ....[203]....
        /*0aa8*/ 	.word	0xffffffff


	//   ....[204]....
        /*0aac*/ 	.word	0xffffffff


	//   ....[205]....
        /*0ab0*/ 	.word	0xffffffff


	//   ....[206]....
        /*0ab4*/ 	.word	0xffffffff


	//   ....[207]....
        /*0ab8*/ 	.word	0xffffffff


	//   ....[208]....
        /*0abc*/ 	.word	0xffffffff


	//   ....[209]....
        /*0ac0*/ 	.word	0xffffffff


	//   ....[210]....
        /*0ac4*/ 	.word	0xffffffff


	//   ....[211]....
        /*0ac8*/ 	.word	0xffffffff


	//   ....[212]....
        /*0acc*/ 	.word	0xffffffff


	//   ....[213]....
        /*0ad0*/ 	.word	0xffffffff


	//   ....[214]....
        /*0ad4*/ 	.word	0xffffffff


	//   ....[215]....
        /*0ad8*/ 	.word	0xffffffff


	//   ....[216]....
        /*0adc*/ 	.word	0xffffffff


	//   ....[217]....
        /*0ae0*/ 	.word	0xffffffff


	//   ....[218]....
        /*0ae4*/ 	.word	0xffffffff


	//   ....[219]....
        /*0ae8*/ 	.word	0xffffffff


	//   ....[220]....
        /*0aec*/ 	.word	0xffffffff


	//   ....[221]....
        /*0af0*/ 	.word	0xffffffff


	//   ....[222]....
        /*0af4*/ 	.word	0xffffffff


	//   ....[223]....
        /*0af8*/ 	.word	0xffffffff


	//   ....[224]....
        /*0afc*/ 	.word	0xffffffff


	//   ....[225]....
        /*0b00*/ 	.word	0xffffffff


	//   ....[226]....
        /*0b04*/ 	.word	0xffffffff


	//   ....[227]....
        /*0b08*/ 	.word	0xffffffff


	//   ....[228]....
        /*0b0c*/ 	.word	0xffffffff


	//   ....[229]....
        /*0b10*/ 	.word	0xffffffff


	//   ....[230]....
        /*0b14*/ 	.word	0xffffffff


	//   ....[231]....
        /*0b18*/ 	.word	0xffffffff


	//   ....[232]....
        /*0b1c*/ 	.word	0xffffffff


	//   ....[233]....
        /*0b20*/ 	.word	0xffffffff


	//   ....[234]....
        /*0b24*/ 	.word	0xffffffff


	//   ....[235]....
        /*0b28*/ 	.word	0xffffffff


	//   ....[236]....
        /*0b2c*/ 	.word	0xffffffff


	//   ....[237]....
        /*0b30*/ 	.word	0xffffffff


	//   ....[238]....
        /*0b34*/ 	.word	0xffffffff


	//   ....[239]....
        /*0b38*/ 	.word	0xffffffff


	//   ....[240]....
        /*0b3c*/ 	.word	0xffffffff


	//   ....[241]....
        /*0b40*/ 	.word	0xffffffff


	//   ....[242]....
        /*0b44*/ 	.word	0xffffffff


	//   ....[243]....
        /*0b48*/ 	.word	0xffffffff


	//   ....[244]....
        /*0b4c*/ 	.word	0xffffffff


	//   ....[245]....
        /*0b50*/ 	.word	0xffffffff


	//   ....[246]....
        /*0b54*/ 	.word	0xffffffff


	//   ....[247]....
        /*0b58*/ 	.word	0xffffffff


	//   ....[248]....
        /*0b5c*/ 	.word	0xffffffff


	//   ....[249]....
        /*0b60*/ 	.word	0xffffffff


	//   ....[250]....
        /*0b64*/ 	.word	0xffffffff


	//   ....[251]....
        /*0b68*/ 	.word	0xffffffff


	//   ....[252]....
        /*0b6c*/ 	.word	0xffffffff


	//   ....[253]....
        /*0b70*/ 	.word	0xffffffff


	//   ....[254]....
        /*0b74*/ 	.word	0xffffffff


	//   ....[255]....
        /*0b78*/ 	.word	0xffffffff


	//   ....[0]....
        /*0b7c*/ 	.word	0xffffffff


	//   ....[1]....
        /*0b80*/ 	.word	0xffffffff


	//   ....[2]....
        /*0b84*/ 	.word	0xffffffff


	//   ....[3]....
        /*0b88*/ 	.word	0xffffffff


	//   ....[4]....
        /*0b8c*/ 	.word	0xffffffff


	//   ....[5]....
        /*0b90*/ 	.word	0xffffffff


	//   ....[6]....
        /*0b94*/ 	.word	0xffffffff


	//   ....[7]....
        /*0b98*/ 	.word	0xffffffff


	//   ....[8]....
        /*0b9c*/ 	.word	0xffffffff


	//   ....[9]....
        /*0ba0*/ 	.word	0xffffffff


	//   ....[10]....
        /*0ba4*/ 	.word	0xffffffff


	//   ....[11]....
        /*0ba8*/ 	.word	0xffffffff


	//   ....[12]....
        /*0bac*/ 	.word	0xffffffff


	//   ....[13]....
        /*0bb0*/ 	.word	0xffffffff


	//   ....[14]....
        /*0bb4*/ 	.word	0xffffffff


	//   ....[15]....
        /*0bb8*/ 	.word	0xffffffff


	//   ....[16]....
        /*0bbc*/ 	.word	0xffffffff


	//   ....[17]....
        /*0bc0*/ 	.word	0xffffffff


	//   ....[18]....
        /*0bc4*/ 	.word	0xffffffff


	//   ....[19]....
        /*0bc8*/ 	.word	0xffffffff


	//   ....[20]....
        /*0bcc*/ 	.word	0xffffffff


	//   ....[21]....
        /*0bd0*/ 	.word	0xffffffff


	//   ....[22]....
        /*0bd4*/ 	.word	0xffffffff


	//   ....[23]....
        /*0bd8*/ 	.word	0xffffffff


	//   ....[24]....
        /*0bdc*/ 	.word	0xffffffff


	//   ....[25]....
        /*0be0*/ 	.word	0xffffffff


	//   ....[26]....
        /*0be4*/ 	.word	0xffffffff


	//   ....[27]....
        /*0be8*/ 	.word	0xffffffff


	//   ....[28]....
        /*0bec*/ 	.word	0xffffffff


	//   ....[29]....
        /*0bf0*/ 	.word	0xffffffff


	//   ....[30]....
        /*0bf4*/ 	.word	0xffffffff


	//   ....[31]....
        /*0bf8*/ 	.word	0xffffffff


	//   ....[32]....
        /*0bfc*/ 	.word	0xffffffff


	//   ....[33]....
        /*0c00*/ 	.word	0xffffffff


	//   ....[34]....
        /*0c04*/ 	.word	0xffffffff


	//   ....[35]....
        /*0c08*/ 	.word	0xffffffff


	//   ....[36]....
        /*0c0c*/ 	.word	0xffffffff


	//   ....[37]....
        /*0c10*/ 	.word	0xffffffff


	//   ....[38]....
        /*0c14*/ 	.word	0xffffffff


	//   ....[39]....
        /*0c18*/ 	.word	0xffffffff


	//   ....[40]....
        /*0c1c*/ 	.word	0xffffffff


	//   ....[41]....
        /*0c20*/ 	.word	0xffffffff


	//   ....[42]....
        /*0c24*/ 	.word	0xffffffff


	//   ....[43]....
        /*0c28*/ 	.word	0xffffffff


	//   ....[44]....
        /*0c2c*/ 	.word	0xffffffff


	//   ....[45]....
        /*0c30*/ 	.word	0xffffffff


	//   ....[46]....
        /*0c34*/ 	.word	0xffffffff


	//   ....[47]....
        /*0c38*/ 	.word	0xffffffff


	//   ....[48]....
        /*0c3c*/ 	.word	0xffffffff


	//   ....[49]....
        /*0c40*/ 	.word	0xffffffff


	//   ....[50]....
        /*0c44*/ 	.word	0xffffffff


	//   ....[51]....
        /*0c48*/ 	.word	0xffffffff


	//   ....[52]....
        /*0c4c*/ 	.word	0xffffffff


	//   ....[53]....
        /*0c50*/ 	.word	0xffffffff


	//   ....[54]....
        /*0c54*/ 	.word	0xffffffff


	//   ....[55]....
        /*0c58*/ 	.word	0xffffffff


	//   ....[56]....
        /*0c5c*/ 	.word	0xffffffff


	//   ....[57]....
        /*0c60*/ 	.word	0xffffffff


	//   ....[58]....
        /*0c64*/ 	.word	0xffffffff


	//   ....[59]....
        /*0c68*/ 	.word	0xffffffff


	//   ....[60]....
        /*0c6c*/ 	.word	0xffffffff


	//   ....[61]....
        /*0c70*/ 	.word	0xffffffff


	//   ....[62]....
        /*0c74*/ 	.word	0xffffffff


	//   ....[63]....
        /*0c78*/ 	.word	0xffffffff


	//   ....[64]....
        /*0c7c*/ 	.word	0xffffffff


	//   ....[65]....
        /*0c80*/ 	.word	0xffffffff


	//   ....[66]....
        /*0c84*/ 	.word	0xffffffff


	//   ....[67]....
        /*0c88*/ 	.word	0xffffffff


	//   ....[68]....
        /*0c8c*/ 	.word	0xffffffff


	//   ....[69]....
        /*0c90*/ 	.word	0xffffffff


	//   ....[70]....
        /*0c94*/ 	.word	0xffffffff


	//   ....[71]....
        /*0c98*/ 	.word	0xffffffff


	//   ....[72]....
        /*0c9c*/ 	.word	0xffffffff


	//   ....[73]....
        /*0ca0*/ 	.word	0xffffffff


	//   ....[74]....
        /*0ca4*/ 	.word	0xffffffff


	//   ....[75]....
        /*0ca8*/ 	.word	0xffffffff


	//   ....[76]....
        /*0cac*/ 	.word	0xffffffff


	//   ....[77]....
        /*0cb0*/ 	.word	0xffffffff


	//----- nvinfo : EIATTR_COOP_GROUP_INSTR_OFFSETS
	.align		4
.L_166:
        /*0cb4*/ 	.byte	0x04, 0x28
        /*0cb6*/ 	.short	(.L_168 - .L_167)


	//   ....[0]....
.L_167:
        /*0cb8*/ 	.word	0x00000050


	//   ....[1]....
        /*0cbc*/ 	.word	0x00000200


	//   ....[2]....
        /*0cc0*/ 	.word	0x00000230


	//   ....[3]....
        /*0cc4*/ 	.word	0x00000260


	//   ....[4]....
        /*0cc8*/ 	.word	0x00000290


	//   ....[5]....
        /*0ccc*/ 	.word	0x000002c0


	//   ....[6]....
        /*0cd0*/ 	.word	0x000002f0


	//   ....[7]....
        /*0cd4*/ 	.word	0x00000460


	//   ....[8]....
        /*0cd8*/ 	.word	0x000004a0


	//   ....[9]....
        /*0cdc*/ 	.word	0x000004d0


	//   ....[10]....
        /*0ce0*/ 	.word	0x00000500


	//   ....[11]....
        /*0ce4*/ 	.word	0x00000530


	//   ....[12]....
        /*0ce8*/ 	.word	0x00000560


	//   ....[13]....
        /*0cec*/ 	.word	0x000005f0


	//   ....[14]....
        /*0cf0*/ 	.word	0x00000620


	//   ....[15]....
        /*0cf4*/ 	.word	0x00000640


	//   ....[16]....
        /*0cf8*/ 	.word	0x000006a0


	//   ....[17]....
        /*0cfc*/ 	.word	0x00003980


	//   ....[18]....
        /*0d00*/ 	.word	0x000039d0


	//   ....[19]....
        /*0d04*/ 	.word	0x000041d0


	//   ....[20]....
        /*0d08*/ 	.word	0x000041f0


	//   ....[21]....
        /*0d0c*/ 	.word	0x00004960


	//   ....[22]....
        /*0d10*/ 	.word	0x00004970


	//   ....[23]....
        /*0d14*/ 	.word	0x000051f0


	//   ....[24]....
        /*0d18*/ 	.word	0x00005230


	//   ....[25]....
        /*0d1c*/ 	.word	0x00005e30


	//   ....[26]....
        /*0d20*/ 	.word	0x00005e60


	//   ....[27]....
        /*0d24*/ 	.word	0x00006620


	//   ....[28]....
        /*0d28*/ 	.word	0x00006640


	//   ....[29]....
        /*0d2c*/ 	.word	0x00006e20


	//   ....[30]....
        /*0d30*/ 	.word	0x00006e50


	//   ....[31]....
        /*0d34*/ 	.word	0x00006f80


	//   ....[32]....
        /*0d38*/ 	.word	0x00006fb0


	//   ....[33]....
        /*0d3c*/ 	.word	0x000070a0


	//   ....[34]....
        /*0d40*/ 	.word	0x000070c0


	//   ....[35]....
        /*0d44*/ 	.word	0x000076a0


	//   ....[36]....
        /*0d48*/ 	.word	0x000076e0


	//   ....[37]....
        /*0d4c*/ 	.word	0x00007810


	//   ....[38]....
        /*0d50*/ 	.word	0x00007840


	//   ....[39]....
        /*0d54*/ 	.word	0x00007930


	//   ....[40]....
        /*0d58*/ 	.word	0x00007960


	//   ....[41]....
        /*0d5c*/ 	.word	0x00008480


	//   ....[42]....
        /*0d60*/ 	.word	0x000084a0


	//   ....[43]....
        /*0d64*/ 	.word	0x00008570


	//   ....[44]....
        /*0d68*/ 	.word	0x00008580


	//   ....[45]....
        /*0d6c*/ 	.word	0x00008650


	//   ....[46]....
        /*0d70*/ 	.word	0x00008670


	//   ....[47]....
        /*0d74*/ 	.word	0x00008740


	//   ....[48]....
        /*0d78*/ 	.word	0x00008750


	//   ....[49]....
        /*0d7c*/ 	.word	0x00008820


	//   ....[50]....
        /*0d80*/ 	.word	0x00008840


	//   ....[51]....
        /*0d84*/ 	.word	0x00008910


	//   ....[52]....
        /*0d88*/ 	.word	0x00008920


	//   ....[53]....
        /*0d8c*/ 	.word	0x000089f0


	//   ....[54]....
        /*0d90*/ 	.word	0x00008a10


	//   ....[55]....
        /*0d94*/ 	.word	0x00008ae0


	//   ....[56]....
        /*0d98*/ 	.word	0x00008af0


	//   ....[57]....
        /*0d9c*/ 	.word	0x00008f20


	//   ....[58]....
        /*0da0*/ 	.word	0x00008f30


	//   ....[59]....
        /*0da4*/ 	.word	0x00008f40


	//   ....[60]....
        /*0da8*/ 	.word	0x00008f50


	//   ....[61]....
        /*0dac*/ 	.word	0x00008f70


	//   ....[62]....
        /*0db0*/ 	.word	0x00008f80


	//   ....[63]....
        /*0db4*/ 	.word	0x00008fa0


	//   ....[64]....
        /*0db8*/ 	.word	0x00008fc0


	//   ....[65]....
        /*0dbc*/ 	.word	0x000090c0


	//   ....[66]....
        /*0dc0*/ 	.word	0x000090d0


	//   ....[67]....
        /*0dc4*/ 	.word	0x000092d0


	//   ....[68]....
        /*0dc8*/ 	.word	0x00009310


	//   ....[69]....
        /*0dcc*/ 	.word	0x00009320


	//   ....[70]....
        /*0dd0*/ 	.word	0x00009330


	//   ....[71]....
        /*0dd4*/ 	.word	0x0000abf0


	//   ....[72]....
        /*0dd8*/ 	.word	0x0000ac30


	//   ....[73]....
        /*0ddc*/ 	.word	0x0000ac50


	//   ....[74]....
        /*0de0*/ 	.word	0x0000ac60


	//   ....[75]....
        /*0de4*/ 	.word	0x0000c940


	//   ....[76]....
        /*0de8*/ 	.word	0x0000c980


	//   ....[77]....
        /*0dec*/ 	.word	0x0000c990


	//   ....[78]....
        /*0df0*/ 	.word	0x0000c9b0


	//   ....[79]....
        /*0df4*/ 	.word	0x0000c9d0


	//   ....[80]....
        /*0df8*/ 	.word	0x0000ca50


	//   ....[81]....
        /*0dfc*/ 	.word	0x0000ca90


	//   ....[82]....
        /*0e00*/ 	.word	0x0000cab0


	//   ....[83]....
        /*0e04*/ 	.word	0x0000cad0


	//   ....[84]....
        /*0e08*/ 	.word	0x0000caf0


	//   ....[85]....
        /*0e0c*/ 	.word	0x0000d310


	//   ....[86]....
        /*0e10*/ 	.word	0x0000d330


	//   ....[87]....
        /*0e14*/ 	.word	0x0000d350


	//   ....[88]....
        /*0e18*/ 	.word	0x0000d360


	//   ....[89]....
        /*0e1c*/ 	.word	0x0000d370


	//   ....[90]....
        /*0e20*/ 	.word	0x0000d380


	//   ....[91]....
        /*0e24*/ 	.word	0x0000d390


	//   ....[92]....
        /*0e28*/ 	.word	0x0000d3a0


	//   ....[93]....
        /*0e2c*/ 	.word	0x0000d3d0


	//   ....[94]....
        /*0e30*/ 	.word	0x0000d400


	//   ....[95]....
        /*0e34*/ 	.word	0x0000e080


	//   ....[96]....
        /*0e38*/ 	.word	0x0000e090


	//   ....[97]....
        /*0e3c*/ 	.word	0x0000e0a0


	//   ....[98]....
        /*0e40*/ 	.word	0x0000e0b0


	//   ....[99]....
        /*0e44*/ 	.word	0x0000e0e0


	//   ....[100]....
        /*0e48*/ 	.word	0x0000e100


	//   ....[101]....
        /*0e4c*/ 	.word	0x0000e120


	//   ....[102]....
        /*0e50*/ 	.word	0x0000e130


	//   ....[103]....
        /*0e54*/ 	.word	0x0000fca0


	//   ....[104]....
        /*0e58*/ 	.word	0x0000fcf0


	//   ....[105]....
        /*0e5c*/ 	.word	0x0000fd20


	//   ....[106]....
        /*0e60*/ 	.word	0x0000fd40


	//   ....[107]....
        /*0e64*/ 	.word	0x0000fd60


	//   ....[108]....
        /*0e68*/ 	.word	0x0000fd80


	//   ....[109]....
        /*0e6c*/ 	.word	0x0000fda0


	//   ....[110]....
        /*0e70*/ 	.word	0x0000fdc0


	//   ....[111]....
        /*0e74*/ 	.word	0x0000fdf0


	//   ....[112]....
        /*0e78*/ 	.word	0x0000ff20


	//   ....[113]....
        /*0e7c*/ 	.word	0x00010740


	//   ....[114]....
        /*0e80*/ 	.word	0x00010760


	//   ....[115]....
        /*0e84*/ 	.word	0x000107b0


	//   ....[116]....
        /*0e88*/ 	.word	0x000107d0


	//   ....[117]....
        /*0e8c*/ 	.word	0x00010800


	//   ....[118]....
        /*0e90*/ 	.word	0x00010820


	//   ....[119]....
        /*0e94*/ 	.word	0x00010850


	//   ....[120]....
        /*0e98*/ 	.word	0x00010870


	//   ....[121]....
        /*0e9c*/ 	.word	0x00010890


	//   ....[122]....
        /*0ea0*/ 	.word	0x000108d0


	//   ....[123]....
        /*0ea4*/ 	.word	0x00010ea0


	//   ....[124]....
        /*0ea8*/ 	.word	0x00010ec0


	//   ....[125]....
        /*0eac*/ 	.word	0x00010ee0


	//   ....[126]....
        /*0eb0*/ 	.word	0x00010f00


	//   ....[127]....
        /*0eb4*/ 	.word	0x00010f20


	//   ....[128]....
        /*0eb8*/ 	.word	0x00010f40


	//   ....[129]....
        /*0ebc*/ 	.word	0x00010f60


	//   ....[130]....
        /*0ec0*/ 	.word	0x00010f80


	//   ....[131]....
        /*0ec4*/ 	.word	0x00012d20


	//   ....[132]....
        /*0ec8*/ 	.word	0x00012d50


	//   ....[133]....
        /*0ecc*/ 	.word	0x00012d60


	//   ....[134]....
        /*0ed0*/ 	.word	0x00012d70


	//   ....[135]....
        /*0ed4*/ 	.word	0x00012d80


	//   ....[136]....
        /*0ed8*/ 	.word	0x00012db0


	//   ....[137]....
        /*0edc*/ 	.word	0x00012dd0


	//   ....[138]....
        /*0ee0*/ 	.word	0x00012df0


	//   ....[139]....
        /*0ee4*/ 	.word	0x00014000


	//   ....[140]....
        /*0ee8*/ 	.word	0x00014020


	//   ....[141]....
        /*0eec*/ 	.word	0x00014030


	//   ....[142]....
        /*0ef0*/ 	.word	0x00014040


	//   ....[143]....
        /*0ef4*/ 	.word	0x00014050


	//   ....[144]....
        /*0ef8*/ 	.word	0x00014060


	//   ....[145]....
        /*0efc*/ 	.word	0x00014080


	//   ....[146]....
        /*0f00*/ 	.word	0x000140f0


	//   ....[147]....
        /*0f04*/ 	.word	0x000144e0


	//   ....[148]....
        /*0f08*/ 	.word	0x00014500


	//   ....[149]....
        /*0f0c*/ 	.word	0x00014560


	//   ....[150]....
        /*0f10*/ 	.word	0x00014570


	//   ....[151]....
        /*0f14*/ 	.word	0x000145e0


	//   ....[152]....
        /*0f18*/ 	.word	0x00014600


	//   ....[153]....
        /*0f1c*/ 	.word	0x00014670


	//   ....[154]....
        /*0f20*/ 	.word	0x00014680


	//   ....[155]....
        /*0f24*/ 	.word	0x000146f0


	//   ....[156]....
        /*0f28*/ 	.word	0x00014710


	//   ....[157]....
        /*0f2c*/ 	.word	0x00014780


	//   ....[158]....
        /*0f30*/ 	.word	0x00014790


	//   ....[159]....
        /*0f34*/ 	.word	0x00014800


	//   ....[160]....
        /*0f38*/ 	.word	0x00014820


	//   ....[161]....
        /*0f3c*/ 	.word	0x00014890


	//   ....[162]....
        /*0f40*/ 	.word	0x000148a0


	//   ....[163]....
        /*0f44*/ 	.word	0x00014b20


	//   ....[164]....
        /*0f48*/ 	.word	0x00014b40


	//   ....[165]....
        /*0f4c*/ 	.word	0x00014e90


	//   ....[166]....
        /*0f50*/ 	.word	0x00014ea0


	//   ....[167]....
        /*0f54*/ 	.word	0x000151f0


	//   ....[168]....
        /*0f58*/ 	.word	0x00015210


	//   ....[169]....
        /*0f5c*/ 	.word	0x00015580


	//   ....[170]....
        /*0f60*/ 	.word	0x00015590


	//   ....[171]....
        /*0f64*/ 	.word	0x000160e0


	//   ....[172]....
        /*0f68*/ 	.word	0x00016100


	//   ....[173]....
        /*0f6c*/ 	.word	0x00016170


	//   ....[174]....
        /*0f70*/ 	.word	0x00016180


	//   ....[175]....
        /*0f74*/ 	.word	0x000161f0


	//   ....[176]....
        /*0f78*/ 	.word	0x00016210


	//   ....[177]....
        /*0f7c*/ 	.word	0x00016280


	//   ....[178]....
        /*0f80*/ 	.word	0x00016290


	//   ....[179]....
        /*0f84*/ 	.word	0x00016300


	//   ....[180]....
        /*0f88*/ 	.word	0x00016320


	//   ....[181]....
        /*0f8c*/ 	.word	0x00016390


	//   ....[182]....
        /*0f90*/ 	.word	0x000163a0


	//   ....[183]....
        /*0f94*/ 	.word	0x00016410


	//   ....[184]....
        /*0f98*/ 	.word	0x00016430


	//   ....[185]....
        /*0f9c*/ 	.word	0x000164a0


	//   ....[186]....
        /*0fa0*/ 	.word	0x000164b0


	//   ....[187]....
        /*0fa4*/ 	.word	0x00016600


	//   ....[188]....
        /*0fa8*/ 	.word	0x00016620


	//   ....[189]....
        /*0fac*/ 	.word	0x00016750


	//   ....[190]....
        /*0fb0*/ 	.word	0x00016790


	//   ....[191]....
        /*0fb4*/ 	.word	0x000167c0


	//   ....[192]....
        /*0fb8*/ 	.word	0x000167f0


	//   ....[193]....
        /*0fbc*/ 	.word	0x00016820


	//   ....[194]....
        /*0fc0*/ 	.word	0x00016850


	//   ....[195]....
        /*0fc4*/ 	.word	0x000169b0


	//   ....[196]....
        /*0fc8*/ 	.word	0x000169f0


	//   ....[197]....
        /*0fcc*/ 	.word	0x00016a20


	//   ....[198]....
        /*0fd0*/ 	.word	0x00016a50


	//   ....[199]....
        /*0fd4*/ 	.word	0x00016a80


	//   ....[200]....
        /*0fd8*/ 	.word	0x00016ab0


	//   ....[201]....
        /*0fdc*/ 	.word	0x00016b40


	//   ....[202]....
        /*0fe0*/ 	.word	0x00016b70


	//   ....[203]....
        /*0fe4*/ 	.word	0x00016b80


	//   ....[204]....
        /*0fe8*/ 	.word	0x00016be0


	//   ....[205]....
        /*0fec*/ 	.word	0x000171d0


	//   ....[206]....
        /*0ff0*/ 	.word	0x00017230


	//   ....[207]....
        /*0ff4*/ 	.word	0x00017280


	//   ....[208]....
        /*0ff8*/ 	.word	0x000172d0


	//   ....[209]....
        /*0ffc*/ 	.word	0x00017320


	//   ....[210]....
        /*1000*/ 	.word	0x00017390


	//   ....[211]....
        /*1004*/ 	.word	0x000173e0


	//   ....[212]....
        /*1008*/ 	.word	0x00017440


	//   ....[213]....
        /*100c*/ 	.word	0x000174b0


	//   ....[214]....
        /*1010*/ 	.word	0x00017510


	//   ....[215]....
        /*1014*/ 	.word	0x00017580


	//   ....[216]....
        /*1018*/ 	.word	0x000175f0


	//   ....[217]....
        /*101c*/ 	.word	0x00017660


	//   ....[218]....
        /*1020*/ 	.word	0x000176c0


	//   ....[219]....
        /*1024*/ 	.word	0x00017730


	//   ....[220]....
        /*1028*/ 	.word	0x000177a0


	//   ....[221]....
        /*102c*/ 	.word	0x00017810


	//   ....[222]....
        /*1030*/ 	.word	0x00017870


	//   ....[223]....
        /*1034*/ 	.word	0x000178e0


	//   ....[224]....
        /*1038*/ 	.word	0x00017950


	//   ....[225]....
        /*103c*/ 	.word	0x000179c0


	//   ....[226]....
        /*1040*/ 	.word	0x00017a20


	//   ....[227]....
        /*1044*/ 	.word	0x00017a90


	//   ....[228]....
        /*1048*/ 	.word	0x00017b00


	//   ....[229]....
        /*104c*/ 	.word	0x00017b70


	//   ....[230]....
        /*1050*/ 	.word	0x00017bd0


	//   ....[231]....
        /*1054*/ 	.word	0x00017c40


	//   ....[232]....
        /*1058*/ 	.word	0x00017cb0


	//   ....[233]....
        /*105c*/ 	.word	0x00017d80


	//   ....[234]....
        /*1060*/ 	.word	0x00017de0


	//   ....[235]....
        /*1064*/ 	.word	0x00017ec0


	//   ....[236]....
        /*1068*/ 	.word	0x00017f20


	//   ....[237]....
        /*106c*/ 	.word	0x00018000


	//   ....[238]....
        /*1070*/ 	.word	0x00018060


	//   ....[239]....
        /*1074*/ 	.word	0x00018140


	//   ....[240]....
        /*1078*/ 	.word	0x000181a0


	//   ....[241]....
        /*107c*/ 	.word	0x00018200


	//   ....[242]....
        /*1080*/ 	.word	0x00018250


	//   ....[243]....
        /*1084*/ 	.word	0x000182a0


	//   ....[244]....
        /*1088*/ 	.word	0x000182f0


	//   ....[245]....
        /*108c*/ 	.word	0x00018340


	//   ....[246]....
        /*1090*/ 	.word	0x00018390


	//   ....[247]....
        /*1094*/ 	.word	0x000183e0


	//   ....[248]....
        /*1098*/ 	.word	0x00018430


	//   ....[249]....
        /*109c*/ 	.word	0x000184a0


	//   ....[250]....
        /*10a0*/ 	.word	0x00018510


	//   ....[251]....
        /*10a4*/ 	.word	0x00018580


	//   ....[252]....
        /*10a8*/ 	.word	0x00018660


	//   ....[253]....
        /*10ac*/ 	.word	0x000186c0


	//   ....[254]....
        /*10b0*/ 	.word	0x000187a0


	//   ....[255]....
        /*10b4*/ 	.word	0x00018800


	//   ....[0]....
        /*10b8*/ 	.word	0x000188e0


	//   ....[1]....
        /*10bc*/ 	.word	0x00018940


	//   ....[2]....
        /*10c0*/ 	.word	0x00018a20


	//   ....[3]....
        /*10c4*/ 	.word	0x00018a80


	//   ....[4]....
        /*10c8*/ 	.word	0x00018ad0


	//   ....[5]....
        /*10cc*/ 	.word	0x00018b10


	//   ....[6]....
        /*10d0*/ 	.word	0x00018b60


	//   ....[7]....
        /*10d4*/ 	.word	0x00018ba0


	//   ....[8]....
        /*10d8*/ 	.word	0x00018bf0


	//   ....[9]....
        /*10dc*/ 	.word	0x00018c30


	//   ....[10]....
        /*10e0*/ 	.word	0x00018c80


	//   ....[11]....
        /*10e4*/ 	.word	0x00018cc0


	//   ....[12]....
        /*10e8*/ 	.word	0x00018d10


	//   ....[13]....
        /*10ec*/ 	.word	0x00018d60


	//   ....[14]....
        /*10f0*/ 	.word	0x00018db0


	//   ....[15]....
        /*10f4*/ 	.word	0x00018e00


	//   ....[16]....
        /*10f8*/ 	.word	0x00018e50


	//   ....[17]....
        /*10fc*/ 	.word	0x00018ea0


	//   ....[18]....
        /*1100*/ 	.word	0x00018ef0


	//   ....[19]....
        /*1104*/ 	.word	0x00018f40


	//   ....[20]....
        /*1108*/ 	.word	0x00018fb0


	//   ....[21]....
        /*110c*/ 	.word	0x00019020


	//   ....[22]....
        /*1110*/ 	.word	0x00019090


	//   ....[23]....
        /*1114*/ 	.word	0x000190f0


	//   ....[24]....
        /*1118*/ 	.word	0x00019160


	//   ....[25]....
        /*111c*/ 	.word	0x000191d0


	//   ....[26]....
        /*1120*/ 	.word	0x00019240


	//   ....[27]....
        /*1124*/ 	.word	0x000192a0


	//   ....[28]....
        /*1128*/ 	.word	0x00019310


	//   ....[29]....
        /*112c*/ 	.word	0x00019380


	//   ....[30]....
        /*1130*/ 	.word	0x000193f0


	//   ....[31]....
        /*1134*/ 	.word	0x00019450


	//   ....[32]....
        /*1138*/ 	.word	0x000194c0


	//   ....[33]....
        /*113c*/ 	.word	0x00019530


	//   ....[34]....
        /*1140*/ 	.word	0x000195a0


	//   ....[35]....
        /*1144*/ 	.word	0x00019600


	//   ....[36]....
        /*1148*/ 	.word	0x00019670


	//   ....[37]....
        /*114c*/ 	.word	0x000196e0


	//   ....[38]....
        /*1150*/ 	.word	0x00019750


	//   ....[39]....
        /*1154*/ 	.word	0x000197b0


	//   ....[40]....
        /*1158*/ 	.word	0x00019820


	//   ....[41]....
        /*115c*/ 	.word	0x00019890


	//   ....[42]....
        /*1160*/ 	.word	0x00019900


	//   ....[43]....
        /*1164*/ 	.word	0x00019960


	//   ....[44]....
        /*1168*/ 	.word	0x000199d0


	//   ....[45]....
        /*116c*/ 	.word	0x00019a40


	//   ....[46]....
        /*1170*/ 	.word	0x00019ab0


	//   ....[47]....
        /*1174*/ 	.word	0x00019b10


	//   ....[48]....
        /*1178*/ 	.word	0x00019b80


	//   ....[49]....
        /*117c*/ 	.word	0x00019bf0


	//   ....[50]....
        /*1180*/ 	.word	0x00019c60


	//   ....[51]....
        /*1184*/ 	.word	0x00019cc0


	//   ....[52]....
        /*1188*/ 	.word	0x00019d30


	//   ....[53]....
        /*118c*/ 	.word	0x00019da0


	//   ....[54]....
        /*1190*/ 	.word	0x00019e10


	//   ....[55]....
        /*1194*/ 	.word	0x00019e70


	//   ....[56]....
        /*1198*/ 	.word	0x00019ee0


	//   ....[57]....
        /*119c*/ 	.word	0x00019f50


	//   ....[58]....
        /*11a0*/ 	.word	0x00019fc0


	//   ....[59]....
        /*11a4*/ 	.word	0x0001a020


	//   ....[60]....
        /*11a8*/ 	.word	0x0001a090


	//   ....[61]....
        /*11ac*/ 	.word	0x0001a100


	//   ....[62]....
        /*11b0*/ 	.word	0x0001a150


	//   ....[63]....
        /*11b4*/ 	.word	0x0001a190


	//   ....[64]....
        /*11b8*/ 	.word	0x0001a1e0


	//   ....[65]....
        /*11bc*/ 	.word	0x0001a230


	//   ....[66]....
        /*11c0*/ 	.word	0x0001a280


	//   ....[67]....
        /*11c4*/ 	.word	0x0001a2f0


	//   ....[68]....
        /*11c8*/ 	.word	0x0001a340


	//   ....[69]....
        /*11cc*/ 	.word	0x0001a390


	//   ....[70]....
        /*11d0*/ 	.word	0x0001a3e0


	//   ....[71]....
        /*11d4*/ 	.word	0x0001a430


	//   ....[72]....
        /*11d8*/ 	.word	0x0001a480


	//   ....[73]....
        /*11dc*/ 	.word	0x0001a4f0


	//   ....[74]....
        /*11e0*/ 	.word	0x0001a540


	//   ....[75]....
        /*11e4*/ 	.word	0x0001a5a0


	//   ....[76]....
        /*11e8*/ 	.word	0x0001a600


	//   ....[77]....
        /*11ec*/ 	.word	0x0001a670


	//----- nvinfo : EIATTR_EXIT_INSTR_OFFSETS
	.align		4
.L_168:
        /*11f0*/ 	.byte	0x04, 0x1c
        /*11f2*/ 	.short	(.L_170 - .L_169)


	//   ....[0]....
.L_169:
        /*11f4*/ 	.word	0x00000c10


	//   ....[1]....
        /*11f8*/ 	.word	0x00017190


	//----- nvinfo : EIATTR_MAX_THREADS
	.align		4
.L_170:
        /*11fc*/ 	.byte	0x04, 0x05
        /*11fe*/ 	.short	(.L_172 - .L_171)
.L_171:
        /*1200*/ 	.word	0x00000080
        /*1204*/ 	.word	0x00000001
        /*1208*/ 	.word	0x00000001


	//----- nvinfo : EIATTR_CRS_STACK_SIZE
	.align		4
.L_172:
        /*120c*/ 	.byte	0x04, 0x1e
        /*120e*/ 	.short	(.L_174 - .L_173)
.L_173:
        /*1210*/ 	.word	0x00000000
.L_174:


//--------------------- .nv.info._ZN7cutlass13device_kernelIN5flash19enable_sm80_to_sm89INS1_16FlashAttnFwdSm80INS1_25CollectiveMainloopFwdSm80ILi4ELi1ELb0EN4cute5tupleIJNS5_1CILi128EEENS7_ILi96EEENS7_ILi64EEEEEELi64ENS_6half_tEfNS_4arch4Sm80ELb0ELb1ELb0ELb0ELb1ELb0ELb1ELb1EEENS1_21CollectiveEpilogueFwdINS6_IJS8_SA_S9_EEENS6_IJNS7_ILi1EEESI_SI_EEESC_SE_Li128ELb0ELb1ELb1ELb0EEENS1_19SingleTileSchedulerILb0ELb1ELb1ELi128EEEEEEEEEvNT_6ParamsE --------------------------
	.section	.nv.info._ZN7cutlass13device_kernelIN5flash19enable_sm80_to_sm89INS1_16FlashAttnFwdSm80INS1_25CollectiveMainloopFwdSm80ILi4ELi1ELb0EN4cute5tupleIJNS5_1CILi128EEENS7_ILi96EEENS7_ILi64EEEEEELi64ENS_6half_tEfNS_4arch4Sm80ELb0ELb1ELb0ELb0ELb1ELb0ELb1ELb1EEENS1_21CollectiveEpilogueFwdINS6_IJS8_SA_S9_EEENS6_IJNS7_ILi1EEESI_SI_EEESC_SE_Li128ELb0ELb1ELb1ELb0EEENS1_19SingleTileSchedulerILb0ELb1ELb1ELi128EEEEEEEEEvNT_6ParamsE,"",@"SHT_CUDA_INFO"
	.sectionflags	@""
	.align	4


	//----- nvinfo : EIATTR_CUDA_API_VERSION
	.align		4
        /*0000*/ 	.byte	0x04, 0x37
        /*0002*/ 	.short	(.L_176 - .L_175)
.L_175:
        /*0004*/ 	.word	0x00000082


	//----- nvinfo : EIATTR_SW2861232_WAR
	.align		4
.L_176:
        /*0008*/ 	.byte	0x01, 0x35
	.zero		2


	//----- nvinfo : EIATTR_PARAM_CBANK
	.align		4
        /*000c*/ 	.byte	0x04, 0x0a
        /*000e*/ 	.short	(.L_178 - .L_177)
	.align		4
.L_177:
        /*0010*/ 	.word	index@(.nv.constant0._ZN7cutlass13device_kernelIN5flash19enable_sm80_to_sm89INS1_16FlashAttnFwdSm80INS1_25CollectiveMainloopFwdSm80ILi4ELi1ELb0EN4cute5tupleIJNS5_1CILi128EEENS7_ILi96EEENS7_ILi64EEEEEELi64ENS_6half_tEfNS_4arch4Sm80ELb0ELb1ELb0ELb0ELb1ELb0ELb1ELb1EEENS1_21CollectiveEpilogueFwdINS6_IJS8_SA_S9_EEENS6_IJNS7_ILi1EEESI_SI_EEESC_SE_Li128ELb0ELb1ELb1ELb0EEENS1_19SingleTileSchedulerILb0ELb1ELb1ELi128EEEEEEEEEvNT_6ParamsE)
        /*0014*/ 	.short	0x0160
        /*0016*/ 	.short	0x0418


	//----- nvinfo : EIATTR_CBANK_PARAM_SIZE
	.align		4
.L_178:
        /*0018*/ 	.byte	0x03, 0x19
        /*001a*/ 	.short	0x0418


	//----- nvinfo : EIATTR_KPARAM_INFO
	.align		4
        /*001c*/ 	.byte	0x04, 0x17
        /*001e*/ 	.short	(.L_180 - .L_179)
.L_179:
        /*0020*/ 	.word	0x00000000
        /*0024*/ 	.short	0x0000
        /*0026*/ 	.short	0x0000
        /*0028*/ 	.byte	0x00, 0xf0, 0x61, 0x10


	//----- nvinfo : EIATTR_MAXREG_COUNT
	.align		4
.L_180:
        /*002c*/ 	.byte	0x03, 0x1b
        /*002e*/ 	.short	0x00ff


	//----- nvinfo : EIATTR_NUM_BARRIERS
	.align		4
        /*0030*/ 	.byte	0x02, 0x4c
        /*0032*/ 	.byte	0x02
	.zero		1


	//----- nvinfo : EIATTR_ANNOTATIONS
	.align		4
        /*0034*/ 	.byte	0x04, 0x55
        /*0036*/ 	.short	(.L_182 - .L_181)


	//   ....[0]....
.L_181:
        /*0038*/ 	.word	0x00000001
        /*003c*/ 	.byte	0x30, 0x92, 0x00, 0x00, 0x01, 0x00, 0x00, 0x00, 0x90, 0x92, 0x00, 0x00, 0x01, 0x00, 0x00, 0x00
        /*004c*/ 	.byte	0xe0, 0xa1, 0x00, 0x00, 0x01, 0x00, 0x00, 0x00, 0x20, 0xa2, 0x00, 0x00, 0x01, 0x00, 0x00, 0x00
        /*005c*/ 	.byte	0x80, 0x26, 0x01, 0x00, 0x01, 0x00, 0x00, 0x00, 0x80, 0x27, 0x01, 0x00, 0x01, 0x00, 0x00, 0x00
        /*006c*/ 	.byte	0xe0, 0x27, 0x01, 0x00, 0x01, 0x00, 0x00, 0x00, 0xd0, 0x3b, 0x01, 0x00, 0x01, 0x00, 0x00, 0x00
        /*007c*/ 	.byte	0x00, 0x3c, 0x01, 0x00, 0x01, 0x00, 0x00, 0x00, 0x30, 0x3c, 0x01, 0x00


	//----- nvinfo : EIATTR_MERCURY_ISA_VERSION
	.align		4
.L_182:
        /*0088*/ 	.byte	0x03, 0x5f
        /*008a*/ 	.short	0x0000


	//----- nvinfo : EIATTR_COOP_GROUP_MASK_REGIDS
	.align		4
        /*008c*/ 	.byte	0x04, 0x29
        /*008e*/ 	.short	(.L_184 - .L_183)


	//   ....[0]....
.L_183:
        /*0090*/ 	.word	0xffffffff


	//   ....[1]....
        /*0094*/ 	.word	0xffffffff


	//   ....[2]....
        /*0098*/ 	.word	0xffffffff


	//   ....[3]....
        /*009c*/ 	.word	0xffffffff


	//   ....[4]....
        /*00a0*/ 	.word	0xffffffff


	//   ....[5]....
        /*00a4*/ 	.word	0xffffffff


	//   ....[6]....
        /*00a8*/ 	.word	0xffffffff


	//   ....[7]....
        /*00ac*/ 	.word	0xffffffff


	//   ....[8]....
        /*00b0*/ 	.word	0xffffffff


	//   ....[9]....
        /*00b4*/ 	.word	0xffffffff


	//   ....[10]....
        /*00b8*/ 	.word	0xffffffff


	//   ....[11]....
        /*00bc*/ 	.word	0xffffffff


	//   ....[12]....
        /*00c0*/ 	.word	0xffffffff


	//   ....[13]....
        /*00c4*/ 	.word	0xffffffff


	//   ....[14]....
        /*00c8*/ 	.word	0xffffffff


	//   ....[15]....
        /*00cc*/ 	.word	0xffffffff


	//   ....[16]....
        /*00d0*/ 	.word	0xffffffff


	//   ....[17]....
        /*00d4*/ 	.word	0xffffffff


	//   ....[18]....
        /*00d8*/ 	.word	0xffffffff


	//   ....[19]....
        /*00dc*/ 	.word	0xffffffff


	//   ....[20]....
        /*00e0*/ 	.word	0xffffffff


	//   ....[21]....
        /*00e4*/ 	.word	0xffffffff


	//   ....[22]....
        /*00e8*/ 	.word	0xffffffff


	//   ....[23]....
        /*00ec*/ 	.word	0xffffffff


	//   ....[24]....
        /*00f0*/ 	.word	0xffffffff


	//   ....[25]....
        /*00f4*/ 	.word	0xffffffff


	//   ....[26]....
        /*00f8*/ 	.word	0xffffffff


	//   ....[27]....
        /*00fc*/ 	.word	0xffffffff


	//   ....[28]....
        /*0100*/ 	.word	0xffffffff


	//   ....[29]....
        /*0104*/ 	.word	0xffffffff


	//   ....[30]....
        /*0108*/ 	.word	0xffffffff


	//   ....[31]....
        /*010c*/ 	.word	0xffffffff


	//   ....[32]....
        /*0110*/ 	.word	0xffffffff


	//   ....[33]....
        /*0114*/ 	.word	0xffffffff


	//   ....[34]....
        /*0118*/ 	.word	0xffffffff


	//   ....[35]....
        /*011c*/ 	.word	0xffffffff


	//   ....[36]....
        /*0120*/ 	.word	0xffffffff


	//   ....[37]....
        /*0124*/ 	.word	0xffffffff


	//   ....[38]....
        /*0128*/ 	.word	0xffffffff


	//   ....[39]....
        /*012c*/ 	.word	0xffffffff


	//   ....[40]....
        /*0130*/ 	.word	0xffffffff


	//   ....[41]....
        /*0134*/ 	.word	0xffffffff


	//   ....[42]....
        /*0138*/ 	.word	0xffffffff


	//   ....[43]....
        /*013c*/ 	.word	0xffffffff


	//   ....[44]....
        /*0140*/ 	.word	0xffffffff


	//   ....[45]....
        /*0144*/ 	.word	0xffffffff


	//   ....[46]....
        /*0148*/ 	.word	0xffffffff


	//   ....[47]....
        /*014c*/ 	.word	0xffffffff


	//   ....[48]....
        /*0150*/ 	.word	0xffffffff


	//   ....[49]....
        /*0154*/ 	.word	0xffffffff


	//   ....[50]....
        /*0158*/ 	.word	0xffffffff


	//   ....[51]....
        /*015c*/ 	.word	0xffffffff


	//   ....[52]....
        /*0160*/ 	.word	0xffffffff


	//   ....[53]....
        /*0164*/ 	.word	0xffffffff


	//   ....[54]....
        /*0168*/ 	.word	0xffffffff


	//   ....[55]....
        /*016c*/ 	.word	0xffffffff


	//   ....[56]....
        /*0170*/ 	.word	0xffffffff


	//   ....[57]....
        /*0174*/ 	.word	0xffffffff


	//   ....[58]....
        /*0178*/ 	.word	0xffffffff


	//   ....[59]....
        /*017c*/ 	.word	0xffffffff


	//   ....[60]....
        /*0180*/ 	.word	0xffffffff


	//   ....[61]....
        /*0184*/ 	.word	0xffffffff


	//   ....[62]....
        /*0188*/ 	.word	0xffffffff


	//   ....[63]....
        /*018c*/ 	.word	0xffffffff


	//   ....[64]....
        /*0190*/ 	.word	0xffffffff


	//   ....[65]....
        /*0194*/ 	.word	0xffffffff


	//   ....[66]....
        /*0198*/ 	.word	0xffffffff


	//   ....[67]....
        /*019c*/ 	.word	0xffffffff


	//   ....[68]....
        /*01a0*/ 	.word	0xffffffff


	//   ....[69]....
        /*01a4*/ 	.word	0xffffffff


	//   ....[70]....
        /*01a8*/ 	.word	0xffffffff


	//   ....[71]....
        /*01ac*/ 	.word	0xffffffff


	//   ....[72]....
        /*01b0*/ 	.word	0xffffffff


	//   ....[73]....
        /*01b4*/ 	.word	0xffffffff


	//   ....[74]....
        /*01b8*/ 	.word	0xffffffff


	//   ....[75]....
        /*01bc*/ 	.word	0xffffffff


	//   ....[76]....
        /*01c0*/ 	.word	0xffffffff


	//   ....[77]....
        /*01c4*/ 	.word	0xffffffff


	//   ....[78]....
        /*01c8*/ 	.word	0xffffffff


	//   ....[79]....
        /*01cc*/ 	.word	0xffffffff


	//   ....[80]....
        /*01d0*/ 	.word	0xffffffff


	//   ....[81]....
        /*01d4*/ 	.word	0xffffffff


	//   ....[82]....
        /*01d8*/ 	.word	0xffffffff


	//   ....[83]....
        /*01dc*/ 	.word	0xffffffff


	//   ....[84]....
        /*01e0*/ 	.word	0xffffffff


	//   ....[85]....
        /*01e4*/ 	.word	0xffffffff


	//   ....[86]....
        /*01e8*/ 	.word	0xffffffff


	//   ....[87]....
        /*01ec*/ 	.word	0xffffffff


	//   ....[88]....
        /*01f0*/ 	.word	0xffffffff


	//   ....[89]....
        /*01f4*/ 	.word	0xffffffff


	//   ....[90]....
        /*01f8*/ 	.word	0xffffffff


	//   ....[91]....
        /*01fc*/ 	.word	0xffffffff


	//   ....[92]....
        /*0200*/ 	.word	0xffffffff


	//   ....[93]....
        /*0204*/ 	.word	0xffffffff


	//   ....[94]....
        /*0208*/ 	.word	0xffffffff


	//   ....[95]....
        /*020c*/ 	.word	0xffffffff


	//   ....[96]....
        /*0210*/ 	.word	0xffffffff


	//   ....[97]....
        /*0214*/ 	.word	0xffffffff


	//   ....[98]....
        /*0218*/ 	.word	0xffffffff


	//   ....[99]....
        /*021c*/ 	.word	0xffffffff


	//   ....[100]....
        /*0220*/ 	.word	0xffffffff


	//   ....[101]....
        /*0224*/ 	.word	0xffffffff


	//   ....[102]....
        /*0228*/ 	.word	0xffffffff


	//   ....[103]....
        /*022c*/ 	.word	0xffffffff


	//   ....[104]....
        /*0230*/ 	.word	0xffffffff


	//   ....[105]....
        /*0234*/ 	.word	0xffffffff


	//   ....[106]....
        /*0238*/ 	.word	0xffffffff


	//   ....[107]....
        /*023c*/ 	.word	0xffffffff


	//   ....[108]....
        /*0240*/ 	.word	0xffffffff


	//   ....[109]....
        /*0244*/ 	.word	0xffffffff


	//   ....[110]....
        /*0248*/ 	.word	0xffffffff


	//   ....[111]....
        /*024c*/ 	.word	0xffffffff


	//   ....[112]....
        /*0250*/ 	.word	0xffffffff


	//   ....[113]....
        /*0254*/ 	.word	0xffffffff


	//   ....[114]....
        /*0258*/ 	.word	0xffffffff


	//   ....[115]....
        /*025c*/ 	.word	0xffffffff


	//   ....[116]....
        /*0260*/ 	.word	0xffffffff


	//   ....[117]....
        /*0264*/ 	.word	0xffffffff


	//   ....[118]....
        /*0268*/ 	.word	0xffffffff


	//   ....[119]....
        /*026c*/ 	.word	0xffffffff


	//   ....[120]....
        /*0270*/ 	.word	0xffffffff


	//   ....[121]....
        /*0274*/ 	.word	0xffffffff


	//   ....[122]....
        /*0278*/ 	.word	0xffffffff


	//   ....[123]....
        /*027c*/ 	.word	0xffffffff


	//   ....[124]....
        /*0280*/ 	.word	0xffffffff


	//   ....[125]....
        /*0284*/ 	.word	0xffffffff


	//   ....[126]....
        /*0288*/ 	.word	0xffffffff


	//   ....[127]....
        /*028c*/ 	.word	0xffffffff


	//   ....[128]....
        /*0290*/ 	.word	0xffffffff


	//   ....[129]....
        /*0294*/ 	.word	0xffffffff


	//   ....[130]....
        /*0298*/ 	.word	0xffffffff


	//   ....[131]....
        /*029c*/ 	.word	0xffffffff


	//   ....[132]....
        /*02a0*/ 	.word	0xffffffff


	//   ....[133]....
        /*02a4*/ 	.word	0xffffffff


	//   ....[134]....
        /*02a8*/ 	.word	0xffffffff


	//   ....[135]....
        /*02ac*/ 	.word	0xffffffff


	//   ....[136]....
        /*02b0*/ 	.word	0xffffffff


	//   ....[137]....
        /*02b4*/ 	.word	0xffffffff


	//   ....[138]....
        /*02b8*/ 	.word	0xffffffff


	//   ....[139]....
        /*02bc*/ 	.word	0xffffffff


	//   ....[140]....
        /*02c0*/ 	.word	0xffffffff


	//   ....[141]....
        /*02c4*/ 	.word	0xffffffff


	//   ....[142]....
        /*02c8*/ 	.word	0xffffffff


	//   ....[143]....
        /*02cc*/ 	.word	0xffffffff


	//   ....[144]....
        /*02d0*/ 	.word	0xffffffff


	//   ....[145]....
        /*02d4*/ 	.word	0xffffffff


	//   ....[146]....
        /*02d8*/ 	.word	0xffffffff


	//   ....[147]....
        /*02dc*/ 	.word	0xffffffff


	//   ....[148]....
        /*02e0*/ 	.word	0xffffffff


	//   ....[149]....
        /*02e4*/ 	.word	0xffffffff


	//   ....[150]....
        /*02e8*/ 	.word	0xffffffff


	//   ....[151]....
        /*02ec*/ 	.word	0xffffffff


	//   ....[152]....
        /*02f0*/ 	.word	0xffffffff


	//   ....[153]....
        /*02f4*/ 	.word	0xffffffff


	//   ....[154]....
        /*02f8*/ 	.word	0xffffffff


	//   ....[155]....
        /*02fc*/ 	.word	0xffffffff


	//   ....[156]....
        /*0300*/ 	.word	0xffffffff


	//   ....[157]....
        /*0304*/ 	.word	0xffffffff


	//   ....[158]....
        /*0308*/ 	.word	0xffffffff


	//   ....[159]....
        /*030c*/ 	.word	0xffffffff


	//   ....[160]....
        /*0310*/ 	.word	0xffffffff


	//   ....[161]....
        /*0314*/ 	.word	0xffffffff


	//   ....[162]....
        /*0318*/ 	.word	0xffffffff


	//   ....[163]....
        /*031c*/ 	.word	0xffffffff


	//   ....[164]....
        /*0320*/ 	.word	0xffffffff


	//   ....[165]....
        /*0324*/ 	.word	0xffffffff


	//   ....[166]....
        /*0328*/ 	.word	0xffffffff


	//   ....[167]....
        /*032c*/ 	.word	0xffffffff


	//   ....[168]....
        /*0330*/ 	.word	0xffffffff


	//   ....[169]....
        /*0334*/ 	.word	0xffffffff


	//   ....[170]....
        /*0338*/ 	.word	0xffffffff


	//   ....[171]....
        /*033c*/ 	.word	0xffffffff


	//   ....[172]....
        /*0340*/ 	.word	0xffffffff


	//   ....[173]....
        /*0344*/ 	.word	0xffffffff


	//   ....[174]....
        /*0348*/ 	.word	0xffffffff


	//   ....[175]....
        /*034c*/ 	.word	0xffffffff


	//   ....[176]....
        /*0350*/ 	.word	0xffffffff


	//   ....[177]....
        /*0354*/ 	.word	0xffffffff


	//   ....[178]....
        /*0358*/ 	.word	0xffffffff


	//   ....[179]....
        /*035c*/ 	.word	0xffffffff


	//   ....[180]....
        /*0360*/ 	.word	0xffffffff


	//   ....[181]....
        /*0364*/ 	.word	0xffffffff


	//   ....[182]....
        /*0368*/ 	.word	0xffffffff


	//   ....[183]....
        /*036c*/ 	.word	0xffffffff


	//   ....[184]....
        /*0370*/ 	.word	0xffffffff


	//   ....[185]....
        /*0374*/ 	.word	0xffffffff


	//   ....[186]....
        /*0378*/ 	.word	0xffffffff


	//   ....[187]....
        /*037c*/ 	.word	0xffffffff


	//   ....[188]....
        /*0380*/ 	.word	0xffffffff


	//   ....[189]....
        /*0384*/ 	.word	0xffffffff


	//   ....[190]....
        /*0388*/ 	.word	0xffffffff


	//   ....[191]....
        /*038c*/ 	.word	0xffffffff


	//   ....[192]....
        /*0390*/ 	.word	0xffffffff


	//----- nvinfo : EIATTR_COOP_GROUP_INSTR_OFFSETS
	.align		4
.L_184:
        /*0394*/ 	.byte	0x04, 0x28
        /*0396*/ 	.short	(.L_186 - .L_185)


	//   ....[0]....
.L_185:
        /*0398*/ 	.word	0x00000060


	//   ....[1]....
        /*039c*/ 	.word	0x00001180


	//   ....[2]....
        /*03a0*/ 	.word	0x000011b0


	//   ....[3]....
        /*03a4*/ 	.word	0x000012c0


	//   ....[4]....
        /*03a8*/ 	.word	0x000012f0


	//   ....[5]....
        /*03ac*/ 	.word	0x00001380


	//   ....[6]....
        /*03b0*/ 	.word	0x000013b0


	//   ....[7]....
        /*03b4*/ 	.word	0x00001440


	//   ....[8]....
        /*03b8*/ 	.word	0x00001470


	//   ....[9]....
        /*03bc*/ 	.word	0x00001500


	//   ....[10]....
        /*03c0*/ 	.word	0x00001530


	//   ....[11]....
        /*03c4*/ 	.word	0x000015c0


	//   ....[12]....
        /*03c8*/ 	.word	0x000015f0


	//   ....[13]....
        /*03cc*/ 	.word	0x00001680


	//   ....[14]....
        /*03d0*/ 	.word	0x000016b0


	//   ....[15]....
        /*03d4*/ 	.word	0x00001730


	//   ....[16]....
        /*03d8*/ 	.word	0x00001770


	//   ....[17]....
        /*03dc*/ 	.word	0x00001c40


	//   ....[18]....
        /*03e0*/ 	.word	0x00001c70


	//   ....[19]....
        /*03e4*/ 	.word	0x00001c90


	//   ....[20]....
        /*03e8*/ 	.word	0x00001cc0


	//   ....[21]....
        /*03ec*/ 	.word	0x00001cf0


	//   ....[22]....
        /*03f0*/ 	.word	0x00001d00


	//   ....[23]....
        /*03f4*/ 	.word	0x00001d20


	//   ....[24]....
        /*03f8*/ 	.word	0x00001d40


	//   ....[25]....
        /*03fc*/ 	.word	0x00001d60


	//   ....[26]....
        /*0400*/ 	.word	0x00001d70


	//   ....[27]....
        /*0404*/ 	.word	0x00001d80


	//   ....[28]....
        /*0408*/ 	.word	0x00001d90


	//   ....[29]....
        /*040c*/ 	.word	0x00002020


	//   ....[30]....
        /*0410*/ 	.word	0x00002060


	//   ....[31]....
        /*0414*/ 	.word	0x00002100


	//   ....[32]....
        /*0418*/ 	.word	0x00002140


	//   ....[33]....
        /*041c*/ 	.word	0x00002170


	//   ....[34]....
        /*0420*/ 	.word	0x000021a0


	//   ....[35]....
        /*0424*/ 	.word	0x000021c0


	//   ....[36]....
        /*0428*/ 	.word	0x00002300


	//   ....[37]....
        /*042c*/ 	.word	0x00002330


	//   ....[38]....
        /*0430*/ 	.word	0x000024f0


	//   ....[39]....
        /*0434*/ 	.word	0x00002500


	//   ....[40]....
        /*0438*/ 	.word	0x00002560


	//   ....[41]....
        /*043c*/ 	.word	0x00002e10


	//   ....[42]....
        /*0440*/ 	.word	0x00002e20


	//   ....[43]....
        /*0444*/ 	.word	0x00002e30


	//   ....[44]....
        /*0448*/ 	.word	0x00002e40


	//   ....[45]....
        /*044c*/ 	.word	0x00002e50


	//   ....[46]....
        /*0450*/ 	.word	0x00002e60


	//   ....[47]....
        /*0454*/ 	.word	0x00002e70


	//   ....[48]....
        /*0458*/ 	.word	0x00002e90


	//   ....[49]....
        /*045c*/ 	.word	0x00002eb0


	//   ....[50]....
        /*0460*/ 	.word	0x00002ed0


	//   ....[51]....
        /*0464*/ 	.word	0x00002ee0


	//   ....[52]....
        /*0468*/ 	.word	0x00002f00


	//   ....[53]....
        /*046c*/ 	.word	0x000031d0


	//   ....[54]....
        /*0470*/ 	.word	0x00003420


	//   ....[55]....
        /*0474*/ 	.word	0x00003cb0


	//   ....[56]....
        /*0478*/ 	.word	0x00004a50


	//   ....[57]....
        /*047c*/ 	.word	0x00005400


	//   ....[58]....
        /*0480*/ 	.word	0x00005500


	//   ....[59]....
        /*0484*/ 	.word	0x00005600


	//   ....[60]....
        /*0488*/ 	.word	0x00005770


	//   ....[61]....
        /*048c*/ 	.word	0x00005c00


	//   ....[62]....
        /*0490*/ 	.word	0x00005de0


	//   ....[63]....
        /*0494*/ 	.word	0x00005e60


	//   ....[64]....
        /*0498*/ 	.word	0x00005f70


	//   ....[65]....
        /*049c*/ 	.word	0x00007aa0


	//   ....[66]....
        /*04a0*/ 	.word	0x00007ab0


	//   ....[67]....
        /*04a4*/ 	.word	0x00007ac0


	//   ....[68]....
        /*04a8*/ 	.word	0x00007ad0


	//   ....[69]....
        /*04ac*/ 	.word	0x00007ae0


	//   ....[70]....
        /*04b0*/ 	.word	0x00007af0


	//   ....[71]....
        /*04b4*/ 	.word	0x00007b00


	//   ....[72]....
        /*04b8*/ 	.word	0x00007b10


	//   ....[73]....
        /*04bc*/ 	.word	0x00007b20


	//   ....[74]....
        /*04c0*/ 	.word	0x00007b30


	//   ....[75]....
        /*04c4*/ 	.word	0x00007b40


	//   ....[76]....
        /*04c8*/ 	.word	0x00007b50


	//   ....[77]....
        /*04cc*/ 	.word	0x00008590


	//   ....[78]....
        /*04d0*/ 	.word	0x000085a0


	//   ....[79]....
        /*04d4*/ 	.word	0x000085b0


	//   ....[80]....
        /*04d8*/ 	.word	0x000085c0


	//   ....[81]....
        /*04dc*/ 	.word	0x000085d0


	//   ....[82]....
        /*04e0*/ 	.word	0x000085e0


	//   ....[83]....
        /*04e4*/ 	.word	0x000085f0


	//   ....[84]....
        /*04e8*/ 	.word	0x00008610


	//   ....[85]....
        /*04ec*/ 	.word	0x00008630


	//   ....[86]....
        /*04f0*/ 	.word	0x00008660


	//   ....[87]....
        /*04f4*/ 	.word	0x00008680


	//   ....[88]....
        /*04f8*/ 	.word	0x000086a0


	//   ....[89]....
        /*04fc*/ 	.word	0x00008810


	//   ....[90]....
        /*0500*/ 	.word	0x00008a40


	//   ....[91]....
        /*0504*/ 	.word	0x00008c30


	//   ....[92]....
        /*0508*/ 	.word	0x00009bb0


	//   ....[93]....
        /*050c*/ 	.word	0x0000ade0


	//   ....[94]....
        /*0510*/ 	.word	0x0000ae00


	//   ....[95]....
        /*0514*/ 	.word	0x0000ae20


	//   ....[96]....
        /*0518*/ 	.word	0x0000ae50


	//   ....[97]....
        /*051c*/ 	.word	0x0000aec0


	//   ....[98]....
        /*0520*/ 	.word	0x0000b060


	//   ....[99]....
        /*0524*/ 	.word	0x0000b260


	//   ....[100]....
        /*0528*/ 	.word	0x0000b3b0


	//   ....[101]....
        /*052c*/ 	.word	0x0000da70


	//   ....[102]....
        /*0530*/ 	.word	0x0000da80


	//   ....[103]....
        /*0534*/ 	.word	0x0000da90


	//   ....[104]....
        /*0538*/ 	.word	0x0000daa0


	//   ....[105]....
        /*053c*/ 	.word	0x0000dab0


	//   ....[106]....
        /*0540*/ 	.word	0x0000dac0


	//   ....[107]....
        /*0544*/ 	.word	0x0000dad0


	//   ....[108]....
        /*0548*/ 	.word	0x0000dae0


	//   ....[109]....
        /*054c*/ 	.word	0x0000daf0


	//   ....[110]....
        /*0550*/ 	.word	0x0000db00


	//   ....[111]....
        /*0554*/ 	.word	0x0000db10


	//   ....[112]....
        /*0558*/ 	.word	0x0000db20


	//   ....[113]....
        /*055c*/ 	.word	0x0000e560


	//   ....[114]....
        /*0560*/ 	.word	0x0000e570


	//   ....[115]....
        /*0564*/ 	.word	0x0000e580


	//   ....[116]....
        /*0568*/ 	.word	0x0000e590


	//   ....[117]....
        /*056c*/ 	.word	0x0000e5a0


	//   ....[118]....
        /*0570*/ 	.word	0x0000e5b0


	//   ....[119]....
        /*0574*/ 	.word	0x0000e5c0


	//   ....[120]....
        /*0578*/ 	.word	0x0000e5e0


	//   ....[121]....
        /*057c*/ 	.word	0x0000e600


	//   ....[122]....
        /*0580*/ 	.word	0x0000e630


	//   ....[123]....
        /*0584*/ 	.word	0x0000e650


	//   ....[124]....
        /*0588*/ 	.word	0x0000e670


	//   ....[125]....
        /*058c*/ 	.word	0x0000eb90


	//   ....[126]....
        /*0590*/ 	.word	0x0000ec90


	//   ....[127]....
        /*0594*/ 	.word	0x0000ece0


	//   ....[128]....
        /*0598*/ 	.word	0x0000ed60


	//   ....[129]....
        /*059c*/ 	.word	0x0000ede0


	//   ....[130]....
        /*05a0*/ 	.word	0x0000ef20


	//   ....[131]....
        /*05a4*/ 	.word	0x0000efc0


	//   ....[132]....
        /*05a8*/ 	.word	0x0000f130


	//   ....[133]....
        /*05ac*/ 	.word	0x00011340


	//   ....[134]....
        /*05b0*/ 	.word	0x00011360


	//   ....[135]....
        /*05b4*/ 	.word	0x00011370


	//   ....[136]....
        /*05b8*/ 	.word	0x00011390


	//   ....[137]....
        /*05bc*/ 	.word	0x000113b0


	//   ....[138]....
        /*05c0*/ 	.word	0x000113e0


	//   ....[139]....
        /*05c4*/ 	.word	0x00011420


	//   ....[140]....
        /*05c8*/ 	.word	0x00011440


	//   ....[141]....
        /*05cc*/ 	.word	0x00011480


	//   ....[142]....
        /*05d0*/ 	.word	0x000114a0


	//   ....[143]....
        /*05d4*/ 	.word	0x000114b0


	//   ....[144]....
        /*05d8*/ 	.word	0x000114d0


	//   ....[145]....
        /*05dc*/ 	.word	0x00011e60


	//   ....[146]....
        /*05e0*/ 	.word	0x00011e70


	//   ....[147]....
        /*05e4*/ 	.word	0x00011e80


	//   ....[148]....
        /*05e8*/ 	.word	0x00011e90


	//   ....[149]....
        /*05ec*/ 	.word	0x00011ea0


	//   ....[150]....
        /*05f0*/ 	.word	0x00011eb0


	//   ....[151]....
        /*05f4*/ 	.word	0x00011ec0


	//   ....[152]....
        /*05f8*/ 	.word	0x00011ee0


	//   ....[153]....
        /*05fc*/ 	.word	0x00011f00


	//   ....[154]....
        /*0600*/ 	.word	0x00011f30


	//   ....[155]....
        /*0604*/ 	.word	0x00011f50


	//   ....[156]....
        /*0608*/ 	.word	0x00011f70


	//   ....[157]....
        /*060c*/ 	.word	0x000120f0


	//   ....[158]....
        /*0610*/ 	.word	0x00012300


	//   ....[159]....
        /*0614*/ 	.word	0x00012810


	//   ....[160]....
        /*0618*/ 	.word	0x00012f90


	//   ....[161]....
        /*061c*/ 	.word	0x00014030


	//   ....[162]....
        /*0620*/ 	.word	0x000146d0


	//   ....[163]....
        /*0624*/ 	.word	0x00014790


	//   ....[164]....
        /*0628*/ 	.word	0x000147b0


	//   ....[165]....
        /*062c*/ 	.word	0x000147d0


	//   ....[166]....
        /*0630*/ 	.word	0x00014980


	//   ....[167]....
        /*0634*/ 	.word	0x00014b40


	//   ....[168]....
        /*0638*/ 	.word	0x00014ca0


	//   ....[169]....
        /*063c*/ 	.word	0x00016bd0


	//   ....[170]....
        /*0640*/ 	.word	0x00016c00


	//   ....[171]....
        /*0644*/ 	.word	0x00016c10


	//   ....[172]....
        /*0648*/ 	.word	0x00016c20


	//   ....[173]....
        /*064c*/ 	.word	0x00016c50


	//   ....[174]....
        /*0650*/ 	.word	0x00016c70


	//   ....[175]....
        /*0654*/ 	.word	0x00016c90


	//   ....[176]....
        /*0658*/ 	.word	0x00016ca0


	//   ....[177]....
        /*065c*/ 	.word	0x00017990


	//   ....[178]....
        /*0660*/ 	.word	0x000179c0


	//   ....[179]....
        /*0664*/ 	.word	0x000179f0


	//   ....[180]....
        /*0668*/ 	.word	0x00017a20


	//   ....[181]....
        /*066c*/ 	.word	0x00017a60


	//   ....[182]....
        /*0670*/ 	.word	0x00017a90


	//   ....[183]....
        /*0674*/ 	.word	0x00017ab0


	//   ....[184]....
        /*0678*/ 	.word	0x00017ac0


	//   ....[185]....
        /*067c*/ 	.word	0x00017b40


	//   ....[186]....
        /*0680*/ 	.word	0x00017b60


	//   ....[187]....
        /*0684*/ 	.word	0x00017e60


	//   ....[188]....
        /*0688*/ 	.word	0x00017e80


	//   ....[189]....
        /*068c*/ 	.word	0x00018180


	//   ....[190]....
        /*0690*/ 	.word	0x000181a0


	//   ....[191]....
        /*0694*/ 	.word	0x000184a0


	//   ....[192]....
        /*0698*/ 	.word	0x000184b0


	//----- nvinfo : EIATTR_EXIT_INSTR_OFFSETS
	.align		4
.L_186:
        /*069c*/ 	.byte	0x04, 0x1c
        /*069e*/ 	.short	(.L_188 - .L_187)


	//   ....[0]....
.L_187:
        /*06a0*/ 	.word	0x000001c0


	//   ....[1]....
        /*06a4*/ 	.word	0x000184c0


	//   ....[2]....
        /*06a8*/ 	.word	0x00018760


	//   ....[3]....
        /*06ac*/ 	.word	0x000187b0


	//   ....[4]....
        /*06b0*/ 	.word	0x000187e0


	//   ....[5]....
        /*06b4*/ 	.word	0x00018840


	//   ....[6]....
        /*06b8*/ 	.word	0x00018ad0


	//----- nvinfo : EIATTR_CTAIDZ_USED
	.align		4
.L_188:
        /*06bc*/ 	.byte	0x01, 0x04
	.zero		2


	//----- nvinfo : EIATTR_MAX_THREADS
	.align		4
        /*06c0*/ 	.byte	0x04, 0x05
        /*06c2*/ 	.short	(.L_190 - .L_189)
.L_189:
        /*06c4*/ 	.word	0x00000080
        /*06c8*/ 	.word	0x00000001
        /*06cc*/ 	.word	0x00000001


	//----- nvinfo : EIATTR_CRS_STACK_SIZE
	.align		4
.L_190:
        /*06d0*/ 	.byte	0x04, 0x1e
        /*06d2*/ 	.short	(.L_192 - .L_191)
.L_191:
        /*06d4*/ 	.word	0x00000000
.L_192:


//--------------------- .nv.info._ZN7cutlass13device_kernelIN5flash19enable_sm80_to_sm89INS1_16FlashAttnFwdSm80INS1_25CollectiveMainloopFwdSm80ILi4ELi1ELb0EN4cute5tupleIJNS5_1CILi128EEENS7_ILi80EEENS7_ILi64EEEEEELi64ENS_6half_tEfNS_4arch4Sm80ELb0ELb1ELb0ELb1ELb1ELb0ELb1ELb1EEENS1_21CollectiveEpilogueFwdINS6_IJS8_SA_S9_EEENS6_IJNS7_ILi1EEESI_SI_EEESC_SE_Li128ELb1ELb1ELb1ELb0EEENS1_36VarlenDynamicPersistentTileSchedulerILi128ELi80ELi128ELi128ELb1ELb1ELb0ELb1ELb0ELb1EEEEEEEEEvNT_6ParamsE --------------------------
	.section	.nv.info._ZN7cutlass13device_kernelIN5flash19enable_sm80_to_sm89INS1_16FlashAttnFwdSm80INS1_25CollectiveMainloopFwdSm80ILi4ELi1ELb0EN4cute5tupleIJNS5_1CILi128EEENS7_ILi80EEENS7_ILi64EEEEEELi64ENS_6half_tEfNS_4arch4Sm80ELb0ELb1ELb0ELb1ELb1ELb0ELb1ELb1EEENS1_21CollectiveEpilogueFwdINS6_IJS8_SA_S9_EEENS6_IJNS7_ILi1EEESI_SI_EEESC_SE_Li128ELb1ELb1ELb1ELb0EEENS1_36VarlenDynamicPersistentTileSchedulerILi128ELi80ELi128ELi128ELb1ELb1ELb0ELb1ELb0ELb1EEEEEEEEEvNT_6ParamsE,"",@"SHT_CUDA_INFO"
	.sectionflags	@""
	.align	4


	//----- nvinfo : EIATTR_CUDA_API_VERSION
	.align		4
        /*0000*/ 	.byte	0x04, 0x37
        /*0002*/ 	.short	(.L_194 - .L_193)
.L_193:
        /*0004*/ 	.word	0x00000082


	//----- nvinfo : EIATTR_SW2861232_WAR
	.align		4
.L_194:
        /*0008*/ 	.byte	0x01, 0x35
	.zero		2


	//----- nvinfo : EIATTR_PARAM_CBANK
	.align		4
        /*000c*/ 	.byte	0x04, 0x0a
        /*000e*/ 	.short	(.L_196 - .L_195)
	.align		4
.L_195:
        /*0010*/ 	.word	index@(.nv.constant0._ZN7cutlass13device_kernelIN5flash19enable_sm80_to_sm89INS1_16FlashAttnFwdSm80INS1_25CollectiveMainloopFwdSm80ILi4ELi1ELb0EN4cute5tupleIJNS5_1CILi128EEENS7_ILi80EEENS7_ILi64EEEEEELi64ENS_6half_tEfNS_4arch4Sm80ELb0ELb1ELb0ELb1ELb1ELb0ELb1ELb1EEENS1_21CollectiveEpilogueFwdINS6_IJS8_SA_S9_EEENS6_IJNS7_ILi1EEESI_SI_EEESC_SE_Li128ELb1ELb1ELb1ELb0EEENS1_36VarlenDynamicPersistentTileSchedulerILi128ELi80ELi128ELi128ELb1ELb1ELb0ELb1ELb0ELb1EEEEEEEEEvNT_6ParamsE)
        /*0014*/ 	.short	0x0160
        /*0016*/ 	.short	0x0438


	//----- nvinfo : EIATTR_CBANK_PARAM_SIZE
	.align		4
.L_196:
        /*0018*/ 	.byte	0x03, 0x19
        /*001a*/ 	.short	0x0438


	//----- nvinfo : EIATTR_KPARAM_INFO
	.align		4
        /*001c*/ 	.byte	0x04, 0x17
        /*001e*/ 	.short	(.L_198 - .L_197)
.L_197:
        /*0020*/ 	.word	0x00000000
        /*0024*/ 	.short	0x0000
        /*0026*/ 	.short	0x0000
        /*0028*/ 	.byte	0x00, 0xf0, 0xe1, 0x10


	//----- nvinfo : EIATTR_MAXREG_COUNT
	.align		4
.L_198:
        /*002c*/ 	.byte	0x03, 0x1b
        /*002e*/ 	.short	0x00ff


	//----- nvinfo : EIATTR_NUM_BARRIERS
	.align		4
        /*0030*/ 	.byte	0x02, 0x4c
        /*0032*/ 	.byte	0x06
	.zero		1


	//----- nvinfo : EIATTR_ANNOTATIONS
	.align		4
        /*0034*/ 	.byte	0x04, 0x55
        /*0036*/ 	.short	(.L_200 - .L_199)


	//   ....[0]....
.L_199:
        /* <DEDUP_REMOVED lines=77> */
        /*04fc*/ 	.byte	0x40, 0xe1, 0x01, 0x00


	//----- nvinfo : EIATTR_MERCURY_ISA_VERSION
	.align		4
.L_200:
        /*0500*/ 	.byte	0x03, 0x5f
        /*0502*/ 	.short	0x0000


	//----- nvinfo : EIATTR_INT_WARP_WIDE_INSTR_OFFSETS
	.align		4
        /*0504*/ 	.byte	0x04, 0x31
        /*0506*/ 	.short	(.L_202 - .L_201)


	//   ....[0]....
.L_201:
        /*0508*/ 	.word	0x00016190


	//   ....[1]....
        /*050c*/ 	.word	0x00016210


	//----- nvinfo : EIATTR_COOP_GROUP_MASK_REGIDS
	.align		4
.L_202:
        /*0510*/ 	.byte	0x04, 0x29
        /*0512*/ 	.short	(.L_204 - .L_203)


	//   ....[0]....
.L_203:
        /*0514*/ 	.word	0xffffffff


	//   ....[1]....
        /*0518*/ 	.word	0xffffffff


	//   ....[2]....
        /*051c*/ 	.word	0xffffffff


	//   ....[3]....
        /*0520*/ 	.word	0xffffffff


	//   ....[4]....
        /*0524*/ 	.word	0xffffffff


	//   ....[5]....
        /*0528*/ 	.word	0xffffffff


	//   ....[6]....
        /*052c*/ 	.word	0xffffffff


	//   ....[7]....
        /*0530*/ 	.word	0xffffffff


	//   ....[8]....
        /*0534*/ 	.word	0xffffffff


	//   ....[9]....
        /*0538*/ 	.word	0xffffffff


	//   ....[10]....
        /*053c*/ 	.word	0xffffffff


	//   ....[11]....
        /*0540*/ 	.word	0xffffffff


	//   ....[12]....
        /*0544*/ 	.word	0xffffffff


	//   ....[13]....
        /*0548*/ 	.word	0xffffffff


	//   ....[14]....
        /*054c*/ 	.word	0xffffffff


	//   ....[15]....
        /*0550*/ 	.word	0xffffffff


	//   ....[16]....
        /*0554*/ 	.word	0xffffffff


	//   ....[17]....
        /*0558*/ 	.word	0xffffffff


	//   ....[18]....
        /*055c*/ 	.word	0xffffffff


	//   ....[19]....
        /*0560*/ 	.word	0xffffffff


	//   ....[20]....
        /*0564*/ 	.word	0xffffffff


	//   ....[21]....
        /*0568*/ 	.word	0xffffffff


	//   ....[22]....
        /*056c*/ 	.word	0xffffffff


	//   ....[23]....
        /*0570*/ 	.word	0xffffffff


	//   ....[24]....
        /*0574*/ 	.word	0xffffffff


	//   ....[25]....
        /*0578*/ 	.word	0xffffffff


	//   ....[26]....
        /*057c*/ 	.word	0xffffffff


	//   ....[27]....
        /*0580*/ 	.word	0xffffffff


	//   ....[28]....
        /*0584*/ 	.word	0xffffffff


	//   ....[29]....
        /*0588*/ 	.word	0xffffffff


	//   ....[30]....
        /*058c*/ 	.word	0xffffffff


	//   ....[31]....
        /*0590*/ 	.word	0xffffffff


	//   ....[32]....
        /*0594*/ 	.word	0xffffffff


	//   ....[33]....
        /*0598*/ 	.word	0xffffffff


	//   ....[34]....
        /*059c*/ 	.word	0xffffffff


	//   ....[35]....
        /*05a0*/ 	.word	0xffffffff


	//   ....[36]....
        /*05a4*/ 	.word	0xffffffff


	//   ....[37]....
        /*05a8*/ 	.word	0xffffffff


	//   ....[38]....
        /*05ac*/ 	.word	0xffffffff


	//   ....[39]....
        /*05b0*/ 	.word	0xffffffff


	//   ....[40]....
        /*05b4*/ 	.word	0xffffffff


	//   ....[41]....
        /*05b8*/ 	.word	0xffffffff


	//   ....[42]....
        /*05bc*/ 	.word	0xffffffff


	//   ....[43]....
        /*05c0*/ 	.word	0xffffffff


	//   ....[44]....
        /*05c4*/ 	.word	0xffffffff


	//   ....[45]....
        /*05c8*/ 	.word	0xffffffff


	//   ....[46]....
        /*05cc*/ 	.word	0xffffffff


	//   ....[47]....
        /*05d0*/ 	.word	0xffffffff


	//   ....[48]....
        /*05d4*/ 	.word	0xffffffff


	//   ....[49]....
        /*05d8*/ 	.word	0xffffffff


	//   ....[50]....
        /*05dc*/ 	.word	0xffffffff


	//   ....[51]....
        /*05e0*/ 	.word	0xffffffff


	//   ....[52]....
        /*05e4*/ 	.word	0xffffffff


	//   ....[53]....
        /*05e8*/ 	.word	0xffffffff


	//   ....[54]....
        /*05ec*/ 	.word	0xffffffff


	//   ....[55]....
        /*05f0*/ 	.word	0xffffffff


	//   ....[56]....
        /*05f4*/ 	.word	0xffffffff


	//   ....[57]....
        /*05f8*/ 	.word	0xffffffff


	//   ....[58]....
        /*05fc*/ 	.word	0xffffffff


	//   ....[59]....
        /*0600*/ 	.word	0xffffffff


	//   ....[60]....
        /*0604*/ 	.word	0xffffffff


	//   ....[61]....
        /*0608*/ 	.word	0xffffffff


	//   ....[62]....
        /*060c*/ 	.word	0xffffffff


	//   ....[63]....
        /*0610*/ 	.word	0xffffffff


	//   ....[64]....
        /*0614*/ 	.word	0xffffffff


	//   ....[65]....
        /*0618*/ 	.word	0xffffffff


	//   ....[66]....
        /*061c*/ 	.word	0xffffffff


	//   ....[67]....
        /*0620*/ 	.word	0xffffffff


	//   ....[68]....
        /*0624*/ 	.word	0xffffffff


	//   ....[69]....
        /*0628*/ 	.word	0xffffffff


	//   ....[70]....
        /*062c*/ 	.word	0xffffffff


	//   ....[71]....
        /*0630*/ 	.word	0xffffffff


	//   ....[72]....
        /*0634*/ 	.word	0xffffffff


	//   ....[73]....
        /*0638*/ 	.word	0xffffffff


	//   ....[74]....
        /*063c*/ 	.word	0xffffffff


	//   ....[75]....
        /*0640*/ 	.word	0xffffffff


	//   ....[76]....
        /*0644*/ 	.word	0xffffffff


	//   ....[77]....
        /*0648*/ 	.word	0xffffffff


	//   ....[78]....
        /*064c*/ 	.word	0xffffffff


	//   ....[79]....
        /*0650*/ 	.word	0xffffffff


	//   ....[80]....
        /*0654*/ 	.word	0xffffffff


	//   ....[81]....
        /*0658*/ 	.word	0xffffffff


	//   ....[82]....
        /*065c*/ 	.word	0xffffffff


	//   ....[83]....
        /*0660*/ 	.word	0xffffffff


	//   ....[84]....
        /*0664*/ 	.word	0xffffffff


	//   ....[85]....
        /*0668*/ 	.word	0xffffffff


	//   ....[86]....
        /*066c*/ 	.word	0xffffffff


	//   ....[87]....
        /*0670*/ 	.word	0xffffffff


	//   ....[88]....
        /*0674*/ 	.word	0xffffffff


	//   ....[89]....
        /*0678*/ 	.word	0xffffffff


	//   ....[90]....
        /*067c*/ 	.word	0xffffffff


	//   ....[91]....
        /*0680*/ 	.word	0xffffffff


	//   ....[92]....
        /*0684*/ 	.word	0xffffffff


	//   ....[93]....
        /*0688*/ 	.word	0xffffffff


	//   ....[94]....
        /*068c*/ 	.word	0xffffffff


	//   ....[95]....
        /*0690*/ 	.word	0xffffffff


	//   ....[96]....
        /*0694*/ 	.word	0xffffffff


	//   ....[97]....
        /*0698*/ 	.word	0xffffffff


	//   ....[98]....
        /*069c*/ 	.word	0xffffffff


	//   ....[99]....
        /*06a0*/ 	.word	0xffffffff


	//   ....[100]....
        /*06a4*/ 	.word	0xffffffff


	//   ....[101]....
        /*06a8*/ 	.word	0xffffffff


	//   ....[102]....
        /*06ac*/ 	.word	0xffffffff


	//   ....[103]....
        /*06b0*/ 	.word	0xffffffff


	//   ....[104]....
        /*06b4*/ 	.word	0xffffffff


	//   ....[105]....
        /*06b8*/ 	.word	0xffffffff


	//   ....[106]....
        /*06bc*/ 	.word	0xffffffff


	//   ....[107]....
        /*06c0*/ 	.word	0xffffffff


	//   ....[108]....
        /*06c4*/ 	.word	0xffffffff


	//   ....[109]....
        /*06c8*/ 	.word	0xffffffff


	//   ....[110]....
        /*06cc*/ 	.word	0xffffffff


	//   ....[111]....
        /*06d0*/ 	.word	0xffffffff


	//   ....[112]....
        /*06d4*/ 	.word	0xffffffff


	//   ....[113]....
        /*06d8*/ 	.word	0xffffffff


	//   ....[114]....
        /*06dc*/ 	.word	0xffffffff


	//   ....[115]....
        /*06e0*/ 	.word	0xffffffff


	//   ....[116]....
        /*06e4*/ 	.word	0xffffffff


	//   ....[117]....
        /*06e8*/ 	.word	0xffffffff


	//   ....[118]....
        /*06ec*/ 	.word	0xffffffff


	//   ....[119]....
        /*06f0*/ 	.word	0xffffffff


	//   ....[120]....
        /*06f4*/ 	.word	0xffffffff


	//   ....[121]....
        /*06f8*/ 	.word	0xffffffff


	//   ....[122]....
        /*06fc*/ 	.word	0xffffffff


	//   ....[123]....
        /*0700*/ 	.word	0xffffffff


	//   ....[124]....
        /*0704*/ 	.word	0xffffffff


	//   ....[125]....
        /*0708*/ 	.word	0xffffffff


	//   ....[126]....
        /*070c*/ 	.word	0xffffffff


	//   ....[127]....
        /*0710*/ 	.word	0xffffffff


	//   ....[128]....
        /*0714*/ 	.word	0xffffffff


	//   ....[129]....
        /*0718*/ 	.word	0xffffffff


	//   ....[130]....
        /*071c*/ 	.word	0xffffffff


	//   ....[131]....
        /*0720*/ 	.word	0xffffffff


	//   ....[132]....
        /*0724*/ 	.word	0xffffffff


	//   ....[133]....
        /*0728*/ 	.word	0xffffffff


	//   ....[134]....
        /*072c*/ 	.word	0xffffffff


	//   ....[135]....
        /*0730*/ 	.word	0xffffffff


	//   ....[136]....
        /*0734*/ 	.word	0xffffffff


	//   ....[137]....
        /*0738*/ 	.word	0xffffffff


	//   ....[138]....
        /*073c*/ 	.word	0xffffffff


	//   ....[139]....
        /*0740*/ 	.word	0xffffffff


	//   ....[140]....
        /*0744*/ 	.word	0xffffffff


	//   ....[141]....
        /*0748*/ 	.word	0xffffffff


	//   ....[142]....
        /*074c*/ 	.word	0xffffffff


	//   ....[143]....
        /*0750*/ 	.word	0xffffffff


	//   ....[144]....
        /*0754*/ 	.word	0xffffffff


	//   ....[145]....
        /*0758*/ 	.word	0xffffffff


	//   ....[146]....
        /*075c*/ 	.word	0xffffffff


	//   ....[147]....
        /*0760*/ 	.word	0xffffffff


	//   ....[148]....
        /*0764*/ 	.word	0xffffffff


	//   ....[149]....
        /*0768*/ 	.word	0xffffffff


	//   ....[150]....
        /*076c*/ 	.word	0xffffffff


	//   ....[151]....
        /*0770*/ 	.word	0xffffffff


	//   ....[152]....
        /*0774*/ 	.word	0xffffffff


	//   ....[153]....
        /*0778*/ 	.word	0xffffffff


	//   ....[154]....
        /*077c*/ 	.word	0xffffffff


	//   ....[155]....
        /*0780*/ 	.word	0xffffffff


	//   ....[156]....
        /*0784*/ 	.word	0xffffffff


	//   ....[157]....
        /*0788*/ 	.word	0xffffffff


	//   ....[158]....
        /*078c*/ 	.word	0xffffffff


	//   ....[159]....
        /*0790*/ 	.word	0xffffffff


	//   ....[160]....
        /*0794*/ 	.word	0xffffffff


	//   ....[161]....
        /*0798*/ 	.word	0xffffffff


	//   ....[162]....
        /*079c*/ 	.word	0xffffffff


	//   ....[163]....
        /*07a0*/ 	.word	0xffffffff


	//   ....[164]....
        /*07a4*/ 	.word	0xffffffff


	//   ....[165]....
        /*07a8*/ 	.word	0xffffffff


	//   ....[166]....
        /*07ac*/ 	.word	0xffffffff


	//   ....[167]....
        /*07b0*/ 	.word	0xffffffff


	//   ....[168]....
        /*07b4*/ 	.word	0xffffffff


	//   ....[169]....
        /*07b8*/ 	.word	0xffffffff


	//   ....[170]....
        /*07bc*/ 	.word	0xffffffff


	//   ....[171]....
        /*07c0*/ 	.word	0xffffffff


	//   ....[172]....
        /*07c4*/ 	.word	0xffffffff


	//   ....[173]....
        /*07c8*/ 	.word	0xffffffff


	//   ....[174]....
        /*07cc*/ 	.word	0xffffffff


	//   ....[175]....
        /*07d0*/ 	.word	0xffffffff


	//   ....[176]....
        /*07d4*/ 	.word	0xffffffff


	//   ....[177]....
        /*07d8*/ 	.word	0xffffffff


	//   ....[178]....
        /*07dc*/ 	.word	0xffffffff


	//   ....[179]....
        /*07e0*/ 	.word	0xffffffff


	//   ....[180]....
        /*07e4*/ 	.word	0xffffffff


	//   ....[181]....
        /*07e8*/ 	.word	0xffffffff


	//   ....[182]....
        /*07ec*/ 	.word	0xffffffff


	//   ....[183]....
        /*07f0*/ 	.word	0xffffffff


	//   ....[184]....
        /*07f4*/ 	.word	0xffffffff


	//   ....[185]....
        /*07f8*/ 	.word	0xffffffff


	//   ....[186]....
        /*07fc*/ 	.word	0xffffffff


	//   ....[187]....
        /*0800*/ 	.word	0xffffffff


	//   ....[188]....
        /*0804*/ 	.word	0xffffffff


	//   ....[189]....
        /*0808*/ 	.word	0xffffffff


	//   ....[190]....
        /*080c*/ 	.word	0xffffffff


	//   ....[191]....
        /*0810*/ 	.word	0xffffffff


	//   ....[192]....
        /*0814*/ 	.word	0xffffffff


	//   ....[193]....
        /*0818*/ 	.word	0xffffffff


	//   ....[194]....
        /*081c*/ 	.word	0xffffffff


	//   ....[195]....
        /*0820*/ 	.word	0xffffffff


	//   ....[196]....
        /*0824*/ 	.word	0xffffffff


	//   ....[197]....
        /*0828*/ 	.word	0xffffffff


	//   ....[198]....
        /*082c*/ 	.word	0xffffffff


	//   ....[199]....
        /*0830*/ 	.word	0xffffffff


	//   ....[200]....
        /*0834*/ 	.word	0xffffffff


	//   ....[201]....
        /*0838*/ 	.word	0xffffffff


	//   ....[202]....
        /*083c*/ 	.word	0xffffffff


	//   ....[203]....
        /*0840*/ 	.word	0xffffffff


	//   ....[204]....
        /*0844*/ 	.word	0xffffffff


	//   ....[205]....
        /*0848*/ 	.word	0xffffffff


	//   ....[206]....
        /*084c*/ 	.word	0xffffffff


	//   ....[207]....
        /*0850*/ 	.word	0xffffffff


	//   ....[208]....
        /*0854*/ 	.word	0xffffffff


	//   ....[209]....
        /*0858*/ 	.word	0xffffffff


	//   ....[210]....
        /*085c*/ 	.word	0xffffffff


	//   ....[211]....
        /*0860*/ 	.word	0xffffffff


	//   ....[212]....
        /*0864*/ 	.word	0xffffffff


	//   ....[213]....
        /*0868*/ 	.word	0xffffffff


	//   ....[214]....
        /*086c*/ 	.word	0xffffffff


	//   ....[215]....
        /*0870*/ 	.word	0xffffffff


	//   ....[216]....
        /*0874*/ 	.word	0xffffffff


	//   ....[217]....
        /*0878*/ 	.word	0xffffffff


	//   ....[218]....
        /*087c*/ 	.word	0xffffffff


	//   ....[219]....
        /*0880*/ 	.word	0xffffffff


	//   ....[220]....
        /*0884*/ 	.word	0xffffffff


	//   ....[221]....
        /*0888*/ 	.word	0xffffffff


	//   ....[222]....
        /*088c*/ 	.word	0xffffffff


	//   ....[223]....
        /*0890*/ 	.word	0xffffffff


	//   ....[224]....
        /*0894*/ 	.word	0xffffffff


	//   ....[225]....
        /*0898*/ 	.word	0xffffffff


	//   ....[226]....
        /*089c*/ 	.word	0xffffffff


	//   ....[227]....
        /*08a0*/ 	.word	0xffffffff


	//   ....[228]....
        /*08a4*/ 	.word	0xffffffff


	//   ....[229]....
        /*08a8*/ 	.word	0xffffffff


	//   ....[230]....
        /*08ac*/ 	.word	0xffffffff


	//   ....[231]....
        /*08b0*/ 	.word	0xffffffff


	//   ....[232]....
        /*08b4*/ 	.word	0xffffffff


	//   ....[233]....
        /*08b8*/ 	.word	0xffffffff


	//   ....[234]....
        /*08bc*/ 	.word	0xffffffff


	//   ....[235]....
        /*08c0*/ 	.word	0xffffffff


	//   ....[236]....
        /*08c4*/ 	.word	0xffffffff


	//   ....[237]....
        /*08c8*/ 	.word	0xffffffff


	//   ....[238]....
        /*08cc*/ 	.word	0xffffffff


	//   ....[239]....
        /*08d0*/ 	.word	0xffffffff


	//   ....[240]....
        /*08d4*/ 	.word	0xffffffff


	//   ....[241]....
        /*08d8*/ 	.word	0xffffffff


	//   ....[242]....
        /*08dc*/ 	.word	0xffffffff


	//   ....[243]....
        /*08e0*/ 	.word	0xffffffff


	//   ....[244]....
        /*08e4*/ 	.word	0xffffffff


	//   ....[245]....
        /*08e8*/ 	.word	0xffffffff


	//   ....[246]....
        /*08ec*/ 	.word	0xffffffff


	//   ....[247]....
        /*08f0*/ 	.word	0xffffffff


	//   ....[248]....
        /*08f4*/ 	.word	0xffffffff


	//   ....[249]....
        /*08f8*/ 	.word	0xffffffff


	//   ....[250]....
        /*08fc*/ 	.word	0xffffffff


	//   ....[251]....
        /*0900*/ 	.word	0xffffffff


	//   ....[252]....
        /*0904*/ 	.word	0xffffffff


	//   ....[253]....
        /*0908*/ 	.word	0xffffffff


	//   ....[254]....
        /*090c*/ 	.word	0xffffffff


	//   ....[255]....
        /*0910*/ 	.word	0xffffffff


	//   ....[0]....
        /*0914*/ 	.word	0xffffffff


	//   ....[1]....
        /*0918*/ 	.word	0xffffffff


	//   ....[2]....
        /*091c*/ 	.word	0xffffffff


	//   ....[3]....
        /*0920*/ 	.word	0xffffffff


	//   ....[4]....
        /*0924*/ 	.word	0xffffffff


	//   ....[5]....
        /*0928*/ 	.word	0xffffffff


	//   ....[6]....
        /*092c*/ 	.word	0xffffffff


	//   ....[7]....
        /*0930*/ 	.word	0xffffffff


	//   ....[8]....
        /*0934*/ 	.word	0xffffffff


	//   ....[9]....
        /*0938*/ 	.word	0xffffffff


	//   ....[10]....
        /*093c*/ 	.word	0xffffffff


	//   ....[11]....
        /*0940*/ 	.word	0xffffffff


	//   ....[12]....
        /*0944*/ 	.word	0xffffffff


	//   ....[13]....
        /*0948*/ 	.word	0xffffffff


	//   ....[14]....
        /*094c*/ 	.word	0xffffffff


	//   ....[15]....
        /*0950*/ 	.word	0xffffffff


	//   ....[16]....
        /*0954*/ 	.word	0xffffffff


	//   ....[17]....
        /*0958*/ 	.word	0xffffffff


	//   ....[18]....
        /*095c*/ 	.word	0xffffffff


	//   ....[19]....
        /*0960*/ 	.word	0xffffffff


	//   ....[20]....
        /*0964*/ 	.word	0xffffffff


	//   ....[21]....
        /*0968*/ 	.word	0xffffffff


	//   ....[22]....
        /*096c*/ 	.word	0xffffffff


	//   ....[23]....
        /*0970*/ 	.word	0xffffffff


	//   ....[24]....
        /*0974*/ 	.word	0xffffffff


	//   ....[25]....
        /*0978*/ 	.word	0xffffffff


	//   ....[26]....
        /*097c*/ 	.word	0xffffffff


	//   ....[27]....
        /*0980*/ 	.word	0xffffffff


	//   ....[28]....
        /*0984*/ 	.word	0xffffffff


	//   ....[29]....
        /*0988*/ 	.word	0xffffffff


	//   ....[30]....
        /*098c*/ 	.word	0xffffffff


	//   ....[31]....
        /*0990*/ 	.word	0xffffffff


	//   ....[32]....
        /*0994*/ 	.word	0xffffffff


	//   ....[33]....
        /*0998*/ 	.word	0xffffffff


	//   ....[34]....
        /*099c*/ 	.word	0xffffffff


	//   ....[35]....
        /*09a0*/ 	.word	0xffffffff


	//   ....[36]....
        /*09a4*/ 	.word	0xffffffff


	//   ....[37]....
        /*09a8*/ 	.word	0xffffffff


	//   ....[38]....
        /*09ac*/ 	.word	0xffffffff


	//   ....[39]....
        /*09b0*/ 	.word	0xffffffff


	//   ....[40]....
        /*09b4*/ 	.word	0xffffffff


	//   ....[41]....
        /*09b8*/ 	.word	0xffffffff


	//   ....[42]....
        /*09bc*/ 	.word	0xffffffff


	//   ....[43]....
        /*09c0*/ 	.word	0xffffffff


	//   ....[44]....
        /*09c4*/ 	.word	0xffffffff


	//   ....[45]....
        /*09c8*/ 	.word	0xffffffff


	//   ....[46]....
        /*09cc*/ 	.word	0xffffffff


	//   ....[47]....
        /*09d0*/ 	.word	0xffffffff


	//   ....[48]....
        /*09d4*/ 	.word	0xffffffff


	//   ....[49]....
        /*09d8*/ 	.word	0xffffffff


	//   ....[50]....
        /*09dc*/ 	.word	0xffffffff


	//   ....[51]....
        /*09e0*/ 	.word	0xffffffff


	//   ....[52]....
        /*09e4*/ 	.word	0xffffffff


	//   ....[53]....
        /*09e8*/ 	.word	0xffffffff


	//   ....[54]....
        /*09ec*/ 	.word	0xffffffff


	//   ....[55]....
        /*09f0*/ 	.word	0xffffffff


	//   ....[56]....
        /*09f4*/ 	.word	0xffffffff


	//   ....[57]....
        /*09f8*/ 	.word	0xffffffff


	//   ....[58]....
        /*09fc*/ 	.word	0xffffffff


	//   ....[59]....
        /*0a00*/ 	.word	0xffffffff


	//   ....[60]....
        /*0a04*/ 	.word	0xffffffff


	//   ....[61]....
        /*0a08*/ 	.word	0xffffffff


	//   ....[62]....
        /*0a0c*/ 	.word	0xffffffff


	//   ....[63]....
        /*0a10*/ 	.word	0xffffffff


	//   ....[64]....
        /*0a14*/ 	.word	0xffffffff


	//   ....[65]....
        /*0a18*/ 	.word	0xffffffff


	//   ....[66]....
        /*0a1c*/ 	.word	0xffffffff


	//   ....[67]....
        /*0a20*/ 	.word	0xffffffff


	//   ....[68]....
        /*0a24*/ 	.word	0xffffffff


	//   ....[69]....
        /*0a28*/ 	.word	0xffffffff


	//   ....[70]....
        /*0a2c*/ 	.word	0xffffffff


	//   ....[71]....
        /*0a30*/ 	.word	0xffffffff


	//   ....[72]....
        /*0a34*/ 	.word	0xffffffff


	//   ....[73]....
        /*0a38*/ 	.word	0xffffffff


	//   ....[74]....
        /*0a3c*/ 	.word	0xffffffff


	//   ....[75]....
        /*0a40*/ 	.word	0xffffffff


	//   ....[76]....
        /*0a44*/ 	.word	0xffffffff


	//   ....[77]....
        /*0a48*/ 	.word	0xffffffff


	//   ....[78]....
        /*0a4c*/ 	.word	0xffffffff


	//   ....[79]....
        /*0a50*/ 	.word	0xffffffff


	//   ....[80]....
        /*0a54*/ 	.word	0xffffffff


	//   ....[81]....
        /*0a58*/ 	.word	0xffffffff


	//   ....[82]....
        /*0a5c*/ 	.word	0xffffffff


	//   ....[83]....
        /*0a60*/ 	.word	0xffffffff


	//   ....[84]....
        /*0a64*/ 	.word	0xffffffff


	//   ....[85]....
        /*0a68*/ 	.word	0xffffffff


	//   ....[86]....
        /*0a6c*/ 	.word	0xffffffff


	//   ....[87]....
        /*0a70*/ 	.word	0xffffffff


	//   ....[88]....
        /*0a74*/ 	.word	0xffffffff


	//   ....[89]....
        /*0a78*/ 	.word	0xffffffff


	//   ....[90]....
        /*0a7c*/ 	.word	0xffffffff


	//   ....[91]....
        /*0a80*/ 	.word	0xffffffff


	//   ....[92]....
        /*0a84*/ 	.word	0xffffffff


	//   ....[93]....
        /*0a88*/ 	.word	0xffffffff


	//   ....[94]....
        /*0a8c*/ 	.word	0xffffffff


	//   ....[95]....
        /*0a90*/ 	.word	0xffffffff


	//   ....[96]....
        /*0a94*/ 	.word	0xffffffff


	//   ....[97]....
        /*0a98*/ 	.word	0xffffffff


	//   ....[98]....
        /*0a9c*/ 	.word	0xffffffff


	//   ....[99]....
        /*0aa0*/ 	.word	0xffffffff


	//   ....[100]....
        /*0aa4*/ 	.word	0xffffffff


	//   ....[101]....
        /*0aa8*/ 	.word	0xffffffff


	//   ....[102]....
        /*0aac*/ 	.word	0xffffffff


	//   ....[103]....
        /*0ab0*/ 	.word	0xffffffff


	//   ....[104]....
        /*0ab4*/ 	.word	0xffffffff


	//   ....[105]....
        /*0ab8*/ 	.word	0xffffffff


	//   ....[106]....
        /*0abc*/ 	.word	0xffffffff


	//   ....[107]....
        /*0ac0*/ 	.word	0xffffffff


	//   ....[108]....
        /*0ac4*/ 	.word	0xffffffff


	//   ....[109]....
        /*0ac8*/ 	.word	0xffffffff


	//   ....[110]....
        /*0acc*/ 	.word	0xffffffff


	//   ....[111]....
        /*0ad0*/ 	.word	0xffffffff


	//   ....[112]....
        /*0ad4*/ 	.word	0xffffffff


	//   ....[113]....
        /*0ad8*/ 	.word	0xffffffff


	//   ....[114]....
        /*0adc*/ 	.word	0xffffffff


	//   ....[115]....
        /*0ae0*/ 	.word	0xffffffff


	//   ....[116]....
        /*0ae4*/ 	.word	0xffffffff


	//   ....[117]....
        /*0ae8*/ 	.word	0xffffffff


	//   ....[118]....
        /*0aec*/ 	.word	0xffffffff


	//   ....[119]....
        /*0af0*/ 	.word	0xffffffff


	//   ....[120]....
        /*0af4*/ 	.word	0xffffffff


	//   ....[121]....
        /*0af8*/ 	.word	0xffffffff


	//   ....[122]....
        /*0afc*/ 	.word	0xffffffff


	//   ....[123]....
        /*0b00*/ 	.word	0xffffffff


	//   ....[124]....
        /*0b04*/ 	.word	0xffffffff


	//   ....[125]....
        /*0b08*/ 	.word	0xffffffff


	//   ....[126]....
        /*0b0c*/ 	.word	0xffffffff


	//   ....[127]....
        /*0b10*/ 	.word	0xffffffff


	//   ....[128]....
        /*0b14*/ 	.word	0xffffffff


	//   ....[129]....
        /*0b18*/ 	.word	0xffffffff


	//   ....[130]....
        /*0b1c*/ 	.word	0xffffffff


	//   ....[131]....
        /*0b20*/ 	.word	0xffffffff


	//   ....[132]....
        /*0b24*/ 	.word	0xffffffff


	//   ....[133]....
        /*0b28*/ 	.word	0xffffffff


	//   ....[134]....
        /*0b2c*/ 	.word	0xffffffff


	//   ....[135]....
        /*0b30*/ 	.word	0xffffffff


	//   ....[136]....
        /*0b34*/ 	.word	0xffffffff


	//   ....[137]....
        /*0b38*/ 	.word	0xffffffff


	//   ....[138]....
        /*0b3c*/ 	.word	0xffffffff


	//   ....[139]....
        /*0b40*/ 	.word	0xffffffff


	//   ....[140]....
        /*0b44*/ 	.word	0xffffffff


	//   ....[141]....
        /*0b48*/ 	.word	0xffffffff


	//   ....[142]....
        /*0b4c*/ 	.word	0xffffffff


	//   ....[143]....
        /*0b50*/ 	.word	0xffffffff


	//   ....[144]....
        /*0b54*/ 	.word	0xffffffff


	//   ....[145]....
        /*0b58*/ 	.word	0xffffffff


	//   ....[146]....
        /*0b5c*/ 	.word	0xffffffff


	//   ....[147]....
        /*0b60*/ 	.word	0xffffffff


	//   ....[148]....
        /*0b64*/ 	.word	0xffffffff


	//   ....[149]....
        /*0b68*/ 	.word	0xffffffff


	//   ....[150]....
        /*0b6c*/ 	.word	0xffffffff


	//   ....[151]....
        /*0b70*/ 	.word	0xffffffff


	//   ....[152]....
        /*0b74*/ 	.word	0xffffffff


	//   ....[153]....
        /*0b78*/ 	.word	0xffffffff


	//   ....[154]....
        /*0b7c*/ 	.word	0xffffffff


	//   ....[155]....
        /*0b80*/ 	.word	0xffffffff


	//   ....[156]....
        /*0b84*/ 	.word	0xffffffff


	//   ....[157]....
        /*0b88*/ 	.word	0xffffffff


	//   ....[158]....
        /*0b8c*/ 	.word	0xffffffff


	//   ....[159]....
        /*0b90*/ 	.word	0xffffffff


	//   ....[160]....
        /*0b94*/ 	.word	0xffffffff


	//   ....[161]....
        /*0b98*/ 	.word	0xffffffff


	//   ....[162]....
        /*0b9c*/ 	.word	0xffffffff


	//   ....[163]....
        /*0ba0*/ 	.word	0xffffffff


	//   ....[164]....
        /*0ba4*/ 	.word	0xffffffff


	//   ....[165]....
        /*0ba8*/ 	.word	0xffffffff


	//   ....[166]....
        /*0bac*/ 	.word	0xffffffff


	//   ....[167]....
        /*0bb0*/ 	.word	0xffffffff


	//   ....[168]....
        /*0bb4*/ 	.word	0xffffffff


	//   ....[169]....
        /*0bb8*/ 	.word	0xffffffff


	//   ....[170]....
        /*0bbc*/ 	.word	0xffffffff


	//   ....[171]....
        /*0bc0*/ 	.word	0xffffffff


	//   ....[172]....
        /*0bc4*/ 	.word	0xffffffff


	//   ....[173]....
        /*0bc8*/ 	.word	0xffffffff


	//   ....[174]....
        /*0bcc*/ 	.word	0xffffffff


	//   ....[175]....
        /*0bd0*/ 	.word	0xffffffff


	//   ....[176]....
        /*0bd4*/ 	.word	0xffffffff


	//   ....[177]....
        /*0bd8*/ 	.word	0xffffffff


	//   ....[178]....
        /*0bdc*/ 	.word	0xffffffff


	//   ....[179]....
        /*0be0*/ 	.word	0xffffffff


	//   ....[180]....
        /*0be4*/ 	.word	0xffffffff


	//   ....[181]....
        /*0be8*/ 	.word	0xffffffff


	//----- nvinfo : EIATTR_COOP_GROUP_INSTR_OFFSETS
	.align		4
.L_204:
        /*0bec*/ 	.byte	0x04, 0x28
        /*0bee*/ 	.short	(.L_206 - .L_205)


	//   ....[0]....
.L_205:
        /*0bf0*/ 	.word	0x00000050


	//   ....[1]....
        /*0bf4*/ 	.word	0x00000200


	//   ....[2]....
        /*0bf8*/ 	.word	0x00000230


	//   ....[3]....
        /*0bfc*/ 	.word	0x00000260


	//   ....[4]....
        /*0c00*/ 	.word	0x00000290


	//   ....[5]....
        /*0c04*/ 	.word	0x000002c0


	//   ....[6]....
        /*0c08*/ 	.word	0x000002f0


	//   ....[7]....
        /*0c0c*/ 	.word	0x00000450


	//   ....[8]....
        /*0c10*/ 	.word	0x00000490


	//   ....[9]....
        /*0c14*/ 	.word	0x000004c0


	//   ....[10]....
        /*0c18*/ 	.word	0x000004f0


	//   ....[11]....
        /*0c1c*/ 	.word	0x00000520


	//   ....[12]....
        /*0c20*/ 	.word	0x00000550


	//   ....[13]....
        /*0c24*/ 	.word	0x000005e0


	//   ....[14]....
        /*0c28*/ 	.word	0x00000630


	//   ....[15]....
        /*0c2c*/ 	.word	0x00000650


	//   ....[16]....
        /*0c30*/ 	.word	0x000006b0


	//   ....[17]....
        /*0c34*/ 	.word	0x00002940


	//   ....[18]....
        /*0c38*/ 	.word	0x00002960


	//   ....[19]....
        /*0c3c*/ 	.word	0x00002aa0


	//   ....[20]....
        /*0c40*/ 	.word	0x00002ab0


	//   ....[21]....
        /*0c44*/ 	.word	0x00002b90


	//   ....[22]....
        /*0c48*/ 	.word	0x00002bb0


	//   ....[23]....
        /*0c4c*/ 	.word	0x00002c90


	//   ....[24]....
        /*0c50*/ 	.word	0x00002ca0


	//   ....[25]....
        /*0c54*/ 	.word	0x00002d80


	//   ....[26]....
        /*0c58*/ 	.word	0x00002da0


	//   ....[27]....
        /*0c5c*/ 	.word	0x00002e80


	//   ....[28]....
        /*0c60*/ 	.word	0x00002e90


	//   ....[29]....
        /*0c64*/ 	.word	0x00002f70


	//   ....[30]....
        /*0c68*/ 	.word	0x00002f90


	//   ....[31]....
        /*0c6c*/ 	.word	0x00003070


	//   ....[32]....
        /*0c70*/ 	.word	0x00003080


	//   ....[33]....
        /*0c74*/ 	.word	0x00003520


	//   ....[34]....
        /*0c78*/ 	.word	0x00003530


	//   ....[35]....
        /*0c7c*/ 	.word	0x00003550


	//   ....[36]....
        /*0c80*/ 	.word	0x00003560


	//   ....[37]....
        /*0c84*/ 	.word	0x00003570


	//   ....[38]....
        /*0c88*/ 	.word	0x000035a0


	//   ....[39]....
        /*0c8c*/ 	.word	0x000035f0


	//   ....[40]....
        /*0c90*/ 	.word	0x00003600


	//   ....[41]....
        /*0c94*/ 	.word	0x00003640


	//   ....[42]....
        /*0c98*/ 	.word	0x00003680


	//   ....[43]....
        /*0c9c*/ 	.word	0x00003880


	//   ....[44]....
        /*0ca0*/ 	.word	0x000038a0


	//   ....[45]....
        /*0ca4*/ 	.word	0x000038c0


	//   ....[46]....
        /*0ca8*/ 	.word	0x000038d0


	//   ....[47]....
        /*0cac*/ 	.word	0x000038f0


	//   ....[48]....
        /*0cb0*/ 	.word	0x00003910


	//   ....[49]....
        /*0cb4*/ 	.word	0x00003920


	//   ....[50]....
        /*0cb8*/ 	.word	0x00003950


	//   ....[51]....
        /*0cbc*/ 	.word	0x00003960


	//   ....[52]....
        /*0cc0*/ 	.word	0x00003970


	//   ....[53]....
        /*0cc4*/ 	.word	0x00004350


	//   ....[54]....
        /*0cc8*/ 	.word	0x00004370


	//   ....[55]....
        /*0ccc*/ 	.word	0x00004390


	//   ....[56]....
        /*0cd0*/ 	.word	0x000043a0


	//   ....[57]....
        /*0cd4*/ 	.word	0x000043b0


	//   ....[58]....
        /*0cd8*/ 	.word	0x000043c0


	//   ....[59]....
        /*0cdc*/ 	.word	0x000043d0


	//   ....[60]....
        /*0ce0*/ 	.word	0x000043e0


	//   ....[61]....
        /*0ce4*/ 	.word	0x00004410


	//   ....[62]....
        /*0ce8*/ 	.word	0x00004440


	//   ....[63]....
        /*0cec*/ 	.word	0x00004670


	//   ....[64]....
        /*0cf0*/ 	.word	0x00004830


	//   ....[65]....
        /*0cf4*/ 	.word	0x000050b0


	//   ....[66]....
        /*0cf8*/ 	.word	0x00005bc0


	//   ....[67]....
        /*0cfc*/ 	.word	0x000066e0


	//   ....[68]....
        /*0d00*/ 	.word	0x00006710


	//   ....[69]....
        /*0d04*/ 	.word	0x00006720


	//   ....[70]....
        /*0d08*/ 	.word	0x00006730


	//   ....[71]....
        /*0d0c*/ 	.word	0x00006740


	//   ....[72]....
        /*0d10*/ 	.word	0x00006770


	//   ....[73]....
        /*0d14*/ 	.word	0x00006790


	//   ....[74]....
        /*0d18*/ 	.word	0x000067b0


	//   ....[75]....
        /*0d1c*/ 	.word	0x00008590


	//   ....[76]....
        /*0d20*/ 	.word	0x000085b0


	//   ....[77]....
        /*0d24*/ 	.word	0x000085d0


	//   ....[78]....
        /*0d28*/ 	.word	0x000085e0


	//   ....[79]....
        /*0d2c*/ 	.word	0x000085f0


	//   ....[80]....
        /*0d30*/ 	.word	0x00008600


	//   ....[81]....
        /*0d34*/ 	.word	0x00008610


	//   ....[82]....
        /*0d38*/ 	.word	0x00008620


	//   ....[83]....
        /*0d3c*/ 	.word	0x00008630


	//   ....[84]....
        /*0d40*/ 	.word	0x00008640


	//   ....[85]....
        /*0d44*/ 	.word	0x00009070


	//   ....[86]....
        /*0d48*/ 	.word	0x00009090


	//   ....[87]....
        /*0d4c*/ 	.word	0x000090b0


	//   ....[88]....
        /*0d50*/ 	.word	0x000090c0


	//   ....[89]....
        /*0d54*/ 	.word	0x000090d0


	//   ....[90]....
        /*0d58*/ 	.word	0x000090e0


	//   ....[91]....
        /*0d5c*/ 	.word	0x000090f0


	//   ....[92]....
        /*0d60*/ 	.word	0x00009100


	//   ....[93]....
        /*0d64*/ 	.word	0x00009110


	//   ....[94]....
        /*0d68*/ 	.word	0x00009120


	//   ....[95]....
        /*0d6c*/ 	.word	0x00009350


	//   ....[96]....
        /*0d70*/ 	.word	0x00009550


	//   ....[97]....
        /*0d74*/ 	.word	0x00009750


	//   ....[98]....
        /*0d78*/ 	.word	0x0000a890


	//   ....[99]....
        /*0d7c*/ 	.word	0x0000b430


	//   ....[100]....
        /*0d80*/ 	.word	0x0000b460


	//   ....[101]....
        /*0d84*/ 	.word	0x0000b470


	//   ....[102]....
        /*0d88*/ 	.word	0x0000b480


	//   ....[103]....
        /*0d8c*/ 	.word	0x0000b4c0


	//   ....[104]....
        /*0d90*/ 	.word	0x0000b4d0


	//   ....[105]....
        /*0d94*/ 	.word	0x0000b4e0


	//   ....[106]....
        /*0d98*/ 	.word	0x0000b4f0


	//   ....[107]....
        /*0d9c*/ 	.word	0x0000d8c0


	//   ....[108]....
        /*0da0*/ 	.word	0x0000d8e0


	//   ....[109]....
        /*0da4*/ 	.word	0x0000d900


	//   ....[110]....
        /*0da8*/ 	.word	0x0000d910


	//   ....[111]....
        /*0dac*/ 	.word	0x0000d920


	//   ....[112]....
        /*0db0*/ 	.word	0x0000d930


	//   ....[113]....
        /*0db4*/ 	.word	0x0000d940


	//   ....[114]....
        /*0db8*/ 	.word	0x0000d950


	//   ....[115]....
        /*0dbc*/ 	.word	0x0000d960


	//   ....[116]....
        /*0dc0*/ 	.word	0x0000d970


	//   ....[117]....
        /*0dc4*/ 	.word	0x0000e3a0


	//   ....[118]....
        /*0dc8*/ 	.word	0x0000e3c0


	//   ....[119]....
        /*0dcc*/ 	.word	0x0000e3e0


	//   ....[120]....
        /*0dd0*/ 	.word	0x0000e3f0


	//   ....[121]....
        /*0dd4*/ 	.word	0x0000e400


	//   ....[122]....
        /*0dd8*/ 	.word	0x0000e410


	//   ....[123]....
        /*0ddc*/ 	.word	0x0000e420


	//   ....[124]....
        /*0de0*/ 	.word	0x0000e430


	//   ....[125]....
        /*0de4*/ 	.word	0x0000e440


	//   ....[126]....
        /*0de8*/ 	.word	0x0000e450


	//   ....[127]....
        /*0dec*/ 	.word	0x0000eac0


	//   ....[128]....
        /*0df0*/ 	.word	0x0000eaf0


	//   ....[129]....
        /*0df4*/ 	.word	0x0000eb00


	//   ....[130]....
        /*0df8*/ 	.word	0x0000eb10


	//   ....[131]....
        /*0dfc*/ 	.word	0x0000eb40


	//   ....[132]....
        /*0e00*/ 	.word	0x0000eb60


	//   ....[133]....
        /*0e04*/ 	.word	0x0000eb70


	//   ....[134]....
        /*0e08*/ 	.word	0x0000eb80


	//   ....[135]....
        /*0e0c*/ 	.word	0x00010bf0


	//   ....[136]....
        /*0e10*/ 	.word	0x00010c40


	//   ....[137]....
        /*0e14*/ 	.word	0x00010c60


	//   ....[138]....
        /*0e18*/ 	.word	0x00010c80


	//   ....[139]....
        /*0e1c*/ 	.word	0x00010ca0


	//   ....[140]....
        /*0e20*/ 	.word	0x00010cc0


	//   ....[141]....
        /*0e24*/ 	.word	0x00010ce0


	//   ....[142]....
        /*0e28*/ 	.word	0x00010d00


	//   ....[143]....
        /*0e2c*/ 	.word	0x00010d20


	//   ....[144]....
        /*0e30*/ 	.word	0x00010d40


	//   ....[145]....
        /*0e34*/ 	.word	0x00011660


	//   ....[146]....
        /*0e38*/ 	.word	0x00011680


	//   ....[147]....
        /*0e3c*/ 	.word	0x000116a0


	//   ....[148]....
        /*0e40*/ 	.word	0x000116b0


	//   ....[149]....
        /*0e44*/ 	.word	0x000116c0


	//   ....[150]....
        /*0e48*/ 	.word	0x000116d0


	//   ....[151]....
        /*0e4c*/ 	.word	0x000116e0


	//   ....[152]....
        /*0e50*/ 	.word	0x000116f0


	//   ....[153]....
        /*0e54*/ 	.word	0x00011700


	//   ....[154]....
        /*0e58*/ 	.word	0x00011710


	//   ....[155]....
        /*0e5c*/ 	.word	0x00011960


	//   ....[156]....
        /*0e60*/ 	.word	0x00011b60


	//   ....[157]....
        /*0e64*/ 	.word	0x00011d60


	//   ....[158]....
        /*0e68*/ 	.word	0x00012ea0


	//   ....[159]....
        /*0e6c*/ 	.word	0x00013a40


	//   ....[160]....
        /*0e70*/ 	.word	0x00013a70


	//   ....[161]....
        /*0e74*/ 	.word	0x00013a80


	//   ....[162]....
        /*0e78*/ 	.word	0x00013a90


	//   ....[163]....
        /*0e7c*/ 	.word	0x00013ad0


	//   ....[164]....
        /*0e80*/ 	.word	0x00013ae0


	//   ....[165]....
        /*0e84*/ 	.word	0x00013af0


	//   ....[166]....
        /*0e88*/ 	.word	0x00013b00


	//   ....[167]....
        /*0e8c*/ 	.word	0x000159c0


	//   ....[168]....
        /*0e90*/ 	.word	0x00015a00


	//   ....[169]....
        /*0e94*/ 	.word	0x00015a10


	//   ....[170]....
        /*0e98*/ 	.word	0x00015a20


	//   ....[171]....
        /*0e9c*/ 	.word	0x00015a50


	//   ....[172]....
        /*0ea0*/ 	.word	0x00015a70


	//   ....[173]....
        /*0ea4*/ 	.word	0x00015aa0


	//   ....[174]....
        /*0ea8*/ 	.word	0x00015ac0


	//   ....[175]....
        /*0eac*/ 	.word	0x00016c90


	//   ....[176]....
        /*0eb0*/ 	.word	0x00016cb0


	//   ....[177]....
        /*0eb4*/ 	.word	0x00016cc0


	//   ....[178]....
        /*0eb8*/ 	.word	0x00016cd0


	//   ....[179]....
        /*0ebc*/ 	.word	0x00016ce0


	//   ....[180]....
        /*0ec0*/ 	.word	0x00016cf0


	//   ....[181]....
        /*0ec4*/ 	.word	0x00016d10


	//   ....[182]....
        /*0ec8*/ 	.word	0x00016d20


	//   ....[183]....
        /*0ecc*/ 	.word	0x000170f0


	//   ....[184]....
        /*0ed0*/ 	.word	0x00017110


	//   ....[185]....
        /*0ed4*/ 	.word	0x000171e0


	//   ....[186]....
        /*0ed8*/ 	.word	0x000171f0


	//   ....[187]....
        /*0edc*/ 	.word	0x00017270


	//   ....[188]....
        /*0ee0*/ 	.word	0x00017290


	//   ....[189]....
        /*0ee4*/ 	.word	0x00017310


	//   ....[190]....
        /*0ee8*/ 	.word	0x00017320


	//   ....[191]....
        /*0eec*/ 	.word	0x000173a0


	//   ....[192]....
        /*0ef0*/ 	.word	0x000173c0


	//   ....[193]....
        /*0ef4*/ 	.word	0x00017440


	//   ....[194]....
        /*0ef8*/ 	.word	0x00017450


	//   ....[195]....
        /*0efc*/ 	.word	0x000174d0


	//   ....[196]....
        /*0f00*/ 	.word	0x000174f0


	//   ....[197]....
        /*0f04*/ 	.word	0x00017570


	//   ....[198]....
        /*0f08*/ 	.word	0x00017580


	//   ....[199]....
        /*0f0c*/ 	.word	0x00017810


	//   ....[200]....
        /*0f10*/ 	.word	0x00017830


	//   ....[201]....
        /*0f14*/ 	.word	0x00017be0


	//   ....[202]....
        /*0f18*/ 	.word	0x00017bf0


	//   ....[203]....
        /*0f1c*/ 	.word	0x00017fa0


	//   ....[204]....
        /*0f20*/ 	.word	0x00017fc0


	//   ....[205]....
        /*0f24*/ 	.word	0x00018380


	//   ....[206]....
        /*0f28*/ 	.word	0x00018390


	//   ....[207]....
        /*0f2c*/ 	.word	0x00018ea0


	//   ....[208]....
        /*0f30*/ 	.word	0x00018ec0


	//   ....[209]....
        /*0f34*/ 	.word	0x00018fa0


	//   ....[210]....
        /*0f38*/ 	.word	0x00018fb0


	//   ....[211]....
        /*0f3c*/ 	.word	0x00019030


	//   ....[212]....
        /*0f40*/ 	.word	0x00019050


	//   ....[213]....
        /*0f44*/ 	.word	0x000190d0


	//   ....[214]....
        /*0f48*/ 	.word	0x000190e0


	//   ....[215]....
        /*0f4c*/ 	.word	0x00019160


	//   ....[216]....
        /*0f50*/ 	.word	0x00019180


	//   ....[217]....
        /*0f54*/ 	.word	0x00019200


	//   ....[218]....
        /*0f58*/ 	.word	0x00019210


	//   ....[219]....
        /*0f5c*/ 	.word	0x00019290


	//   ....[220]....
        /*0f60*/ 	.word	0x000192b0


	//   ....[221]....
        /*0f64*/ 	.word	0x00019330


	//   ....[222]....
        /*0f68*/ 	.word	0x00019340


	//   ....[223]....
        /*0f6c*/ 	.word	0x000194a0


	//   ....[224]....
        /*0f70*/ 	.word	0x000194c0


	//   ....[225]....
        /*0f74*/ 	.word	0x000195f0


	//   ....[226]....
        /*0f78*/ 	.word	0x00019630


	//   ....[227]....
        /*0f7c*/ 	.word	0x00019660


	//   ....[228]....
        /*0f80*/ 	.word	0x00019690


	//   ....[229]....
        /*0f84*/ 	.word	0x000196c0


	//   ....[230]....
        /*0f88*/ 	.word	0x000196f0


	//   ....[231]....
        /*0f8c*/ 	.word	0x00019850


	//   ....[232]....
        /*0f90*/ 	.word	0x00019890


	//   ....[233]....
        /*0f94*/ 	.word	0x000198c0


	//   ....[234]....
        /*0f98*/ 	.word	0x000198f0


	//   ....[235]....
        /*0f9c*/ 	.word	0x00019920


	//   ....[236]....
        /*0fa0*/ 	.word	0x00019950


	//   ....[237]....
        /*0fa4*/ 	.word	0x000199e0


	//   ....[238]....
        /*0fa8*/ 	.word	0x00019a40


	//   ....[239]....
        /*0fac*/ 	.word	0x00019a50


	//   ....[240]....
        /*0fb0*/ 	.word	0x00019ab0


	//   ....[241]....
        /*0fb4*/ 	.word	0x0001a510


	//   ....[242]....
        /*0fb8*/ 	.word	0x0001a570


	//   ....[243]....
        /*0fbc*/ 	.word	0x0001a5c0


	//   ....[244]....
        /*0fc0*/ 	.word	0x0001a610


	//   ....[245]....
        /*0fc4*/ 	.word	0x0001a660


	//   ....[246]....
        /*0fc8*/ 	.word	0x0001a6d0


	//   ....[247]....
        /*0fcc*/ 	.word	0x0001a720


	//   ....[248]....
        /*0fd0*/ 	.word	0x0001a790


	//   ....[249]....
        /*0fd4*/ 	.word	0x0001a800


	//   ....[250]....
        /*0fd8*/ 	.word	0x0001a870


	//   ....[251]....
        /*0fdc*/ 	.word	0x0001a8e0


	//   ....[252]....
        /*0fe0*/ 	.word	0x0001a950


	//   ....[253]....
        /*0fe4*/ 	.word	0x0001a9c0


	//   ....[254]....
        /*0fe8*/ 	.word	0x0001aa20


	//   ....[255]....
        /*0fec*/ 	.word	0x0001aa90


	//   ....[0]....
        /*0ff0*/ 	.word	0x0001ab00


	//   ....[1]....
        /*0ff4*/ 	.word	0x0001ab70


	//   ....[2]....
        /*0ff8*/ 	.word	0x0001abd0


	//   ....[3]....
        /*0ffc*/ 	.word	0x0001ac40


	//   ....[4]....
        /*1000*/ 	.word	0x0001acb0


	//   ....[5]....
        /*1004*/ 	.word	0x0001ad20


	//   ....[6]....
        /*1008*/ 	.word	0x0001ad80


	//   ....[7]....
        /*100c*/ 	.word	0x0001adf0


	//   ....[8]....
        /*1010*/ 	.word	0x0001ae60


	//   ....[9]....
        /*1014*/ 	.word	0x0001aed0


	//   ....[10]....
        /*1018*/ 	.word	0x0001af30


	//   ....[11]....
        /*101c*/ 	.word	0x0001afa0


	//   ....[12]....
        /*1020*/ 	.word	0x0001b010


	//   ....[13]....
        /*1024*/ 	.word	0x0001b0d0


	//   ....[14]....
        /*1028*/ 	.word	0x0001b130


	//   ....[15]....
        /*102c*/ 	.word	0x0001b1f0


	//   ....[16]....
        /*1030*/ 	.word	0x0001b250


	//   ....[17]....
        /*1034*/ 	.word	0x0001b310


	//   ....[18]....
        /*1038*/ 	.word	0x0001b370


	//   ....[19]....
        /*103c*/ 	.word	0x0001b430


	//   ....[20]....
        /*1040*/ 	.word	0x0001b490


	//   ....[21]....
        /*1044*/ 	.word	0x0001b500


	//   ....[22]....
        /*1048*/ 	.word	0x0001b570


	//   ....[23]....
        /*104c*/ 	.word	0x0001b5e0


	//   ....[24]....
        /*1050*/ 	.word	0x0001b650


	//   ....[25]....
        /*1054*/ 	.word	0x0001b6b0


	//   ....[26]....
        /*1058*/ 	.word	0x0001b710


	//   ....[27]....
        /*105c*/ 	.word	0x0001b760


	//   ....[28]....
        /*1060*/ 	.word	0x0001b7b0


	//   ....[29]....
        /*1064*/ 	.word	0x0001b800


	//   ....[30]....
        /*1068*/ 	.word	0x0001b850


	//   ....[31]....
        /*106c*/ 	.word	0x0001b8a0


	//   ....[32]....
        /*1070*/ 	.word	0x0001b8f0


	//   ....[33]....
        /*1074*/ 	.word	0x0001b960


	//   ....[34]....
        /*1078*/ 	.word	0x0001b9d0


	//   ....[35]....
        /*107c*/ 	.word	0x0001ba90


	//   ....[36]....
        /*1080*/ 	.word	0x0001baf0


	//   ....[37]....
        /*1084*/ 	.word	0x0001bbb0


	//   ....[38]....
        /*1088*/ 	.word	0x0001bc10


	//   ....[39]....
        /*108c*/ 	.word	0x0001bcd0


	//   ....[40]....
        /*1090*/ 	.word	0x0001bd30


	//   ....[41]....
        /*1094*/ 	.word	0x0001bdf0


	//   ....[42]....
        /*1098*/ 	.word	0x0001be50


	//   ....[43]....
        /*109c*/ 	.word	0x0001bec0


	//   ....[44]....
        /*10a0*/ 	.word	0x0001bf30


	//   ....[45]....
        /*10a4*/ 	.word	0x0001bff0


	//   ....[46]....
        /*10a8*/ 	.word	0x0001c050


	//   ....[47]....
        /*10ac*/ 	.word	0x0001c110


	//   ....[48]....
        /*10b0*/ 	.word	0x0001c170


	//   ....[49]....
        /*10b4*/ 	.word	0x0001c230


	//   ....[50]....
        /*10b8*/ 	.word	0x0001c290


	//   ....[51]....
        /*10bc*/ 	.word	0x0001c350


	//   ....[52]....
        /*10c0*/ 	.word	0x0001c3b0


	//   ....[53]....
        /*10c4*/ 	.word	0x0001c420


	//   ....[54]....
        /*10c8*/ 	.word	0x0001c490


	//   ....[55]....
        /*10cc*/ 	.word	0x0001c500


	//   ....[56]....
        /*10d0*/ 	.word	0x0001c570


	//   ....[57]....
        /*10d4*/ 	.word	0x0001c5c0


	//   ....[58]....
        /*10d8*/ 	.word	0x0001c620


	//   ....[59]....
        /*10dc*/ 	.word	0x0001c670


	//   ....[60]....
        /*10e0*/ 	.word	0x0001c6b0


	//   ....[61]....
        /*10e4*/ 	.word	0x0001c700


	//   ....[62]....
        /*10e8*/ 	.word	0x0001c740


	//   ....[63]....
        /*10ec*/ 	.word	0x0001c790


	//   ....[64]....
        /*10f0*/ 	.word	0x0001c7d0


	//   ....[65]....
        /*10f4*/ 	.word	0x0001c840


	//   ....[66]....
        /*10f8*/ 	.word	0x0001c8b0


	//   ....[67]....
        /*10fc*/ 	.word	0x0001c970


	//   ....[68]....
        /*1100*/ 	.word	0x0001c9d0


	//   ....[69]....
        /*1104*/ 	.word	0x0001ca90


	//   ....[70]....
        /*1108*/ 	.word	0x0001caf0


	//   ....[71]....
        /*110c*/ 	.word	0x0001cbb0


	//   ....[72]....
        /*1110*/ 	.word	0x0001cc10


	//   ....[73]....
        /*1114*/ 	.word	0x0001ccd0


	//   ....[74]....
        /*1118*/ 	.word	0x0001cd30


	//   ....[75]....
        /*111c*/ 	.word	0x0001cda0


	//   ....[76]....
        /*1120*/ 	.word	0x0001ce10


	//   ....[77]....
        /*1124*/ 	.word	0x0001ced0


	//   ....[78]....
        /*1128*/ 	.word	0x0001cf30


	//   ....[79]....
        /*112c*/ 	.word	0x0001cff0


	//   ....[80]....
        /*1130*/ 	.word	0x0001d050


	//   ....[81]....
        /*1134*/ 	.word	0x0001d110


	//   ....[82]....
        /*1138*/ 	.word	0x0001d170


	//   ....[83]....
        /*113c*/ 	.word	0x0001d230


	//   ....[84]....
        /*1140*/ 	.word	0x0001d290


	//   ....[85]....
        /*1144*/ 	.word	0x0001d2e0


	//   ....[86]....
        /*1148*/ 	.word	0x0001d340


	//   ....[87]....
        /*114c*/ 	.word	0x0001d390


	//   ....[88]....
        /*1150*/ 	.word	0x0001d3d0


	//   ....[89]....
        /*1154*/ 	.word	0x0001d420


	//   ....[90]....
        /*1158*/ 	.word	0x0001d460


	//   ....[91]....
        /*115c*/ 	.word	0x0001d4b0


	//   ....[92]....
        /*1160*/ 	.word	0x0001d4f0


	//   ....[93]....
        /*1164*/ 	.word	0x0001d560


	//   ....[94]....
        /*1168*/ 	.word	0x0001d5d0


	//   ....[95]....
        /*116c*/ 	.word	0x0001d640


	//   ....[96]....
        /*1170*/ 	.word	0x0001d700


	//   ....[97]....
        /*1174*/ 	.word	0x0001d760


	//   ....[98]....
        /*1178*/ 	.word	0x0001d820


	//   ....[99]....
        /*117c*/ 	.word	0x0001d880


	//   ....[100]....
        /*1180*/ 	.word	0x0001d940


	//   ....[101]....
        /*1184*/ 	.word	0x0001d9a0


	//   ....[102]....
        /*1188*/ 	.word	0x0001da60


	//   ....[103]....
        /*118c*/ 	.word	0x0001dac0


	//   ....[104]....
        /*1190*/ 	.word	0x0001db30


	//   ....[105]....
        /*1194*/ 	.word	0x0001dba0


	//   ....[106]....
        /*1198*/ 	.word	0x0001dc10


	//   ....[107]....
        /*119c*/ 	.word	0x0001dc80


	//   ....[108]....
        /*11a0*/ 	.word	0x0001dcd0


	//   ....[109]....
        /*11a4*/ 	.word	0x0001dd30


	//   ....[110]....
        /*11a8*/ 	.word	0x0001dd80


	//   ....[111]....
        /*11ac*/ 	.word	0x0001ddc0


	//   ....[112]....
        /*11b0*/ 	.word	0x0001de10


	//   ....[113]....
        /*11b4*/ 	.word	0x0001de50


	//   ....[114]....
        /*11b8*/ 	.word	0x0001dea0


	//   ....[115]....
        /*11bc*/ 	.word	0x0001dee0


	//   ....[116]....
        /*11c0*/ 	.word	0x0001df40


	//   ....[117]....
        /*11c4*/ 	.word	0x0001dfa0


	//   ....[118]....
        /*11c8*/ 	.word	0x0001dff0


	//   ....[119]....
        /*11cc*/ 	.word	0x0001e040


	//   ....[120]....
        /*11d0*/ 	.word	0x0001e090


	//   ....[121]....
        /*11d4*/ 	.word	0x0001e0e0


	//   ....[122]....
        /*11d8*/ 	.word	0x0001e130


	//   ....[123]....
        /*11dc*/ 	.word	0x0001e190


	//   ....[124]....
        /*11e0*/ 	.word	0x0001e200


	//   ....[125]....
        /*11e4*/ 	.word	0x0001e270


	//   ....[126]....
        /*11e8*/ 	.word	0x0001e2e0


	//   ....[127]....
        /*11ec*/ 	.word	0x0001e340


	//   ....[128]....
        /*11f0*/ 	.word	0x0001e3b0


	//   ....[129]....
        /*11f4*/ 	.word	0x0001e420


	//   ....[130]....
        /*11f8*/ 	.word	0x0001e490


	//   ....[131]....
        /*11fc*/ 	.word	0x0001e4f0


	//   ....[132]....
        /*1200*/ 	.word	0x0001e560


	//   ....[133]....
        /*1204*/ 	.word	0x0001e5d0


	//   ....[134]....
        /*1208*/ 	.word	0x0001e640


	//   ....[135]....
        /*120c*/ 	.word	0x0001e6a0


	//   ....[136]....
        /*1210*/ 	.word	0x0001e710


	//   ....[137]....
        /*1214*/ 	.word	0x0001e780


	//   ....[138]....
        /*1218*/ 	.word	0x0001e7f0


	//   ....[139]....
        /*121c*/ 	.word	0x0001e850


	//   ....[140]....
        /*1220*/ 	.word	0x0001e8c0


	//   ....[141]....
        /*1224*/ 	.word	0x0001e930


	//   ....[142]....
        /*1228*/ 	.word	0x0001e9a0


	//   ....[143]....
        /*122c*/ 	.word	0x0001ea00


	//   ....[144]....
        /*1230*/ 	.word	0x0001ea70


	//   ....[145]....
        /*1234*/ 	.word	0x0001eae0


	//   ....[146]....
        /*1238*/ 	.word	0x0001eb50


	//   ....[147]....
        /*123c*/ 	.word	0x0001ebb0


	//   ....[148]....
        /*1240*/ 	.word	0x0001ec20


	//   ....[149]....
        /*1244*/ 	.word	0x0001ec90


	//   ....[150]....
        /*1248*/ 	.word	0x0001ed00


	//   ....[151]....
        /*124c*/ 	.word	0x0001ed60


	//   ....[152]....
        /*1250*/ 	.word	0x0001edd0


	//   ....[153]....
        /*1254*/ 	.word	0x0001ee40


	//   ....[154]....
        /*1258*/ 	.word	0x0001eeb0


	//   ....[155]....
        /*125c*/ 	.word	0x0001ef10


	//   ....[156]....
        /*1260*/ 	.word	0x0001ef80


	//   ....[157]....
        /*1264*/ 	.word	0x0001eff0


	//   ....[158]....
        /*1268*/ 	.word	0x0001f060


	//   ....[159]....
        /*126c*/ 	.word	0x0001f0c0


	//   ....[160]....
        /*1270*/ 	.word	0x0001f130


	//   ....[161]....
        /*1274*/ 	.word	0x0001f1a0


	//   ....[162]....
        /*1278*/ 	.word	0x0001f210


	//   ....[163]....
        /*127c*/ 	.word	0x0001f270


	//   ....[164]....
        /*1280*/ 	.word	0x0001f2e0


	//   ....[165]....
        /*1284*/ 	.word	0x0001f350


	//   ....[166]....
        /*1288*/ 	.word	0x0001f3a0


	//   ....[167]....
        /*128c*/ 	.word	0x0001f3e0


	//   ....[168]....
        /*1290*/ 	.word	0x0001f430


	//   ....[169]....
        /*1294*/ 	.word	0x0001f480


	//   ....[170]....
        /*1298*/ 	.word	0x0001f4d0


	//   ....[171]....
        /*129c*/ 	.word	0x0001f540


	//   ....[172]....
        /*12a0*/ 	.word	0x0001f590


	//   ....[173]....
        /*12a4*/ 	.word	0x0001f5e0


	//   ....[174]....
        /*12a8*/ 	.word	0x0001f630


	//   ....[175]....
        /*12ac*/ 	.word	0x0001f680


	//   ....[176]....
        /*12b0*/ 	.word	0x0001f6d0


	//   ....[177]....
        /*12b4*/ 	.word	0x0001f740


	//   ....[178]....
        /*12b8*/ 	.word	0x0001f790


	//   ....[179]....
        /*12bc*/ 	.word	0x0001f800


	//   ....[180]....
        /*12c0*/ 	.word	0x0001f860


	//   ....[181]....
        /*12c4*/ 	.word	0x0001f8d0


	//----- nvinfo : EIATTR_EXIT_INSTR_OFFSETS
	.align		4
.L_206:
        /*12c8*/ 	.byte	0x04, 0x1c
        /*12ca*/ 	.short	(.L_208 - .L_207)


	//   ....[0]....
.L_207:
        /*12cc*/ 	.word	0x000010d0


	//   ....[1]....
        /*12d0*/ 	.word	0x0001a4d0


	//----- nvinfo : EIATTR_MAX_THREADS
	.align		4
.L_208:
        /*12d4*/ 	.byte	0x04, 0x05
        /*12d6*/ 	.short	(.L_210 - .L_209)
.L_209:
        /*12d8*/ 	.word	0x00000080
        /*12dc*/ 	.word	0x00000001
        /*12e0*/ 	.word	0x00000001


	//----- nvinfo : EIATTR_CRS_STACK_SIZE
	.align		4
.L_210:
        /*12e4*/ 	.byte	0x04, 0x1e
        /*12e6*/ 	.short	(.L_212 - .L_211)
.L_211:
        /*12e8*/ 	.word	0x00000000
.L_212:


//--------------------- .nv.info._ZN7cutlass13device_kernelIN5flash19enable_sm80_to_sm89INS1_16FlashAttnFwdSm80INS1_25CollectiveMainloopFwdSm80ILi4ELi1ELb0EN4cute5tupleIJNS5_1CILi128EEENS7_ILi80EEENS7_ILi64EEEEEELi64ENS_6half_tEfNS_4arch4Sm80ELb0ELb1ELb0ELb1ELb1ELb1ELb1ELb1EEENS1_21CollectiveEpilogueFwdINS6_IJS8_SA_S9_EEENS6_IJNS7_ILi1EEESI_SI_EEESC_SE_Li128ELb1ELb1ELb1ELb0EEENS1_36VarlenDynamicPersistentTileSchedulerILi128ELi80ELi128ELi128ELb1ELb1ELb0ELb1ELb0ELb1EEEEEEEEEvNT_6ParamsE --------------------------
	.section	.nv.info._ZN7cutlass13device_kernelIN5flash19enable_sm80_to_sm89INS1_16FlashAttnFwdSm80INS1_25CollectiveMainloopFwdSm80ILi4ELi1ELb0EN4cute5tupleIJNS5_1CILi128EEENS7_ILi80EEENS7_ILi64EEEEEELi64ENS_6half_tEfNS_4arch4Sm80ELb0ELb1ELb0ELb1ELb1ELb1ELb1ELb1EEENS1_21CollectiveEpilogueFwdINS6_IJS8_SA_S9_EEENS6_IJNS7_ILi1EEESI_SI_EEESC_SE_Li128ELb1ELb1ELb1ELb0EEENS1_36VarlenDynamicPersistentTileSchedulerILi128ELi80ELi128ELi128ELb1ELb1ELb0ELb1ELb0ELb1EEEEEEEEEvNT_6ParamsE,"",@"SHT_CUDA_INFO"
	.sectionflags	@""
	.align	4


	//----- nvinfo : EIATTR_CUDA_API_VERSION
	.align		4
        /*0000*/ 	.byte	0x04, 0x37
        /*0002*/ 	.short	(.L_214 - .L_213)
.L_213:
        /*0004*/ 	.word	0x00000082


	//----- nvinfo : EIATTR_SW2861232_WAR
	.align		4
.L_214:
        /*0008*/ 	.byte	0x01, 0x35
	.zero		2


	//----- nvinfo : EIATTR_PARAM_CBANK
	.align		4
        /*000c*/ 	.byte	0x04, 0x0a
        /*000e*/ 	.short	(.L_216 - .L_215)
	.align		4
.L_215:
        /*0010*/ 	.word	index@(.nv.constant0._ZN7cutlass13device_kernelIN5flash19enable_sm80_to_sm89INS1_16FlashAttnFwdSm80INS1_25CollectiveMainloopFwdSm80ILi4ELi1ELb0EN4cute5tupleIJNS5_1CILi128EEENS7_ILi80EEENS7_ILi64EEEEEELi64ENS_6half_tEfNS_4arch4Sm80ELb0ELb1ELb0ELb1ELb1ELb1ELb1ELb1EEENS1_21CollectiveEpilogueFwdINS6_IJS8_SA_S9_EEENS6_IJNS7_ILi1EEESI_SI_EEESC_SE_Li128ELb1ELb1ELb1ELb0EEENS1_36VarlenDynamicPersistentTileSchedulerILi128ELi80ELi128ELi128ELb1ELb1ELb0ELb1ELb0ELb1EEEEEEEEEvNT_6ParamsE)
        /*0014*/ 	.short	0x0160
        /*0016*/ 	.short	0x0438


	//----- nvinfo : EIATTR_CBANK_PARAM_SIZE
	.align		4
.L_216:
        /*0018*/ 	.byte	0x03, 0x19
        /*001a*/ 	.short	0x0438


	//----- nvinfo : EIATTR_KPARAM_INFO
	.align		4
        /*001c*/ 	.byte	0x04, 0x17
        /*001e*/ 	.short	(.L_218 - .L_217)
.L_217:
        /*0020*/ 	.word	0x00000000
        /*0024*/ 	.short	0x0000
        /*0026*/ 	.short	0x0000
        /*0028*/ 	.byte	0x00, 0xf0, 0xe1, 0x10


	//----- nvinfo : EIATTR_MAXREG_COUNT
	.align		4
.L_218:
        /*002c*/ 	.byte	0x03, 0x1b
        /*002e*/ 	.short	0x00ff


	//----- nvinfo : EIATTR_NUM_BARRIERS
	.align		4
        /*0030*/ 	.byte	0x02, 0x4c
        /*0032*/ 	.byte	0x06
	.zero		1


	//----- nvinfo : EIATTR_ANNOTATIONS
	.align		4
        /*0034*/ 	.byte	0x04, 0x55
        /*0036*/ 	.short	(.L_220 - .L_219)


	//   ....[0]....
.L_219:
        /* <DEDUP_REMOVED lines=149> */


	//----- nvinfo : EIATTR_MERCURY_ISA_VERSION
	.align		4
.L_220:
        /*0978*/ 	.byte	0x03, 0x5f
        /*097a*/ 	.short	0x0000


	//----- nvinfo : EIATTR_INT_WARP_WIDE_INSTR_OFFSETS
	.align		4
        /*097c*/ 	.byte	0x04, 0x31
        /*097e*/ 	.short	(.L_222 - .L_221)


	//   ....[0]....
.L_221:
        /*0980*/ 	.word	0x00022020


	//   ....[1]....
        /*0984*/ 	.word	0x000220a0


	//----- nvinfo : EIATTR_COOP_GROUP_MASK_REGIDS
	.align		4
.L_222:
        /*0988*/ 	.byte	0x04, 0x29
        /*098a*/ 	.short	(.L_224 - .L_223)


	//   ....[0]....
.L_223:
        /*098c*/ 	.word	0xffffffff


	//   ....[1]....
        /*0990*/ 	.word	0xffffffff


	//   ....[2]....
        /*0994*/ 	.word	0xffffffff


	//   ....[3]....
        /*0998*/ 	.word	0xffffffff


	//   ....[4]....
        /*099c*/ 	.word	0xffffffff


	//   ....[5]....
        /*09a0*/ 	.word	0xffffffff


	//   ....[6]....
        /*09a4*/ 	.word	0xffffffff


	//   ....[7]....
        /*09a8*/ 	.word	0xffffffff


	//   ....[8]....
        /*09ac*/ 	.word	0xffffffff


	//   ....[9]....
        /*09b0*/ 	.word	0xffffffff


	//   ....[10]....
        /*09b4*/ 	.word	0xffffffff


	//   ....[11]....
        /*09b8*/ 	.word	0xffffffff


	//   ....[12]....
        /*09bc*/ 	.word	0xffffffff


	//   ....[13]....
        /*09c0*/ 	.word	0xffffffff


	//   ....[14]....
        /*09c4*/ 	.word	0xffffffff


	//   ....[15]....
        /*09c8*/ 	.word	0xffffffff


	//   ....[16]....
        /*09cc*/ 	.word	0xffffffff


	//   ....[17]....
        /*09d0*/ 	.word	0xffffffff


	//   ....[18]....
        /*09d4*/ 	.word	0xffffffff


	//   ....[19]....
        /*09d8*/ 	.word	0xffffffff


	//   ....[20]....
        /*09dc*/ 	.word	0xffffffff


	//   ....[21]....
        /*09e0*/ 	.word	0xffffffff


	//   ....[22]....
        /*09e4*/ 	.word	0xffffffff


	//   ....[23]....
        /*09e8*/ 	.word	0xffffffff


	//   ....[24]....
        /*09ec*/ 	.word	0xffffffff


	//   ....[25]....
        /*09f0*/ 	.word	0xffffffff


	//   ....[26]....
        /*09f4*/ 	.word	0xffffffff


	//   ....[27]....
        /*09f8*/ 	.word	0xffffffff


	//   ....[28]....
        /*09fc*/ 	.word	0xffffffff


	//   ....[29]....
        /*0a00*/ 	.word	0xffffffff


	//   ....[30]....
        /*0a04*/ 	.word	0xffffffff


	//   ....[31]....
        /*0a08*/ 	.word	0xffffffff


	//   ....[32]....
        /*0a0c*/ 	.word	0xffffffff


	//   ....[33]....
        /*0a10*/ 	.word	0xffffffff


	//   ....[34]....
        /*0a14*/ 	.word	0xffffffff


	//   ....[35]....
        /*0a18*/ 	.word	0xffffffff


	//   ....[36]....
        /*0a1c*/ 	.word	0xffffffff


	//   ....[37]....
        /*0a20*/ 	.word	0xffffffff


	//   ....[38]....
        /*0a24*/ 	.word	0xffffffff


	//   ....[39]....
        /*0a28*/ 	.word	0xffffffff


	//   ....[40]....
        /*0a2c*/ 	.word	0xffffffff


	//   ....[41]....
        /*0a30*/ 	.word	0xffffffff


	//   ....[42]....
        /*0a34*/ 	.word	0xffffffff


	//   ....[43]....
        /*0a38*/ 	.word	0xffffffff


	//   ....[44]....
        /*0a3c*/ 	.word	0xffffffff


	//   ....[45]....
        /*0a40*/ 	.word	0xffffffff


	//   ....[46]....
        /*0a44*/ 	.word	0xffffffff


	//   ....[47]....
        /*0a48*/ 	.word	0xffffffff


	//   ....[48]....
        /*0a4c*/ 	.word	0xffffffff


	//   ....[49]....
        /*0a50*/ 	.word	0xffffffff


	//   ....[50]....
        /*0a54*/ 	.word	0xffffffff


	//   ....[51]....
        /*0a58*/ 	.word	0xffffffff


	//   ....[52]....
        /*0a5c*/ 	.word	0xffffffff


	//   ....[53]....
        /*0a60*/ 	.word	0xffffffff


	//   ....[54]....
        /*0a64*/ 	.word	0xffffffff


	//   ....[55]....
        /*0a68*/ 	.word	0xffffffff


	//   ....[56]....
        /*0a6c*/ 	.word	0xffffffff


	//   ....[57]....
        /*0a70*/ 	.word	0xffffffff


	//   ....[58]....
        /*0a74*/ 	.word	0xffffffff


	//   ....[59]....
        /*0a78*/ 	.word	0xffffffff


	//   ....[60]....
        /*0a7c*/ 	.word	0xffffffff


	//   ....[61]....
        /*0a80*/ 	.word	0xffffffff


	//   ....[62]....
        /*0a84*/ 	.word	0xffffffff


	//   ....[63]....
        /*0a88*/ 	.word	0xffffffff


	//   ....[64]....
        /*0a8c*/ 	.word	0xffffffff


	//   ....[65]....
        /*0a90*/ 	.word	0xffffffff


	//   ....[66]....
        /*0a94*/ 	.word	0xffffffff


	//   ....[67]....
        /*0a98*/ 	.word	0xffffffff


	//   ....[68]....
        /*0a9c*/ 	.word	0xffffffff


	//   ....[69]....
        /*0aa0*/ 	.word	0xffffffff


	//   ....[70]....
        /*0aa4*/ 	.word	0xffffffff


	//   ....[71]....
        /*0aa8*/ 	.word	0xffffffff


	//   ....[72]....
        /*0aac*/ 	.word	0xffffffff


	//   ....[73]....
        /*0ab0*/ 	.word	0xffffffff


	//   ....[74]....
        /*0ab4*/ 	.word	0xffffffff


	//   ....[75]....
        /*0ab8*/ 	.word	0xffffffff


	//   ....[76]....
        /*0abc*/ 	.word	0xffffffff


	//   ....[77]....
        /*0ac0*/ 	.word	0xffffffff


	//   ....[78]....
        /*0ac4*/ 	.word	0xffffffff


	//   ....[79]....
        /*0ac8*/ 	.word	0xffffffff


	//   ....[80]....
        /*0acc*/ 	.word	0xffffffff


	//   ....[81]....
        /*0ad0*/ 	.word	0xffffffff


	//   ....[82]....
        /*0ad4*/ 	.word	0xffffffff


	//   ....[83]....
        /*0ad8*/ 	.word	0xffffffff


	//   ....[84]....
        /*0adc*/ 	.word	0xffffffff


	//   ....[85]....
        /*0ae0*/ 	.word	0xffffffff


	//   ....[86]....
        /*0ae4*/ 	.word	0xffffffff


	//   ....[87]....
        /*0ae8*/ 	.word	0xffffffff


	//   ....[88]....
        /*0aec*/ 	.word	0xffffffff


	//   ....[89]....
        /*0af0*/ 	.word	0xffffffff


	//   ....[90]....
        /*0af4*/ 	.word	0xffffffff


	//   ....[91]....
        /*0af8*/ 	.word	0xffffffff


	//   ....[92]....
        /*0afc*/ 	.word	0xffffffff


	//   ....[93]....
        /*0b00*/ 	.word	0xffffffff


	//   ....[94]....
        /*0b04*/ 	.word	0xffffffff


	//   ....[95]....
        /*0b08*/ 	.word	0xffffffff


	//   ....[96]....
        /*0b0c*/ 	.word	0xffffffff


	//   ....[97]....
        /*0b10*/ 	.word	0xffffffff


	//   ....[98]....
        /*0b14*/ 	.word	0xffffffff


	//   ....[99]....
        /*0b18*/ 	.word	0xffffffff


	//   ....[100]....
        /*0b1c*/ 	.word	0xffffffff


	//   ....[101]....
        /*0b20*/ 	.word	0xffffffff


	//   ....[102]....
        /*0b24*/ 	.word	0xffffffff


	//   ....[103]....
        /*0b28*/ 	.word	0xffffffff


	//   ....[104]....
        /*0b2c*/ 	.word	0xffffffff


	//   ....[105]....
        /*0b30*/ 	.word	0xffffffff


	//   ....[106]....
        /*0b34*/ 	.word	0xffffffff


	//   ....[107]....
        /*0b38*/ 	.word	0xffffffff


	//   ....[108]....
        /*0b3c*/ 	.word	0xffffffff


	//   ....[109]....
        /*0b40*/ 	.word	0xffffffff


	//   ....[110]....
        /*0b44*/ 	.word	0xffffffff


	//   ....[111]....
        /*0b48*/ 	.word	0xffffffff


	//   ....[112]....
        /*0b4c*/ 	.word	0xffffffff


	//   ....[113]....
        /*0b50*/ 	.word	0xffffffff


	//   ....[114]....
        /*0b54*/ 	.word	0xffffffff


	//   ....[115]....
        /*0b58*/ 	.word	0xffffffff


	//   ....[116]....
        /*0b5c*/ 	.word	0xffffffff


	//   ....[117]....
        /*0b60*/ 	.word	0xffffffff


	//   ....[118]....
        /*0b64*/ 	.word	0xffffffff


	//   ....[119]....
        /*0b68*/ 	.word	0xffffffff


	//   ....[120]....
        /*0b6c*/ 	.word	0xffffffff


	//   ....[121]....
        /*0b70*/ 	.word	0xffffffff


	//   ....[122]....
        /*0b74*/ 	.word	0xffffffff


	//   ....[123]....
        /*0b78*/ 	.word	0xffffffff


	//   ....[124]....
        /*0b7c*/ 	.word	0xffffffff


	//   ....[125]....
        /*0b80*/ 	.word	0xffffffff


	//   ....[126]....
        /*0b84*/ 	.word	0xffffffff


	//   ....[127]....
        /*0b88*/ 	.word	0xffffffff


	//   ....[128]....
        /*0b8c*/ 	.word	0xffffffff


	//   ....[129]....
        /*0b90*/ 	.word	0xffffffff


	//   ....[130]....
        /*0b94*/ 	.word	0xffffffff


	//   ....[131]....
        /*0b98*/ 	.word	0xffffffff


	//   ....[132]....
        /*0b9c*/ 	.word	0xffffffff


	//   ....[133]....
        /*0ba0*/ 	.word	0xffffffff


	//   ....[134]....
        /*0ba4*/ 	.word	0xffffffff


	//   ....[135]....
        /*0ba8*/ 	.word	0xffffffff


	//   ....[136]....
        /*0bac*/ 	.word	0xffffffff


	//   ....[137]....
        /*0bb0*/ 	.word	0xffffffff


	//   ....[138]....
        /*0bb4*/ 	.word	0xffffffff


	//   ....[139]....
        /*0bb8*/ 	.word	0xffffffff


	//   ....[140]....
        /*0bbc*/ 	.word	0xffffffff


	//   ....[141]....
        /*0bc0*/ 	.word	0xffffffff


	//   ....[142]....
        /*0bc4*/ 	.word	0xffffffff


	//   ....[143]....
        /*0bc8*/ 	.word	0xffffffff


	//   ....[144]....
        /*0bcc*/ 	.word	0xffffffff


	//   ....[145]....
        /*0bd0*/ 	.word	0xffffffff


	//   ....[146]....
        /*0bd4*/ 	.word	0xffffffff


	//   ....[147]....
        /*0bd8*/ 	.word	0xffffffff


	//   ....[148]....
        /*0bdc*/ 	.word	0xffffffff


	//   ....[149]....
        /*0be0*/ 	.word	0xffffffff


	//   ....[150]....
        /*0be4*/ 	.word	0xffffffff


	//   ....[151]....
        /*0be8*/ 	.word	0xffffffff


	//   ....[152]....
        /*0bec*/ 	.word	0xffffffff


	//   ....[153]....
        /*0bf0*/ 	.word	0xffffffff


	//   ....[154]....
        /*0bf4*/ 	.word	0xffffffff


	//   ....[155]....
        /*0bf8*/ 	.word	0xffffffff


	//   ....[156]....
        /*0bfc*/ 	.word	0xffffffff


	//   ....[157]....
        /*0c00*/ 	.word	0xffffffff


	//   ....[158]....
        /*0c04*/ 	.word	0xffffffff


	//   ....[159]....
        /*0c08*/ 	.word	0xffffffff


	//   ....[160]....
        /*0c0c*/ 	.word	0xffffffff


	//   ....[161]....
        /*0c10*/ 	.word	0xffffffff


	//   ....[162]....
        /*0c14*/ 	.word	0xffffffff


	//   ....[163]....
        /*0c18*/ 	.word	0xffffffff


	//   ....[164]....
        /*0c1c*/ 	.word	0xffffffff


	//   ....[165]....
        /*0c20*/ 	.word	0xffffffff


	//   ....[166]....
        /*0c24*/ 	.word	0xffffffff


	//   ....[167]....
        /*0c28*/ 	.word	0xffffffff


	//   ....[168]....
        /*0c2c*/ 	.word	0xffffffff


	//   ....[169]....
        /*0c30*/ 	.word	0xffffffff


	//   ....[170]....
        /*0c34*/ 	.word	0xffffffff


	//   ....[171]....
        /*0c38*/ 	.word	0xffffffff


	//   ....[172]....
        /*0c3c*/ 	.word	0xffffffff


	//   ....[173]....
        /*0c40*/ 	.word	0xffffffff


	//   ....[174]....
        /*0c44*/ 	.word	0xffffffff


	//   ....[175]....
        /*0c48*/ 	.word	0xffffffff


	//   ....[176]....
        /*0c4c*/ 	.word	0xffffffff


	//   ....[177]....
        /*0c50*/ 	.word	0xffffffff


	//   ....[178]....
        /*0c54*/ 	.word	0xffffffff


	//   ....[179]....
        /*0c58*/ 	.word	0xffffffff


	//   ....[180]....
        /*0c5c*/ 	.word	0xffffffff


	//   ....[181]....
        /*0c60*/ 	.word	0xffffffff


	//   ....[182]....
        /*0c64*/ 	.word	0xffffffff


	//   ....[183]....
        /*0c68*/ 	.word	0xffffffff


	//   ....[184]....
        /*0c6c*/ 	.word	0xffffffff


	//   ....[185]....
        /*0c70*/ 	.word	0xffffffff


	//   ....[186]....
        /*0c74*/ 	.word	0xffffffff


	//   ....[187]....
        /*0c78*/ 	.word	0xffffffff


	//   ....[188]....
        /*0c7c*/ 	.word	0xffffffff


	//   ....[189]....
        /*0c80*/ 	.word	0xffffffff


	//   ....[190]....
        /*0c84*/ 	.word	0xffffffff


	//   ....[191]....
        /*0c88*/ 	.word	0xffffffff


	//   ....[192]....
        /*0c8c*/ 	.word	0xffffffff


	//   ....[193]....
        /*0c90*/ 	.word	0xffffffff


	//   ....[194]....
        /*0c94*/ 	.word	0xffffffff


	//   ....[195]....
        /*0c98*/ 	.word	0xffffffff


	//   ....[196]....
        /*0c9c*/ 	.word	0xffffffff


	//   ....[197]....
        /*0ca0*/ 	.word	0xffffffff


	//   ....[198]....
        /*0ca4*/ 	.word	0xffffffff


	//   ....[199]....
        /*0ca8*/ 	.word	0xffffffff


	//   ....[200]....
        /*0cac*/ 	.word	0xffffffff


	//   ....[201]....
        /*0cb0*/ 	.word	0xffffffff


	//   ....[202]....
        /*0cb4*/ 	.word	0xffffffff


	//   ....[203]....
        /*0cb8*/ 	.word	0xffffffff


	//   ....[204]....
        /*0cbc*/ 	.word	0xffffffff


	//   ....[205]....
        /*0cc0*/ 	.word	0xffffffff


	//   ....[206]....
        /*0cc4*/ 	.word	0xffffffff


	//   ....[207]....
        /*0cc8*/ 	.word	0xffffffff


	//   ....[208]....
        /*0ccc*/ 	.word	0xffffffff


	//   ....[209]....
        /*0cd0*/ 	.word	0xffffffff


	//   ....[210]....
        /*0cd4*/ 	.word	0xffffffff


	//   ....[211]....
        /*0cd8*/ 	.word	0xffffffff


	//   ....[212]....
        /*0cdc*/ 	.word	0xffffffff


	//   ....[213]....
        /*0ce0*/ 	.word	0xffffffff


	//   ....[214]....
        /*0ce4*/ 	.word	0xffffffff


	//   ....[215]....
        /*0ce8*/ 	.word	0xffffffff


	//   ....[216]....
        /*0cec*/ 	.word	0xffffffff


	//   ....[217]....
        /*0cf0*/ 	.word	0xffffffff


	//   ....[218]....
        /*0cf4*/ 	.word	0xffffffff


	//   ....[219]....
        /*0cf8*/ 	.word	0xffffffff


	//   ....[220]....
        /*0cfc*/ 	.word	0xffffffff


	//   ....[221]....
        /*0d00*/ 	.word	0xffffffff


	//   ....[222]....
        /*0d04*/ 	.word	0xffffffff


	//   ....[223]....
        /*0d08*/ 	.word	0xffffffff


	//   ....[224]....
        /*0d0c*/ 	.word	0xffffffff


	//   ....[225]....
        /*0d10*/ 	.word	0xffffffff


	//   ....[226]....
        /*0d14*/ 	.word	0xffffffff


	//   ....[227]....
        /*0d18*/ 	.word	0xffffffff


	//   ....[228]....
        /*0d1c*/ 	.word	0xffffffff


	//   ....[229]....
        /*0d20*/ 	.word	0xffffffff


	//   ....[230]....
        /*0d24*/ 	.word	0xffffffff


	//   ....[231]....
        /*0d28*/ 	.word	0xffffffff


	//   ....[232]....
        /*0d2c*/ 	.word	0xffffffff


	//   ....[233]....
        /*0d30*/ 	.word	0xffffffff


	//   ....[234]....
        /*0d34*/ 	.word	0xffffffff


	//   ....[235]....
        /*0d38*/ 	.word	0xffffffff


	//   ....[236]....
        /*0d3c*/ 	.word	0xffffffff


	//   ....[237]....
        /*0d40*/ 	.word	0xffffffff


	//   ....[238]....
        /*0d44*/ 	.word	0xffffffff


	//   ....[239]....
        /*0d48*/ 	.word	0xffffffff


	//   ....[240]....
        /*0d4c*/ 	.word	0xffffffff


	//   ....[241]....
        /*0d50*/ 	.word	0xffffffff


	//   ....[242]....
        /*0d54*/ 	.word	0xffffffff


	//   ....[243]....
        /*0d58*/ 	.word	0xffffffff


	//   ....[244]....
        /*0d5c*/ 	.word	0xffffffff


	//   ....[245]....
        /*0d60*/ 	.word	0xffffffff


	//   ....[246]....
        /*0d64*/ 	.word	0xffffffff


	//   ....[247]....
        /*0d68*/ 	.word	0xffffffff


	//   ....[248]....
        /*0d6c*/ 	.word	0xffffffff


	//   ....[249]....
        /*0d70*/ 	.word	0xffffffff


	//   ....[250]....
        /*0d74*/ 	.word	0xffffffff


	//   ....[251]....
        /*0d78*/ 	.word	0xffffffff


	//   ....[252]....
        /*0d7c*/ 	.word	0xffffffff


	//   ....[253]....
        /*0d80*/ 	.word	0xffffffff


	//   ....[254]....
        /*0d84*/ 	.word	0xffffffff


	//   ....[255]....
        /*0d88*/ 	.word	0xffffffff


	//   ....[0]....
        /*0d8c*/ 	.word	0xffffffff


	//   ....[1]....
        /*0d90*/ 	.word	0xffffffff


	//   ....[2]....
        /*0d94*/ 	.word	0xffffffff


	//   ....[3]....
        /*0d98*/ 	.word	0xffffffff


	//   ....[4]....
        /*0d9c*/ 	.word	0xffffffff


	//   ....[5]....
        /*0da0*/ 	.word	0xffffffff


	//   ....[6]....
        /*0da4*/ 	.word	0xffffffff


	//   ....[7]....
        /*0da8*/ 	.word	0xffffffff


	//   ....[8]....
        /*0dac*/ 	.word	0xffffffff


	//   ....[9]....
        /*0db0*/ 	.word	0xffffffff


	//   ....[10]....
        /*0db4*/ 	.word	0xffffffff


	//   ....[11]....
        /*0db8*/ 	.word	0xffffffff


	//   ....[12]....
        /*0dbc*/ 	.word	0xffffffff


	//   ....[13]....
        /*0dc0*/ 	.word	0xffffffff


	//   ....[14]....
        /*0dc4*/ 	.word	0xffffffff


	//   ....[15]....
        /*0dc8*/ 	.word	0xffffffff


	//   ....[16]....
        /*0dcc*/ 	.word	0xffffffff


	//   ....[17]....
        /*0dd0*/ 	.word	0xffffffff


	//   ....[18]....
        /*0dd4*/ 	.word	0xffffffff


	//   ....[19]....
        /*0dd8*/ 	.word	0xffffffff


	//   ....[20]....
        /*0ddc*/ 	.word	0xffffffff


	//   ....[21]....
        /*0de0*/ 	.word	0xffffffff


	//   ....[22]....
        /*0de4*/ 	.word	0xffffffff


	//   ....[23]....
        /*0de8*/ 	.word	0xffffffff


	//   ....[24]....
        /*0dec*/ 	.word	0xffffffff


	//   ....[25]....
        /*0df0*/ 	.word	0xffffffff


	//   ....[26]....
        /*0df4*/ 	.word	0xffffffff


	//   ....[27]....
        /*0df8*/ 	.word	0xffffffff


	//   ....[28]....
        /*0dfc*/ 	.word	0xffffffff


	//   ....[29]....
        /*0e00*/ 	.word	0xffffffff


	//   ....[30]....
        /*0e04*/ 	.word	0xffffffff


	//   ....[31]....
        /*0e08*/ 	.word	0xffffffff


	//   ....[32]....
        /*0e0c*/ 	.word	0xffffffff


	//   ....[33]....
        /*0e10*/ 	.word	0xffffffff


	//   ....[34]....
        /*0e14*/ 	.word	0xffffffff


	//   ....[35]....
        /*0e18*/ 	.word	0xffffffff


	//   ....[36]....
        /*0e1c*/ 	.word	0xffffffff


	//   ....[37]....
        /*0e20*/ 	.word	0xffffffff


	//   ....[38]....
        /*0e24*/ 	.word	0xffffffff


	//   ....[39]....
        /*0e28*/ 	.word	0xffffffff


	//   ....[40]....
        /*0e2c*/ 	.word	0xffffffff


	//   ....[41]....
        /*0e30*/ 	.word	0xffffffff


	//   ....[42]....
        /*0e34*/ 	.word	0xffffffff


	//   ....[43]....
        /*0e38*/ 	.word	0xffffffff


	//   ....[44]....
        /*0e3c*/ 	.word	0xffffffff


	//   ....[45]....
        /*0e40*/ 	.word	0xffffffff


	//   ....[46]....
        /*0e44*/ 	.word	0xffffffff


	//   ....[47]....
        /*0e48*/ 	.word	0xffffffff


	//   ....[48]....
        /*0e4c*/ 	.word	0xffffffff


	//   ....[49]....
        /*0e50*/ 	.word	0xffffffff


	//   ....[50]....
        /*0e54*/ 	.word	0xffffffff


	//   ....[51]....
        /*0e58*/ 	.word	0xffffffff


	//   ....[52]....
        /*0e5c*/ 	.word	0xffffffff


	//   ....[53]....
        /*0e60*/ 	.word	0xffffffff


	//   ....[54]....
        /*0e64*/ 	.word	0xffffffff


	//   ....[55]....
        /*0e68*/ 	.word	0xffffffff


	//   ....[56]....
        /*0e6c*/ 	.word	0xffffffff


	//   ....[57]....
        /*0e70*/ 	.word	0xffffffff


	//   ....[58]....
        /*0e74*/ 	.word	0xffffffff


	//   ....[59]....
        /*0e78*/ 	.word	0xffffffff


	//   ....[60]....
        /*0e7c*/ 	.word	0xffffffff


	//   ....[61]....
        /*0e80*/ 	.word	0xffffffff


	//   ....[62]....
        /*0e84*/ 	.word	0xffffffff


	//   ....[63]....
        /*0e88*/ 	.word	0xffffffff


	//   ....[64]....
        /*0e8c*/ 	.word	0xffffffff


	//   ....[65]....
        /*0e90*/ 	.word	0xffffffff


	//   ....[66]....
        /*0e94*/ 	.word	0xffffffff


	//   ....[67]....
        /*0e98*/ 	.word	0xffffffff


	//   ....[68]....
        /*0e9c*/ 	.word	0xffffffff


	//   ....[69]....
        /*0ea0*/ 	.word	0xffffffff


	//   ....[70]....
        /*0ea4*/ 	.word	0xffffffff


	//   ....[71]....
        /*0ea8*/ 	.word	0xffffffff


	//   ....[72]....
        /*0eac*/ 	.word	0xffffffff


	//   ....[73]....
        /*0eb0*/ 	.word	0xffffffff


	//   ....[74]....
        /*0eb4*/ 	.word	0xffffffff


	//   ....[75]....
        /*0eb8*/ 	.word	0xffffffff


	//   ....[76]....
        /*0ebc*/ 	.word	0xffffffff


	//   ....[77]....
        /*0ec0*/ 	.word	0xffffffff


	//   ....[78]....
        /*0ec4*/ 	.word	0xffffffff


	//   ....[79]....
        /*0ec8*/ 	.word	0xffffffff


	//   ....[80]....
        /*0ecc*/ 	.word	0xffffffff


	//   ....[81]....
        /*0ed0*/ 	.word	0xffffffff


	//   ....[82]....
        /*0ed4*/ 	.word	0xffffffff


	//   ....[83]....
        /*0ed8*/ 	.word	0xffffffff


	//   ....[84]....
        /*0edc*/ 	.word	0xffffffff


	//   ....[85]....
        /*0ee0*/ 	.word	0xffffffff


	//   ....[86]....
        /*0ee4*/ 	.word	0xffffffff


	//   ....[87]....
        /*0ee8*/ 	.word	0xffffffff


	//   ....[88]....
        /*0eec*/ 	.word	0xffffffff


	//   ....[89]....
        /*0ef0*/ 	.word	0xffffffff


	//   ....[90]....
        /*0ef4*/ 	.word	0xffffffff


	//   ....[91]....
        /*0ef8*/ 	.word	0xffffffff


	//   ....[92]....
        /*0efc*/ 	.word	0xffffffff


	//   ....[93]....
        /*0f00*/ 	.word	0xffffffff


	//   ....[94]....
        /*0f04*/ 	.word	0xffffffff


	//   ....[95]....
        /*0f08*/ 	.word	0xffffffff


	//   ....[96]....
        /*0f0c*/ 	.word	0xffffffff


	//   ....[97]....
        /*0f10*/ 	.word	0xffffffff


	//   ....[98]....
        /*0f14*/ 	.word	0xffffffff


	//   ....[99]....
        /*0f18*/ 	.word	0xffffffff


	//   ....[100]....
        /*0f1c*/ 	.word	0xffffffff


	//   ....[101]....
        /*0f20*/ 	.word	0xffffffff


	//   ....[102]....
        /*0f24*/ 	.word	0xffffffff


	//   ....[103]....
        /*0f28*/ 	.word	0xffffffff


	//   ....[104]....
        /*0f2c*/ 	.word	0xffffffff


	//   ....[105]....
        /*0f30*/ 	.word	0xffffffff


	//   ....[106]....
        /*0f34*/ 	.word	0xffffffff


	//   ....[107]....
        /*0f38*/ 	.word	0xffffffff


	//   ....[108]....
        /*0f3c*/ 	.word	0xffffffff


	//   ....[109]....
        /*0f40*/ 	.word	0xffffffff


	//   ....[110]....
        /*0f44*/ 	.word	0xffffffff


	//   ....[111]....
        /*0f48*/ 	.word	0xffffffff


	//   ....[112]....
        /*0f4c*/ 	.word	0xffffffff


	//   ....[113]....
        /*0f50*/ 	.word	0xffffffff


	//   ....[114]....
        /*0f54*/ 	.word	0xffffffff


	//   ....[115]....
        /*0f58*/ 	.word	0xffffffff


	//   ....[116]....
        /*0f5c*/ 	.word	0xffffffff


	//   ....[117]....
        /*0f60*/ 	.word	0xffffffff


	//   ....[118]....
        /*0f64*/ 	.word	0xffffffff


	//   ....[119]....
        /*0f68*/ 	.word	0xffffffff


	//   ....[120]....
        /*0f6c*/ 	.word	0xffffffff


	//   ....[121]....
        /*0f70*/ 	.word	0xffffffff


	//   ....[122]....
        /*0f74*/ 	.word	0xffffffff


	//   ....[123]....
        /*0f78*/ 	.word	0xffffffff


	//   ....[124]....
        /*0f7c*/ 	.word	0xffffffff


	//   ....[125]....
        /*0f80*/ 	.word	0xffffffff


	//   ....[126]....
        /*0f84*/ 	.word	0xffffffff


	//   ....[127]....
        /*0f88*/ 	.word	0xffffffff


	//   ....[128]....
        /*0f8c*/ 	.word	0xffffffff


	//   ....[129]....
        /*0f90*/ 	.word	0xffffffff


	//   ....[130]....
        /*0f94*/ 	.word	0xffffffff


	//   ....[131]....
        /*0f98*/ 	.word	0xffffffff


	//   ....[132]....
        /*0f9c*/ 	.word	0xffffffff


	//   ....[133]....
        /*0fa0*/ 	.word	0xffffffff


	//   ....[134]....
        /*0fa4*/ 	.word	0xffffffff


	//   ....[135]....
        /*0fa8*/ 	.word	0xffffffff


	//   ....[136]....
        /*0fac*/ 	.word	0xffffffff


	//   ....[137]....
        /*0fb0*/ 	.word	0xffffffff


	//   ....[138]....
        /*0fb4*/ 	.word	0xffffffff


	//   ....[139]....
        /*0fb8*/ 	.word	0xffffffff


	//   ....[140]....
        /*0fbc*/ 	.word	0xffffffff


	//   ....[141]....
        /*0fc0*/ 	.word	0xffffffff


	//   ....[142]....
        /*0fc4*/ 	.word	0xffffffff


	//   ....[143]....
        /*0fc8*/ 	.word	0xffffffff


	//   ....[144]....
        /*0fcc*/ 	.word	0xffffffff


	//   ....[145]....
        /*0fd0*/ 	.word	0xffffffff


	//   ....[146]....
        /*0fd4*/ 	.word	0xffffffff


	//   ....[147]....
        /*0fd8*/ 	.word	0xffffffff


	//   ....[148]....
        /*0fdc*/ 	.word	0xffffffff


	//   ....[149]....
        /*0fe0*/ 	.word	0xffffffff


	//   ....[150]....
        /*0fe4*/ 	.word	0xffffffff


	//   ....[151]....
        /*0fe8*/ 	.word	0xffffffff


	//   ....[152]....
        /*0fec*/ 	.word	0xffffffff


	//   ....[153]....
        /*0ff0*/ 	.word	0xffffffff


	//   ....[154]....
        /*0ff4*/ 	.word	0xffffffff


	//   ....[155]....
        /*0ff8*/ 	.word	0xffffffff


	//   ....[156]....
        /*0ffc*/ 	.word	0xffffffff


	//   ....[157]....
        /*1000*/ 	.word	0xffffffff


	//   ....[158]....
        /*1004*/ 	.word	0xffffffff


	//   ....[159]....
        /*1008*/ 	.word	0xffffffff


	//   ....[160]....
        /*100c*/ 	.word	0xffffffff


	//   ....[161]....
        /*1010*/ 	.word	0xffffffff


	//   ....[162]....
        /*1014*/ 	.word	0xffffffff


	//   ....[163]....
        /*1018*/ 	.word	0xffffffff


	//   ....[164]....
        /*101c*/ 	.word	0xffffffff


	//   ....[165]....
        /*1020*/ 	.word	0xffffffff


	//   ....[166]....
        /*1024*/ 	.word	0xffffffff


	//   ....[167]....
        /*1028*/ 	.word	0xffffffff


	//   ....[168]....
        /*102c*/ 	.word	0xffffffff


	//   ....[169]....
        /*1030*/ 	.word	0xffffffff


	//   ....[170]....
        /*1034*/ 	.word	0xffffffff


	//   ....[171]....
        /*1038*/ 	.word	0xffffffff


	//   ....[172]....
        /*103c*/ 	.word	0xffffffff


	//   ....[173]....
        /*1040*/ 	.word	0xffffffff


	//   ....[174]....
        /*1044*/ 	.word	0xffffffff


	//   ....[175]....
        /*1048*/ 	.word	0xffffffff


	//   ....[176]....
        /*104c*/ 	.word	0xffffffff


	//   ....[177]....
        /*1050*/ 	.word	0xffffffff


	//   ....[178]....
        /*1054*/ 	.word	0xffffffff


	//   ....[179]....
        /*1058*/ 	.word	0xffffffff


	//   ....[180]....
        /*105c*/ 	.word	0xffffffff


	//   ....[181]....
        /*1060*/ 	.word	0xffffffff


	//   ....[182]....
        /*1064*/ 	.word	0xffffffff


	//   ....[183]....
        /*1068*/ 	.word	0xffffffff


	//   ....[184]....
        /*106c*/ 	.word	0xffffffff


	//   ....[185]....
        /*1070*/ 	.word	0xffffffff


	//   ....[186]....
        /*1074*/ 	.word	0xffffffff


	//   ....[187]....
        /*1078*/ 	.word	0xffffffff


	//   ....[188]....
        /*107c*/ 	.word	0xffffffff


	//   ....[189]....
        /*1080*/ 	.word	0xffffffff


	//   ....[190]....
        /*1084*/ 	.word	0xffffffff


	//   ....[191]....
        /*1088*/ 	.word	0xffffffff


	//   ....[192]....
        /*108c*/ 	.word	0xffffffff


	//   ....[193]....
        /*1090*/ 	.word	0xffffffff


	//   ....[194]....
        /*1094*/ 	.word	0xffffffff


	//   ....[195]....
        /*1098*/ 	.word	0xffffffff


	//   ....[196]....
        /*109c*/ 	.word	0xffffffff


	//   ....[197]....
        /*10a0*/ 	.word	0xffffffff


	//   ....[198]....
        /*10a4*/ 	.word	0xffffffff


	//   ....[199]....
        /*10a8*/ 	.word	0xffffffff


	//   ....[200]....
        /*10ac*/ 	.word	0xffffffff


	//   ....[201]....
        /*10b0*/ 	.word	0xffffffff


	//   ....[202]....
        /*10b4*/ 	.word	0xffffffff


	//   ....[203]....
        /*10b8*/ 	.word	0xffffffff


	//   ....[204]....
        /*10bc*/ 	.word	0xffffffff


	//   ....[205]....
        /*10c0*/ 	.word	0xffffffff


	//   ....[206]....
        /*10c4*/ 	.word	0xffffffff


	//   ....[207]....
        /*10c8*/ 	.word	0xffffffff


	//   ....[208]....
        /*10cc*/ 	.word	0xffffffff


	//   ....[209]....
        /*10d0*/ 	.word	0xffffffff


	//   ....[210]....
        /*10d4*/ 	.word	0xffffffff


	//   ....[211]....
        /*10d8*/ 	.word	0xffffffff


	//   ....[212]....
        /*10dc*/ 	.word	0xffffffff


	//   ....[213]....
        /*10e0*/ 	.word	0xffffffff


	//   ....[214]....
        /*10e4*/ 	.word	0xffffffff


	//   ....[215]....
        /*10e8*/ 	.word	0xffffffff


	//   ....[216]....
        /*10ec*/ 	.word	0xffffffff


	//   ....[217]....
        /*10f0*/ 	.word	0xffffffff


	//   ....[218]....
        /*10f4*/ 	.word	0xffffffff


	//   ....[219]....
        /*10f8*/ 	.word	0xffffffff


	//   ....[220]....
        /*10fc*/ 	.word	0xffffffff


	//   ....[221]....
        /*1100*/ 	.word	0xffffffff


	//   ....[222]....
        /*1104*/ 	.word	0xffffffff


	//   ....[223]....
        /*1108*/ 	.word	0xffffffff


	//   ....[224]....
        /*110c*/ 	.word	0xffffffff


	//   ....[225]....
        /*1110*/ 	.word	0xffffffff


	//   ....[226]....
        /*1114*/ 	.word	0xffffffff


	//   ....[227]....
        /*1118*/ 	.word	0xffffffff


	//   ....[228]....
        /*111c*/ 	.word	0xffffffff


	//   ....[229]....
        /*1120*/ 	.word	0xffffffff


	//   ....[230]....
        /*1124*/ 	.word	0xffffffff


	//   ....[231]....
        /*1128*/ 	.word	0xffffffff


	//   ....[232]....
        /*112c*/ 	.word	0xffffffff


	//   ....[233]....
        /*1130*/ 	.word	0xffffffff


	//   ....[234]....
        /*1134*/ 	.word	0xffffffff


	//   ....[235]....
        /*1138*/ 	.word	0xffffffff


	//   ....[236]....
        /*113c*/ 	.word	0xffffffff


	//   ....[237]....
        /*1140*/ 	.word	0xffffffff


	//----- nvinfo : EIATTR_COOP_GROUP_INSTR_OFFSETS
	.align		4
.L_224:
        /*1144*/ 	.byte	0x04, 0x28
        /*1146*/ 	.short	(.L_226 - .L_225)


	//   ....[0]....
.L_225:
        /*1148*/ 	.word	0x00000050


	//   ....[1]....
        /*114c*/ 	.word	0x00000200


	//   ....[2]....
        /*1150*/ 	.word	0x00000230


	//   ....[3]....
        /*1154*/ 	.word	0x00000260


	//   ....[4]....
        /*1158*/ 	.word	0x00000290


	//   ....[5]....
        /*115c*/ 	.word	0x000002c0


	//   ....[6]....
        /*1160*/ 	.word	0x000002f0


	//   ....[7]....
        /*1164*/ 	.word	0x00000450


	//   ....[8]....
        /*1168*/ 	.word	0x00000490


	//   ....[9]....
        /*116c*/ 	.word	0x000004c0


	//   ....[10]....
        /*1170*/ 	.word	0x000004f0


	//   ....[11]....
        /*1174*/ 	.word	0x00000520


	//   ....[12]....
        /*1178*/ 	.word	0x00000550


	//   ....[13]....
        /*117c*/ 	.word	0x000005e0


	//   ....[14]....
        /*1180*/ 	.word	0x00000630


	//   ....[15]....
        /*1184*/ 	.word	0x00000650


	//   ....[16]....
        /*1188*/ 	.word	0x000006b0


	//   ....[17]....
        /*118c*/ 	.word	0x000041d0


	//   ....[18]....
        /*1190*/ 	.word	0x00004220


	//   ....[19]....
        /*1194*/ 	.word	0x00004a20


	//   ....[20]....
        /*1198*/ 	.word	0x00004a40


	//   ....[21]....
        /*119c*/ 	.word	0x000051b0


	//   ....[22]....
        /*11a0*/ 	.word	0x000051c0


	//   ....[23]....
        /*11a4*/ 	.word	0x00005a40


	//   ....[24]....
        /*11a8*/ 	.word	0x00005a80


	//   ....[25]....
        /*11ac*/ 	.word	0x00006680


	//   ....[26]....
        /*11b0*/ 	.word	0x000066b0


	//   ....[27]....
        /*11b4*/ 	.word	0x00006e70


	//   ....[28]....
        /*11b8*/ 	.word	0x00006e90


	//   ....[29]....
        /*11bc*/ 	.word	0x00007670


	//   ....[30]....
        /*11c0*/ 	.word	0x000076a0


	//   ....[31]....
        /*11c4*/ 	.word	0x000077d0


	//   ....[32]....
        /*11c8*/ 	.word	0x00007800


	//   ....[33]....
        /*11cc*/ 	.word	0x000078f0


	//   ....[34]....
        /*11d0*/ 	.word	0x00007910


	//   ....[35]....
        /*11d4*/ 	.word	0x00007ec0


	//   ....[36]....
        /*11d8*/ 	.word	0x00007ef0


	//   ....[37]....
        /*11dc*/ 	.word	0x00008050


	//   ....[38]....
        /*11e0*/ 	.word	0x00008080


	//   ....[39]....
        /*11e4*/ 	.word	0x00008170


	//   ....[40]....
        /*11e8*/ 	.word	0x000081a0


	//   ....[41]....
        /*11ec*/ 	.word	0x00009080


	//   ....[42]....
        /*11f0*/ 	.word	0x000090a0


	//   ....[43]....
        /*11f4*/ 	.word	0x00009170


	//   ....[44]....
        /*11f8*/ 	.word	0x00009180


	//   ....[45]....
        /*11fc*/ 	.word	0x00009250


	//   ....[46]....
        /*1200*/ 	.word	0x00009270


	//   ....[47]....
        /*1204*/ 	.word	0x00009340


	//   ....[48]....
        /*1208*/ 	.word	0x00009350


	//   ....[49]....
        /*120c*/ 	.word	0x00009420


	//   ....[50]....
        /*1210*/ 	.word	0x00009440


	//   ....[51]....
        /*1214*/ 	.word	0x00009510


	//   ....[52]....
        /*1218*/ 	.word	0x00009520


	//   ....[53]....
        /*121c*/ 	.word	0x000095f0


	//   ....[54]....
        /*1220*/ 	.word	0x00009610


	//   ....[55]....
        /*1224*/ 	.word	0x000096e0


	//   ....[56]....
        /*1228*/ 	.word	0x000096f0


	//   ....[57]....
        /*122c*/ 	.word	0x00009b80


	//   ....[58]....
        /*1230*/ 	.word	0x00009b90


	//   ....[59]....
        /*1234*/ 	.word	0x00009bb0


	//   ....[60]....
        /*1238*/ 	.word	0x00009bc0


	//   ....[61]....
        /*123c*/ 	.word	0x00009bd0


	//   ....[62]....
        /*1240*/ 	.word	0x00009be0


	//   ....[63]....
        /*1244*/ 	.word	0x00009c00


	//   ....[64]....
        /*1248*/ 	.word	0x00009c50


	//   ....[65]....
        /*124c*/ 	.word	0x00009c90


	//   ....[66]....
        /*1250*/ 	.word	0x00009cc0


	//   ....[67]....
        /*1254*/ 	.word	0x0000a010


	//   ....[68]....
        /*1258*/ 	.word	0x0000a030


	//   ....[69]....
        /*125c*/ 	.word	0x0000a050


	//   ....[70]....
        /*1260*/ 	.word	0x0000a070


	//   ....[71]....
        /*1264*/ 	.word	0x0000a250


	//   ....[72]....
        /*1268*/ 	.word	0x0000a310


	//   ....[73]....
        /*126c*/ 	.word	0x0000a350


	//   ....[74]....
        /*1270*/ 	.word	0x0000a390


	//   ....[75]....
        /*1274*/ 	.word	0x0000a570


	//   ....[76]....
        /*1278*/ 	.word	0x0000a630


	//   ....[77]....
        /*127c*/ 	.word	0x0000a670


	//   ....[78]....
        /*1280*/ 	.word	0x0000a6b0


	//   ....[79]....
        /*1284*/ 	.word	0x0000a8a0


	//   ....[80]....
        /*1288*/ 	.word	0x0000a8f0


	//   ....[81]....
        /*128c*/ 	.word	0x0000a970


	//   ....[82]....
        /*1290*/ 	.word	0x0000a9b0


	//   ....[83]....
        /*1294*/ 	.word	0x0000c600


	//   ....[84]....
        /*1298*/ 	.word	0x0000c660


	//   ....[85]....
        /*129c*/ 	.word	0x0000c690


	//   ....[86]....
        /*12a0*/ 	.word	0x0000c6d0


	//   ....[87]....
        /*12a4*/ 	.word	0x0000c770


	//   ....[88]....
        /*12a8*/ 	.word	0x0000c790


	//   ....[89]....
        /*12ac*/ 	.word	0x0000c7b0


	//   ....[90]....
        /*12b0*/ 	.word	0x0000c7d0


	//   ....[91]....
        /*12b4*/ 	.word	0x0000c9c0


	//   ....[92]....
        /*12b8*/ 	.word	0x0000ca00


	//   ....[93]....
        /*12bc*/ 	.word	0x0000ca20


	//   ....[94]....
        /*12c0*/ 	.word	0x0000ca70


	//   ....[95]....
        /*12c4*/ 	.word	0x0000cbe0


	//   ....[96]....
        /*12c8*/ 	.word	0x0000cc10


	//   ....[97]....
        /*12cc*/ 	.word	0x0000cc20


	//   ....[98]....
        /*12d0*/ 	.word	0x0000cc30


	//   ....[99]....
        /*12d4*/ 	.word	0x0000ead0


	//   ....[100]....
        /*12d8*/ 	.word	0x0000eb50


	//   ....[101]....
        /*12dc*/ 	.word	0x0000eb60


	//   ....[102]....
        /*12e0*/ 	.word	0x0000eb90


	//   ....[103]....
        /*12e4*/ 	.word	0x0000eba0


	//   ....[104]....
        /*12e8*/ 	.word	0x0000ebd0


	//   ....[105]....
        /*12ec*/ 	.word	0x0000ebe0


	//   ....[106]....
        /*12f0*/ 	.word	0x0000ec00


	//   ....[107]....
        /*12f4*/ 	.word	0x0000ec20


	//   ....[108]....
        /*12f8*/ 	.word	0x0000ec30


	//   ....[109]....
        /*12fc*/ 	.word	0x0000f590


	//   ....[110]....
        /*1300*/ 	.word	0x0000f5b0


	//   ....[111]....
        /*1304*/ 	.word	0x0000f5d0


	//   ....[112]....
        /*1308*/ 	.word	0x0000f5e0


	//   ....[113]....
        /*130c*/ 	.word	0x0000f5f0


	//   ....[114]....
        /*1310*/ 	.word	0x0000f600


	//   ....[115]....
        /*1314*/ 	.word	0x0000f610


	//   ....[116]....
        /*1318*/ 	.word	0x0000f620


	//   ....[117]....
        /*131c*/ 	.word	0x0000f650


	//   ....[118]....
        /*1320*/ 	.word	0x0000f680


	//   ....[119]....
        /*1324*/ 	.word	0x0000f8c0


	//   ....[120]....
        /*1328*/ 	.word	0x0000fa90


	//   ....[121]....
        /*132c*/ 	.word	0x00010320


	//   ....[122]....
        /*1330*/ 	.word	0x00010e40


	//   ....[123]....
        /*1334*/ 	.word	0x00011970


	//   ....[124]....
        /*1338*/ 	.word	0x000119a0


	//   ....[125]....
        /*133c*/ 	.word	0x000119b0


	//   ....[126]....
        /*1340*/ 	.word	0x000119c0


	//   ....[127]....
        /*1344*/ 	.word	0x000119d0


	//   ....[128]....
        /*1348*/ 	.word	0x00011a00


	//   ....[129]....
        /*134c*/ 	.word	0x00011a20


	//   ....[130]....
        /*1350*/ 	.word	0x00011a40


	//   ....[131]....
        /*1354*/ 	.word	0x00013800


	//   ....[132]....
        /*1358*/ 	.word	0x00013820


	//   ....[133]....
        /*135c*/ 	.word	0x00013840


	//   ....[134]....
        /*1360*/ 	.word	0x00013850


	//   ....[135]....
        /*1364*/ 	.word	0x00013860


	//   ....[136]....
        /*1368*/ 	.word	0x00013870


	//   ....[137]....
        /*136c*/ 	.word	0x000138b0


	//   ....[138]....
        /*1370*/ 	.word	0x000138e0


	//   ....[139]....
        /*1374*/ 	.word	0x00013910


	//   ....[140]....
        /*1378*/ 	.word	0x00013940


	//   ....[141]....
        /*137c*/ 	.word	0x000142d0


	//   ....[142]....
        /*1380*/ 	.word	0x000142f0


	//   ....[143]....
        /*1384*/ 	.word	0x00014360


	//   ....[144]....
        /*1388*/ 	.word	0x00014370


	//   ....[145]....
        /*138c*/ 	.word	0x000143b0


	//   ....[146]....
        /*1390*/ 	.word	0x000143c0


	//   ....[147]....
        /*1394*/ 	.word	0x00014400


	//   ....[148]....
        /*1398*/ 	.word	0x00014410


	//   ....[149]....
        /*139c*/ 	.word	0x00014420


	//   ....[150]....
        /*13a0*/ 	.word	0x00014430


	//   ....[151]....
        /*13a4*/ 	.word	0x000145f0


	//   ....[152]....
        /*13a8*/ 	.word	0x00014810


	//   ....[153]....
        /*13ac*/ 	.word	0x00014a30


	//   ....[154]....
        /*13b0*/ 	.word	0x000160f0


	//   ....[155]....
        /*13b4*/ 	.word	0x00016d00


	//   ....[156]....
        /*13b8*/ 	.word	0x00016d30


	//   ....[157]....
        /*13bc*/ 	.word	0x00016d50


	//   ....[158]....
        /*13c0*/ 	.word	0x00016d70


	//   ....[159]....
        /*13c4*/ 	.word	0x00016d90


	//   ....[160]....
        /*13c8*/ 	.word	0x00016db0


	//   ....[161]....
        /*13cc*/ 	.word	0x00016dd0


	//   ....[162]....
        /*13d0*/ 	.word	0x00016df0


	//   ....[163]....
        /*13d4*/ 	.word	0x00019140


	//   ....[164]....
        /*13d8*/ 	.word	0x00019160


	//   ....[165]....
        /*13dc*/ 	.word	0x00019180


	//   ....[166]....
        /*13e0*/ 	.word	0x00019190


	//   ....[167]....
        /*13e4*/ 	.word	0x000191a0


	//   ....[168]....
        /*13e8*/ 	.word	0x000191b0


	//   ....[169]....
        /*13ec*/ 	.word	0x000191f0


	//   ....[170]....
        /*13f0*/ 	.word	0x00019220


	//   ....[171]....
        /*13f4*/ 	.word	0x00019250


	//   ....[172]....
        /*13f8*/ 	.word	0x00019280


	//   ....[173]....
        /*13fc*/ 	.word	0x00019c10


	//   ....[174]....
        /*1400*/ 	.word	0x00019c30


	//   ....[175]....
        /*1404*/ 	.word	0x00019ca0


	//   ....[176]....
        /*1408*/ 	.word	0x00019cb0


	//   ....[177]....
        /*140c*/ 	.word	0x00019cf0


	//   ....[178]....
        /*1410*/ 	.word	0x00019d00


	//   ....[179]....
        /*1414*/ 	.word	0x00019d40


	//   ....[180]....
        /*1418*/ 	.word	0x00019d50


	//   ....[181]....
        /*141c*/ 	.word	0x00019d60


	//   ....[182]....
        /*1420*/ 	.word	0x00019d70


	//   ....[183]....
        /*1424*/ 	.word	0x0001a350


	//   ....[184]....
        /*1428*/ 	.word	0x0001a380


	//   ....[185]....
        /*142c*/ 	.word	0x0001a3a0


	//   ....[186]....
        /*1430*/ 	.word	0x0001a3c0


	//   ....[187]....
        /*1434*/ 	.word	0x0001a3e0


	//   ....[188]....
        /*1438*/ 	.word	0x0001a400


	//   ....[189]....
        /*143c*/ 	.word	0x0001a420


	//   ....[190]....
        /*1440*/ 	.word	0x0001a440


	//   ....[191]....
        /*1444*/ 	.word	0x0001c460


	//   ....[192]....
        /*1448*/ 	.word	0x0001c4b0


	//   ....[193]....
        /*144c*/ 	.word	0x0001c4d0


	//   ....[194]....
        /*1450*/ 	.word	0x0001c4f0


	//   ....[195]....
        /*1454*/ 	.word	0x0001c510


	//   ....[196]....
        /*1458*/ 	.word	0x0001c530


	//   ....[197]....
        /*145c*/ 	.word	0x0001c550


	//   ....[198]....
        /*1460*/ 	.word	0x0001c570


	//   ....[199]....
        /*1464*/ 	.word	0x0001c590


	//   ....[200]....
        /*1468*/ 	.word	0x0001c5b0


	//   ....[201]....
        /*146c*/ 	.word	0x0001cec0


	//   ....[202]....
        /*1470*/ 	.word	0x0001cee0


	//   ....[203]....
        /*1474*/ 	.word	0x0001cf50


	//   ....[204]....
        /*1478*/ 	.word	0x0001cf60


	//   ....[205]....
        /*147c*/ 	.word	0x0001cfa0


	//   ....[206]....
        /*1480*/ 	.word	0x0001cfb0


	//   ....[207]....
        /*1484*/ 	.word	0x0001cff0


	//   ....[208]....
        /*1488*/ 	.word	0x0001d000


	//   ....[209]....
        /*148c*/ 	.word	0x0001d010


	//   ....[210]....
        /*1490*/ 	.word	0x0001d020


	//   ....[211]....
        /*1494*/ 	.word	0x0001d200


	//   ....[212]....
        /*1498*/ 	.word	0x0001d420


	//   ....[213]....
        /*149c*/ 	.word	0x0001d640


	//   ....[214]....
        /*14a0*/ 	.word	0x0001ed00


	//   ....[215]....
        /*14a4*/ 	.word	0x0001f910


	//   ....[216]....
        /*14a8*/ 	.word	0x0001f940


	//   ....[217]....
        /*14ac*/ 	.word	0x0001f960


	//   ....[218]....
        /*14b0*/ 	.word	0x0001f980


	//   ....[219]....
        /*14b4*/ 	.word	0x0001f9a0


	//   ....[220]....
        /*14b8*/ 	.word	0x0001f9c0


	//   ....[221]....
        /*14bc*/ 	.word	0x0001f9e0


	//   ....[222]....
        /*14c0*/ 	.word	0x0001fa00


	//   ....[223]....
        /*14c4*/ 	.word	0x00021860


	//   ....[224]....
        /*14c8*/ 	.word	0x00021890


	//   ....[225]....
        /*14cc*/ 	.word	0x000218a0


	//   ....[226]....
        /*14d0*/ 	.word	0x000218b0


	//   ....[227]....
        /*14d4*/ 	.word	0x000218c0


	//   ....[228]....
        /*14d8*/ 	.word	0x000218f0


	//   ....[229]....
        /*14dc*/ 	.word	0x00021910


	//   ....[230]....
        /*14e0*/ 	.word	0x00021930


	//   ....[231]....
        /*14e4*/ 	.word	0x00022b20


	//   ....[232]....
        /*14e8*/ 	.word	0x00022b40


	//   ....[233]....
        /*14ec*/ 	.word	0x00022b50


	//   ....[234]....
        /*14f0*/ 	.word	0x00022b60


	//   ....[235]....
        /*14f4*/ 	.word	0x00022b70


	//   ....[236]....
        /*14f8*/ 	.word	0x00022b80


	//   ....[237]....
        /*14fc*/ 	.word	0x00022ba0


	//   ....[238]....
        /*1500*/ 	.word	0x00022bb0


	//   ....[239]....
        /*1504*/ 	.word	0x00022fd0


	//   ....[240]....
        /*1508*/ 	.word	0x00022ff0


	//   ....[241]....
        /*150c*/ 	.word	0x00023050


	//   ....[242]....
        /*1510*/ 	.word	0x00023060


	//   ....[243]....
        /*1514*/ 	.word	0x000230d0


	//   ....[244]....
        /*1518*/ 	.word	0x000230f0


	//   ....[245]....
        /*151c*/ 	.word	0x00023160


	//   ....[246]....
        /*1520*/ 	.word	0x00023170


	//   ....[247]....
        /*1524*/ 	.word	0x000231e0


	//   ....[248]....
        /*1528*/ 	.word	0x00023200


	//   ....[249]....
        /*152c*/ 	.word	0x00023270


	//   ....[250]....
        /*1530*/ 	.word	0x00023280


	//   ....[251]....
        /*1534*/ 	.word	0x000232f0


	//   ....[252]....
        /*1538*/ 	.word	0x00023310


	//   ....[253]....
        /*153c*/ 	.word	0x00023380


	//   ....[254]....
        /*1540*/ 	.word	0x00023390


	//   ....[255]....
        /*1544*/ 	.word	0x00023610


	//   ....[0]....
        /*1548*/ 	.word	0x00023630


	//   ....[1]....
        /*154c*/ 	.word	0x00023980


	//   ....[2]....
        /*1550*/ 	.word	0x00023990


	//   ....[3]....
        /*1554*/ 	.word	0x00023ce0


	//   ....[4]....
        /*1558*/ 	.word	0x00023d00


	//   ....[5]....
        /*155c*/ 	.word	0x00024060


	//   ....[6]....
        /*1560*/ 	.word	0x00024070


	//   ....[7]....
        /*1564*/ 	.word	0x00024b80


	//   ....[8]....
        /*1568*/ 	.word	0x00024ba0


	//   ....[9]....
        /*156c*/ 	.word	0x00024c10


	//   ....[10]....
        /*1570*/ 	.word	0x00024c20


	//   ....[11]....
        /*1574*/ 	.word	0x00024c90


	//   ....[12]....
        /*1578*/ 	.word	0x00024cb0


	//   ....[13]....
        /*157c*/ 	.word	0x00024d20


	//   ....[14]....
        /*1580*/ 	.word	0x00024d30


	//   ....[15]....
        /*1584*/ 	.word	0x00024da0


	//   ....[16]....
        /*1588*/ 	.word	0x00024dc0


	//   ....[17]....
        /*158c*/ 	.word	0x00024e30


	//   ....[18]....
        /*1590*/ 	.word	0x00024e40


	//   ....[19]....
        /*1594*/ 	.word	0x00024eb0


	//   ....[20]....
        /*1598*/ 	.word	0x00024ed0


	//   ....[21]....
        /*159c*/ 	.word	0x00024f40


	//   ....[22]....
        /*15a0*/ 	.word	0x00024f50


	//   ....[23]....
        /*15a4*/ 	.word	0x000250a0


	//   ....[24]....
        /*15a8*/ 	.word	0x000250c0


	//   ....[25]....
        /*15ac*/ 	.word	0x000251f0


	//   ....[26]....
        /*15b0*/ 	.word	0x00025230


	//   ....[27]....
        /*15b4*/ 	.word	0x00025260


	//   ....[28]....
        /*15b8*/ 	.word	0x00025290


	//   ....[29]....
        /*15bc*/ 	.word	0x000252c0


	//   ....[30]....
        /*15c0*/ 	.word	0x000252f0


	//   ....[31]....
        /*15c4*/ 	.word	0x00025450


	//   ....[32]....
        /*15c8*/ 	.word	0x00025490


	//   ....[33]....
        /*15cc*/ 	.word	0x000254c0


	//   ....[34]....
        /*15d0*/ 	.word	0x000254f0


	//   ....[35]....
        /*15d4*/ 	.word	0x00025520


	//   ....[36]....
        /*15d8*/ 	.word	0x00025550


	//   ....[37]....
        /*15dc*/ 	.word	0x000255e0


	//   ....[38]....
        /*15e0*/ 	.word	0x00025640


	//   ....[39]....
        /*15e4*/ 	.word	0x00025650


	//   ....[40]....
        /*15e8*/ 	.word	0x000256b0


	//   ....[41]....
        /*15ec*/ 	.word	0x00026110


	//   ....[42]....
        /*15f0*/ 	.word	0x00026170


	//   ....[43]....
        /*15f4*/ 	.word	0x000261c0


	//   ....[44]....
        /*15f8*/ 	.word	0x00026210


	//   ....[45]....
        /*15fc*/ 	.word	0x00026260


	//   ....[46]....
        /*1600*/ 	.word	0x000262d0


	//   ....[47]....
        /*1604*/ 	.word	0x00026320


	//   ....[48]....
        /*1608*/ 	.word	0x00026390


	//   ....[49]....
        /*160c*/ 	.word	0x00026400


	//   ....[50]....
        /*1610*/ 	.word	0x00026470


	//   ....[51]....
        /*1614*/ 	.word	0x000264e0


	//   ....[52]....
        /*1618*/ 	.word	0x00026550


	//   ....[53]....
        /*161c*/ 	.word	0x000265c0


	//   ....[54]....
        /*1620*/ 	.word	0x00026620


	//   ....[55]....
        /*1624*/ 	.word	0x00026690


	//   ....[56]....
        /*1628*/ 	.word	0x00026700


	//   ....[57]....
        /*162c*/ 	.word	0x00026770


	//   ....[58]....
        /*1630*/ 	.word	0x000267d0


	//   ....[59]....
        /*1634*/ 	.word	0x00026840


	//   ....[60]....
        /*1638*/ 	.word	0x000268b0


	//   ....[61]....
        /*163c*/ 	.word	0x00026920


	//   ....[62]....
        /*1640*/ 	.word	0x00026980


	//   ....[63]....
        /*1644*/ 	.word	0x000269f0


	//   ....[64]....
        /*1648*/ 	.word	0x00026a60


	//   ....[65]....
        /*164c*/ 	.word	0x00026ad0


	//   ....[66]....
        /*1650*/ 	.word	0x00026b30


	//   ....[67]....
        /*1654*/ 	.word	0x00026ba0


	//   ....[68]....
        /*1658*/ 	.word	0x00026c10


	//   ....[69]....
        /*165c*/ 	.word	0x00026cd0


	//   ....[70]....
        /*1660*/ 	.word	0x00026d30


	//   ....[71]....
        /*1664*/ 	.word	0x00026df0


	//   ....[72]....
        /*1668*/ 	.word	0x00026e50


	//   ....[73]....
        /*166c*/ 	.word	0x00026f10


	//   ....[74]....
        /*1670*/ 	.word	0x00026f70


	//   ....[75]....
        /*1674*/ 	.word	0x00027030


	//   ....[76]....
        /*1678*/ 	.word	0x00027090


	//   ....[77]....
        /*167c*/ 	.word	0x00027100


	//   ....[78]....
        /*1680*/ 	.word	0x00027170


	//   ....[79]....
        /*1684*/ 	.word	0x000271e0


	//   ....[80]....
        /*1688*/ 	.word	0x00027250


	//   ....[81]....
        /*168c*/ 	.word	0x000272b0


	//   ....[82]....
        /*1690*/ 	.word	0x00027300


	//   ....[83]....
        /*1694*/ 	.word	0x00027350


	//   ....[84]....
        /*1698*/ 	.word	0x000273a0


	//   ....[85]....
        /*169c*/ 	.word	0x000273f0


	//   ....[86]....
        /*16a0*/ 	.word	0x00027440


	//   ....[87]....
        /*16a4*/ 	.word	0x00027490


	//   ....[88]....
        /*16a8*/ 	.word	0x000274e0


	//   ....[89]....
        /*16ac*/ 	.word	0x00027550


	//   ....[90]....
        /*16b0*/ 	.word	0x000275c0


	//   ....[91]....
        /*16b4*/ 	.word	0x00027680


	//   ....[92]....
        /*16b8*/ 	.word	0x000276e0


	//   ....[93]....
        /*16bc*/ 	.word	0x000277a0


	//   ....[94]....
        /*16c0*/ 	.word	0x00027800


	//   ....[95]....
        /*16c4*/ 	.word	0x000278c0


	//   ....[96]....
        /*16c8*/ 	.word	0x00027920


	//   ....[97]....
        /*16cc*/ 	.word	0x000279e0


	//   ....[98]....
        /*16d0*/ 	.word	0x00027a40


	//   ....[99]....
        /*16d4*/ 	.word	0x00027ab0


	//   ....[100]....
        /*16d8*/ 	.word	0x00027b20


	//   ....[101]....
        /*16dc*/ 	.word	0x00027be0


	//   ....[102]....
        /*16e0*/ 	.word	0x00027c40


	//   ....[103]....
        /*16e4*/ 	.word	0x00027d00


	//   ....[104]....
        /*16e8*/ 	.word	0x00027d60


	//   ....[105]....
        /*16ec*/ 	.word	0x00027e20


	//   ....[106]....
        /*16f0*/ 	.word	0x00027e80


	//   ....[107]....
        /*16f4*/ 	.word	0x00027f40


	//   ....[108]....
        /*16f8*/ 	.word	0x00027fa0


	//   ....[109]....
        /*16fc*/ 	.word	0x00028010


	//   ....[110]....
        /*1700*/ 	.word	0x00028080


	//   ....[111]....
        /*1704*/ 	.word	0x000280f0


	//   ....[112]....
        /*1708*/ 	.word	0x00028160


	//   ....[113]....
        /*170c*/ 	.word	0x000281b0


	//   ....[114]....
        /*1710*/ 	.word	0x000281f0


	//   ....[115]....
        /*1714*/ 	.word	0x00028240


	//   ....[116]....
        /*1718*/ 	.word	0x00028280


	//   ....[117]....
        /*171c*/ 	.word	0x000282d0


	//   ....[118]....
        /*1720*/ 	.word	0x00028310


	//   ....[119]....
        /*1724*/ 	.word	0x00028360


	//   ....[120]....
        /*1728*/ 	.word	0x000283a0


	//   ....[121]....
        /*172c*/ 	.word	0x00028400


	//   ....[122]....
        /*1730*/ 	.word	0x00028470


	//   ....[123]....
        /*1734*/ 	.word	0x00028530


	//   ....[124]....
        /*1738*/ 	.word	0x00028590


	//   ....[125]....
        /*173c*/ 	.word	0x00028650


	//   ....[126]....
        /*1740*/ 	.word	0x000286b0


	//   ....[127]....
        /*1744*/ 	.word	0x00028770


	//   ....[128]....
        /*1748*/ 	.word	0x000287d0


	//   ....[129]....
        /*174c*/ 	.word	0x00028890


	//   ....[130]....
        /*1750*/ 	.word	0x000288f0


	//   ....[131]....
        /*1754*/ 	.word	0x00028960


	//   ....[132]....
        /*1758*/ 	.word	0x000289d0


	//   ....[133]....
        /*175c*/ 	.word	0x00028a90


	//   ....[134]....
        /*1760*/ 	.word	0x00028af0


	//   ....[135]....
        /*1764*/ 	.word	0x00028bb0


	//   ....[136]....
        /*1768*/ 	.word	0x00028c10


	//   ....[137]....
        /*176c*/ 	.word	0x00028cd0


	//   ....[138]....
        /*1770*/ 	.word	0x00028d30


	//   ....[139]....
        /*1774*/ 	.word	0x00028df0


	//   ....[140]....
        /*1778*/ 	.word	0x00028e50


	//   ....[141]....
        /*177c*/ 	.word	0x00028ea0


	//   ....[142]....
        /*1780*/ 	.word	0x00028ee0


	//   ....[143]....
        /*1784*/ 	.word	0x00028f30


	//   ....[144]....
        /*1788*/ 	.word	0x00028f70


	//   ....[145]....
        /*178c*/ 	.word	0x00028fc0


	//   ....[146]....
        /*1790*/ 	.word	0x00029000


	//   ....[147]....
        /*1794*/ 	.word	0x00029050


	//   ....[148]....
        /*1798*/ 	.word	0x00029090


	//   ....[149]....
        /*179c*/ 	.word	0x000290f0


	//   ....[150]....
        /*17a0*/ 	.word	0x00029160


	//   ....[151]....
        /*17a4*/ 	.word	0x000291d0


	//   ....[152]....
        /*17a8*/ 	.word	0x00029290


	//   ....[153]....
        /*17ac*/ 	.word	0x000292f0


	//   ....[154]....
        /*17b0*/ 	.word	0x000293b0


	//   ....[155]....
        /*17b4*/ 	.word	0x00029410


	//   ....[156]....
        /*17b8*/ 	.word	0x000294d0


	//   ....[157]....
        /*17bc*/ 	.word	0x00029530


	//   ....[158]....
        /*17c0*/ 	.word	0x000295f0


	//   ....[159]....
        /*17c4*/ 	.word	0x00029650


	//   ....[160]....
        /*17c8*/ 	.word	0x000296c0


	//   ....[161]....
        /*17cc*/ 	.word	0x00029730


	//   ....[162]....
        /*17d0*/ 	.word	0x000297a0


	//   ....[163]....
        /*17d4*/ 	.word	0x00029810


	//   ....[164]....
        /*17d8*/ 	.word	0x00029860


	//   ....[165]....
        /*17dc*/ 	.word	0x000298a0


	//   ....[166]....
        /*17e0*/ 	.word	0x000298f0


	//   ....[167]....
        /*17e4*/ 	.word	0x00029930


	//   ....[168]....
        /*17e8*/ 	.word	0x00029980


	//   ....[169]....
        /*17ec*/ 	.word	0x000299c0


	//   ....[170]....
        /*17f0*/ 	.word	0x00029a10


	//   ....[171]....
        /*17f4*/ 	.word	0x00029a60


	//   ....[172]....
        /*17f8*/ 	.word	0x00029ab0


	//   ....[173]....
        /*17fc*/ 	.word	0x00029b00


	//   ....[174]....
        /*1800*/ 	.word	0x00029b50


	//   ....[175]....
        /*1804*/ 	.word	0x00029ba0


	//   ....[176]....
        /*1808*/ 	.word	0x00029bf0


	//   ....[177]....
        /*180c*/ 	.word	0x00029c40


	//   ....[178]....
        /*1810*/ 	.word	0x00029c90


	//   ....[179]....
        /*1814*/ 	.word	0x00029ce0


	//   ....[180]....
        /*1818*/ 	.word	0x00029d50


	//   ....[181]....
        /*181c*/ 	.word	0x00029dc0


	//   ....[182]....
        /*1820*/ 	.word	0x00029e30


	//   ....[183]....
        /*1824*/ 	.word	0x00029e90


	//   ....[184]....
        /*1828*/ 	.word	0x00029f00


	//   ....[185]....
        /*182c*/ 	.word	0x00029f70


	//   ....[186]....
        /*1830*/ 	.word	0x00029fe0


	//   ....[187]....
        /*1834*/ 	.word	0x0002a040


	//   ....[188]....
        /*1838*/ 	.word	0x0002a0b0


	//   ....[189]....
        /*183c*/ 	.word	0x0002a120


	//   ....[190]....
        /*1840*/ 	.word	0x0002a190


	//   ....[191]....
        /*1844*/ 	.word	0x0002a1f0


	//   ....[192]....
        /*1848*/ 	.word	0x0002a260


	//   ....[193]....
        /*184c*/ 	.word	0x0002a2d0


	//   ....[194]....
        /*1850*/ 	.word	0x0002a340


	//   ....[195]....
        /*1854*/ 	.word	0x0002a3a0


	//   ....[196]....
        /*1858*/ 	.word	0x0002a410


	//   ....[197]....
        /*185c*/ 	.word	0x0002a480


	//   ....[198]....
        /*1860*/ 	.word	0x0002a4f0


	//   ....[199]....
        /*1864*/ 	.word	0x0002a550


	//   ....[200]....
        /*1868*/ 	.word	0x0002a5c0


	//   ....[201]....
        /*186c*/ 	.word	0x0002a630


	//   ....[202]....
        /*1870*/ 	.word	0x0002a6a0


	//   ....[203]....
        /*1874*/ 	.word	0x0002a700


	//   ....[204]....
        /*1878*/ 	.word	0x0002a770


	//   ....[205]....
        /*187c*/ 	.word	0x0002a7e0


	//   ....[206]....
        /*1880*/ 	.word	0x0002a850


	//   ....[207]....
        /*1884*/ 	.word	0x0002a8b0


	//   ....[208]....
        /*1888*/ 	.word	0x0002a920


	//   ....[209]....
        /*188c*/ 	.word	0x0002a990


	//   ....[210]....
        /*1890*/ 	.word	0x0002aa00


	//   ....[211]....
        /*1894*/ 	.word	0x0002aa60


	//   ....[212]....
        /*1898*/ 	.word	0x0002aad0


	//   ....[213]....
        /*189c*/ 	.word	0x0002ab40


	//   ....[214]....
        /*18a0*/ 	.word	0x0002abb0


	//   ....[215]....
        /*18a4*/ 	.word	0x0002ac10


	//   ....[216]....
        /*18a8*/ 	.word	0x0002ac80


	//   ....[217]....
        /*18ac*/ 	.word	0x0002acf0


	//   ....[218]....
        /*18b0*/ 	.word	0x0002ad60


	//   ....[219]....
        /*18b4*/ 	.word	0x0002adc0


	//   ....[220]....
        /*18b8*/ 	.word	0x0002ae30


	//   ....[221]....
        /*18bc*/ 	.word	0x0002aea0


	//   ....[222]....
        /*18c0*/ 	.word	0x0002aef0


	//   ....[223]....
        /*18c4*/ 	.word	0x0002af30


	//   ....[224]....
        /*18c8*/ 	.word	0x0002af80


	//   ....[225]....
        /*18cc*/ 	.word	0x0002afd0


	//   ....[226]....
        /*18d0*/ 	.word	0x0002b020


	//   ....[227]....
        /*18d4*/ 	.word	0x0002b090


	//   ....[228]....
        /*18d8*/ 	.word	0x0002b0e0


	//   ....[229]....
        /*18dc*/ 	.word	0x0002b130


	//   ....[230]....
        /*18e0*/ 	.word	0x0002b180


	//   ....[231]....
        /*18e4*/ 	.word	0x0002b1d0


	//   ....[232]....
        /*18e8*/ 	.word	0x0002b220


	//   ....[233]....
        /*18ec*/ 	.word	0x0002b290


	//   ....[234]....
        /*18f0*/ 	.word	0x0002b2e0


	//   ....[235]....
        /*18f4*/ 	.word	0x0002b350


	//   ....[236]....
        /*18f8*/ 	.word	0x0002b3b0


	//   ....[237]....
        /*18fc*/ 	.word	0x0002b420


	//----- nvinfo : EIATTR_EXIT_INSTR_OFFSETS
	.align		4
.L_226:
        /*1900*/ 	.byte	0x04, 0x1c
        /*1902*/ 	.short	(.L_228 - .L_227)


	//   ....[0]....
.L_227:
        /*1904*/ 	.word	0x000010d0


	//   ....[1]....
        /*1908*/ 	.word	0x000260d0


	//----- nvinfo : EIATTR_MAX_THREADS
	.align		4
.L_228:
        /*190c*/ 	.byte	0x04, 0x05
        /*190e*/ 	.short	(.L_230 - .L_229)
.L_229:
        /*1910*/ 	.word	0x00000080
        /*1914*/ 	.word	0x00000001
        /*1918*/ 	.word	0x00000001


	//----- nvinfo : EIATTR_CRS_STACK_SIZE
	.align		4
.L_230:
        /*191c*/ 	.byte	0x04, 0x1e
        /*191e*/ 	.short	(.L_232 - .L_231)
.L_231:
        /*1920*/ 	.word	0x00000000
.L_232:


//--------------------- .nv.info._ZN7cutlass13device_kernelIN5flash19enable_sm80_to_sm89INS1_16FlashAttnFwdSm80INS1_25CollectiveMainloopFwdSm80ILi4ELi1ELb0EN4cute5tupleIJNS5_1CILi128EEENS7_ILi112EEENS7_ILi64EEEEEELi64ENS_6half_tEfNS_4arch4Sm80ELb1ELb0ELb0ELb0ELb1ELb0ELb1ELb1EEENS1_21CollectiveEpilogueFwdINS6_IJS8_SA_S9_EEENS6_IJNS7_ILi1EEESI_SI_EEESC_SE_Li128ELb0ELb1ELb1ELb0EEENS1_30DynamicPersistentTileSchedulerILi128ELi128ELb1ELb1ELb0EEEEEEEEEvNT_6ParamsE --------------------------
	.section	.nv.info._ZN7cutlass13device_kernelIN5flash19enable_sm80_to_sm89INS1_16FlashAttnFwdSm80INS1_25CollectiveMainloopFwdSm80ILi4ELi1ELb0EN4cute5tupleIJNS5_1CILi128EEENS7_ILi112EEENS7_ILi64EEEEEELi64ENS_6half_tEfNS_4arch4Sm80ELb1ELb0ELb0ELb0ELb1ELb0ELb1ELb1EEENS1_21CollectiveEpilogueFwdINS6_IJS8_SA_S9_EEENS6_IJNS7_ILi1EEESI_SI_EEESC_SE_Li128ELb0ELb1ELb1ELb0EEENS1_30DynamicPersistentTileSchedulerILi128ELi128ELb1ELb1ELb0EEEEEEEEEvNT_6ParamsE,"",@"SHT_CUDA_INFO"
	.sectionflags	@""
	.align	4


	//----- nvinfo : EIATTR_CUDA_API_VERSION
	.align		4
        /*0000*/ 	.byte	0x04, 0x37
        /*0002*/ 	.short	(.L_234 - .L_233)
.L_233:
        /*0004*/ 	.word	0x00000082


	//----- nvinfo : EIATTR_SW2861232_WAR
	.align		4
.L_234:
        /*0008*/ 	.byte	0x01, 0x35
	.zero		2


	//----- nvinfo : EIATTR_PARAM_CBANK
	.align		4
        /*000c*/ 	.byte	0x04, 0x0a
        /*000e*/ 	.short	(.L_236 - .L_235)
	.align		4
.L_235:
        /*0010*/ 	.word	index@(.nv.constant0._ZN7cutlass13device_kernelIN5flash19enable_sm80_to_sm89INS1_16FlashAttnFwdSm80INS1_25CollectiveMainloopFwdSm80ILi4ELi1ELb0EN4cute5tupleIJNS5_1CILi128EEENS7_ILi112EEENS7_ILi64EEEEEELi64ENS_6half_tEfNS_4arch4Sm80ELb1ELb0ELb0ELb0ELb1ELb0ELb1ELb1EEENS1_21CollectiveEpilogueFwdINS6_IJS8_SA_S9_EEENS6_IJNS7_ILi1EEESI_SI_EEESC_SE_Li128ELb0ELb1ELb1ELb0EEENS1_30DynamicPersistentTileSchedulerILi128ELi128ELb1ELb1ELb0EEEEEEEEEvNT_6ParamsE)
        /*0014*/ 	.short	0x0160
        /*0016*/ 	.short	0x0428


	//----- nvinfo : EIATTR_CBANK_PARAM_SIZE
	.align		4
.L_236:
        /*0018*/ 	.byte	0x03, 0x19
        /*001a*/ 	.short	0x0428


	//----- nvinfo : EIATTR_KPARAM_INFO
	.align		4
        /*001c*/ 	.byte	0x04, 0x17
        /*001e*/ 	.short	(.L_238 - .L_237)
.L_237:
        /*0020*/ 	.word	0x00000000
        /*0024*/ 	.short	0x0000
        /*0026*/ 	.short	0x0000
        /*0028*/ 	.byte	0x00, 0xf0, 0xa1, 0x10


	//----- nvinfo : EIATTR_MAXREG_COUNT
	.align		4
.L_238:
        /*002c*/ 	.byte	0x03, 0x1b
        /*002e*/ 	.short	0x00ff


	//----- nvinfo : EIATTR_NUM_BARRIERS
	.align		4
        /*0030*/ 	.byte	0x02, 0x4c
        /*0032*/ 	.byte	0x06
	.zero		1


	//----- nvinfo : EIATTR_ANNOTATIONS
	.align		4
        /*0034*/ 	.byte	0x04, 0x55
        /*0036*/ 	.short	(.L_240 - .L_239)


	//   ....[0]....
.L_239:
        /* <DEDUP_REMOVED lines=65> */


	//----- nvinfo : EIATTR_MERCURY_ISA_VERSION
	.align		4
.L_240:
        /*0438*/ 	.byte	0x03, 0x5f
        /*043a*/ 	.short	0x0000


	//----- nvinfo : EIATTR_INT_WARP_WIDE_INSTR_OFFSETS
	.align		4
        /*043c*/ 	.byte	0x04, 0x31
        /*043e*/ 	.short	(.L_242 - .L_241)


	//   ....[0]....
.L_241:
        /*0440*/ 	.word	0x00011970


	//   ....[1]....
        /*0444*/ 	.word	0x000119f0


	//----- nvinfo : EIATTR_COOP_GROUP_MASK_REGIDS
	.align		4
.L_242:
        /*0448*/ 	.byte	0x04, 0x29
        /*044a*/ 	.short	(.L_244 - .L_243)


	//   ....[0]....
.L_243:
        /*044c*/ 	.word	0xffffffff


	//   ....[1]....
        /*0450*/ 	.word	0xffffffff


	//   ....[2]....
        /*0454*/ 	.word	0xffffffff


	//   ....[3]....
        /*0458*/ 	.word	0xffffffff


	//   ....[4]....
        /*045c*/ 	.word	0xffffffff


	//   ....[5]....
        /*0460*/ 	.word	0xffffffff


	//   ....[6]....
        /*0464*/ 	.word	0xffffffff


	//   ....[7]....
        /*0468*/ 	.word	0xffffffff


	//   ....[8]....
        /*046c*/ 	.word	0xffffffff


	//   ....[9]....
        /*0470*/ 	.word	0xffffffff


	//   ....[10]....
        /*0474*/ 	.word	0xffffffff


	//   ....[11]....
        /*0478*/ 	.word	0xffffffff


	//   ....[12]....
        /*047c*/ 	.word	0xffffffff


	//   ....[13]....
        /*0480*/ 	.word	0xffffffff


	//   ....[14]....
        /*0484*/ 	.word	0xffffffff


	//   ....[15]....
        /*0488*/ 	.word	0xffffffff


	//   ....[16]....
        /*048c*/ 	.word	0xffffffff


	//   ....[17]....
        /*0490*/ 	.word	0xffffffff


	//   ....[18]....
        /*0494*/ 	.word	0xffffffff


	//   ....[19]....
        /*0498*/ 	.word	0xffffffff


	//   ....[20]....
        /*049c*/ 	.word	0xffffffff


	//   ....[21]....
        /*04a0*/ 	.word	0xffffffff


	//   ....[22]....
        /*04a4*/ 	.word	0xffffffff


	//   ....[23]....
        /*04a8*/ 	.word	0xffffffff


	//   ....[24]....
        /*04ac*/ 	.word	0xffffffff


	//   ....[25]....
        /*04b0*/ 	.word	0xffffffff


	//   ....[26]....
        /*04b4*/ 	.word	0xffffffff


	//   ....[27]....
        /*04b8*/ 	.word	0xffffffff


	//   ....[28]....
        /*04bc*/ 	.word	0xffffffff


	//   ....[29]....
        /*04c0*/ 	.word	0xffffffff


	//   ....[30]....
        /*04c4*/ 	.word	0xffffffff


	//   ....[31]....
        /*04c8*/ 	.word	0xffffffff


	//   ....[32]....
        /*04cc*/ 	.word	0xffffffff


	//   ....[33]....
        /*04d0*/ 	.word	0xffffffff


	//   ....[34]....
        /*04d4*/ 	.word	0xffffffff


	//   ....[35]....
        /*04d8*/ 	.word	0xffffffff


	//   ....[36]....
        /*04dc*/ 	.word	0xffffffff


	//   ....[37]....
        /*04e0*/ 	.word	0xffffffff


	//   ....[38]....
        /*04e4*/ 	.word	0xffffffff


	//   ....[39]....
        /*04e8*/ 	.word	0xffffffff


	//   ....[40]....
        /*04ec*/ 	.word	0xffffffff


	//   ....[41]....
        /*04f0*/ 	.word	0xffffffff


	//   ....[42]....
        /*04f4*/ 	.word	0xffffffff


	//   ....[43]....
        /*04f8*/ 	.word	0xffffffff


	//   ....[44]....
        /*04fc*/ 	.word	0xffffffff


	//   ....[45]....
        /*0500*/ 	.word	0xffffffff


	//   ....[46]....
        /*0504*/ 	.word	0xffffffff


	//   ....[47]....
        /*0508*/ 	.word	0xffffffff


	//   ....[48]....
        /*050c*/ 	.word	0xffffffff


	//   ....[49]....
        /*0510*/ 	.word	0xffffffff


	//   ....[50]....
        /*0514*/ 	.word	0xffffffff


	//   ....[51]....
        /*0518*/ 	.word	0xffffffff


	//   ....[52]....
        /*051c*/ 	.word	0xffffffff


	//   ....[53]....
        /*0520*/ 	.word	0xffffffff


	//   ....[54]....
        /*0524*/ 	.word	0xffffffff


	//   ....[55]....
        /*0528*/ 	.word	0xffffffff


	//   ....[56]....
        /*052c*/ 	.word	0xffffffff


	//   ....[57]....
        /*0530*/ 	.word	0xffffffff


	//   ....[58]....
        /*0534*/ 	.word	0xffffffff


	//   ....[59]....
        /*0538*/ 	.word	0xffffffff


	//   ....[60]....
        /*053c*/ 	.word	0xffffffff


	//   ....[61]....
        /*0540*/ 	.word	0xffffffff


	//   ....[62]....
        /*0544*/ 	.word	0xffffffff


	//   ....[63]....
        /*0548*/ 	.word	0xffffffff


	//   ....[64]....
        /*054c*/ 	.word	0xffffffff


	//   ....[65]....
        /*0550*/ 	.word	0xffffffff


	//   ....[66]....
        /*0554*/ 	.word	0xffffffff


	//   ....[67]....
        /*0558*/ 	.word	0xffffffff


	//   ....[68]....
        /*055c*/ 	.word	0xffffffff


	//   ....[69]....
        /*0560*/ 	.word	0xffffffff


	//   ....[70]....
        /*0564*/ 	.word	0xffffffff


	//   ....[71]....
        /*0568*/ 	.word	0xffffffff


	//   ....[72]....
        /*056c*/ 	.word	0xffffffff


	//   ....[73]....
        /*0570*/ 	.word	0xffffffff


	//   ....[74]....
        /*0574*/ 	.word	0xffffffff


	//   ....[75]....
        /*0578*/ 	.word	0xffffffff


	//   ....[76]....
        /*057c*/ 	.word	0xffffffff


	//   ....[77]....
        /*0580*/ 	.word	0xffffffff


	//   ....[78]....
        /*0584*/ 	.word	0xffffffff


	//   ....[79]....
        /*0588*/ 	.word	0xffffffff


	//   ....[80]....
        /*058c*/ 	.word	0xffffffff


	//   ....[81]....
        /*0590*/ 	.word	0xffffffff


	//   ....[82]....
        /*0594*/ 	.word	0xffffffff


	//   ....[83]....
        /*0598*/ 	.word	0xffffffff


	//   ....[84]....
        /*059c*/ 	.word	0xffffffff


	//   ....[85]....
        /*05a0*/ 	.word	0xffffffff


	//   ....[86]....
        /*05a4*/ 	.word	0xffffffff


	//   ....[87]....
        /*05a8*/ 	.word	0xffffffff


	//   ....[88]....
        /*05ac*/ 	.word	0xffffffff


	//   ....[89]....
        /*05b0*/ 	.word	0xffffffff


	//   ....[90]....
        /*05b4*/ 	.word	0xffffffff


	//   ....[91]....
        /*05b8*/ 	.word	0xffffffff


	//   ....[92]....
        /*05bc*/ 	.word	0xffffffff


	//   ....[93]....
        /*05c0*/ 	.word	0xffffffff


	//   ....[94]....
        /*05c4*/ 	.word	0xffffffff


	//   ....[95]....
        /*05c8*/ 	.word	0xffffffff


	//   ....[96]....
        /*05cc*/ 	.word	0xffffffff


	//   ....[97]....
        /*05d0*/ 	.word	0xffffffff


	//   ....[98]....
        /*05d4*/ 	.word	0xffffffff


	//   ....[99]....
        /*05d8*/ 	.word	0xffffffff


	//   ....[100]....
        /*05dc*/ 	.word	0xffffffff


	//   ....[101]....
        /*05e0*/ 	.word	0xffffffff


	//   ....[102]....
        /*05e4*/ 	.word	0xffffffff


	//   ....[103]....
        /*05e8*/ 	.word	0xffffffff


	//   ....[104]....
        /*05ec*/ 	.word	0xffffffff


	//   ....[105]....
        /*05f0*/ 	.word	0xffffffff


	//   ....[106]....
        /*05f4*/ 	.word	0xffffffff


	//   ....[107]....
        /*05f8*/ 	.word	0xffffffff


	//   ....[108]....
        /*05fc*/ 	.word	0xffffffff


	//   ....[109]....
        /*0600*/ 	.word	0xffffffff


	//   ....[110]....
        /*0604*/ 	.word	0xffffffff


	//   ....[111]....
        /*0608*/ 	.word	0xffffffff


	//   ....[112]....
        /*060c*/ 	.word	0xffffffff


	//   ....[113]....
        /*0610*/ 	.word	0xffffffff


	//   ....[114]....
        /*0614*/ 	.word	0xffffffff


	//   ....[115]....
        /*0618*/ 	.word	0xffffffff


	//   ....[116]....
        /*061c*/ 	.word	0xffffffff


	//   ....[117]....
        /*0620*/ 	.word	0xffffffff


	//   ....[118]....
        /*0624*/ 	.word	0xffffffff


	//   ....[119]....
        /*0628*/ 	.word	0xffffffff


	//   ....[120]....
        /*062c*/ 	.word	0xffffffff


	//   ....[121]....
        /*0630*/ 	.word	0xffffffff


	//   ....[122]....
        /*0634*/ 	.word	0xffffffff


	//   ....[123]....
        /*0638*/ 	.word	0xffffffff


	//   ....[124]....
        /*063c*/ 	.word	0xffffffff


	//   ....[125]....
        /*0640*/ 	.word	0xffffffff


	//   ....[126]....
        /*0644*/ 	.word	0xffffffff


	//   ....[127]....
        /*0648*/ 	.word	0xffffffff


	//   ....[128]....
        /*064c*/ 	.word	0xffffffff


	//   ....[129]....
        /*0650*/ 	.word	0xffffffff


	//   ....[130]....
        /*0654*/ 	.word	0xffffffff


	//   ....[131]....
        /*0658*/ 	.word	0xffffffff


	//   ....[132]....
        /*065c*/ 	.word	0xffffffff


	//   ....[133]....
        /*0660*/ 	.word	0xffffffff


	//   ....[134]....
        /*0664*/ 	.word	0xffffffff


	//   ....[135]....
        /*0668*/ 	.word	0xffffffff


	//   ....[136]....
        /*066c*/ 	.word	0xffffffff


	//   ....[137]....
        /*0670*/ 	.word	0xffffffff


	//   ....[138]....
        /*0674*/ 	.word	0xffffffff


	//   ....[139]....
        /*0678*/ 	.word	0xffffffff


	//   ....[140]....
        /*067c*/ 	.word	0xffffffff


	//   ....[141]....
        /*0680*/ 	.word	0xffffffff


	//   ....[142]....
        /*0684*/ 	.word	0xffffffff


	//   ....[143]....
        /*0688*/ 	.word	0xffffffff


	//   ....[144]....
        /*068c*/ 	.word	0xffffffff


	//   ....[145]....
        /*0690*/ 	.word	0xffffffff


	//   ....[146]....
        /*0694*/ 	.word	0xffffffff


	//   ....[147]....
        /*0698*/ 	.word	0xffffffff


	//   ....[148]....
        /*069c*/ 	.word	0xffffffff


	//   ....[149]....
        /*06a0*/ 	.word	0xffffffff


	//   ....[150]....
        /*06a4*/ 	.word	0xffffffff


	//   ....[151]....
        /*06a8*/ 	.word	0xffffffff


	//   ....[152]....
        /*06ac*/ 	.word	0xffffffff


	//   ....[153]....
        /*06b0*/ 	.word	0xffffffff


	//   ....[154]....
        /*06b4*/ 	.word	0xffffffff


	//   ....[155]....
        /*06b8*/ 	.word	0xffffffff


	//   ....[156]....
        /*06bc*/ 	.word	0xffffffff


	//   ....[157]....
        /*06c0*/ 	.word	0xffffffff


	//   ....[158]....
        /*06c4*/ 	.word	0xffffffff


	//   ....[159]....
        /*06c8*/ 	.word	0xffffffff


	//   ....[160]....
        /*06cc*/ 	.word	0xffffffff


	//   ....[161]....
        /*06d0*/ 	.word	0xffffffff


	//   ....[162]....
        /*06d4*/ 	.word	0xffffffff


	//   ....[163]....
        /*06d8*/ 	.word	0xffffffff


	//   ....[164]....
        /*06dc*/ 	.word	0xffffffff


	//   ....[165]....
        /*06e0*/ 	.word	0xffffffff


	//   ....[166]....
        /*06e4*/ 	.word	0xffffffff


	//   ....[167]....
        /*06e8*/ 	.word	0xffffffff


	//   ....[168]....
        /*06ec*/ 	.word	0xffffffff


	//   ....[169]....
        /*06f0*/ 	.word	0xffffffff


	//   ....[170]....
        /*06f4*/ 	.word	0xffffffff


	//   ....[171]....
        /*06f8*/ 	.word	0xffffffff


	//   ....[172]....
        /*06fc*/ 	.word	0xffffffff


	//   ....[173]....
        /*0700*/ 	.word	0xffffffff


	//   ....[174]....
        /*0704*/ 	.word	0xffffffff


	//   ....[175]....
        /*0708*/ 	.word	0xffffffff


	//   ....[176]....
        /*070c*/ 	.word	0xffffffff


	//   ....[177]....
        /*0710*/ 	.word	0xffffffff


	//   ....[178]....
        /*0714*/ 	.word	0xffffffff


	//   ....[179]....
        /*0718*/ 	.word	0xffffffff


	//   ....[180]....
        /*071c*/ 	.word	0xffffffff


	//   ....[181]....
        /*0720*/ 	.word	0xffffffff


	//   ....[182]....
        /*0724*/ 	.word	0xffffffff


	//   ....[183]....
        /*0728*/ 	.word	0xffffffff


	//   ....[184]....
        /*072c*/ 	.word	0xffffffff


	//   ....[185]....
        /*0730*/ 	.word	0xffffffff


	//   ....[186]....
        /*0734*/ 	.word	0xffffffff


	//   ....[187]....
        /*0738*/ 	.word	0xffffffff


	//   ....[188]....
        /*073c*/ 	.word	0xffffffff


	//   ....[189]....
        /*0740*/ 	.word	0xffffffff


	//   ....[190]....
        /*0744*/ 	.word	0xffffffff


	//   ....[191]....
        /*0748*/ 	.word	0xffffffff


	//   ....[192]....
        /*074c*/ 	.word	0xffffffff


	//   ....[193]....
        /*0750*/ 	.word	0xffffffff


	//   ....[194]....
        /*0754*/ 	.word	0xffffffff


	//   ....[195]....
        /*0758*/ 	.word	0xffffffff


	//   ....[196]....
        /*075c*/ 	.word	0xffffffff


	//   ....[197]....
        /*0760*/ 	.word	0xffffffff


	//   ....[198]....
        /*0764*/ 	.word	0xffffffff


	//   ....[199]....
        /*0768*/ 	.word	0xffffffff


	//   ....[200]....
        /*076c*/ 	.word	0xffffffff


	//   ....[201]....
        /*0770*/ 	.word	0xffffffff


	//   ....[202]....
        /*0774*/ 	.word	0xffffffff


	//   ....[203]....
        /*0778*/ 	.word	0xffffffff


	//   ....[204]....
        /*077c*/ 	.word	0xffffffff


	//   ....[205]....
        /*0780*/ 	.word	0xffffffff


	//   ....[206]....
        /*0784*/ 	.word	0xffffffff


	//   ....[207]....
        /*0788*/ 	.word	0xffffffff


	//   ....[208]....
        /*078c*/ 	.word	0xffffffff


	//   ....[209]....
        /*0790*/ 	.word	0xffffffff


	//   ....[210]....
        /*0794*/ 	.word	0xffffffff


	//   ....[211]....
        /*0798*/ 	.word	0xffffffff


	//   ....[212]....
        /*079c*/ 	.word	0xffffffff


	//   ....[213]....
        /*07a0*/ 	.word	0xffffffff


	//   ....[214]....
        /*07a4*/ 	.word	0xffffffff


	//   ....[215]....
        /*07a8*/ 	.word	0xffffffff


	//   ....[216]....
        /*07ac*/ 	.word	0xffffffff


	//   ....[217]....
        /*07b0*/ 	.word	0xffffffff


	//   ....[218]....
        /*07b4*/ 	.word	0xffffffff


	//   ....[219]....
        /*07b8*/ 	.word	0xffffffff


	//   ....[220]....
        /*07bc*/ 	.word	0xffffffff


	//   ....[221]....
        /*07c0*/ 	.word	0xffffffff


	//   ....[222]....
        /*07c4*/ 	.word	0xffffffff


	//   ....[223]....
        /*07c8*/ 	.word	0xffffffff


	//   ....[224]....
        /*07cc*/ 	.word	0xffffffff


	//   ....[225]....
        /*07d0*/ 	.word	0xffffffff


	//   ....[226]....
        /*07d4*/ 	.word	0xffffffff


	//   ....[227]....
        /*07d8*/ 	.word	0xffffffff


	//   ....[228]....
        /*07dc*/ 	.word	0xffffffff


	//   ....[229]....
        /*07e0*/ 	.word	0xffffffff


	//   ....[230]....
        /*07e4*/ 	.word	0xffffffff


	//   ....[231]....
        /*07e8*/ 	.word	0xffffffff


	//   ....[232]....
        /*07ec*/ 	.word	0xffffffff


	//   ....[233]....
        /*07f0*/ 	.word	0xffffffff


	//   ....[234]....
        /*07f4*/ 	.word	0xffffffff


	//   ....[235]....
        /*07f8*/ 	.word	0xffffffff


	//   ....[236]....
        /*07fc*/ 	.word	0xffffffff


	//   ....[237]....
        /*0800*/ 	.word	0xffffffff


	//   ....[238]....
        /*0804*/ 	.word	0xffffffff


	//   ....[239]....
        /*0808*/ 	.word	0xffffffff


	//   ....[240]....
        /*080c*/ 	.word	0xffffffff


	//   ....[241]....
        /*0810*/ 	.word	0xffffffff


	//   ....[242]....
        /*0814*/ 	.word	0xffffffff


	//   ....[243]....
        /*0818*/ 	.word	0xffffffff


	//   ....[244]....
        /*081c*/ 	.word	0xffffffff


	//   ....[245]....
        /*0820*/ 	.word	0xffffffff


	//   ....[246]....
        /*0824*/ 	.word	0xffffffff


	//   ....[247]....
        /*0828*/ 	.word	0xffffffff


	//   ....[248]....
        /*082c*/ 	.word	0xffffffff


	//   ....[249]....
        /*0830*/ 	.word	0xffffffff


	//   ....[250]....
        /*0834*/ 	.word	0xffffffff


	//   ....[251]....
        /*0838*/ 	.word	0xffffffff


	//   ....[252]....
        /*083c*/ 	.word	0xffffffff


	//   ....[253]....
        /*0840*/ 	.word	0xffffffff


	//   ....[254]....
        /*0844*/ 	.word	0xffffffff


	//   ....[255]....
        /*0848*/ 	.word	0xffffffff


	//   ....[0]....
        /*084c*/ 	.word	0xffffffff


	//   ....[1]....
        /*0850*/ 	.word	0xffffffff


	//   ....[2]....
        /*0854*/ 	.word	0xffffffff


	//   ....[3]....
        /*0858*/ 	.word	0xffffffff


	//   ....[4]....
        /*085c*/ 	.word	0xffffffff


	//   ....[5]....
        /*0860*/ 	.word	0xffffffff


	//   ....[6]....
        /*0864*/ 	.word	0xffffffff


	//   ....[7]....
        /*0868*/ 	.word	0xffffffff


	//   ....[8]....
        /*086c*/ 	.word	0xffffffff


	//   ....[9]....
        /*0870*/ 	.word	0xffffffff


	//   ....[10]....
        /*0874*/ 	.word	0xffffffff


	//   ....[11]....
        /*0878*/ 	.word	0xffffffff


	//   ....[12]....
        /*087c*/ 	.word	0xffffffff


	//   ....[13]....
        /*0880*/ 	.word	0xffffffff


	//   ....[14]....
        /*0884*/ 	.word	0xffffffff


	//   ....[15]....
        /*0888*/ 	.word	0xffffffff


	//   ....[16]....
        /*088c*/ 	.word	0xffffffff


	//   ....[17]....
        /*0890*/ 	.word	0xffffffff


	//   ....[18]....
        /*0894*/ 	.word	0xffffffff


	//   ....[19]....
        /*0898*/ 	.word	0xffffffff


	//   ....[20]....
        /*089c*/ 	.word	0xffffffff


	//   ....[21]....
        /*08a0*/ 	.word	0xffffffff


	//   ....[22]....
        /*08a4*/ 	.word	0xffffffff


	//   ....[23]....
        /*08a8*/ 	.word	0xffffffff


	//   ....[24]....
        /*08ac*/ 	.word	0xffffffff


	//   ....[25]....
        /*08b0*/ 	.word	0xffffffff


	//   ....[26]....
        /*08b4*/ 	.word	0xffffffff


	//   ....[27]....
        /*08b8*/ 	.word	0xffffffff


	//   ....[28]....
        /*08bc*/ 	.word	0xffffffff


	//   ....[29]....
        /*08c0*/ 	.word	0xffffffff


	//   ....[30]....
        /*08c4*/ 	.word	0xffffffff


	//   ....[31]....
        /*08c8*/ 	.word	0xffffffff


	//----- nvinfo : EIATTR_COOP_GROUP_INSTR_OFFSETS
	.align		4
.L_244:
        /*08cc*/ 	.byte	0x04, 0x28
        /*08ce*/ 	.short	(.L_246 - .L_245)


	//   ....[0]....
.L_245:
        /*08d0*/ 	.word	0x00000050


	//   ....[1]....
        /*08d4*/ 	.word	0x00000060


	//   ....[2]....
        /*08d8*/ 	.word	0x00001550


	//   ....[3]....
        /*08dc*/ 	.word	0x00001570


	//   ....[4]....
        /*08e0*/ 	.word	0x000016c0


	//   ....[5]....
        /*08e4*/ 	.word	0x000016d0


	//   ....[6]....
        /*08e8*/ 	.word	0x000017b0


	//   ....[7]....
        /*08ec*/ 	.word	0x000017d0


	//   ....[8]....
        /*08f0*/ 	.word	0x000018b0


	//   ....[9]....
        /*08f4*/ 	.word	0x000018c0


	//   ....[10]....
        /*08f8*/ 	.word	0x000019a0


	//   ....[11]....
        /*08fc*/ 	.word	0x000019c0


	//   ....[12]....
        /*0900*/ 	.word	0x00001aa0


	//   ....[13]....
        /*0904*/ 	.word	0x00001ab0


	//   ....[14]....
        /*0908*/ 	.word	0x00001b90


	//   ....[15]....
        /*090c*/ 	.word	0x00001bb0


	//   ....[16]....
        /*0910*/ 	.word	0x00001c90


	//   ....[17]....
        /*0914*/ 	.word	0x00001ca0


	//   ....[18]....
        /*0918*/ 	.word	0x00002120


	//   ....[19]....
        /*091c*/ 	.word	0x00002140


	//   ....[20]....
        /*0920*/ 	.word	0x00002150


	//   ....[21]....
        /*0924*/ 	.word	0x00002170


	//   ....[22]....
        /*0928*/ 	.word	0x00002180


	//   ....[23]....
        /*092c*/ 	.word	0x000021a0


	//   ....[24]....
        /*0930*/ 	.word	0x000021c0


	//   ....[25]....
        /*0934*/ 	.word	0x000021e0


	//   ....[26]....
        /*0938*/ 	.word	0x00002200


	//   ....[27]....
        /*093c*/ 	.word	0x00002220


	//   ....[28]....
        /*0940*/ 	.word	0x00002240


	//   ....[29]....
        /*0944*/ 	.word	0x00002260


	//   ....[30]....
        /*0948*/ 	.word	0x00002270


	//   ....[31]....
        /*094c*/ 	.word	0x00002280


	//   ....[32]....
        /*0950*/ 	.word	0x00002700


	//   ....[33]....
        /*0954*/ 	.word	0x00002740


	//   ....[34]....
        /*0958*/ 	.word	0x00002760


	//   ....[35]....
        /*095c*/ 	.word	0x00002770


	//   ....[36]....
        /*0960*/ 	.word	0x00002850


	//   ....[37]....
        /*0964*/ 	.word	0x00002860


	//   ....[38]....
        /*0968*/ 	.word	0x00002870


	//   ....[39]....
        /*096c*/ 	.word	0x000028a0


	//   ....[40]....
        /*0970*/ 	.word	0x000028d0


	//   ....[41]....
        /*0974*/ 	.word	0x00002910


	//   ....[42]....
        /*0978*/ 	.word	0x00002930


	//   ....[43]....
        /*097c*/ 	.word	0x00002960


	//   ....[44]....
        /*0980*/ 	.word	0x00002990


	//   ....[45]....
        /*0984*/ 	.word	0x00002be0


	//   ....[46]....
        /*0988*/ 	.word	0x000035a0


	//   ....[47]....
        /*098c*/ 	.word	0x000035c0


	//   ....[48]....
        /*0990*/ 	.word	0x000035d0


	//   ....[49]....
        /*0994*/ 	.word	0x000035e0


	//   ....[50]....
        /*0998*/ 	.word	0x000035f0


	//   ....[51]....
        /*099c*/ 	.word	0x00003600


	//   ....[52]....
        /*09a0*/ 	.word	0x00003610


	//   ....[53]....
        /*09a4*/ 	.word	0x00003620


	//   ....[54]....
        /*09a8*/ 	.word	0x00003640


	//   ....[55]....
        /*09ac*/ 	.word	0x00003670


	//   ....[56]....
        /*09b0*/ 	.word	0x00003690


	//   ....[57]....
        /*09b4*/ 	.word	0x000036b0


	//   ....[58]....
        /*09b8*/ 	.word	0x00003720


	//   ....[59]....
        /*09bc*/ 	.word	0x00003740


	//   ....[60]....
        /*09c0*/ 	.word	0x000038f0


	//   ....[61]....
        /*09c4*/ 	.word	0x00003cb0


	//   ....[62]....
        /*09c8*/ 	.word	0x00003cc0


	//   ....[63]....
        /*09cc*/ 	.word	0x00003cd0


	//   ....[64]....
        /*09d0*/ 	.word	0x00004e50


	//   ....[65]....
        /*09d4*/ 	.word	0x00004e80


	//   ....[66]....
        /*09d8*/ 	.word	0x00004ea0


	//   ....[67]....
        /*09dc*/ 	.word	0x00004eb0


	//   ....[68]....
        /*09e0*/ 	.word	0x00004ee0


	//   ....[69]....
        /*09e4*/ 	.word	0x00004f00


	//   ....[70]....
        /*09e8*/ 	.word	0x00004f20


	//   ....[71]....
        /*09ec*/ 	.word	0x00004f30


	//   ....[72]....
        /*09f0*/ 	.word	0x00007c70


	//   ....[73]....
        /*09f4*/ 	.word	0x00007c90


	//   ....[74]....
        /*09f8*/ 	.word	0x00007ca0


	//   ....[75]....
        /*09fc*/ 	.word	0x00007cb0


	//   ....[76]....
        /*0a00*/ 	.word	0x00007cc0


	//   ....[77]....
        /*0a04*/ 	.word	0x00007cd0


	//   ....[78]....
        /*0a08*/ 	.word	0x00007ce0


	//   ....[79]....
        /*0a0c*/ 	.word	0x00007cf0


	//   ....[80]....
        /*0a10*/ 	.word	0x00007d00


	//   ....[81]....
        /*0a14*/ 	.word	0x00007d10


	//   ....[82]....
        /*0a18*/ 	.word	0x00007d20


	//   ....[83]....
        /*0a1c*/ 	.word	0x00007d30


	//   ....[84]....
        /*0a20*/ 	.word	0x00007d40


	//   ....[85]....
        /*0a24*/ 	.word	0x00007d50


	//   ....[86]....
        /*0a28*/ 	.word	0x00008a00


	//   ....[87]....
        /*0a2c*/ 	.word	0x00008a20


	//   ....[88]....
        /*0a30*/ 	.word	0x00008a80


	//   ....[89]....
        /*0a34*/ 	.word	0x00008a90


	//   ....[90]....
        /*0a38*/ 	.word	0x00008ad0


	//   ....[91]....
        /*0a3c*/ 	.word	0x00008ae0


	//   ....[92]....
        /*0a40*/ 	.word	0x00008b20


	//   ....[93]....
        /*0a44*/ 	.word	0x00008b30


	//   ....[94]....
        /*0a48*/ 	.word	0x00008b70


	//   ....[95]....
        /*0a4c*/ 	.word	0x00008b80


	//   ....[96]....
        /*0a50*/ 	.word	0x00008bc0


	//   ....[97]....
        /*0a54*/ 	.word	0x00008bd0


	//   ....[98]....
        /*0a58*/ 	.word	0x00008be0


	//   ....[99]....
        /*0a5c*/ 	.word	0x00008bf0


	//   ....[100]....
        /*0a60*/ 	.word	0x00008d60


	//   ....[101]....
        /*0a64*/ 	.word	0x00009120


	//   ....[102]....
        /*0a68*/ 	.word	0x00009150


	//   ....[103]....
        /*0a6c*/ 	.word	0x00009180


	//   ....[104]....
        /*0a70*/ 	.word	0x00009e70


	//   ....[105]....
        /*0a74*/ 	.word	0x00009f70


	//   ....[106]....
        /*0a78*/ 	.word	0x0000a060


	//   ....[107]....
        /*0a7c*/ 	.word	0x0000a130


	//   ....[108]....
        /*0a80*/ 	.word	0x0000a1b0


	//   ....[109]....
        /*0a84*/ 	.word	0x0000a1d0


	//   ....[110]....
        /*0a88*/ 	.word	0x0000a3b0


	//   ....[111]....
        /*0a8c*/ 	.word	0x0000a3d0


	//   ....[112]....
        /*0a90*/ 	.word	0x0000d050


	//   ....[113]....
        /*0a94*/ 	.word	0x0000d090


	//   ....[114]....
        /*0a98*/ 	.word	0x0000d0b0


	//   ....[115]....
        /*0a9c*/ 	.word	0x0000d0d0


	//   ....[116]....
        /*0aa0*/ 	.word	0x0000d0f0


	//   ....[117]....
        /*0aa4*/ 	.word	0x0000d110


	//   ....[118]....
        /*0aa8*/ 	.word	0x0000d130


	//   ....[119]....
        /*0aac*/ 	.word	0x0000d150


	//   ....[120]....
        /*0ab0*/ 	.word	0x0000d170


	//   ....[121]....
        /*0ab4*/ 	.word	0x0000d190


	//   ....[122]....
        /*0ab8*/ 	.word	0x0000d1b0


	//   ....[123]....
        /*0abc*/ 	.word	0x0000d1d0


	//   ....[124]....
        /*0ac0*/ 	.word	0x0000d1f0


	//   ....[125]....
        /*0ac4*/ 	.word	0x0000d3a0


	//   ....[126]....
        /*0ac8*/ 	.word	0x0000dd80


	//   ....[127]....
        /*0acc*/ 	.word	0x0000dda0


	//   ....[128]....
        /*0ad0*/ 	.word	0x0000de00


	//   ....[129]....
        /*0ad4*/ 	.word	0x0000de10


	//   ....[130]....
        /*0ad8*/ 	.word	0x0000de50


	//   ....[131]....
        /*0adc*/ 	.word	0x0000de60


	//   ....[132]....
        /*0ae0*/ 	.word	0x0000dea0


	//   ....[133]....
        /*0ae4*/ 	.word	0x0000deb0


	//   ....[134]....
        /*0ae8*/ 	.word	0x0000def0


	//   ....[135]....
        /*0aec*/ 	.word	0x0000df00


	//   ....[136]....
        /*0af0*/ 	.word	0x0000df40


	//   ....[137]....
        /*0af4*/ 	.word	0x0000df50


	//   ....[138]....
        /*0af8*/ 	.word	0x0000df60


	//   ....[139]....
        /*0afc*/ 	.word	0x0000df70


	//   ....[140]....
        /*0b00*/ 	.word	0x0000e740


	//   ....[141]....
        /*0b04*/ 	.word	0x0000e760


	//   ....[142]....
        /*0b08*/ 	.word	0x0000e770


	//   ....[143]....
        /*0b0c*/ 	.word	0x0000e7a0


	//   ....[144]....
        /*0b10*/ 	.word	0x0000e7b0


	//   ....[145]....
        /*0b14*/ 	.word	0x0000e7d0


	//   ....[146]....
        /*0b18*/ 	.word	0x0000e800


	//   ....[147]....
        /*0b1c*/ 	.word	0x0000e820


	//   ....[148]....
        /*0b20*/ 	.word	0x00011180


	//   ....[149]....
        /*0b24*/ 	.word	0x000111e0


	//   ....[150]....
        /*0b28*/ 	.word	0x00011200


	//   ....[151]....
        /*0b2c*/ 	.word	0x00011220


	//   ....[152]....
        /*0b30*/ 	.word	0x00011230


	//   ....[153]....
        /*0b34*/ 	.word	0x00011250


	//   ....[154]....
        /*0b38*/ 	.word	0x00011270


	//   ....[155]....
        /*0b3c*/ 	.word	0x00011280


	//   ....[156]....
        /*0b40*/ 	.word	0x00011b40


	//   ....[157]....
        /*0b44*/ 	.word	0x00012070


	//   ....[158]....
        /*0b48*/ 	.word	0x00012080


	//   ....[159]....
        /*0b4c*/ 	.word	0x00012090


	//   ....[160]....
        /*0b50*/ 	.word	0x000120c0


	//   ....[161]....
        /*0b54*/ 	.word	0x00012120


	//   ....[162]....
        /*0b58*/ 	.word	0x00012150


	//   ....[163]....
        /*0b5c*/ 	.word	0x00012170


	//   ....[164]....
        /*0b60*/ 	.word	0x00012180


	//   ....[165]....
        /*0b64*/ 	.word	0x00012270


	//   ....[166]....
        /*0b68*/ 	.word	0x000122a0


	//   ....[167]....
        /*0b6c*/ 	.word	0x00012500


	//   ....[168]....
        /*0b70*/ 	.word	0x00012520


	//   ....[169]....
        /*0b74*/ 	.word	0x00012750


	//   ....[170]....
        /*0b78*/ 	.word	0x00012770


	//   ....[171]....
        /*0b7c*/ 	.word	0x000129a0


	//   ....[172]....
        /*0b80*/ 	.word	0x000129b0


	//   ....[173]....
        /*0b84*/ 	.word	0x00012f40


	//   ....[174]....
        /*0b88*/ 	.word	0x00013050


	//   ....[175]....
        /*0b8c*/ 	.word	0x000130c0


	//   ....[176]....
        /*0b90*/ 	.word	0x00013130


	//   ....[177]....
        /*0b94*/ 	.word	0x00013190


	//   ....[178]....
        /*0b98*/ 	.word	0x00013200


	//   ....[179]....
        /*0b9c*/ 	.word	0x00013270


	//   ....[180]....
        /*0ba0*/ 	.word	0x000132e0


	//   ....[181]....
        /*0ba4*/ 	.word	0x00013340


	//   ....[182]....
        /*0ba8*/ 	.word	0x000133b0


	//   ....[183]....
        /*0bac*/ 	.word	0x00013420


	//   ....[184]....
        /*0bb0*/ 	.word	0x00013490


	//   ....[185]....
        /*0bb4*/ 	.word	0x000134f0


	//   ....[186]....
        /*0bb8*/ 	.word	0x00013560


	//   ....[187]....
        /*0bbc*/ 	.word	0x000135d0


	//   ....[188]....
        /*0bc0*/ 	.word	0x00013640


	//   ....[189]....
        /*0bc4*/ 	.word	0x000136a0


	//   ....[190]....
        /*0bc8*/ 	.word	0x00013710


	//   ....[191]....
        /*0bcc*/ 	.word	0x00013780


	//   ....[192]....
        /*0bd0*/ 	.word	0x00013830


	//   ....[193]....
        /*0bd4*/ 	.word	0x00013890


	//   ....[194]....
        /*0bd8*/ 	.word	0x00013940


	//   ....[195]....
        /*0bdc*/ 	.word	0x000139a0


	//   ....[196]....
        /*0be0*/ 	.word	0x00013a50


	//   ....[197]....
        /*0be4*/ 	.word	0x00013ab0


	//   ....[198]....
        /*0be8*/ 	.word	0x00013b60


	//   ....[199]....
        /*0bec*/ 	.word	0x00013bc0


	//   ....[200]....
        /*0bf0*/ 	.word	0x00013c70


	//   ....[201]....
        /*0bf4*/ 	.word	0x00013cd0


	//   ....[202]....
        /*0bf8*/ 	.word	0x00013d80


	//   ....[203]....
        /*0bfc*/ 	.word	0x00013de0


	//   ....[204]....
        /*0c00*/ 	.word	0x00013e50


	//   ....[205]....
        /*0c04*/ 	.word	0x00013ec0


	//   ....[206]....
        /*0c08*/ 	.word	0x000142b0


	//   ....[207]....
        /*0c0c*/ 	.word	0x000146a0


	//   ....[208]....
        /*0c10*/ 	.word	0x00015140


	//   ....[209]....
        /*0c14*/ 	.word	0x00015190


	//   ....[210]....
        /*0c18*/ 	.word	0x000151e0


	//   ....[211]....
        /*0c1c*/ 	.word	0x00015230


	//   ....[212]....
        /*0c20*/ 	.word	0x00015280


	//   ....[213]....
        /*0c24*/ 	.word	0x000152d0


	//   ....[214]....
        /*0c28*/ 	.word	0x00015320


	//   ....[215]....
        /*0c2c*/ 	.word	0x00015370


	//   ....[216]....
        /*0c30*/ 	.word	0x000153e0


	//   ....[217]....
        /*0c34*/ 	.word	0x00015450


	//   ....[218]....
        /*0c38*/ 	.word	0x00015500


	//   ....[219]....
        /*0c3c*/ 	.word	0x00015560


	//   ....[220]....
        /*0c40*/ 	.word	0x00015610


	//   ....[221]....
        /*0c44*/ 	.word	0x00015670


	//   ....[222]....
        /*0c48*/ 	.word	0x00015720


	//   ....[223]....
        /*0c4c*/ 	.word	0x00015780


	//   ....[224]....
        /*0c50*/ 	.word	0x00015830


	//   ....[225]....
        /*0c54*/ 	.word	0x00015890


	//   ....[226]....
        /*0c58*/ 	.word	0x00015940


	//   ....[227]....
        /*0c5c*/ 	.word	0x000159a0


	//   ....[228]....
        /*0c60*/ 	.word	0x00015a50


	//   ....[229]....
        /*0c64*/ 	.word	0x00015ab0


	//   ....[230]....
        /*0c68*/ 	.word	0x00015b20


	//   ....[231]....
        /*0c6c*/ 	.word	0x00015b90


	//   ....[232]....
        /*0c70*/ 	.word	0x00015c40


	//   ....[233]....
        /*0c74*/ 	.word	0x00015ca0


	//   ....[234]....
        /*0c78*/ 	.word	0x00015d50


	//   ....[235]....
        /*0c7c*/ 	.word	0x00015db0


	//   ....[236]....
        /*0c80*/ 	.word	0x00015e60


	//   ....[237]....
        /*0c84*/ 	.word	0x00015ec0


	//   ....[238]....
        /*0c88*/ 	.word	0x00015f70


	//   ....[239]....
        /*0c8c*/ 	.word	0x00015fd0


	//   ....[240]....
        /*0c90*/ 	.word	0x00016080


	//   ....[241]....
        /*0c94*/ 	.word	0x000160e0


	//   ....[242]....
        /*0c98*/ 	.word	0x00016190


	//   ....[243]....
        /*0c9c*/ 	.word	0x000161f0


	//   ....[244]....
        /*0ca0*/ 	.word	0x00016260


	//   ....[245]....
        /*0ca4*/ 	.word	0x000162d0


	//   ....[246]....
        /*0ca8*/ 	.word	0x000166b0


	//   ....[247]....
        /*0cac*/ 	.word	0x00016a90


	//   ....[248]....
        /*0cb0*/ 	.word	0x00017550


	//   ....[249]....
        /*0cb4*/ 	.word	0x00017590


	//   ....[250]....
        /*0cb8*/ 	.word	0x000175e0


	//   ....[251]....
        /*0cbc*/ 	.word	0x00017620


	//   ....[252]....
        /*0cc0*/ 	.word	0x00017670


	//   ....[253]....
        /*0cc4*/ 	.word	0x000176b0


	//   ....[254]....
        /*0cc8*/ 	.word	0x00017700


	//   ....[255]....
        /*0ccc*/ 	.word	0x00017740


	//   ....[0]....
        /*0cd0*/ 	.word	0x000177a0


	//   ....[1]....
        /*0cd4*/ 	.word	0x00017810


	//   ....[2]....
        /*0cd8*/ 	.word	0x00017880


	//   ....[3]....
        /*0cdc*/ 	.word	0x00017930


	//   ....[4]....
        /*0ce0*/ 	.word	0x00017990


	//   ....[5]....
        /*0ce4*/ 	.word	0x00017a40


	//   ....[6]....
        /*0ce8*/ 	.word	0x00017aa0


	//   ....[7]....
        /*0cec*/ 	.word	0x00017b50


	//   ....[8]....
        /*0cf0*/ 	.word	0x00017bb0


	//   ....[9]....
        /*0cf4*/ 	.word	0x00017c60


	//   ....[10]....
        /*0cf8*/ 	.word	0x00017cc0


	//   ....[11]....
        /*0cfc*/ 	.word	0x00017d70


	//   ....[12]....
        /*0d00*/ 	.word	0x00017dd0


	//   ....[13]....
        /*0d04*/ 	.word	0x00017e80


	//   ....[14]....
        /*0d08*/ 	.word	0x00017ee0


	//   ....[15]....
        /*0d0c*/ 	.word	0x00017f30


	//   ....[16]....
        /*0d10*/ 	.word	0x00017f70


	//   ....[17]....
        /*0d14*/ 	.word	0x00017fc0


	//   ....[18]....
        /*0d18*/ 	.word	0x00018000


	//   ....[19]....
        /*0d1c*/ 	.word	0x00018050


	//   ....[20]....
        /*0d20*/ 	.word	0x00018090


	//   ....[21]....
        /*0d24*/ 	.word	0x000180e0


	//   ....[22]....
        /*0d28*/ 	.word	0x00018120


	//   ....[23]....
        /*0d2c*/ 	.word	0x00018170


	//   ....[24]....
        /*0d30*/ 	.word	0x000181d0


	//   ....[25]....
        /*0d34*/ 	.word	0x00018220


	//   ....[26]....
        /*0d38*/ 	.word	0x00018270


	//   ....[27]....
        /*0d3c*/ 	.word	0x000182c0


	//   ....[28]....
        /*0d40*/ 	.word	0x00018320


	//   ....[29]....
        /*0d44*/ 	.word	0x00018370


	//   ....[30]....
        /*0d48*/ 	.word	0x000183d0


	//   ....[31]....
        /*0d4c*/ 	.word	0x00018440


	//----- nvinfo : EIATTR_EXIT_INSTR_OFFSETS
	.align		4
.L_246:
        /*0d50*/ 	.byte	0x04, 0x1c
        /*0d52*/ 	.short	(.L_248 - .L_247)


	//   ....[0]....
.L_247:
        /*0d54*/ 	.word	0x000000b0


	//   ....[1]....
        /*0d58*/ 	.word	0x00013000


	//----- nvinfo : EIATTR_MAX_THREADS
	.align		4
.L_248:
        /*0d5c*/ 	.byte	0x04, 0x05
        /*0d5e*/ 	.short	(.L_250 - .L_249)
.L_249:
        /*0d60*/ 	.word	0x00000080
        /*0d64*/ 	.word	0x00000001
        /*0d68*/ 	.word	0x00000001


	//----- nvinfo : EIATTR_CRS_STACK_SIZE
	.align		4
.L_250:
        /*0d6c*/ 	.byte	0x04, 0x1e
        /*0d6e*/ 	.short	(.L_252 - .L_251)
.L_251:
        /*0d70*/ 	.word	0x00000000
.L_252:


//--------------------- .nv.info._ZN7cutlass13device_kernelIN5flash19enable_sm80_to_sm89INS1_16FlashAttnFwdSm80INS1_25CollectiveMainloopFwdSm80ILi4ELi1ELb0EN4cute5tupleIJNS5_1CILi128EEENS7_ILi80EEENS7_ILi64EEEEEELi64ENS_6half_tEfNS_4arch4Sm80ELb1ELb0ELb0ELb1ELb1ELb0ELb1ELb1EEENS1_21CollectiveEpilogueFwdINS6_IJS8_SA_S9_EEENS6_IJNS7_ILi1EEESI_SI_EEESC_SE_Li128ELb1ELb1ELb1ELb0EEENS1_36VarlenDynamicPersistentTileSchedulerILi128ELi80ELi128ELi128ELb1ELb1ELb0ELb1ELb1ELb1EEEEEEEEEvNT_6ParamsE --------------------------
	.section	.nv.info._ZN7cutlass13device_kernelIN5flash19enable_sm80_to_sm89INS1_16FlashAttnFwdSm80INS1_25CollectiveMainloopFwdSm80ILi4ELi1ELb0EN4cute5tupleIJNS5_1CILi128EEENS7_ILi80EEENS7_ILi64EEEEEELi64ENS_6half_tEfNS_4arch4Sm80ELb1ELb0ELb0ELb1ELb1ELb0ELb1ELb1EEENS1_21CollectiveEpilogueFwdINS6_IJS8_SA_S9_EEENS6_IJNS7_ILi1EEESI_SI_EEESC_SE_Li128ELb1ELb1ELb1ELb0EEENS1_36VarlenDynamicPersistentTileSchedulerILi128ELi80ELi128ELi128ELb1ELb1ELb0ELb1ELb1ELb1EEEEEEEEEvNT_6ParamsE,"",@"SHT_CUDA_INFO"
	.sectionflags	@""
	.align	4


	//----- nvinfo : EIATTR_CUDA_API_VERSION
	.align		4
        /*0000*/ 	.byte	0x04, 0x37
        /*0002*/ 	.short	(.L_254 - .L_253)
.L_253:
        /*0004*/ 	.word	0x00000082


	//----- nvinfo : EIATTR_SW2861232_WAR
	.align		4
.L_254:
        /*0008*/ 	.byte	0x01, 0x35
	.zero		2


	//----- nvinfo : EIATTR_PARAM_CBANK
	.align		4
        /*000c*/ 	.byte	0x04, 0x0a
        /*000e*/ 	.short	(.L_256 - .L_255)
	.align		4
.L_255:
        /*0010*/ 	.word	index@(.nv.constant0._ZN7cutlass13device_kernelIN5flash19enable_sm80_to_sm89INS1_16FlashAttnFwdSm80INS1_25CollectiveMainloopFwdSm80ILi4ELi1ELb0EN4cute5tupleIJNS5_1CILi128EEENS7_ILi80EEENS7_ILi64EEEEEELi64ENS_6half_tEfNS_4arch4Sm80ELb1ELb0ELb0ELb1ELb1ELb0ELb1ELb1EEENS1_21CollectiveEpilogueFwdINS6_IJS8_SA_S9_EEENS6_IJNS7_ILi1EEESI_SI_EEESC_SE_Li128ELb1ELb1ELb1ELb0EEENS1_36VarlenDynamicPersistentTileSchedulerILi128ELi80ELi128ELi128ELb1ELb1ELb0ELb1ELb1ELb1EEEEEEEEEvNT_6ParamsE)
        /*0014*/ 	.short	0x0160
        /*0016*/ 	.short	0x0438


	//----- nvinfo : EIATTR_CBANK_PARAM_SIZE
	.align		4
.L_256:
        /*0018*/ 	.byte	0x03, 0x19
        /*001a*/ 	.short	0x0438


	//----- nvinfo : EIATTR_KPARAM_INFO
	.align		4
        /*001c*/ 	.byte	0x04, 0x17
        /*001e*/ 	.short	(.L_258 - .L_257)
.L_257:
        /*0020*/ 	.word	0x00000000
        /*0024*/ 	.short	0x0000
        /*0026*/ 	.short	0x0000
        /*0028*/ 	.byte	0x00, 0xf0, 0xe1, 0x10


	//----- nvinfo : EIATTR_MAXREG_COUNT
	.align		4
.L_258:
        /*002c*/ 	.byte	0x03, 0x1b
        /*002e*/ 	.short	0x00ff


	//----- nvinfo : EIATTR_NUM_BARRIERS
	.align		4
        /*0030*/ 	.byte	0x02, 0x4c
        /*0032*/ 	.byte	0x06
	.zero		1


	//----- nvinfo : EIATTR_ANNOTATIONS
	.align		4
        /*0034*/ 	.byte	0x04, 0x55
        /*0036*/ 	.short	(.L_260 - .L_259)


	//   ....[0]....
.L_259:
        /* <DEDUP_REMOVED lines=106> */


	//----- nvinfo : EIATTR_MERCURY_ISA_VERSION
	.align		4
.L_260:
        /*06c0*/ 	.byte	0x03, 0x5f
        /*06c2*/ 	.short	0x0000


	//----- nvinfo : EIATTR_INT_WARP_WIDE_INSTR_OFFSETS
	.align		4
        /*06c4*/ 	.byte	0x04, 0x31
        /*06c6*/ 	.short	(.L_262 - .L_261)


	//   ....[0]....
.L_261:
        /*06c8*/ 	.word	0x0000e7d0


	//   ....[1]....
        /*06cc*/ 	.word	0x0000e850


	//----- nvinfo : EIATTR_COOP_GROUP_MASK_REGIDS
	.align		4
.L_262:
        /*06d0*/ 	.byte	0x04, 0x29
        /*06d2*/ 	.short	(.L_264 - .L_263)


	//   ....[0]....
.L_263:
        /*06d4*/ 	.word	0xffffffff


	//   ....[1]....
        /*06d8*/ 	.word	0xffffffff


	//   ....[2]....
        /*06dc*/ 	.word	0xffffffff


	//   ....[3]....
        /*06e0*/ 	.word	0xffffffff


	//   ....[4]....
        /*06e4*/ 	.word	0xffffffff


	//   ....[5]....
        /*06e8*/ 	.word	0xffffffff


	//   ....[6]....
        /*06ec*/ 	.word	0xffffffff


	//   ....[7]....
        /*06f0*/ 	.word	0xffffffff


	//   ....[8]....
        /*06f4*/ 	.word	0xffffffff


	//   ....[9]....
        /*06f8*/ 	.word	0xffffffff


	//   ....[10]....
        /*06fc*/ 	.word	0xffffffff


	//   ....[11]....
        /*0700*/ 	.word	0xffffffff


	//   ....[12]....
        /*0704*/ 	.word	0xffffffff


	//   ....[13]....
        /*0708*/ 	.word	0xffffffff


	//   ....[14]....
        /*070c*/ 	.word	0xffffffff


	//   ....[15]....
        /*0710*/ 	.word	0xffffffff


	//   ....[16]....
        /*0714*/ 	.word	0xffffffff


	//   ....[17]....
        /*0718*/ 	.word	0xffffffff


	//   ....[18]....
        /*071c*/ 	.word	0xffffffff


	//   ....[19]....
        /*0720*/ 	.word	0xffffffff


	//   ....[20]....
        /*0724*/ 	.word	0xffffffff


	//   ....[21]....
        /*0728*/ 	.word	0xffffffff


	//   ....[22]....
        /*072c*/ 	.word	0xffffffff


	//   ....[23]....
        /*0730*/ 	.word	0xffffffff


	//   ....[24]....
        /*0734*/ 	.word	0xffffffff


	//   ....[25]....
        /*0738*/ 	.word	0xffffffff


	//   ....[26]....
        /*073c*/ 	.word	0xffffffff


	//   ....[27]....
        /*0740*/ 	.word	0xffffffff


	//   ....[28]....
        /*0744*/ 	.word	0xffffffff


	//   ....[29]....
        /*0748*/ 	.word	0xffffffff


	//   ....[30]....
        /*074c*/ 	.word	0xffffffff


	//   ....[31]....
        /*0750*/ 	.word	0xffffffff


	//   ....[32]....
        /*0754*/ 	.word	0xffffffff


	//   ....[33]....
        /*0758*/ 	.word	0xffffffff


	//   ....[34]....
        /*075c*/ 	.word	0xffffffff


	//   ....[35]....
        /*0760*/ 	.word	0xffffffff


	//   ....[36]....
        /*0764*/ 	.word	0xffffffff


	//   ....[37]....
        /*0768*/ 	.word	0xffffffff


	//   ....[38]....
        /*076c*/ 	.word	0xffffffff


	//   ....[39]....
        /*0770*/ 	.word	0xffffffff


	//   ....[40]....
        /*0774*/ 	.word	0xffffffff


	//   ....[41]....
        /*0778*/ 	.word	0xffffffff


	//   ....[42]....
        /*077c*/ 	.word	0xffffffff


	//   ....[43]....
        /*0780*/ 	.word	0xffffffff


	//   ....[44]....
        /*0784*/ 	.word	0xffffffff


	//   ....[45]....
        /*0788*/ 	.word	0xffffffff


	//   ....[46]....
        /*078c*/ 	.word	0xffffffff


	//   ....[47]....
        /*0790*/ 	.word	0xffffffff


	//   ....[48]....
        /*0794*/ 	.word	0xffffffff


	//   ....[49]....
        /*0798*/ 	.word	0xffffffff


	//   ....[50]....
        /*079c*/ 	.word	0xffffffff


	//   ....[51]....
        /*07a0*/ 	.word	0xffffffff


	//   ....[52]....
        /*07a4*/ 	.word	0xffffffff


	//   ....[53]....
        /*07a8*/ 	.word	0xffffffff


	//   ....[54]....
        /*07ac*/ 	.word	0xffffffff


	//   ....[55]....
        /*07b0*/ 	.word	0xffffffff


	//   ....[56]....
        /*07b4*/ 	.word	0xffffffff


	//   ....[57]....
        /*07b8*/ 	.word	0xffffffff


	//   ....[58]....
        /*07bc*/ 	.word	0xffffffff


	//   ....[59]....
        /*07c0*/ 	.word	0xffffffff


	//   ....[60]....
        /*07c4*/ 	.word	0xffffffff


	//   ....[61]....
        /*07c8*/ 	.word	0xffffffff


	//   ....[62]....
        /*07cc*/ 	.word	0xffffffff


	//   ....[63]....
        /*07d0*/ 	.word	0xffffffff


	//   ....[64]....
        /*07d4*/ 	.word	0xffffffff


	//   ....[65]....
        /*07d8*/ 	.word	0xffffffff


	//   ....[66]....
        /*07dc*/ 	.word	0xffffffff


	//   ....[67]....
        /*07e0*/ 	.word	0xffffffff


	//   ....[68]....
        /*07e4*/ 	.word	0xffffffff


	//   ....[69]....
        /*07e8*/ 	.word	0xffffffff


	//   ....[70]....
        /*07ec*/ 	.word	0xffffffff


	//   ....[71]....
        /*07f0*/ 	.word	0xffffffff


	//   ....[72]....
        /*07f4*/ 	.word	0xffffffff


	//   ....[73]....
        /*07f8*/ 	.word	0xffffffff


	//   ....[74]....
        /*07fc*/ 	.word	0xffffffff


	//   ....[75]....
        /*0800*/ 	.word	0xffffffff


	//   ....[76]....
        /*0804*/ 	.word	0xffffffff


	//   ....[77]....
        /*0808*/ 	.word	0xffffffff


	//   ....[78]....
        /*080c*/ 	.word	0xffffffff


	//   ....[79]....
        /*0810*/ 	.word	0xffffffff


	//   ....[80]....
        /*0814*/ 	.word	0xffffffff


	//   ....[81]....
        /*0818*/ 	.word	0xffffffff


	//   ....[82]....
        /*081c*/ 	.word	0xffffffff


	//   ....[83]....
        /*0820*/ 	.word	0xffffffff


	//   ....[84]....
        /*0824*/ 	.word	0xffffffff


	//   ....[85]....
        /*0828*/ 	.word	0xffffffff


	//   ....[86]....
        /*082c*/ 	.word	0xffffffff


	//   ....[87]....
        /*0830*/ 	.word	0xffffffff


	//   ....[88]....
        /*0834*/ 	.word	0xffffffff


	//   ....[89]....
        /*0838*/ 	.word	0xffffffff


	//   ....[90]....
        /*083c*/ 	.word	0xffffffff


	//   ....[91]....
        /*0840*/ 	.word	0xffffffff


	//   ....[92]....
        /*0844*/ 	.word	0xffffffff


	//   ....[93]....
        /*0848*/ 	.word	0xffffffff


	//   ....[94]....
        /*084c*/ 	.word	0xffffffff


	//   ....[95]....
        /*0850*/ 	.word	0xffffffff


	//   ....[96]....
        /*0854*/ 	.word	0xffffffff


	//   ....[97]....
        /*0858*/ 	.word	0xffffffff


	//   ....[98]....
        /*085c*/ 	.word	0xffffffff


	//   ....[99]....
        /*0860*/ 	.word	0xffffffff


	//   ....[100]....
        /*0864*/ 	.word	0xffffffff


	//   ....[101]....
        /*0868*/ 	.word	0xffffffff


	//   ....[102]....
        /*086c*/ 	.word	0xffffffff


	//   ....[103]....
        /*0870*/ 	.word	0xffffffff


	//   ....[104]....
        /*0874*/ 	.word	0xffffffff


	//   ....[105]....
        /*0878*/ 	.word	0xffffffff


	//   ....[106]....
        /*087c*/ 	.word	0xffffffff


	//   ....[107]....
        /*0880*/ 	.word	0xffffffff


	//   ....[108]....
        /*0884*/ 	.word	0xffffffff


	//   ....[109]....
        /*0888*/ 	.word	0xffffffff


	//   ....[110]....
        /*088c*/ 	.word	0xffffffff


	//   ....[111]....
        /*0890*/ 	.word	0xffffffff


	//   ....[112]....
        /*0894*/ 	.word	0xffffffff


	//   ....[113]....
        /*0898*/ 	.word	0xffffffff


	//   ....[114]....
        /*089c*/ 	.word	0xffffffff


	//   ....[115]....
        /*08a0*/ 	.word	0xffffffff


	//   ....[116]....
        /*08a4*/ 	.word	0xffffffff


	//   ....[117]....
        /*08a8*/ 	.word	0xffffffff


	//   ....[118]....
        /*08ac*/ 	.word	0xffffffff


	//   ....[119]....
        /*08b0*/ 	.word	0xffffffff


	//   ....[120]....
        /*08b4*/ 	.word	0xffffffff


	//   ....[121]....
        /*08b8*/ 	.word	0xffffffff


	//   ....[122]....
        /*08bc*/ 	.word	0xffffffff


	//   ....[123]....
        /*08c0*/ 	.word	0xffffffff


	//   ....[124]....
        /*08c4*/ 	.word	0xffffffff


	//   ....[125]....
        /*08c8*/ 	.word	0xffffffff


	//   ....[126]....
        /*08cc*/ 	.word	0xffffffff


	//   ....[127]....
        /*08d0*/ 	.word	0xffffffff


	//   ....[128]....
        /*08d4*/ 	.word	0xffffffff


	//   ....[129]....
        /*08d8*/ 	.word	0xffffffff


	//   ....[130]....
        /*08dc*/ 	.word	0xffffffff


	//   ....[131]....
        /*08e0*/ 	.word	0xffffffff


	//   ....[132]....
        /*08e4*/ 	.word	0xffffffff


	//   ....[133]....
        /*08e8*/ 	.word	0xffffffff


	//   ....[134]....
        /*08ec*/ 	.word	0xffffffff


	//   ....[135]....
        /*08f0*/ 	.word	0xffffffff


	//   ....[136]....
        /*08f4*/ 	.word	0xffffffff


	//   ....[137]....
        /*08f8*/ 	.word	0xffffffff


	//   ....[138]....
        /*08fc*/ 	.word	0xffffffff


	//   ....[139]....
        /*0900*/ 	.word	0xffffffff


	//   ....[140]....
        /*0904*/ 	.word	0xffffffff


	//   ....[141]....
        /*0908*/ 	.word	0xffffffff


	//   ....[142]....
        /*090c*/ 	.word	0xffffffff


	//   ....[143]....
        /*0910*/ 	.word	0xffffffff


	//   ....[144]....
        /*0914*/ 	.word	0xffffffff


	//   ....[145]....
        /*0918*/ 	.word	0xffffffff


	//   ....[146]....
        /*091c*/ 	.word	0xffffffff


	//   ....[147]....
        /*0920*/ 	.word	0xffffffff


	//   ....[148]....
        /*0924*/ 	.word	0xffffffff


	//   ....[149]....
        /*0928*/ 	.word	0xffffffff


	//   ....[150]....
        /*092c*/ 	.word	0xffffffff


	//   ....[151]....
        /*0930*/ 	.word	0xffffffff


	//   ....[152]....
        /*0934*/ 	.word	0xffffffff


	//   ....[153]....
        /*0938*/ 	.word	0xffffffff


	//   ....[154]....
        /*093c*/ 	.word	0xffffffff


	//   ....[155]....
        /*0940*/ 	.word	0xffffffff


	//   ....[156]....
        /*0944*/ 	.word	0xffffffff


	//   ....[157]....
        /*0948*/ 	.word	0xffffffff


	//   ....[158]....
        /*094c*/ 	.word	0xffffffff


	//   ....[159]....
        /*0950*/ 	.word	0xffffffff


	//   ....[160]....
        /*0954*/ 	.word	0xffffffff


	//   ....[161]....
        /*0958*/ 	.word	0xffffffff


	//   ....[162]....
        /*095c*/ 	.word	0xffffffff


	//   ....[163]....
        /*0960*/ 	.word	0xffffffff


	//   ....[164]....
        /*0964*/ 	.word	0xffffffff


	//   ....[165]....
        /*0968*/ 	.word	0xffffffff


	//   ....[166]....
        /*096c*/ 	.word	0xffffffff


	//   ....[167]....
        /*0970*/ 	.word	0xffffffff


	//   ....[168]....
        /*0974*/ 	.word	0xffffffff


	//   ....[169]....
        /*0978*/ 	.word	0xffffffff


	//   ....[170]....
        /*097c*/ 	.word	0xffffffff


	//   ....[171]....
        /*0980*/ 	.word	0xffffffff


	//   ....[172]....
        /*0984*/ 	.word	0xffffffff


	//   ....[173]....
        /*0988*/ 	.word	0xffffffff


	//   ....[174]....
        /*098c*/ 	.word	0xffffffff


	//   ....[175]....
        /*0990*/ 	.word	0xffffffff


	//   ....[176]....
        /*0994*/ 	.word	0xffffffff


	//   ....[177]....
        /*0998*/ 	.word	0xffffffff


	//   ....[178]....
        /*099c*/ 	.word	0xffffffff


	//   ....[179]....
        /*09a0*/ 	.word	0xffffffff


	//   ....[180]....
        /*09a4*/ 	.word	0xffffffff


	//   ....[181]....
        /*09a8*/ 	.word	0xffffffff


	//   ....[182]....
        /*09ac*/ 	.word	0xffffffff


	//   ....[183]....
        /*09b0*/ 	.word	0xffffffff


	//   ....[184]....
        /*09b4*/ 	.word	0xffffffff


	//   ....[185]....
        /*09b8*/ 	.word	0xffffffff


	//   ....[186]....
        /*09bc*/ 	.word	0xffffffff


	//   ....[187]....
        /*09c0*/ 	.word	0xffffffff


	//   ....[188]....
        /*09c4*/ 	.word	0xffffffff


	//   ....[189]....
        /*09c8*/ 	.word	0xffffffff


	//   ....[190]....
        /*09cc*/ 	.word	0xffffffff


	//   ....[191]....
        /*09d0*/ 	.word	0xffffffff


	//   ....[192]....
        /*09d4*/ 	.word	0xffffffff


	//   ....[193]....
        /*09d8*/ 	.word	0xffffffff


	//   ....[194]....
        /*09dc*/ 	.word	0xffffffff


	//   ....[195]....
        /*09e0*/ 	.word	0xffffffff


	//   ....[196]....
        /*09e4*/ 	.word	0xffffffff


	//   ....[197]....
        /*09e8*/ 	.word	0xffffffff


	//   ....[198]....
        /*09ec*/ 	.word	0xffffffff


	//   ....[199]....
        /*09f0*/ 	.word	0xffffffff


	//   ....[200]....
        /*09f4*/ 	.word	0xffffffff


	//   ....[201]....
        /*09f8*/ 	.word	0xffffffff


	//   ....[202]....
        /*09fc*/ 	.word	0xffffffff


	//   ....[203]....
        /*0a00*/ 	.word	0xffffffff


	//   ....[204]....
        /*0a04*/ 	.word	0xffffffff


	//   ....[205]....
        /*0a08*/ 	.word	0xffffffff


	//   ....[206]....
        /*0a0c*/ 	.word	0xffffffff


	//   ....[207]....
        /*0a10*/ 	.word	0xffffffff


	//   ....[208]....
        /*0a14*/ 	.word	0xffffffff


	//   ....[209]....
        /*0a18*/ 	.word	0xffffffff


	//   ....[210]....
        /*0a1c*/ 	.word	0xffffffff


	//   ....[211]....
        /*0a20*/ 	.word	0xffffffff


	//   ....[212]....
        /*0a24*/ 	.word	0xffffffff


	//   ....[213]....
        /*0a28*/ 	.word	0xffffffff


	//   ....[214]....
        /*0a2c*/ 	.word	0xffffffff


	//   ....[215]....
        /*0a30*/ 	.word	0xffffffff


	//   ....[216]....
        /*0a34*/ 	.word	0xffffffff


	//   ....[217]....
        /*0a38*/ 	.word	0xffffffff


	//   ....[218]....
        /*0a3c*/ 	.word	0xffffffff


	//   ....[219]....
        /*0a40*/ 	.word	0xffffffff


	//   ....[220]....
        /*0a44*/ 	.word	0xffffffff


	//   ....[221]....
        /*0a48*/ 	.word	0xffffffff


	//   ....[222]....
        /*0a4c*/ 	.word	0xffffffff


	//   ....[223]....
        /*0a50*/ 	.word	0xffffffff


	//   ....[224]....
        /*0a54*/ 	.word	0xffffffff


	//   ....[225]....
        /*0a58*/ 	.word	0xffffffff


	//   ....[226]....
        /*0a5c*/ 	.word	0xffffffff


	//   ....[227]....
        /*0a60*/ 	.word	0xffffffff


	//   ....[228]....
        /*0a64*/ 	.word	0xffffffff


	//   ....[229]....
        /*0a68*/ 	.word	0xffffffff


	//   ....[230]....
        /*0a6c*/ 	.word	0xffffffff


	//   ....[231]....
        /*0a70*/ 	.word	0xffffffff


	//   ....[232]....
        /*0a74*/ 	.word	0xffffffff


	//   ....[233]....
        /*0a78*/ 	.word	0xffffffff


	//   ....[234]....
        /*0a7c*/ 	.word	0xffffffff


	//   ....[235]....
        /*0a80*/ 	.word	0xffffffff


	//   ....[236]....
        /*0a84*/ 	.word	0xffffffff


	//   ....[237]....
        /*0a88*/ 	.word	0xffffffff


	//   ....[238]....
        /*0a8c*/ 	.word	0xffffffff


	//   ....[239]....
        /*0a90*/ 	.word	0xffffffff


	//   ....[240]....
        /*0a94*/ 	.word	0xffffffff


	//   ....[241]....
        /*0a98*/ 	.word	0xffffffff


	//   ....[242]....
        /*0a9c*/ 	.word	0xffffffff


	//   ....[243]....
        /*0aa0*/ 	.word	0xffffffff


	//   ....[244]....
        /*0aa4*/ 	.word	0xffffffff


	//   ....[245]....
        /*0aa8*/ 	.word	0xffffffff


	//   ....[246]....
        /*0aac*/ 	.word	0xffffffff


	//   ....[247]....
        /*0ab0*/ 	.word	0xffffffff


	//   ....[248]....
        /*0ab4*/ 	.word	0xffffffff


	//   ....[249]....
        /*0ab8*/ 	.word	0xffffffff


	//   ....[250]....
        /*0abc*/ 	.word	0xffffffff


	//   ....[251]....
        /*0ac0*/ 	.word	0xffffffff


	//   ....[252]....
        /*0ac4*/ 	.word	0xffffffff


	//   ....[253]....
        /*0ac8*/ 	.word	0xffffffff


	//   ....[254]....
        /*0acc*/ 	.word	0xffffffff


	//   ....[255]....
        /*0ad0*/ 	.word	0xffffffff


	//   ....[0]....
        /*0ad4*/ 	.word	0xffffffff


	//   ....[1]....
        /*0ad8*/ 	.word	0xffffffff


	//   ....[2]....
        /*0adc*/ 	.word	0xffffffff


	//   ....[3]....
        /*0ae0*/ 	.word	0xffffffff


	//   ....[4]....
        /*0ae4*/ 	.word	0xffffffff


	//   ....[5]....
        /*0ae8*/ 	.word	0xffffffff


	//   ....[6]....
        /*0aec*/ 	.word	0xffffffff


	//   ....[7]....
        /*0af0*/ 	.word	0xffffffff


	//   ....[8]....
        /*0af4*/ 	.word	0xffffffff


	//   ....[9]....
        /*0af8*/ 	.word	0xffffffff


	//   ....[10]....
        /*0afc*/ 	.word	0xffffffff


	//   ....[11]....
        /*0b00*/ 	.word	0xffffffff


	//   ....[12]....
        /*0b04*/ 	.word	0xffffffff


	//   ....[13]....
        /*0b08*/ 	.word	0xffffffff


	//   ....[14]....
        /*0b0c*/ 	.word	0xffffffff


	//   ....[15]....
        /*0b10*/ 	.word	0xffffffff


	//   ....[16]....
        /*0b14*/ 	.word	0xffffffff


	//   ....[17]....
        /*0b18*/ 	.word	0xffffffff


	//   ....[18]....
        /*0b1c*/ 	.word	0xffffffff


	//   ....[19]....
        /*0b20*/ 	.word	0xffffffff


	//   ....[20]....
        /*0b24*/ 	.word	0xffffffff


	//   ....[21]....
        /*0b28*/ 	.word	0xffffffff


	//   ....[22]....
        /*0b2c*/ 	.word	0xffffffff


	//   ....[23]....
        /*0b30*/ 	.word	0xffffffff


	//   ....[24]....
        /*0b34*/ 	.word	0xffffffff


	//   ....[25]....
        /*0b38*/ 	.word	0xffffffff


	//   ....[26]....
        /*0b3c*/ 	.word	0xffffffff


	//   ....[27]....
        /*0b40*/ 	.word	0xffffffff


	//   ....[28]....
        /*0b44*/ 	.word	0xffffffff


	//   ....[29]....
        /*0b48*/ 	.word	0xffffffff


	//   ....[30]....
        /*0b4c*/ 	.word	0xffffffff


	//   ....[31]....
        /*0b50*/ 	.word	0xffffffff


	//   ....[32]....
        /*0b54*/ 	.word	0xffffffff


	//   ....[33]....
        /*0b58*/ 	.word	0xffffffff


	//   ....[34]....
        /*0b5c*/ 	.word	0xffffffff


	//   ....[35]....
        /*0b60*/ 	.word	0xffffffff


	//   ....[36]....
        /*0b64*/ 	.word	0xffffffff


	//   ....[37]....
        /*0b68*/ 	.word	0xffffffff


	//   ....[38]....
        /*0b6c*/ 	.word	0xffffffff


	//   ....[39]....
        /*0b70*/ 	.word	0xffffffff


	//   ....[40]....
        /*0b74*/ 	.word	0xffffffff


	//   ....[41]....
        /*0b78*/ 	.word	0xffffffff


	//   ....[42]....
        /*0b7c*/ 	.word	0xffffffff


	//   ....[43]....
        /*0b80*/ 	.word	0xffffffff


	//   ....[44]....
        /*0b84*/ 	.word	0xffffffff


	//   ....[45]....
        /*0b88*/ 	.word	0xffffffff


	//   ....[46]....
        /*0b8c*/ 	.word	0xffffffff


	//   ....[47]....
        /*0b90*/ 	.word	0xffffffff


	//   ....[48]....
        /*0b94*/ 	.word	0xffffffff


	//   ....[49]....
        /*0b98*/ 	.word	0xffffffff


	//   ....[50]....
        /*0b9c*/ 	.word	0xffffffff


	//   ....[51]....
        /*0ba0*/ 	.word	0xffffffff


	//   ....[52]....
        /*0ba4*/ 	.word	0xffffffff


	//   ....[53]....
        /*0ba8*/ 	.word	0xffffffff


	//   ....[54]....
        /*0bac*/ 	.word	0xffffffff


	//   ....[55]....
        /*0bb0*/ 	.word	0xffffffff


	//   ....[56]....
        /*0bb4*/ 	.word	0xffffffff


	//   ....[57]....
        /*0bb8*/ 	.word	0xffffffff


	//   ....[58]....
        /*0bbc*/ 	.word	0xffffffff


	//   ....[59]....
        /*0bc0*/ 	.word	0xffffffff


	//   ....[60]....
        /*0bc4*/ 	.word	0xffffffff


	//   ....[61]....
        /*0bc8*/ 	.word	0xffffffff


	//   ....[62]....
        /*0bcc*/ 	.word	0xffffffff


	//   ....[63]....
        /*0bd0*/ 	.word	0xffffffff


	//   ....[64]....
        /*0bd4*/ 	.word	0xffffffff


	//   ....[65]....
        /*0bd8*/ 	.word	0xffffffff


	//   ....[66]....
        /*0bdc*/ 	.word	0xffffffff


	//   ....[67]....
        /*0be0*/ 	.word	0xffffffff


	//   ....[68]....
        /*0be4*/ 	.word	0xffffffff


	//   ....[69]....
        /*0be8*/ 	.word	0xffffffff


	//   ....[70]....
        /*0bec*/ 	.word	0xffffffff


	//   ....[71]....
        /*0bf0*/ 	.word	0xffffffff


	//   ....[72]....
        /*0bf4*/ 	.word	0xffffffff


	//   ....[73]....
        /*0bf8*/ 	.word	0xffffffff


	//   ....[74]....
        /*0bfc*/ 	.word	0xffffffff


	//   ....[75]....
        /*0c00*/ 	.word	0xffffffff


	//   ....[76]....
        /*0c04*/ 	.word	0xffffffff


	//   ....[77]....
        /*0c08*/ 	.word	0xffffffff


	//   ....[78]....
        /*0c0c*/ 	.word	0xffffffff


	//   ....[79]....
        /*0c10*/ 	.word	0xffffffff


	//   ....[80]....
        /*0c14*/ 	.word	0xffffffff


	//   ....[81]....
        /*0c18*/ 	.word	0xffffffff


	//   ....[82]....
        /*0c1c*/ 	.word	0xffffffff


	//   ....[83]....
        /*0c20*/ 	.word	0xffffffff


	//   ....[84]....
        /*0c24*/ 	.word	0xffffffff


	//   ....[85]....
        /*0c28*/ 	.word	0xffffffff


	//   ....[86]....
        /*0c2c*/ 	.word	0xffffffff


	//   ....[87]....
        /*0c30*/ 	.word	0xffffffff


	//   ....[88]....
        /*0c34*/ 	.word	0xffffffff


	//   ....[89]....
        /*0c38*/ 	.word	0xffffffff


	//   ....[90]....
        /*0c3c*/ 	.word	0xffffffff


	//   ....[91]....
        /*0c40*/ 	.word	0xffffffff


	//   ....[92]....
        /*0c44*/ 	.word	0xffffffff


	//   ....[93]....
        /*0c48*/ 	.word	0xffffffff


	//   ....[94]....
        /*0c4c*/ 	.word	0xffffffff


	//   ....[95]....
        /*0c50*/ 	.word	0xffffffff


	//   ....[96]....
        /*0c54*/ 	.word	0xffffffff


	//   ....[97]....
        /*0c58*/ 	.word	0xffffffff


	//   ....[98]....
        /*0c5c*/ 	.word	0xffffffff


	//   ....[99]....
        /*0c60*/ 	.word	0xffffffff


	//   ....[100]....
        /*0c64*/ 	.word	0xffffffff


	//   ....[101]....
        /*0c68*/ 	.word	0xffffffff


	//   ....[102]....
        /*0c6c*/ 	.word	0xffffffff


	//   ....[103]....
        /*0c70*/ 	.word	0xffffffff


	//   ....[104]....
        /*0c74*/ 	.word	0xffffffff


	//   ....[105]....
        /*0c78*/ 	.word	0xffffffff


	//   ....[106]....
        /*0c7c*/ 	.word	0xffffffff


	//   ....[107]....
        /*0c80*/ 	.word	0xffffffff


	//   ....[108]....
        /*0c84*/ 	.word	0xffffffff


	//   ....[109]....
        /*0c88*/ 	.word	0xffffffff


	//   ....[110]....
        /*0c8c*/ 	.word	0xffffffff


	//   ....[111]....
        /*0c90*/ 	.word	0xffffffff


	//   ....[112]....
        /*0c94*/ 	.word	0xffffffff


	//   ....[113]....
        /*0c98*/ 	.word	0xffffffff


	//   ....[114]....
        /*0c9c*/ 	.word	0xffffffff


	//   ....[115]....
        /*0ca0*/ 	.word	0xffffffff


	//   ....[116]....
        /*0ca4*/ 	.word	0xffffffff


	//   ....[117]....
        /*0ca8*/ 	.word	0xffffffff


	//----- nvinfo : EIATTR_COOP_GROUP_INSTR_OFFSETS
	.align		4
.L_264:
        /*0cac*/ 	.byte	0x04, 0x28
        /*0cae*/ 	.short	(.L_266 - .L_265)


	//   ....[0]....
.L_265:
        /*0cb0*/ 	.word	0x00000050


	//   ....[1]....
        /*0cb4*/ 	.word	0x00000200


	//   ....[2]....
        /*0cb8*/ 	.word	0x00000230


	//   ....[3]....
        /*0cbc*/ 	.word	0x00000260


	//   ....[4]....
        /*0cc0*/ 	.word	0x00000290


	//   ....[5]....
        /*0cc4*/ 	.word	0x000002c0


	//   ....[6]....
        /*0cc8*/ 	.word	0x000002f0


	//   ....[7]....
        /*0ccc*/ 	.word	0x00000450


	//   ....[8]....
        /*0cd0*/ 	.word	0x00000490


	//   ....[9]....
        /*0cd4*/ 	.word	0x000004c0


	//   ....[10]....
        /*0cd8*/ 	.word	0x000004f0


	//   ....[11]....
        /*0cdc*/ 	.word	0x00000520


	//   ....[12]....
        /*0ce0*/ 	.word	0x00000550


	//   ....[13]....
        /*0ce4*/ 	.word	0x000005e0


	//   ....[14]....
        /*0ce8*/ 	.word	0x00000630


	//   ....[15]....
        /*0cec*/ 	.word	0x00000650


	//   ....[16]....
        /*0cf0*/ 	.word	0x000006b0


	//   ....[17]....
        /*0cf4*/ 	.word	0x000027f0


	//   ....[18]....
        /*0cf8*/ 	.word	0x00002810


	//   ....[19]....
        /*0cfc*/ 	.word	0x00002960


	//   ....[20]....
        /*0d00*/ 	.word	0x00002970


	//   ....[21]....
        /*0d04*/ 	.word	0x00002a50


	//   ....[22]....
        /*0d08*/ 	.word	0x00002a70


	//   ....[23]....
        /*0d0c*/ 	.word	0x00002b50


	//   ....[24]....
        /*0d10*/ 	.word	0x00002b60


	//   ....[25]....
        /*0d14*/ 	.word	0x00002c40


	//   ....[26]....
        /*0d18*/ 	.word	0x00002c60


	//   ....[27]....
        /*0d1c*/ 	.word	0x00002d40


	//   ....[28]....
        /*0d20*/ 	.word	0x00002d50


	//   ....[29]....
        /*0d24*/ 	.word	0x00002e30


	//   ....[30]....
        /*0d28*/ 	.word	0x00002e50


	//   ....[31]....
        /*0d2c*/ 	.word	0x00002f30


	//   ....[32]....
        /*0d30*/ 	.word	0x00002f40


	//   ....[33]....
        /*0d34*/ 	.word	0x000033a0


	//   ....[34]....
        /*0d38*/ 	.word	0x000033c0


	//   ....[35]....
        /*0d3c*/ 	.word	0x000033d0


	//   ....[36]....
        /*0d40*/ 	.word	0x000033e0


	//   ....[37]....
        /*0d44*/ 	.word	0x000033f0


	//   ....[38]....
        /*0d48*/ 	.word	0x00003400


	//   ....[39]....
        /*0d4c*/ 	.word	0x00003410


	//   ....[40]....
        /*0d50*/ 	.word	0x00003430


	//   ....[41]....
        /*0d54*/ 	.word	0x000034b0


	//   ....[42]....
        /*0d58*/ 	.word	0x000034c0


	//   ....[43]....
        /*0d5c*/ 	.word	0x000036d0


	//   ....[44]....
        /*0d60*/ 	.word	0x000037b0


	//   ....[45]....
        /*0d64*/ 	.word	0x000037c0


	//   ....[46]....
        /*0d68*/ 	.word	0x00003860


	//   ....[47]....
        /*0d6c*/ 	.word	0x00003870


	//   ....[48]....
        /*0d70*/ 	.word	0x00003890


	//   ....[49]....
        /*0d74*/ 	.word	0x000038a0


	//   ....[50]....
        /*0d78*/ 	.word	0x000038d0


	//   ....[51]....
        /*0d7c*/ 	.word	0x00003920


	//   ....[52]....
        /*0d80*/ 	.word	0x00003940


	//   ....[53]....
        /*0d84*/ 	.word	0x000041b0


	//   ....[54]....
        /*0d88*/ 	.word	0x000041d0


	//   ....[55]....
        /*0d8c*/ 	.word	0x000041f0


	//   ....[56]....
        /*0d90*/ 	.word	0x00004200


	//   ....[57]....
        /*0d94*/ 	.word	0x00004210


	//   ....[58]....
        /*0d98*/ 	.word	0x00004220


	//   ....[59]....
        /*0d9c*/ 	.word	0x00004230


	//   ....[60]....
        /*0da0*/ 	.word	0x00004240


	//   ....[61]....
        /*0da4*/ 	.word	0x00004270


	//   ....[62]....
        /*0da8*/ 	.word	0x000042a0


	//   ....[63]....
        /*0dac*/ 	.word	0x000044a0


	//   ....[64]....
        /*0db0*/ 	.word	0x00004760


	//   ....[65]....
        /*0db4*/ 	.word	0x00004770


	//   ....[66]....
        /*0db8*/ 	.word	0x00004780


	//   ....[67]....
        /*0dbc*/ 	.word	0x00005410


	//   ....[68]....
        /*0dc0*/ 	.word	0x00005430


	//   ....[69]....
        /*0dc4*/ 	.word	0x00005450


	//   ....[70]....
        /*0dc8*/ 	.word	0x00005460


	//   ....[71]....
        /*0dcc*/ 	.word	0x00005490


	//   ....[72]....
        /*0dd0*/ 	.word	0x000054b0


	//   ....[73]....
        /*0dd4*/ 	.word	0x000054d0


	//   ....[74]....
        /*0dd8*/ 	.word	0x000054e0


	//   ....[75]....
        /*0ddc*/ 	.word	0x00007120


	//   ....[76]....
        /*0de0*/ 	.word	0x00007140


	//   ....[77]....
        /*0de4*/ 	.word	0x00007160


	//   ....[78]....
        /*0de8*/ 	.word	0x00007170


	//   ....[79]....
        /*0dec*/ 	.word	0x00007180


	//   ....[80]....
        /*0df0*/ 	.word	0x00007190


	//   ....[81]....
        /*0df4*/ 	.word	0x000071a0


	//   ....[82]....
        /*0df8*/ 	.word	0x000071b0


	//   ....[83]....
        /*0dfc*/ 	.word	0x000071c0


	//   ....[84]....
        /*0e00*/ 	.word	0x000071d0


	//   ....[85]....
        /*0e04*/ 	.word	0x00007bc0


	//   ....[86]....
        /*0e08*/ 	.word	0x00007be0


	//   ....[87]....
        /*0e0c*/ 	.word	0x00007c00


	//   ....[88]....
        /*0e10*/ 	.word	0x00007c10


	//   ....[89]....
        /*0e14*/ 	.word	0x00007c20


	//   ....[90]....
        /*0e18*/ 	.word	0x00007c30


	//   ....[91]....
        /*0e1c*/ 	.word	0x00007c40


	//   ....[92]....
        /*0e20*/ 	.word	0x00007c50


	//   ....[93]....
        /*0e24*/ 	.word	0x00007c60


	//   ....[94]....
        /*0e28*/ 	.word	0x00007c70


	//   ....[95]....
        /*0e2c*/ 	.word	0x00007ec0


	//   ....[96]....
        /*0e30*/ 	.word	0x00008180


	//   ....[97]....
        /*0e34*/ 	.word	0x00008190


	//   ....[98]....
        /*0e38*/ 	.word	0x000081a0


	//   ....[99]....
        /*0e3c*/ 	.word	0x00008e20


	//   ....[100]....
        /*0e40*/ 	.word	0x00008e60


	//   ....[101]....
        /*0e44*/ 	.word	0x00008e70


	//   ....[102]....
        /*0e48*/ 	.word	0x00008e80


	//   ....[103]....
        /*0e4c*/ 	.word	0x00008eb0


	//   ....[104]....
        /*0e50*/ 	.word	0x00008ed0


	//   ....[105]....
        /*0e54*/ 	.word	0x00008ef0


	//   ....[106]....
        /*0e58*/ 	.word	0x00008f00


	//   ....[107]....
        /*0e5c*/ 	.word	0x0000b000


	//   ....[108]....
        /*0e60*/ 	.word	0x0000b020


	//   ....[109]....
        /*0e64*/ 	.word	0x0000b070


	//   ....[110]....
        /*0e68*/ 	.word	0x0000b090


	//   ....[111]....
        /*0e6c*/ 	.word	0x0000b0b0


	//   ....[112]....
        /*0e70*/ 	.word	0x0000b0d0


	//   ....[113]....
        /*0e74*/ 	.word	0x0000b0f0


	//   ....[114]....
        /*0e78*/ 	.word	0x0000b110


	//   ....[115]....
        /*0e7c*/ 	.word	0x0000b130


	//   ....[116]....
        /*0e80*/ 	.word	0x0000b270


	//   ....[117]....
        /*0e84*/ 	.word	0x0000ba40


	//   ....[118]....
        /*0e88*/ 	.word	0x0000ba60


	//   ....[119]....
        /*0e8c*/ 	.word	0x0000ba90


	//   ....[120]....
        /*0e90*/ 	.word	0x0000bab0


	//   ....[121]....
        /*0e94*/ 	.word	0x0000bac0


	//   ....[122]....
        /*0e98*/ 	.word	0x0000bad0


	//   ....[123]....
        /*0e9c*/ 	.word	0x0000bae0


	//   ....[124]....
        /*0ea0*/ 	.word	0x0000baf0


	//   ....[125]....
        /*0ea4*/ 	.word	0x0000bb00


	//   ....[126]....
        /*0ea8*/ 	.word	0x0000bb10


	//   ....[127]....
        /*0eac*/ 	.word	0x0000c1a0


	//   ....[128]....
        /*0eb0*/ 	.word	0x0000c1b0


	//   ....[129]....
        /*0eb4*/ 	.word	0x0000c1c0


	//   ....[130]....
        /*0eb8*/ 	.word	0x0000c1d0


	//   ....[131]....
        /*0ebc*/ 	.word	0x0000c200


	//   ....[132]....
        /*0ec0*/ 	.word	0x0000c220


	//   ....[133]....
        /*0ec4*/ 	.word	0x0000c240


	//   ....[134]....
        /*0ec8*/ 	.word	0x0000c250


	//   ....[135]....
        /*0ecc*/ 	.word	0x0000e010


	//   ....[136]....
        /*0ed0*/ 	.word	0x0000e040


	//   ....[137]....
        /*0ed4*/ 	.word	0x0000e050


	//   ....[138]....
        /*0ed8*/ 	.word	0x0000e060


	//   ....[139]....
        /*0edc*/ 	.word	0x0000e070


	//   ....[140]....
        /*0ee0*/ 	.word	0x0000e0a0


	//   ....[141]....
        /*0ee4*/ 	.word	0x0000e0c0


	//   ....[142]....
        /*0ee8*/ 	.word	0x0000e0e0


	//   ....[143]....
        /*0eec*/ 	.word	0x0000f2d0


	//   ....[144]....
        /*0ef0*/ 	.word	0x0000f2f0


	//   ....[145]....
        /*0ef4*/ 	.word	0x0000f310


	//   ....[146]....
        /*0ef8*/ 	.word	0x0000f320


	//   ....[147]....
        /*0efc*/ 	.word	0x0000f330


	//   ....[148]....
        /*0f00*/ 	.word	0x0000f340


	//   ....[149]....
        /*0f04*/ 	.word	0x0000f350


	//   ....[150]....
        /*0f08*/ 	.word	0x0000f360


	//   ....[151]....
        /*0f0c*/ 	.word	0x0000f710


	//   ....[152]....
        /*0f10*/ 	.word	0x0000f730


	//   ....[153]....
        /*0f14*/ 	.word	0x0000f800


	//   ....[154]....
        /*0f18*/ 	.word	0x0000f810


	//   ....[155]....
        /*0f1c*/ 	.word	0x0000f890


	//   ....[156]....
        /*0f20*/ 	.word	0x0000f8b0


	//   ....[157]....
        /*0f24*/ 	.word	0x0000f930


	//   ....[158]....
        /*0f28*/ 	.word	0x0000f940


	//   ....[159]....
        /*0f2c*/ 	.word	0x0000f9c0


	//   ....[160]....
        /*0f30*/ 	.word	0x0000f9e0


	//   ....[161]....
        /*0f34*/ 	.word	0x0000fa60


	//   ....[162]....
        /*0f38*/ 	.word	0x0000fa70


	//   ....[163]....
        /*0f3c*/ 	.word	0x0000faf0


	//   ....[164]....
        /*0f40*/ 	.word	0x0000fb10


	//   ....[165]....
        /*0f44*/ 	.word	0x0000fb90


	//   ....[166]....
        /*0f48*/ 	.word	0x0000fba0


	//   ....[167]....
        /*0f4c*/ 	.word	0x0000fe30


	//   ....[168]....
        /*0f50*/ 	.word	0x0000fe50


	//   ....[169]....
        /*0f54*/ 	.word	0x000101a0


	//   ....[170]....
        /*0f58*/ 	.word	0x000101b0


	//   ....[171]....
        /*0f5c*/ 	.word	0x00010500


	//   ....[172]....
        /*0f60*/ 	.word	0x00010520


	//   ....[173]....
        /*0f64*/ 	.word	0x00010870


	//   ....[174]....
        /*0f68*/ 	.word	0x00010880


	//   ....[175]....
        /*0f6c*/ 	.word	0x00011320


	//   ....[176]....
        /*0f70*/ 	.word	0x00011340


	//   ....[177]....
        /*0f74*/ 	.word	0x00011420


	//   ....[178]....
        /*0f78*/ 	.word	0x00011430


	//   ....[179]....
        /*0f7c*/ 	.word	0x000114b0


	//   ....[180]....
        /*0f80*/ 	.word	0x000114d0


	//   ....[181]....
        /*0f84*/ 	.word	0x00011550


	//   ....[182]....
        /*0f88*/ 	.word	0x00011560


	//   ....[183]....
        /*0f8c*/ 	.word	0x000115e0


	//   ....[184]....
        /*0f90*/ 	.word	0x00011600


	//   ....[185]....
        /*0f94*/ 	.word	0x00011680


	//   ....[186]....
        /*0f98*/ 	.word	0x00011690


	//   ....[187]....
        /*0f9c*/ 	.word	0x00011710


	//   ....[188]....
        /*0fa0*/ 	.word	0x00011730


	//   ....[189]....
        /*0fa4*/ 	.word	0x000117b0


	//   ....[190]....
        /*0fa8*/ 	.word	0x000117c0


	//   ....[191]....
        /*0fac*/ 	.word	0x00011920


	//   ....[192]....
        /*0fb0*/ 	.word	0x00011940


	//   ....[193]....
        /*0fb4*/ 	.word	0x00011a70


	//   ....[194]....
        /*0fb8*/ 	.word	0x00011ab0


	//   ....[195]....
        /*0fbc*/ 	.word	0x00011ae0


	//   ....[196]....
        /*0fc0*/ 	.word	0x00011b10


	//   ....[197]....
        /*0fc4*/ 	.word	0x00011b40


	//   ....[198]....
        /*0fc8*/ 	.word	0x00011b70


	//   ....[199]....
        /*0fcc*/ 	.word	0x00011cd0


	//   ....[200]....
        /*0fd0*/ 	.word	0x00011d10


	//   ....[201]....
        /*0fd4*/ 	.word	0x00011d40


	//   ....[202]....
        /*0fd8*/ 	.word	0x00011d70


	//   ....[203]....
        /*0fdc*/ 	.word	0x00011da0


	//   ....[204]....
        /*0fe0*/ 	.word	0x00011dd0


	//   ....[205]....
        /*0fe4*/ 	.word	0x00011e60


	//   ....[206]....
        /*0fe8*/ 	.word	0x00011ec0


	//   ....[207]....
        /*0fec*/ 	.word	0x00011ed0


	//   ....[208]....
        /*0ff0*/ 	.word	0x00011f30


	//   ....[209]....
        /*0ff4*/ 	.word	0x00012990


	//   ....[210]....
        /*0ff8*/ 	.word	0x000129f0


	//   ....[211]....
        /*0ffc*/ 	.word	0x00012a40


	//   ....[212]....
        /*1000*/ 	.word	0x00012a90


	//   ....[213]....
        /*1004*/ 	.word	0x00012ae0


	//   ....[214]....
        /*1008*/ 	.word	0x00012b50


	//   ....[215]....
        /*100c*/ 	.word	0x00012ba0


	//   ....[216]....
        /*1010*/ 	.word	0x00012c10


	//   ....[217]....
        /*1014*/ 	.word	0x00012c80


	//   ....[218]....
        /*1018*/ 	.word	0x00012cf0


	//   ....[219]....
        /*101c*/ 	.word	0x00012d60


	//   ....[220]....
        /*1020*/ 	.word	0x00012dd0


	//   ....[221]....
        /*1024*/ 	.word	0x00012e40


	//   ....[222]....
        /*1028*/ 	.word	0x00012ea0


	//   ....[223]....
        /*102c*/ 	.word	0x00012f10


	//   ....[224]....
        /*1030*/ 	.word	0x00012f80


	//   ....[225]....
        /*1034*/ 	.word	0x00012ff0


	//   ....[226]....
        /*1038*/ 	.word	0x00013050


	//   ....[227]....
        /*103c*/ 	.word	0x000130c0


	//   ....[228]....
        /*1040*/ 	.word	0x00013130


	//   ....[229]....
        /*1044*/ 	.word	0x000131a0


	//   ....[230]....
        /*1048*/ 	.word	0x00013200


	//   ....[231]....
        /*104c*/ 	.word	0x00013270


	//   ....[232]....
        /*1050*/ 	.word	0x000132e0


	//   ....[233]....
        /*1054*/ 	.word	0x00013350


	//   ....[234]....
        /*1058*/ 	.word	0x000133b0


	//   ....[235]....
        /*105c*/ 	.word	0x00013420


	//   ....[236]....
        /*1060*/ 	.word	0x00013490


	//   ....[237]....
        /*1064*/ 	.word	0x00013560


	//   ....[238]....
        /*1068*/ 	.word	0x000135c0


	//   ....[239]....
        /*106c*/ 	.word	0x000136a0


	//   ....[240]....
        /*1070*/ 	.word	0x00013700


	//   ....[241]....
        /*1074*/ 	.word	0x000137e0


	//   ....[242]....
        /*1078*/ 	.word	0x00013840


	//   ....[243]....
        /*107c*/ 	.word	0x00013920


	//   ....[244]....
        /*1080*/ 	.word	0x00013980


	//   ....[245]....
        /*1084*/ 	.word	0x000139f0


	//   ....[246]....
        /*1088*/ 	.word	0x00013a60


	//   ....[247]....
        /*108c*/ 	.word	0x00013d50


	//   ....[248]....
        /*1090*/ 	.word	0x00014040


	//   ....[249]....
        /*1094*/ 	.word	0x000147e0


	//   ....[250]....
        /*1098*/ 	.word	0x00014830


	//   ....[251]....
        /*109c*/ 	.word	0x00014880


	//   ....[252]....
        /*10a0*/ 	.word	0x000148d0


	//   ....[253]....
        /*10a4*/ 	.word	0x00014920


	//   ....[254]....
        /*10a8*/ 	.word	0x00014970


	//   ....[255]....
        /*10ac*/ 	.word	0x000149c0


	//   ....[0]....
        /*10b0*/ 	.word	0x00014a10


	//   ....[1]....
        /*10b4*/ 	.word	0x00014a80


	//   ....[2]....
        /*10b8*/ 	.word	0x00014af0


	//   ....[3]....
        /*10bc*/ 	.word	0x00014bc0


	//   ....[4]....
        /*10c0*/ 	.word	0x00014c20


	//   ....[5]....
        /*10c4*/ 	.word	0x00014d00


	//   ....[6]....
        /*10c8*/ 	.word	0x00014d60


	//   ....[7]....
        /*10cc*/ 	.word	0x00014e40


	//   ....[8]....
        /*10d0*/ 	.word	0x00014ea0


	//   ....[9]....
        /*10d4*/ 	.word	0x00014f80


	//   ....[10]....
        /*10d8*/ 	.word	0x00014fe0


	//   ....[11]....
        /*10dc*/ 	.word	0x00015050


	//   ....[12]....
        /*10e0*/ 	.word	0x000150c0


	//   ....[13]....
        /*10e4*/ 	.word	0x00015190


	//   ....[14]....
        /*10e8*/ 	.word	0x000151f0


	//   ....[15]....
        /*10ec*/ 	.word	0x000152d0


	//   ....[16]....
        /*10f0*/ 	.word	0x00015330


	//   ....[17]....
        /*10f4*/ 	.word	0x00015410


	//   ....[18]....
        /*10f8*/ 	.word	0x00015470


	//   ....[19]....
        /*10fc*/ 	.word	0x00015550


	//   ....[20]....
        /*1100*/ 	.word	0x000155b0


	//   ....[21]....
        /*1104*/ 	.word	0x00015620


	//   ....[22]....
        /*1108*/ 	.word	0x00015690


	//   ....[23]....
        /*110c*/ 	.word	0x00015970


	//   ....[24]....
        /*1110*/ 	.word	0x00015c50


	//   ....[25]....
        /*1114*/ 	.word	0x00016410


	//   ....[26]....
        /*1118*/ 	.word	0x00016450


	//   ....[27]....
        /*111c*/ 	.word	0x000164a0


	//   ....[28]....
        /*1120*/ 	.word	0x000164e0


	//   ....[29]....
        /*1124*/ 	.word	0x00016530


	//   ....[30]....
        /*1128*/ 	.word	0x00016570


	//   ....[31]....
        /*112c*/ 	.word	0x000165c0


	//   ....[32]....
        /*1130*/ 	.word	0x00016610


	//   ....[33]....
        /*1134*/ 	.word	0x00016670


	//   ....[34]....
        /*1138*/ 	.word	0x000166e0


	//   ....[35]....
        /*113c*/ 	.word	0x00016750


	//   ....[36]....
        /*1140*/ 	.word	0x00016830


	//   ....[37]....
        /*1144*/ 	.word	0x00016890


	//   ....[38]....
        /*1148*/ 	.word	0x00016970


	//   ....[39]....
        /*114c*/ 	.word	0x000169d0


	//   ....[40]....
        /*1150*/ 	.word	0x00016ab0


	//   ....[41]....
        /*1154*/ 	.word	0x00016b10


	//   ....[42]....
        /*1158*/ 	.word	0x00016bf0


	//   ....[43]....
        /*115c*/ 	.word	0x00016c50


	//   ....[44]....
        /*1160*/ 	.word	0x00016ca0


	//   ....[45]....
        /*1164*/ 	.word	0x00016ce0


	//   ....[46]....
        /*1168*/ 	.word	0x00016d30


	//   ....[47]....
        /*116c*/ 	.word	0x00016d70


	//   ....[48]....
        /*1170*/ 	.word	0x00016dc0


	//   ....[49]....
        /*1174*/ 	.word	0x00016e00


	//   ....[50]....
        /*1178*/ 	.word	0x00016e50


	//   ....[51]....
        /*117c*/ 	.word	0x00016e90


	//   ....[52]....
        /*1180*/ 	.word	0x00016ee0


	//   ....[53]....
        /*1184*/ 	.word	0x00016f30


	//   ....[54]....
        /*1188*/ 	.word	0x00016f80


	//   ....[55]....
        /*118c*/ 	.word	0x00016fd0


	//   ....[56]....
        /*1190*/ 	.word	0x00017020


	//   ....[57]....
        /*1194*/ 	.word	0x00017070


	//   ....[58]....
        /*1198*/ 	.word	0x000170c0


	//   ....[59]....
        /*119c*/ 	.word	0x00017110


	//   ....[60]....
        /*11a0*/ 	.word	0x00017180


	//   ....[61]....
        /*11a4*/ 	.word	0x000171f0


	//   ....[62]....
        /*11a8*/ 	.word	0x00017260


	//   ....[63]....
        /*11ac*/ 	.word	0x000172c0


	//   ....[64]....
        /*11b0*/ 	.word	0x00017330


	//   ....[65]....
        /*11b4*/ 	.word	0x000173a0


	//   ....[66]....
        /*11b8*/ 	.word	0x00017410


	//   ....[67]....
        /*11bc*/ 	.word	0x00017470


	//   ....[68]....
        /*11c0*/ 	.word	0x000174e0


	//   ....[69]....
        /*11c4*/ 	.word	0x00017550


	//   ....[70]....
        /*11c8*/ 	.word	0x000175c0


	//   ....[71]....
        /*11cc*/ 	.word	0x00017620


	//   ....[72]....
        /*11d0*/ 	.word	0x00017690


	//   ....[73]....
        /*11d4*/ 	.word	0x00017700


	//   ....[74]....
        /*11d8*/ 	.word	0x00017770


	//   ....[75]....
        /*11dc*/ 	.word	0x000177d0


	//   ....[76]....
        /*11e0*/ 	.word	0x00017840


	//   ....[77]....
        /*11e4*/ 	.word	0x000178b0


	//   ....[78]....
        /*11e8*/ 	.word	0x00017920


	//   ....[79]....
        /*11ec*/ 	.word	0x00017980


	//   ....[80]....
        /*11f0*/ 	.word	0x000179f0


	//   ....[81]....
        /*11f4*/ 	.word	0x00017a60


	//   ....[82]....
        /*11f8*/ 	.word	0x00017ad0


	//   ....[83]....
        /*11fc*/ 	.word	0x00017b30


	//   ....[84]....
        /*1200*/ 	.word	0x00017ba0


	//   ....[85]....
        /*1204*/ 	.word	0x00017c10


	//   ....[86]....
        /*1208*/ 	.word	0x00017c80


	//   ....[87]....
        /*120c*/ 	.word	0x00017ce0


	//   ....[88]....
        /*1210*/ 	.word	0x00017d50


	//   ....[89]....
        /*1214*/ 	.word	0x00017dc0


	//   ....[90]....
        /*1218*/ 	.word	0x00017e30


	//   ....[91]....
        /*121c*/ 	.word	0x00017e90


	//   ....[92]....
        /*1220*/ 	.word	0x00017f00


	//   ....[93]....
        /*1224*/ 	.word	0x00017f70


	//   ....[94]....
        /*1228*/ 	.word	0x00017fe0


	//   ....[95]....
        /*122c*/ 	.word	0x00018040


	//   ....[96]....
        /*1230*/ 	.word	0x000180b0


	//   ....[97]....
        /*1234*/ 	.word	0x00018120


	//   ....[98]....
        /*1238*/ 	.word	0x00018190


	//   ....[99]....
        /*123c*/ 	.word	0x000181f0


	//   ....[100]....
        /*1240*/ 	.word	0x00018260


	//   ....[101]....
        /*1244*/ 	.word	0x000182d0


	//   ....[102]....
        /*1248*/ 	.word	0x00018320


	//   ....[103]....
        /*124c*/ 	.word	0x00018360


	//   ....[104]....
        /*1250*/ 	.word	0x000183b0


	//   ....[105]....
        /*1254*/ 	.word	0x00018400


	//   ....[106]....
        /*1258*/ 	.word	0x00018450


	//   ....[107]....
        /*125c*/ 	.word	0x000184c0


	//   ....[108]....
        /*1260*/ 	.word	0x00018510


	//   ....[109]....
        /*1264*/ 	.word	0x00018560


	//   ....[110]....
        /*1268*/ 	.word	0x000185b0


	//   ....[111]....
        /*126c*/ 	.word	0x00018600


	//   ....[112]....
        /*1270*/ 	.word	0x00018650


	//   ....[113]....
        /*1274*/ 	.word	0x000186c0


	//   ....[114]....
        /*1278*/ 	.word	0x00018710


	//   ....[115]....
        /*127c*/ 	.word	0x00018780


	//   ....[116]....
        /*1280*/ 	.word	0x000187e0


	//   ....[117]....
        /*1284*/ 	.word	0x00018850


	//----- nvinfo : EIATTR_EXIT_INSTR_OFFSETS
	.align		4
.L_266:
        /*1288*/ 	.byte	0x04, 0x1c
        /*128a*/ 	.short	(.L_268 - .L_267)


	//   ....[0]....
.L_267:
        /*128c*/ 	.word	0x000010d0


	//   ....[1]....
        /*1290*/ 	.word	0x00012950


	//----- nvinfo : EIATTR_MAX_THREADS
	.align		4
.L_268:
        /*1294*/ 	.byte	0x04, 0x05
        /*1296*/ 	.short	(.L_270 - .L_269)
.L_269:
        /*1298*/ 	.word	0x00000080
        /*129c*/ 	.word	0x00000001
        /*12a0*/ 	.word	0x00000001


	//----- nvinfo : EIATTR_CRS_STACK_SIZE
	.align		4
.L_270:
        /*12a4*/ 	.byte	0x04, 0x1e
        /*12a6*/ 	.short	(.L_272 - .L_271)
.L_271:
        /*12a8*/ 	.word	0x00000000
.L_272:


//--------------------- .nv.info._ZN7cutlass13device_kernelIN5flash19enable_sm80_to_sm89INS1_16FlashAttnFwdSm80INS1_25CollectiveMainloopFwdSm80ILi4ELi1ELb0EN4cute5tupleIJNS5_1CILi128EEENS7_ILi80EEENS7_ILi64EEEEEELi64ENS_6half_tEfNS_4arch4Sm80ELb1ELb0ELb0ELb1ELb1ELb1ELb1ELb1EEENS1_21CollectiveEpilogueFwdINS6_IJS8_SA_S9_EEENS6_IJNS7_ILi1EEESI_SI_EEESC_SE_Li128ELb1ELb1ELb1ELb0EEENS1_36VarlenDynamicPersistentTileSchedulerILi128ELi80ELi128ELi128ELb1ELb1ELb0ELb1ELb1ELb1EEEEEEEEEvNT_6ParamsE --------------------------
	.section	.nv.info._ZN7cutlass13device_kernelIN5flash19enable_sm80_to_sm89INS1_16FlashAttnFwdSm80INS1_25CollectiveMainloopFwdSm80ILi4ELi1ELb0EN4cute5tupleIJNS5_1CILi128EEENS7_ILi80EEENS7_ILi64EEEEEELi64ENS_6half_tEfNS_4arch4Sm80ELb1ELb0ELb0ELb1ELb1ELb1ELb1ELb1EEENS1_21CollectiveEpilogueFwdINS6_IJS8_SA_S9_EEENS6_IJNS7_ILi1EEESI_SI_EEESC_SE_Li128ELb1ELb1ELb1ELb0EEENS1_36VarlenDynamicPersistentTileSchedulerILi128ELi80ELi128ELi128ELb1ELb1ELb0ELb1ELb1ELb1EEEEEEEEEvNT_6ParamsE,"",@"SHT_CUDA_INFO"
	.sectionflags	@""
	.align	4


	//----- nvinfo : EIATTR_CUDA_API_VERSION
	.align		4
        /*0000*/ 	.byte	0x04, 0x37
        /*0002*/ 	.short	(.L_274 - .L_273)
.L_273:
        /*0004*/ 	.word	0x00000082


	//----- nvinfo : EIATTR_SW2861232_WAR
	.align		4
.L_274:
        /*0008*/ 	.byte	0x01, 0x35
	.zero		2


	//----- nvinfo : EIATTR_PARAM_CBANK
	.align		4
        /*000c*/ 	.byte	0x04, 0x0a
        /*000e*/ 	.short	(.L_276 - .L_275)
	.align		4
.L_275:
        /*0010*/ 	.word	index@(.nv.constant0._ZN7cutlass13device_kernelIN5flash19enable_sm80_to_sm89INS1_16FlashAttnFwdSm80INS1_25CollectiveMainloopFwdSm80ILi4ELi1ELb0EN4cute5tupleIJNS5_1CILi128EEENS7_ILi80EEENS7_ILi64EEEEEELi64ENS_6half_tEfNS_4arch4Sm80ELb1ELb0ELb0ELb1ELb1ELb1ELb1ELb1EEENS1_21CollectiveEpilogueFwdINS6_IJS8_SA_S9_EEENS6_IJNS7_ILi1EEESI_SI_EEESC_SE_Li128ELb1ELb1ELb1ELb0EEENS1_36VarlenDynamicPersistentTileSchedulerILi128ELi80ELi128ELi128ELb1ELb1ELb0ELb1ELb1ELb1EEEEEEEEEvNT_6ParamsE)
        /*0014*/ 	.short	0x0160
        /*0016*/ 	.short	0x0438


	//----- nvinfo : EIATTR_CBANK_PARAM_SIZE
	.align		4
.L_276:
        /*0018*/ 	.byte	0x03, 0x19
        /*001a*/ 	.short	0x0438


	//----- nvinfo : EIATTR_KPARAM_INFO
	.align		4
        /*001c*/ 	.byte	0x04, 0x17
        /*001e*/ 	.short	(.L_278 - .L_277)
.L_277:
        /*0020*/ 	.word	0x00000000
        /*0024*/ 	.short	0x0000
        /*0026*/ 	.short	0x0000
        /*0028*/ 	.byte	0x00, 0xf0, 0xe1, 0x10


	//----- nvinfo : EIATTR_MAXREG_COUNT
	.align		4
.L_278:
        /*002c*/ 	.byte	0x03, 0x1b
        /*002e*/ 	.short	0x00ff


	//----- nvinfo : EIATTR_NUM_BARRIERS
	.align		4
        /*0030*/ 	.byte	0x02, 0x4c
        /*0032*/ 	.byte	0x06
	.zero		1


	//----- nvinfo : EIATTR_ANNOTATIONS
	.align		4
        /*0034*/ 	.byte	0x04, 0x55
        /*0036*/ 	.short	(.L_280 - .L_279)


	//   ....[0]....
.L_279:
        /* <DEDUP_REMOVED lines=133> */


	//----- nvinfo : EIATTR_MERCURY_ISA_VERSION
	.align		4
.L_280:
        /*0878*/ 	.byte	0x03, 0x5f
        /*087a*/ 	.short	0x0000


	//----- nvinfo : EIATTR_INT_WARP_WIDE_INSTR_OFFSETS
	.align		4
        /*087c*/ 	.byte	0x04, 0x31
        /*087e*/ 	.short	(.L_282 - .L_281)


	//   ....[0]....
.L_281:
        /*0880*/ 	.word	0x00019650


	//   ....[1]....
        /*0884*/ 	.word	0x000196d0


	//----- nvinfo : EIATTR_COOP_GROUP_MASK_REGIDS
	.align		4
.L_282:
        /*0888*/ 	.byte	0x04, 0x29
        /*088a*/ 	.short	(.L_284 - .L_283)


	//   ....[0]....
.L_283:
        /*088c*/ 	.word	0xffffffff


	//   ....[1]....
        /*0890*/ 	.word	0xffffffff


	//   ....[2]....
        /*0894*/ 	.word	0xffffffff


	//   ....[3]....
        /*0898*/ 	.word	0xffffffff


	//   ....[4]....
        /*089c*/ 	.word	0xffffffff


	//   ....[5]....
        /*08a0*/ 	.word	0xffffffff


	//   ....[6]....
        /*08a4*/ 	.word	0xffffffff


	//   ....[7]....
        /*08a8*/ 	.word	0xffffffff


	//   ....[8]....
        /*08ac*/ 	.word	0xffffffff


	//   ....[9]....
        /*08b0*/ 	.word	0xffffffff


	//   ....[10]....
        /*08b4*/ 	.word	0xffffffff


	//   ....[11]....
        /*08b8*/ 	.word	0xffffffff


	//   ....[12]....
        /*08bc*/ 	.word	0xffffffff


	//   ....[13]....
        /*08c0*/ 	.word	0xffffffff


	//   ....[14]....
        /*08c4*/ 	.word	0xffffffff


	//   ....[15]....
        /*08c8*/ 	.word	0xffffffff


	//   ....[16]....
        /*08cc*/ 	.word	0xffffffff


	//   ....[17]....
        /*08d0*/ 	.word	0xffffffff


	//   ....[18]....
        /*08d4*/ 	.word	0xffffffff


	//   ....[19]....
        /*08d8*/ 	.word	0xffffffff


	//   ....[20]....
        /*08dc*/ 	.word	0xffffffff


	//   ....[21]....
        /*08e0*/ 	.word	0xffffffff


	//   ....[22]....
        /*08e4*/ 	.word	0xffffffff


	//   ....[23]....
        /*08e8*/ 	.word	0xffffffff


	//   ....[24]....
        /*08ec*/ 	.word	0xffffffff


	//   ....[25]....
        /*08f0*/ 	.word	0xffffffff


	//   ....[26]....
        /*08f4*/ 	.word	0xffffffff


	//   ....[27]....
        /*08f8*/ 	.word	0xffffffff


	//   ....[28]....
        /*08fc*/ 	.word	0xffffffff


	//   ....[29]....
        /*0900*/ 	.word	0xffffffff


	//   ....[30]....
        /*0904*/ 	.word	0xffffffff


	//   ....[31]....
        /*0908*/ 	.word	0xffffffff


	//   ....[32]....
        /*090c*/ 	.word	0xffffffff


	//   ....[33]....
        /*0910*/ 	.word	0xffffffff


	//   ....[34]....
        /*0914*/ 	.word	0xffffffff


	//   ....[35]....
        /*0918*/ 	.word	0xffffffff


	//   ....[36]....
        /*091c*/ 	.word	0xffffffff


	//   ....[37]....
        /*0920*/ 	.word	0xffffffff


	//   ....[38]....
        /*0924*/ 	.word	0xffffffff


	//   ....[39]....
        /*0928*/ 	.word	0xffffffff


	//   ....[40]....
        /*092c*/ 	.word	0xffffffff


	//   ....[41]....
        /*0930*/ 	.word	0xffffffff


	//   ....[42]....
        /*0934*/ 	.word	0xffffffff


	//   ....[43]....
        /*0938*/ 	.word	0xffffffff


	//   ....[44]....
        /*093c*/ 	.word	0xffffffff


	//   ....[45]....
        /*0940*/ 	.word	0xffffffff


	//   ....[46]....
        /*0944*/ 	.word	0xffffffff


	//   ....[47]....
        /*0948*/ 	.word	0xffffffff


	//   ....[48]....
        /*094c*/ 	.word	0xffffffff


	//   ....[49]....
        /*0950*/ 	.word	0xffffffff


	//   ....[50]....
        /*0954*/ 	.word	0xffffffff


	//   ....[51]....
        /*0958*/ 	.word	0xffffffff


	//   ....[52]....
        /*095c*/ 	.word	0xffffffff


	//   ....[53]....
        /*0960*/ 	.word	0xffffffff


	//   ....[54]....
        /*0964*/ 	.word	0xffffffff


	//   ....[55]....
        /*0968*/ 	.word	0xffffffff


	//   ....[56]....
        /*096c*/ 	.word	0xffffffff


	//   ....[57]....
        /*0970*/ 	.word	0xffffffff


	//   ....[58]....
        /*0974*/ 	.word	0xffffffff


	//   ....[59]....
        /*0978*/ 	.word	0xffffffff


	//   ....[60]....
        /*097c*/ 	.word	0xffffffff


	//   ....[61]....
        /*0980*/ 	.word	0xffffffff


	//   ....[62]....
        /*0984*/ 	.word	0xffffffff


	//   ....[63]....
        /*0988*/ 	.word	0xffffffff


	//   ....[64]....
        /*098c*/ 	.word	0xffffffff


	//   ....[65]....
        /*0990*/ 	.word	0xffffffff


	//   ....[66]....
        /*0994*/ 	.word	0xffffffff


	//   ....[67]....
        /*0998*/ 	.word	0xffffffff


	//   ....[68]....
        /*099c*/ 	.word	0xffffffff


	//   ....[69]....
        /*09a0*/ 	.word	0xffffffff


	//   ....[70]....
        /*09a4*/ 	.word	0xffffffff


	//   ....[71]....
        /*09a8*/ 	.word	0xffffffff


	//   ....[72]....
        /*09ac*/ 	.word	0xffffffff


	//   ....[73]....
        /*09b0*/ 	.word	0xffffffff


	//   ....[74]....
        /*09b4*/ 	.word	0xffffffff


	//   ....[75]....
        /*09b8*/ 	.word	0xffffffff


	//   ....[76]....
        /*09bc*/ 	.word	0xffffffff


	//   ....[77]....
        /*09c0*/ 	.word	0xffffffff


	//   ....[78]....
        /*09c4*/ 	.word	0xffffffff


	//   ....[79]....
        /*09c8*/ 	.word	0xffffffff


	//   ....[80]....
        /*09cc*/ 	.word	0xffffffff


	//   ....[81]....
        /*09d0*/ 	.word	0xffffffff


	//   ....[82]....
        /*09d4*/ 	.word	0xffffffff


	//   ....[83]....
        /*09d8*/ 	.word	0xffffffff


	//   ....[84]....
        /*09dc*/ 	.word	0xffffffff


	//   ....[85]....
        /*09e0*/ 	.word	0xffffffff


	//   ....[86]....
        /*09e4*/ 	.word	0xffffffff


	//   ....[87]....
        /*09e8*/ 	.word	0xffffffff


	//   ....[88]....
        /*09ec*/ 	.word	0xffffffff


	//   ....[89]....
        /*09f0*/ 	.word	0xffffffff


	//   ....[90]....
        /*09f4*/ 	.word	0xffffffff


	//   ....[91]....
        /*09f8*/ 	.word	0xffffffff


	//   ....[92]....
        /*09fc*/ 	.word	0xffffffff


	//   ....[93]....
        /*0a00*/ 	.word	0xffffffff


	//   ....[94]....
        /*0a04*/ 	.word	0xffffffff


	//   ....[95]....
        /*0a08*/ 	.word	0xffffffff


	//   ....[96]....
        /*0a0c*/ 	.word	0xffffffff


	//   ....[97]....
        /*0a10*/ 	.word	0xffffffff


	//   ....[98]....
        /*0a14*/ 	.word	0xffffffff


	//   ....[99]....
        /*0a18*/ 	.word	0xffffffff


	//   ....[100]....
        /*0a1c*/ 	.word	0xffffffff


	//   ....[101]....
        /*0a20*/ 	.word	0xffffffff


	//   ....[102]....
        /*0a24*/ 	.word	0xffffffff


	//   ....[103]....
        /*0a28*/ 	.word	0xffffffff


	//   ....[104]....
        /*0a2c*/ 	.word	0xffffffff


	//   ....[105]....
        /*0a30*/ 	.word	0xffffffff


	//   ....[106]....
        /*0a34*/ 	.word	0xffffffff


	//   ....[107]....
        /*0a38*/ 	.word	0xffffffff


	//   ....[108]....
        /*0a3c*/ 	.word	0xffffffff


	//   ....[109]....
        /*0a40*/ 	.word	0xffffffff


	//   ....[110]....
        /*0a44*/ 	.word	0xffffffff


	//   ....[111]....
        /*0a48*/ 	.word	0xffffffff


	//   ....[112]....
        /*0a4c*/ 	.word	0xffffffff


	//   ....[113]....
        /*0a50*/ 	.word	0xffffffff


	//   ....[114]....
        /*0a54*/ 	.word	0xffffffff


	//   ....[115]....
        /*0a58*/ 	.word	0xffffffff


	//   ....[116]....
        /*0a5c*/ 	.word	0xffffffff


	//   ....[117]....
        /*0a60*/ 	.word	0xffffffff


	//   ....[118]....
        /*0a64*/ 	.word	0xffffffff


	//   ....[119]....
        /*0a68*/ 	.word	0xffffffff


	//   ....[120]....
        /*0a6c*/ 	.word	0xffffffff


	//   ....[121]....
        /*0a70*/ 	.word	0xffffffff


	//   ....[122]....
        /*0a74*/ 	.word	0xffffffff


	//   ....[123]....
        /*0a78*/ 	.word	0xffffffff


	//   ....[124]....
        /*0a7c*/ 	.word	0xffffffff


	//   ....[125]....
        /*0a80*/ 	.word	0xffffffff


	//   ....[126]....
        /*0a84*/ 	.word	0xffffffff


	//   ....[127]....
        /*0a88*/ 	.word	0xffffffff


	//   ....[128]....
        /*0a8c*/ 	.word	0xffffffff


	//   ....[129]....
        /*0a90*/ 	.word	0xffffffff


	//   ....[130]....
        /*0a94*/ 	.word	0xffffffff


	//   ....[131]....
        /*0a98*/ 	.word	0xffffffff


	//   ....[132]....
        /*0a9c*/ 	.word	0xffffffff


	//   ....[133]....
        /*0aa0*/ 	.word	0xffffffff


	//   ....[134]....
        /*0aa4*/ 	.word	0xffffffff


	//   ....[135]....
        /*0aa8*/ 	.word	0xffffffff


	//   ....[136]....
        /*0aac*/ 	.word	0xffffffff


	//   ....[137]....
        /*0ab0*/ 	.word	0xffffffff


	//   ....[138]....
        /*0ab4*/ 	.word	0xffffffff


	//   ....[139]....
        /*0ab8*/ 	.word	0xffffffff


	//   ....[140]....
        /*0abc*/ 	.word	0xffffffff


	//   ....[141]....
        /*0ac0*/ 	.word	0xffffffff


	//   ....[142]....
        /*0ac4*/ 	.word	0xffffffff


	//   ....[143]....
        /*0ac8*/ 	.word	0xffffffff


	//   ....[144]....
        /*0acc*/ 	.word	0xffffffff


	//   ....[145]....
        /*0ad0*/ 	.word	0xffffffff


	//   ....[146]....
        /*0ad4*/ 	.word	0xffffffff


	//   ....[147]....
        /*0ad8*/ 	.word	0xffffffff


	//   ....[148]....
        /*0adc*/ 	.word	0xffffffff


	//   ....[149]....
        /*0ae0*/ 	.word	0xffffffff


	//   ....[150]....
        /*0ae4*/ 	.word	0xffffffff


	//   ....[151]....
        /*0ae8*/ 	.word	0xffffffff


	//   ....[152]....
        /*0aec*/ 	.word	0xffffffff


	//   ....[153]....
        /*0af0*/ 	.word	0xffffffff


	//   ....[154]....
        /*0af4*/ 	.word	0xffffffff


	//   ....[155]....
        /*0af8*/ 	.word	0xffffffff


	//   ....[156]....
        /*0afc*/ 	.word	0xffffffff


	//   ....[157]....
        /*0b00*/ 	.word	0xffffffff


	//   ....[158]....
        /*0b04*/ 	.word	0xffffffff


	//   ....[159]....
        /*0b08*/ 	.word	0xffffffff


	//   ....[160]....
        /*0b0c*/ 	.word	0xffffffff


	//   ....[161]....
        /*0b10*/ 	.word	0xffffffff


	//   ....[162]....
        /*0b14*/ 	.word	0xffffffff


	//   ....[163]....
        /*0b18*/ 	.word	0xffffffff


	//   ....[164]....
        /*0b1c*/ 	.word	0xffffffff


	//   ....[165]....
        /*0b20*/ 	.word	0xffffffff


	//   ....[166]....
        /*0b24*/ 	.word	0xffffffff


	//   ....[167]....
        /*0b28*/ 	.word	0xffffffff


	//   ....[168]....
        /*0b2c*/ 	.word	0xffffffff


	//   ....[169]....
        /*0b30*/ 	.word	0xffffffff


	//   ....[170]....
        /*0b34*/ 	.word	0xffffffff


	//   ....[171]....
        /*0b38*/ 	.word	0xffffffff


	//   ....[172]....
        /*0b3c*/ 	.word	0xffffffff


	//   ....[173]....
        /*0b40*/ 	.word	0xffffffff


	//   ....[174]....
        /*0b44*/ 	.word	0xffffffff


	//   ....[175]....
        /*0b48*/ 	.word	0xffffffff


	//   ....[176]....
        /*0b4c*/ 	.word	0xffffffff


	//   ....[177]....
        /*0b50*/ 	.word	0xffffffff


	//   ....[178]....
        /*0b54*/ 	.word	0xffffffff


	//   ....[179]....
        /*0b58*/ 	.word	0xffffffff


	//   ....[180]....
        /*0b5c*/ 	.word	0xffffffff


	//   ....[181]....
        /*0b60*/ 	.word	0xffffffff


	//   ....[182]....
        /*0b64*/ 	.word	0xffffffff


	//   ....[183]....
        /*0b68*/ 	.word	0xffffffff


	//   ....[184]....
        /*0b6c*/ 	.word	0xffffffff


	//   ....[185]....
        /*0b70*/ 	.word	0xffffffff


	//   ....[186]....
        /*0b74*/ 	.word	0xffffffff


	//   ....[187]....
        /*0b78*/ 	.word	0xffffffff


	//   ....[188]....
        /*0b7c*/ 	.word	0xffffffff


	//   ....[189]....
        /*0b80*/ 	.word	0xffffffff


	//   ....[190]....
        /*0b84*/ 	.word	0xffffffff


	//   ....[191]....
        /*0b88*/ 	.word	0xffffffff


	//   ....[192]....
        /*0b8c*/ 	.word	0xffffffff


	//   ....[193]....
        /*0b90*/ 	.word	0xffffffff


	//   ....[194]....
        /*0b94*/ 	.word	0xffffffff


	//   ....[195]....
        /*0b98*/ 	.word	0xffffffff


	//   ....[196]....
        /*0b9c*/ 	.word	0xffffffff


	//   ....[197]....
        /*0ba0*/ 	.word	0xffffffff


	//   ....[198]....
        /*0ba4*/ 	.word	0xffffffff


	//   ....[199]....
        /*0ba8*/ 	.word	0xffffffff


	//   ....[200]....
        /*0bac*/ 	.word	0xffffffff


	//   ....[201]....
        /*0bb0*/ 	.word	0xffffffff


	//   ....[202]....
        /*0bb4*/ 	.word	0xffffffff


	//   ....[203]....
        /*0bb8*/ 	.word	0xffffffff


	//   ....[204]....
        /*0bbc*/ 	.word	0xffffffff


	//   ....[205]....
        /*0bc0*/ 	.word	0xffffffff


	//   ....[206]....
        /*0bc4*/ 	.word	0xffffffff


	//   ....[207]....
        /*0bc8*/ 	.word	0xffffffff


	//   ....[208]....
        /*0bcc*/ 	.word	0xffffffff


	//   ....[209]....
        /*0bd0*/ 	.word	0xffffffff


	//   ....[210]....
        /*0bd4*/ 	.word	0xffffffff


	//   ....[211]....
        /*0bd8*/ 	.word	0xffffffff


	//   ....[212]....
        /*0bdc*/ 	.word	0xffffffff


	//   ....[213]....
        /*0be0*/ 	.word	0xffffffff


	//   ....[214]....
        /*0be4*/ 	.word	0xffffffff


	//   ....[215]....
        /*0be8*/ 	.word	0xffffffff


	//   ....[216]....
        /*0bec*/ 	.word	0xffffffff


	//   ....[217]....
        /*0bf0*/ 	.word	0xffffffff


	//   ....[218]....
        /*0bf4*/ 	.word	0xffffffff


	//   ....[219]....
        /*0bf8*/ 	.word	0xffffffff


	//   ....[220]....
        /*0bfc*/ 	.word	0xffffffff


	//   ....[221]....
        /*0c00*/ 	.word	0xffffffff


	//   ....[222]....
        /*0c04*/ 	.word	0xffffffff


	//   ....[223]....
        /*0c08*/ 	.word	0xffffffff


	//   ....[224]....
        /*0c0c*/ 	.word	0xffffffff


	//   ....[225]....
        /*0c10*/ 	.word	0xffffffff


	//   ....[226]....
        /*0c14*/ 	.word	0xffffffff


	//   ....[227]....
        /*0c18*/ 	.word	0xffffffff


	//   ....[228]....
        /*0c1c*/ 	.word	0xffffffff


	//   ....[229]....
        /*0c20*/ 	.word	0xffffffff


	//   ....[230]....
        /*0c24*/ 	.word	0xffffffff


	//   ....[231]....
        /*0c28*/ 	.word	0xffffffff


	//   ....[232]....
        /*0c2c*/ 	.word	0xffffffff


	//   ....[233]....
        /*0c30*/ 	.word	0xffffffff


	//   ....[234]....
        /*0c34*/ 	.word	0xffffffff


	//   ....[235]....
        /*0c38*/ 	.word	0xffffffff


	//   ....[236]....
        /*0c3c*/ 	.word	0xffffffff


	//   ....[237]....
        /*0c40*/ 	.word	0xffffffff


	//   ....[238]....
        /*0c44*/ 	.word	0xffffffff


	//   ....[239]....
        /*0c48*/ 	.word	0xffffffff


	//   ....[240]....
        /*0c4c*/ 	.word	0xffffffff


	//   ....[241]....
        /*0c50*/ 	.word	0xffffffff


	//   ....[242]....
        /*0c54*/ 	.word	0xffffffff


	//   ....[243]....
        /*0c58*/ 	.word	0xffffffff


	//   ....[244]....
        /*0c5c*/ 	.word	0xffffffff


	//   ....[245]....
        /*0c60*/ 	.word	0xffffffff


	//   ....[246]....
        /*0c64*/ 	.word	0xffffffff


	//   ....[247]....
        /*0c68*/ 	.word	0xffffffff


	//   ....[248]....
        /*0c6c*/ 	.word	0xffffffff


	//   ....[249]....
        /*0c70*/ 	.word	0xffffffff


	//   ....[250]....
        /*0c74*/ 	.word	0xffffffff


	//   ....[251]....
        /*0c78*/ 	.word	0xffffffff


	//   ....[252]....
        /*0c7c*/ 	.word	0xffffffff


	//   ....[253]....
        /*0c80*/ 	.word	0xffffffff


	//   ....[254]....
        /*0c84*/ 	.word	0xffffffff


	//   ....[255]....
        /*0c88*/ 	.word	0xffffffff


	//   ....[0]....
        /*0c8c*/ 	.word	0xffffffff


	//   ....[1]....
        /*0c90*/ 	.word	0xffffffff


	//   ....[2]....
        /*0c94*/ 	.word	0xffffffff


	//   ....[3]....
        /*0c98*/ 	.word	0xffffffff


	//   ....[4]....
        /*0c9c*/ 	.word	0xffffffff


	//   ....[5]....
        /*0ca0*/ 	.word	0xffffffff


	//   ....[6]....
        /*0ca4*/ 	.word	0xffffffff


	//   ....[7]....
        /*0ca8*/ 	.word	0xffffffff


	//   ....[8]....
        /*0cac*/ 	.word	0xffffffff


	//   ....[9]....
        /*0cb0*/ 	.word	0xffffffff


	//   ....[10]....
        /*0cb4*/ 	.word	0xffffffff


	//   ....[11]....
        /*0cb8*/ 	.word	0xffffffff


	//   ....[12]....
        /*0cbc*/ 	.word	0xffffffff


	//   ....[13]....
        /*0cc0*/ 	.word	0xffffffff


	//   ....[14]....
        /*0cc4*/ 	.word	0xffffffff


	//   ....[15]....
        /*0cc8*/ 	.word	0xffffffff


	//   ....[16]....
        /*0ccc*/ 	.word	0xffffffff


	//   ....[17]....
        /*0cd0*/ 	.word	0xffffffff


	//   ....[18]....
        /*0cd4*/ 	.word	0xffffffff


	//   ....[19]....
        /*0cd8*/ 	.word	0xffffffff


	//   ....[20]....
        /*0cdc*/ 	.word	0xffffffff


	//   ....[21]....
        /*0ce0*/ 	.word	0xffffffff


	//   ....[22]....
        /*0ce4*/ 	.word	0xffffffff


	//   ....[23]....
        /*0ce8*/ 	.word	0xffffffff


	//   ....[24]....
        /*0cec*/ 	.word	0xffffffff


	//   ....[25]....
        /*0cf0*/ 	.word	0xffffffff


	//   ....[26]....
        /*0cf4*/ 	.word	0xffffffff


	//   ....[27]....
        /*0cf8*/ 	.word	0xffffffff


	//   ....[28]....
        /*0cfc*/ 	.word	0xffffffff


	//   ....[29]....
        /*0d00*/ 	.word	0xffffffff


	//   ....[30]....
        /*0d04*/ 	.word	0xffffffff


	//   ....[31]....
        /*0d08*/ 	.word	0xffffffff


	//   ....[32]....
        /*0d0c*/ 	.word	0xffffffff


	//   ....[33]....
        /*0d10*/ 	.word	0xffffffff


	//   ....[34]....
        /*0d14*/ 	.word	0xffffffff


	//   ....[35]....
        /*0d18*/ 	.word	0xffffffff


	//   ....[36]....
        /*0d1c*/ 	.word	0xffffffff


	//   ....[37]....
        /*0d20*/ 	.word	0xffffffff


	//   ....[38]....
        /*0d24*/ 	.word	0xffffffff


	//   ....[39]....
        /*0d28*/ 	.word	0xffffffff


	//   ....[40]....
        /*0d2c*/ 	.word	0xffffffff


	//   ....[41]....
        /*0d30*/ 	.word	0xffffffff


	//   ....[42]....
        /*0d34*/ 	.word	0xffffffff


	//   ....[43]....
        /*0d38*/ 	.word	0xffffffff


	//   ....[44]....
        /*0d3c*/ 	.word	0xffffffff


	//   ....[45]....
        /*0d40*/ 	.word	0xffffffff


	//   ....[46]....
        /*0d44*/ 	.word	0xffffffff


	//   ....[47]....
        /*0d48*/ 	.word	0xffffffff


	//   ....[48]....
        /*0d4c*/ 	.word	0xffffffff


	//   ....[49]....
        /*0d50*/ 	.word	0xffffffff


	//   ....[50]....
        /*0d54*/ 	.word	0xffffffff


	//   ....[51]....
        /*0d58*/ 	.word	0xffffffff


	//   ....[52]....
        /*0d5c*/ 	.word	0xffffffff


	//   ....[53]....
        /*0d60*/ 	.word	0xffffffff


	//   ....[54]....
        /*0d64*/ 	.word	0xffffffff


	//   ....[55]....
        /*0d68*/ 	.word	0xffffffff


	//   ....[56]....
        /*0d6c*/ 	.word	0xffffffff


	//   ....[57]....
        /*0d70*/ 	.word	0xffffffff


	//   ....[58]....
        /*0d74*/ 	.word	0xffffffff


	//   ....[59]....
        /*0d78*/ 	.word	0xffffffff


	//   ....[60]....
        /*0d7c*/ 	.word	0xffffffff


	//   ....[61]....
        /*0d80*/ 	.word	0xffffffff


	//   ....[62]....
        /*0d84*/ 	.word	0xffffffff


	//   ....[63]....
        /*0d88*/ 	.word	0xffffffff


	//   ....[64]....
        /*0d8c*/ 	.word	0xffffffff


	//   ....[65]....
        /*0d90*/ 	.word	0xffffffff


	//   ....[66]....
        /*0d94*/ 	.word	0xffffffff


	//   ....[67]....
        /*0d98*/ 	.word	0xffffffff


	//   ....[68]....
        /*0d9c*/ 	.word	0xffffffff


	//   ....[69]....
        /*0da0*/ 	.word	0xffffffff


	//   ....[70]....
        /*0da4*/ 	.word	0xffffffff


	//   ....[71]....
        /*0da8*/ 	.word	0xffffffff


	//   ....[72]....
        /*0dac*/ 	.word	0xffffffff


	//   ....[73]....
        /*0db0*/ 	.word	0xffffffff


	//   ....[74]....
        /*0db4*/ 	.word	0xffffffff


	//   ....[75]....
        /*0db8*/ 	.word	0xffffffff


	//   ....[76]....
        /*0dbc*/ 	.word	0xffffffff


	//   ....[77]....
        /*0dc0*/ 	.word	0xffffffff


	//   ....[78]....
        /*0dc4*/ 	.word	0xffffffff


	//   ....[79]....
        /*0dc8*/ 	.word	0xffffffff


	//   ....[80]....
        /*0dcc*/ 	.word	0xffffffff


	//   ....[81]....
        /*0dd0*/ 	.word	0xffffffff


	//   ....[82]....
        /*0dd4*/ 	.word	0xffffffff


	//   ....[83]....
        /*0dd8*/ 	.word	0xffffffff


	//   ....[84]....
        /*0ddc*/ 	.word	0xffffffff


	//   ....[85]....
        /*0de0*/ 	.word	0xffffffff


	//   ....[86]....
        /*0de4*/ 	.word	0xffffffff


	//   ....[87]....
        /*0de8*/ 	.word	0xffffffff


	//   ....[88]....
        /*0dec*/ 	.word	0xffffffff


	//   ....[89]....
        /*0df0*/ 	.word	0xffffffff


	//   ....[90]....
        /*0df4*/ 	.word	0xffffffff


	//   ....[91]....
        /*0df8*/ 	.word	0xffffffff


	//   ....[92]....
        /*0dfc*/ 	.word	0xffffffff


	//   ....[93]....
        /*0e00*/ 	.word	0xffffffff


	//   ....[94]....
        /*0e04*/ 	.word	0xffffffff


	//   ....[95]....
        /*0e08*/ 	.word	0xffffffff


	//   ....[96]....
        /*0e0c*/ 	.word	0xffffffff


	//   ....[97]....
        /*0e10*/ 	.word	0xffffffff


	//   ....[98]....
        /*0e14*/ 	.word	0xffffffff


	//   ....[99]....
        /*0e18*/ 	.word	0xffffffff


	//   ....[100]....
        /*0e1c*/ 	.word	0xffffffff


	//   ....[101]....
        /*0e20*/ 	.word	0xffffffff


	//   ....[102]....
        /*0e24*/ 	.word	0xffffffff


	//   ....[103]....
        /*0e28*/ 	.word	0xffffffff


	//   ....[104]....
        /*0e2c*/ 	.word	0xffffffff


	//   ....[105]....
        /*0e30*/ 	.word	0xffffffff


	//   ....[106]....
        /*0e34*/ 	.word	0xffffffff


	//   ....[107]....
        /*0e38*/ 	.word	0xffffffff


	//   ....[108]....
        /*0e3c*/ 	.word	0xffffffff


	//   ....[109]....
        /*0e40*/ 	.word	0xffffffff


	//   ....[110]....
        /*0e44*/ 	.word	0xffffffff


	//   ....[111]....
        /*0e48*/ 	.word	0xffffffff


	//   ....[112]....
        /*0e4c*/ 	.word	0xffffffff


	//   ....[113]....
        /*0e50*/ 	.word	0xffffffff


	//   ....[114]....
        /*0e54*/ 	.word	0xffffffff


	//   ....[115]....
        /*0e58*/ 	.word	0xffffffff


	//   ....[116]....
        /*0e5c*/ 	.word	0xffffffff


	//   ....[117]....
        /*0e60*/ 	.word	0xffffffff


	//   ....[118]....
        /*0e64*/ 	.word	0xffffffff


	//   ....[119]....
        /*0e68*/ 	.word	0xffffffff


	//   ....[120]....
        /*0e6c*/ 	.word	0xffffffff


	//   ....[121]....
        /*0e70*/ 	.word	0xffffffff


	//   ....[122]....
        /*0e74*/ 	.word	0xffffffff


	//   ....[123]....
        /*0e78*/ 	.word	0xffffffff


	//   ....[124]....
        /*0e7c*/ 	.word	0xffffffff


	//   ....[125]....
        /*0e80*/ 	.word	0xffffffff


	//   ....[126]....
        /*0e84*/ 	.word	0xffffffff


	//   ....[127]....
        /*0e88*/ 	.word	0xffffffff


	//   ....[128]....
        /*0e8c*/ 	.word	0xffffffff


	//   ....[129]....
        /*0e90*/ 	.word	0xffffffff


	//   ....[130]....
        /*0e94*/ 	.word	0xffffffff


	//   ....[131]....
        /*0e98*/ 	.word	0xffffffff


	//   ....[132]....
        /*0e9c*/ 	.word	0xffffffff


	//   ....[133]....
        /*0ea0*/ 	.word	0xffffffff


	//   ....[134]....
        /*0ea4*/ 	.word	0xffffffff


	//   ....[135]....
        /*0ea8*/ 	.word	0xffffffff


	//   ....[136]....
        /*0eac*/ 	.word	0xffffffff


	//   ....[137]....
        /*0eb0*/ 	.word	0xffffffff


	//   ....[138]....
        /*0eb4*/ 	.word	0xffffffff


	//   ....[139]....
        /*0eb8*/ 	.word	0xffffffff


	//   ....[140]....
        /*0ebc*/ 	.word	0xffffffff


	//   ....[141]....
        /*0ec0*/ 	.word	0xffffffff


	//   ....[142]....
        /*0ec4*/ 	.word	0xffffffff


	//   ....[143]....
        /*0ec8*/ 	.word	0xffffffff


	//   ....[144]....
        /*0ecc*/ 	.word	0xffffffff


	//   ....[145]....
        /*0ed0*/ 	.word	0xffffffff


	//   ....[146]....
        /*0ed4*/ 	.word	0xffffffff


	//   ....[147]....
        /*0ed8*/ 	.word	0xffffffff


	//   ....[148]....
        /*0edc*/ 	.word	0xffffffff


	//   ....[149]....
        /*0ee0*/ 	.word	0xffffffff


	//   ....[150]....
        /*0ee4*/ 	.word	0xffffffff


	//   ....[151]....
        /*0ee8*/ 	.word	0xffffffff


	//   ....[152]....
        /*0eec*/ 	.word	0xffffffff


	//   ....[153]....
        /*0ef0*/ 	.word	0xffffffff


	//   ....[154]....
        /*0ef4*/ 	.word	0xffffffff


	//   ....[155]....
        /*0ef8*/ 	.word	0xffffffff


	//   ....[156]....
        /*0efc*/ 	.word	0xffffffff


	//   ....[157]....
        /*0f00*/ 	.word	0xffffffff


	//   ....[158]....
        /*0f04*/ 	.word	0xffffffff


	//   ....[159]....
        /*0f08*/ 	.word	0xffffffff


	//   ....[160]....
        /*0f0c*/ 	.word	0xffffffff


	//   ....[161]....
        /*0f10*/ 	.word	0xffffffff


	//   ....[162]....
        /*0f14*/ 	.word	0xffffffff


	//   ....[163]....
        /*0f18*/ 	.word	0xffffffff


	//   ....[164]....
        /*0f1c*/ 	.word	0xffffffff


	//   ....[165]....
        /*0f20*/ 	.word	0xffffffff


	//   ....[166]....
        /*0f24*/ 	.word	0xffffffff


	//   ....[167]....
        /*0f28*/ 	.word	0xffffffff


	//   ....[168]....
        /*0f2c*/ 	.word	0xffffffff


	//   ....[169]....
        /*0f30*/ 	.word	0xffffffff


	//   ....[170]....
        /*0f34*/ 	.word	0xffffffff


	//   ....[171]....
        /*0f38*/ 	.word	0xffffffff


	//   ....[172]....
        /*0f3c*/ 	.word	0xffffffff


	//   ....[173]....
        /*0f40*/ 	.word	0xffffffff


	//----- nvinfo : EIATTR_COOP_GROUP_INSTR_OFFSETS
	.align		4
.L_284:
        /*0f44*/ 	.byte	0x04, 0x28
        /*0f46*/ 	.short	(.L_286 - .L_285)


	//   ....[0]....
.L_285:
        /*0f48*/ 	.word	0x00000050


	//   ....[1]....
        /*0f4c*/ 	.word	0x00000200


	//   ....[2]....
        /*0f50*/ 	.word	0x00000230


	//   ....[3]....
        /*0f54*/ 	.word	0x00000260


	//   ....[4]....
        /*0f58*/ 	.word	0x00000290


	//   ....[5]....
        /*0f5c*/ 	.word	0x000002c0


	//   ....[6]....
        /*0f60*/ 	.word	0x000002f0


	//   ....[7]....
        /*0f64*/ 	.word	0x00000450


	//   ....[8]....
        /*0f68*/ 	.word	0x00000490


	//   ....[9]....
        /*0f6c*/ 	.word	0x000004c0


	//   ....[10]....
        /*0f70*/ 	.word	0x000004f0


	//   ....[11]....
        /*0f74*/ 	.word	0x00000520


	//   ....[12]....
        /*0f78*/ 	.word	0x00000550


	//   ....[13]....
        /*0f7c*/ 	.word	0x000005e0


	//   ....[14]....
        /*0f80*/ 	.word	0x00000630


	//   ....[15]....
        /*0f84*/ 	.word	0x00000650


	//   ....[16]....
        /*0f88*/ 	.word	0x000006b0


	//   ....[17]....
        /*0f8c*/ 	.word	0x00003f80


	//   ....[18]....
        /*0f90*/ 	.word	0x00003fd0


	//   ....[19]....
        /*0f94*/ 	.word	0x000047d0


	//   ....[20]....
        /*0f98*/ 	.word	0x000047f0


	//   ....[21]....
        /*0f9c*/ 	.word	0x00004f60


	//   ....[22]....
        /*0fa0*/ 	.word	0x00004f70


	//   ....[23]....
        /*0fa4*/ 	.word	0x000057f0


	//   ....[24]....
        /*0fa8*/ 	.word	0x00005830


	//   ....[25]....
        /*0fac*/ 	.word	0x00006430


	//   ....[26]....
        /*0fb0*/ 	.word	0x00006460


	//   ....[27]....
        /*0fb4*/ 	.word	0x00006c20


	//   ....[28]....
        /*0fb8*/ 	.word	0x00006c40


	//   ....[29]....
        /*0fbc*/ 	.word	0x00007420


	//   ....[30]....
        /*0fc0*/ 	.word	0x00007450


	//   ....[31]....
        /*0fc4*/ 	.word	0x00007580


	//   ....[32]....
        /*0fc8*/ 	.word	0x000075b0


	//   ....[33]....
        /*0fcc*/ 	.word	0x000076a0


	//   ....[34]....
        /*0fd0*/ 	.word	0x000076c0


	//   ....[35]....
        /*0fd4*/ 	.word	0x00007c70


	//   ....[36]....
        /*0fd8*/ 	.word	0x00007ca0


	//   ....[37]....
        /*0fdc*/ 	.word	0x00007e00


	//   ....[38]....
        /*0fe0*/ 	.word	0x00007e30


	//   ....[39]....
        /*0fe4*/ 	.word	0x00007f20


	//   ....[40]....
        /*0fe8*/ 	.word	0x00007f50


	//   ....[41]....
        /*0fec*/ 	.word	0x00008b10


	//   ....[42]....
        /*0ff0*/ 	.word	0x00008b30


	//   ....[43]....
        /*0ff4*/ 	.word	0x00008c00


	//   ....[44]....
        /*0ff8*/ 	.word	0x00008c10


	//   ....[45]....
        /*0ffc*/ 	.word	0x00008ce0


	//   ....[46]....
        /*1000*/ 	.word	0x00008d00


	//   ....[47]....
        /*1004*/ 	.word	0x00008dd0


	//   ....[48]....
        /*1008*/ 	.word	0x00008de0


	//   ....[49]....
        /*100c*/ 	.word	0x00008eb0


	//   ....[50]....
        /*1010*/ 	.word	0x00008ed0


	//   ....[51]....
        /*1014*/ 	.word	0x00008fa0


	//   ....[52]....
        /*1018*/ 	.word	0x00008fb0


	//   ....[53]....
        /*101c*/ 	.word	0x00009080


	//   ....[54]....
        /*1020*/ 	.word	0x000090a0


	//   ....[55]....
        /*1024*/ 	.word	0x00009170


	//   ....[56]....
        /*1028*/ 	.word	0x00009180


	//   ....[57]....
        /*102c*/ 	.word	0x000095f0


	//   ....[58]....
        /*1030*/ 	.word	0x00009600


	//   ....[59]....
        /*1034*/ 	.word	0x00009610


	//   ....[60]....
        /*1038*/ 	.word	0x00009620


	//   ....[61]....
        /*103c*/ 	.word	0x00009640


	//   ....[62]....
        /*1040*/ 	.word	0x00009650


	//   ....[63]....
        /*1044*/ 	.word	0x000096a0


	//   ....[64]....
        /*1048*/ 	.word	0x000096d0


	//   ....[65]....
        /*104c*/ 	.word	0x000096e0


	//   ....[66]....
        /*1050*/ 	.word	0x00009750


	//   ....[67]....
        /*1054*/ 	.word	0x00009ab0


	//   ....[68]....
        /*1058*/ 	.word	0x00009ad0


	//   ....[69]....
        /*105c*/ 	.word	0x00009af0


	//   ....[70]....
        /*1060*/ 	.word	0x00009b10


	//   ....[71]....
        /*1064*/ 	.word	0x00009cf0


	//   ....[72]....
        /*1068*/ 	.word	0x00009db0


	//   ....[73]....
        /*106c*/ 	.word	0x00009df0


	//   ....[74]....
        /*1070*/ 	.word	0x00009e30


	//   ....[75]....
        /*1074*/ 	.word	0x0000a010


	//   ....[76]....
        /*1078*/ 	.word	0x0000a0d0


	//   ....[77]....
        /*107c*/ 	.word	0x0000a110


	//   ....[78]....
        /*1080*/ 	.word	0x0000a150


	//   ....[79]....
        /*1084*/ 	.word	0x0000a350


	//   ....[80]....
        /*1088*/ 	.word	0x0000a410


	//   ....[81]....
        /*108c*/ 	.word	0x0000a450


	//   ....[82]....
        /*1090*/ 	.word	0x0000a490


	//   ....[83]....
        /*1094*/ 	.word	0x0000c020


	//   ....[84]....
        /*1098*/ 	.word	0x0000c080


	//   ....[85]....
        /*109c*/ 	.word	0x0000c0b0


	//   ....[86]....
        /*10a0*/ 	.word	0x0000c0c0


	//   ....[87]....
        /*10a4*/ 	.word	0x0000c1a0


	//   ....[88]....
        /*10a8*/ 	.word	0x0000c1b0


	//   ....[89]....
        /*10ac*/ 	.word	0x0000c1c0


	//   ....[90]....
        /*10b0*/ 	.word	0x0000c1d0


	//   ....[91]....
        /*10b4*/ 	.word	0x0000c3e0


	//   ....[92]....
        /*10b8*/ 	.word	0x0000c420


	//   ....[93]....
        /*10bc*/ 	.word	0x0000c440


	//   ....[94]....
        /*10c0*/ 	.word	0x0000c450


	//   ....[95]....
        /*10c4*/ 	.word	0x0000c530


	//   ....[96]....
        /*10c8*/ 	.word	0x0000c5e0


	//   ....[97]....
        /*10cc*/ 	.word	0x0000c650


	//   ....[98]....
        /*10d0*/ 	.word	0x0000c660


	//   ....[99]....
        /*10d4*/ 	.word	0x0000e530


	//   ....[100]....
        /*10d8*/ 	.word	0x0000e550


	//   ....[101]....
        /*10dc*/ 	.word	0x0000e560


	//   ....[102]....
        /*10e0*/ 	.word	0x0000e580


	//   ....[103]....
        /*10e4*/ 	.word	0x0000e590


	//   ....[104]....
        /*10e8*/ 	.word	0x0000e640


	//   ....[105]....
        /*10ec*/ 	.word	0x0000e6a0


	//   ....[106]....
        /*10f0*/ 	.word	0x0000e6c0


	//   ....[107]....
        /*10f4*/ 	.word	0x0000e6d0


	//   ....[108]....
        /*10f8*/ 	.word	0x0000e6f0


	//   ....[109]....
        /*10fc*/ 	.word	0x0000eef0


	//   ....[110]....
        /*1100*/ 	.word	0x0000ef10


	//   ....[111]....
        /*1104*/ 	.word	0x0000ef30


	//   ....[112]....
        /*1108*/ 	.word	0x0000ef40


	//   ....[113]....
        /*110c*/ 	.word	0x0000ef50


	//   ....[114]....
        /*1110*/ 	.word	0x0000ef60


	//   ....[115]....
        /*1114*/ 	.word	0x0000ef70


	//   ....[116]....
        /*1118*/ 	.word	0x0000ef80


	//   ....[117]....
        /*111c*/ 	.word	0x0000efb0


	//   ....[118]....
        /*1120*/ 	.word	0x0000efe0


	//   ....[119]....
        /*1124*/ 	.word	0x0000f1f0


	//   ....[120]....
        /*1128*/ 	.word	0x0000f4b0


	//   ....[121]....
        /*112c*/ 	.word	0x0000f4c0


	//   ....[122]....
        /*1130*/ 	.word	0x0000f4d0


	//   ....[123]....
        /*1134*/ 	.word	0x00010160


	//   ....[124]....
        /*1138*/ 	.word	0x00010180


	//   ....[125]....
        /*113c*/ 	.word	0x000101a0


	//   ....[126]....
        /*1140*/ 	.word	0x000101b0


	//   ....[127]....
        /*1144*/ 	.word	0x000101e0


	//   ....[128]....
        /*1148*/ 	.word	0x00010200


	//   ....[129]....
        /*114c*/ 	.word	0x00010220


	//   ....[130]....
        /*1150*/ 	.word	0x00010230


	//   ....[131]....
        /*1154*/ 	.word	0x00011eb0


	//   ....[132]....
        /*1158*/ 	.word	0x00011ed0


	//   ....[133]....
        /*115c*/ 	.word	0x00011f50


	//   ....[134]....
        /*1160*/ 	.word	0x00011f60


	//   ....[135]....
        /*1164*/ 	.word	0x00011fa0


	//   ....[136]....
        /*1168*/ 	.word	0x00011fb0


	//   ....[137]....
        /*116c*/ 	.word	0x00011ff0


	//   ....[138]....
        /*1170*/ 	.word	0x00012000


	//   ....[139]....
        /*1174*/ 	.word	0x00012010


	//   ....[140]....
        /*1178*/ 	.word	0x00012020


	//   ....[141]....
        /*117c*/ 	.word	0x000129c0


	//   ....[142]....
        /*1180*/ 	.word	0x000129e0


	//   ....[143]....
        /*1184*/ 	.word	0x00012a00


	//   ....[144]....
        /*1188*/ 	.word	0x00012a60


	//   ....[145]....
        /*118c*/ 	.word	0x00012a70


	//   ....[146]....
        /*1190*/ 	.word	0x00012ab0


	//   ....[147]....
        /*1194*/ 	.word	0x00012ac0


	//   ....[148]....
        /*1198*/ 	.word	0x00012b00


	//   ....[149]....
        /*119c*/ 	.word	0x00012b10


	//   ....[150]....
        /*11a0*/ 	.word	0x00012b20


	//   ....[151]....
        /*11a4*/ 	.word	0x00012ce0


	//   ....[152]....
        /*11a8*/ 	.word	0x00012f90


	//   ....[153]....
        /*11ac*/ 	.word	0x00012fa0


	//   ....[154]....
        /*11b0*/ 	.word	0x00012fb0


	//   ....[155]....
        /*11b4*/ 	.word	0x000138b0


	//   ....[156]....
        /*11b8*/ 	.word	0x000138d0


	//   ....[157]....
        /*11bc*/ 	.word	0x00013a30


	//   ....[158]....
        /*11c0*/ 	.word	0x00013a50


	//   ....[159]....
        /*11c4*/ 	.word	0x00013bb0


	//   ....[160]....
        /*11c8*/ 	.word	0x00013bd0


	//   ....[161]....
        /*11cc*/ 	.word	0x00013d30


	//   ....[162]....
        /*11d0*/ 	.word	0x00013d50


	//   ....[163]....
        /*11d4*/ 	.word	0x00015e10


	//   ....[164]....
        /*11d8*/ 	.word	0x00015e60


	//   ....[165]....
        /*11dc*/ 	.word	0x00015e90


	//   ....[166]....
        /*11e0*/ 	.word	0x00015eb0


	//   ....[167]....
        /*11e4*/ 	.word	0x00015ed0


	//   ....[168]....
        /*11e8*/ 	.word	0x00015ef0


	//   ....[169]....
        /*11ec*/ 	.word	0x00015f10


	//   ....[170]....
        /*11f0*/ 	.word	0x00015f30


	//   ....[171]....
        /*11f4*/ 	.word	0x00015f60


	//   ....[172]....
        /*11f8*/ 	.word	0x00016090


	//   ....[173]....
        /*11fc*/ 	.word	0x000168a0


	//   ....[174]....
        /*1200*/ 	.word	0x000168c0


	//   ....[175]....
        /*1204*/ 	.word	0x00016910


	//   ....[176]....
        /*1208*/ 	.word	0x00016930


	//   ....[177]....
        /*120c*/ 	.word	0x00016960


	//   ....[178]....
        /*1210*/ 	.word	0x00016980


	//   ....[179]....
        /*1214*/ 	.word	0x000169b0


	//   ....[180]....
        /*1218*/ 	.word	0x000169d0


	//   ....[181]....
        /*121c*/ 	.word	0x000169f0


	//   ....[182]....
        /*1220*/ 	.word	0x00016a30


	//   ....[183]....
        /*1224*/ 	.word	0x00017000


	//   ....[184]....
        /*1228*/ 	.word	0x00017020


	//   ....[185]....
        /*122c*/ 	.word	0x00017040


	//   ....[186]....
        /*1230*/ 	.word	0x00017060


	//   ....[187]....
        /*1234*/ 	.word	0x00017080


	//   ....[188]....
        /*1238*/ 	.word	0x000170a0


	//   ....[189]....
        /*123c*/ 	.word	0x000170c0


	//   ....[190]....
        /*1240*/ 	.word	0x000170e0


	//   ....[191]....
        /*1244*/ 	.word	0x00018e90


	//   ....[192]....
        /*1248*/ 	.word	0x00018ec0


	//   ....[193]....
        /*124c*/ 	.word	0x00018ed0


	//   ....[194]....
        /*1250*/ 	.word	0x00018ee0


	//   ....[195]....
        /*1254*/ 	.word	0x00018ef0


	//   ....[196]....
        /*1258*/ 	.word	0x00018f20


	//   ....[197]....
        /*125c*/ 	.word	0x00018f40


	//   ....[198]....
        /*1260*/ 	.word	0x00018f60


	//   ....[199]....
        /*1264*/ 	.word	0x0001a170


	//   ....[200]....
        /*1268*/ 	.word	0x0001a190


	//   ....[201]....
        /*126c*/ 	.word	0x0001a1a0


	//   ....[202]....
        /*1270*/ 	.word	0x0001a1b0


	//   ....[203]....
        /*1274*/ 	.word	0x0001a1c0


	//   ....[204]....
        /*1278*/ 	.word	0x0001a1d0


	//   ....[205]....
        /*127c*/ 	.word	0x0001a1f0


	//   ....[206]....
        /*1280*/ 	.word	0x0001a260


	//   ....[207]....
        /*1284*/ 	.word	0x0001a650


	//   ....[208]....
        /*1288*/ 	.word	0x0001a670


	//   ....[209]....
        /*128c*/ 	.word	0x0001a6d0


	//   ....[210]....
        /*1290*/ 	.word	0x0001a6e0


	//   ....[211]....
        /*1294*/ 	.word	0x0001a750


	//   ....[212]....
        /*1298*/ 	.word	0x0001a770


	//   ....[213]....
        /*129c*/ 	.word	0x0001a7e0


	//   ....[214]....
        /*12a0*/ 	.word	0x0001a7f0


	//   ....[215]....
        /*12a4*/ 	.word	0x0001a860


	//   ....[216]....
        /*12a8*/ 	.word	0x0001a880


	//   ....[217]....
        /*12ac*/ 	.word	0x0001a8f0


	//   ....[218]....
        /*12b0*/ 	.word	0x0001a900


	//   ....[219]....
        /*12b4*/ 	.word	0x0001a970


	//   ....[220]....
        /*12b8*/ 	.word	0x0001a990


	//   ....[221]....
        /*12bc*/ 	.word	0x0001aa00


	//   ....[222]....
        /*12c0*/ 	.word	0x0001aa10


	//   ....[223]....
        /*12c4*/ 	.word	0x0001ac90


	//   ....[224]....
        /*12c8*/ 	.word	0x0001acb0


	//   ....[225]....
        /*12cc*/ 	.word	0x0001b000


	//   ....[226]....
        /*12d0*/ 	.word	0x0001b010


	//   ....[227]....
        /*12d4*/ 	.word	0x0001b360


	//   ....[228]....
        /*12d8*/ 	.word	0x0001b380


	//   ....[229]....
        /*12dc*/ 	.word	0x0001b6f0


	//   ....[230]....
        /*12e0*/ 	.word	0x0001b700


	//   ....[231]....
        /*12e4*/ 	.word	0x0001c250


	//   ....[232]....
        /*12e8*/ 	.word	0x0001c270


	//   ....[233]....
        /*12ec*/ 	.word	0x0001c2e0


	//   ....[234]....
        /*12f0*/ 	.word	0x0001c2f0


	//   ....[235]....
        /*12f4*/ 	.word	0x0001c360


	//   ....[236]....
        /*12f8*/ 	.word	0x0001c380


	//   ....[237]....
        /*12fc*/ 	.word	0x0001c3f0


	//   ....[238]....
        /*1300*/ 	.word	0x0001c400


	//   ....[239]....
        /*1304*/ 	.word	0x0001c470


	//   ....[240]....
        /*1308*/ 	.word	0x0001c490


	//   ....[241]....
        /*130c*/ 	.word	0x0001c500


	//   ....[242]....
        /*1310*/ 	.word	0x0001c510


	//   ....[243]....
        /*1314*/ 	.word	0x0001c580


	//   ....[244]....
        /*1318*/ 	.word	0x0001c5a0


	//   ....[245]....
        /*131c*/ 	.word	0x0001c610


	//   ....[246]....
        /*1320*/ 	.word	0x0001c620


	//   ....[247]....
        /*1324*/ 	.word	0x0001c770


	//   ....[248]....
        /*1328*/ 	.word	0x0001c790


	//   ....[249]....
        /*132c*/ 	.word	0x0001c8c0


	//   ....[250]....
        /*1330*/ 	.word	0x0001c900


	//   ....[251]....
        /*1334*/ 	.word	0x0001c930


	//   ....[252]....
        /*1338*/ 	.word	0x0001c960


	//   ....[253]....
        /*133c*/ 	.word	0x0001c990


	//   ....[254]....
        /*1340*/ 	.word	0x0001c9c0


	//   ....[255]....
        /*1344*/ 	.word	0x0001cb20


	//   ....[0]....
        /*1348*/ 	.word	0x0001cb60


	//   ....[1]....
        /*134c*/ 	.word	0x0001cb90


	//   ....[2]....
        /*1350*/ 	.word	0x0001cbc0


	//   ....[3]....
        /*1354*/ 	.word	0x0001cbf0


	//   ....[4]....
        /*1358*/ 	.word	0x0001cc20


	//   ....[5]....
        /*135c*/ 	.word	0x0001ccb0


	//   ....[6]....
        /*1360*/ 	.word	0x0001cd10


	//   ....[7]....
        /*1364*/ 	.word	0x0001cd20


	//   ....[8]....
        /*1368*/ 	.word	0x0001cd80


	//   ....[9]....
        /*136c*/ 	.word	0x0001d7e0


	//   ....[10]....
        /*1370*/ 	.word	0x0001d840


	//   ....[11]....
        /*1374*/ 	.word	0x0001d890


	//   ....[12]....
        /*1378*/ 	.word	0x0001d8e0


	//   ....[13]....
        /*137c*/ 	.word	0x0001d930


	//   ....[14]....
        /*1380*/ 	.word	0x0001d9a0


	//   ....[15]....
        /*1384*/ 	.word	0x0001d9f0


	//   ....[16]....
        /*1388*/ 	.word	0x0001da60


	//   ....[17]....
        /*138c*/ 	.word	0x0001dad0


	//   ....[18]....
        /*1390*/ 	.word	0x0001db40


	//   ....[19]....
        /*1394*/ 	.word	0x0001dbb0


	//   ....[20]....
        /*1398*/ 	.word	0x0001dc20


	//   ....[21]....
        /*139c*/ 	.word	0x0001dc90


	//   ....[22]....
        /*13a0*/ 	.word	0x0001dcf0


	//   ....[23]....
        /*13a4*/ 	.word	0x0001dd60


	//   ....[24]....
        /*13a8*/ 	.word	0x0001ddd0


	//   ....[25]....
        /*13ac*/ 	.word	0x0001de40


	//   ....[26]....
        /*13b0*/ 	.word	0x0001dea0


	//   ....[27]....
        /*13b4*/ 	.word	0x0001df10


	//   ....[28]....
        /*13b8*/ 	.word	0x0001df80


	//   ....[29]....
        /*13bc*/ 	.word	0x0001dff0


	//   ....[30]....
        /*13c0*/ 	.word	0x0001e050


	//   ....[31]....
        /*13c4*/ 	.word	0x0001e0c0


	//   ....[32]....
        /*13c8*/ 	.word	0x0001e130


	//   ....[33]....
        /*13cc*/ 	.word	0x0001e1a0


	//   ....[34]....
        /*13d0*/ 	.word	0x0001e200


	//   ....[35]....
        /*13d4*/ 	.word	0x0001e270


	//   ....[36]....
        /*13d8*/ 	.word	0x0001e2e0


	//   ....[37]....
        /*13dc*/ 	.word	0x0001e3b0


	//   ....[38]....
        /*13e0*/ 	.word	0x0001e410


	//   ....[39]....
        /*13e4*/ 	.word	0x0001e4f0


	//   ....[40]....
        /*13e8*/ 	.word	0x0001e550


	//   ....[41]....
        /*13ec*/ 	.word	0x0001e630


	//   ....[42]....
        /*13f0*/ 	.word	0x0001e690


	//   ....[43]....
        /*13f4*/ 	.word	0x0001e770


	//   ....[44]....
        /*13f8*/ 	.word	0x0001e7d0


	//   ....[45]....
        /*13fc*/ 	.word	0x0001e840


	//   ....[46]....
        /*1400*/ 	.word	0x0001e8b0


	//   ....[47]....
        /*1404*/ 	.word	0x0001eba0


	//   ....[48]....
        /*1408*/ 	.word	0x0001ee90


	//   ....[49]....
        /*140c*/ 	.word	0x0001f630


	//   ....[50]....
        /*1410*/ 	.word	0x0001f680


	//   ....[51]....
        /*1414*/ 	.word	0x0001f6d0


	//   ....[52]....
        /*1418*/ 	.word	0x0001f720


	//   ....[53]....
        /*141c*/ 	.word	0x0001f770


	//   ....[54]....
        /*1420*/ 	.word	0x0001f7c0


	//   ....[55]....
        /*1424*/ 	.word	0x0001f810


	//   ....[56]....
        /*1428*/ 	.word	0x0001f860


	//   ....[57]....
        /*142c*/ 	.word	0x0001f8d0


	//   ....[58]....
        /*1430*/ 	.word	0x0001f940


	//   ....[59]....
        /*1434*/ 	.word	0x0001fa10


	//   ....[60]....
        /*1438*/ 	.word	0x0001fa70


	//   ....[61]....
        /*143c*/ 	.word	0x0001fb50


	//   ....[62]....
        /*1440*/ 	.word	0x0001fbb0


	//   ....[63]....
        /*1444*/ 	.word	0x0001fc90


	//   ....[64]....
        /*1448*/ 	.word	0x0001fcf0


	//   ....[65]....
        /*144c*/ 	.word	0x0001fdd0


	//   ....[66]....
        /*1450*/ 	.word	0x0001fe30


	//   ....[67]....
        /*1454*/ 	.word	0x0001fea0


	//   ....[68]....
        /*1458*/ 	.word	0x0001ff10


	//   ....[69]....
        /*145c*/ 	.word	0x0001ffe0


	//   ....[70]....
        /*1460*/ 	.word	0x00020040


	//   ....[71]....
        /*1464*/ 	.word	0x00020120


	//   ....[72]....
        /*1468*/ 	.word	0x00020180


	//   ....[73]....
        /*146c*/ 	.word	0x00020260


	//   ....[74]....
        /*1470*/ 	.word	0x000202c0


	//   ....[75]....
        /*1474*/ 	.word	0x000203a0


	//   ....[76]....
        /*1478*/ 	.word	0x00020400


	//   ....[77]....
        /*147c*/ 	.word	0x00020470


	//   ....[78]....
        /*1480*/ 	.word	0x000204e0


	//   ....[79]....
        /*1484*/ 	.word	0x000207c0


	//   ....[80]....
        /*1488*/ 	.word	0x00020aa0


	//   ....[81]....
        /*148c*/ 	.word	0x00021260


	//   ....[82]....
        /*1490*/ 	.word	0x000212a0


	//   ....[83]....
        /*1494*/ 	.word	0x000212f0


	//   ....[84]....
        /*1498*/ 	.word	0x00021330


	//   ....[85]....
        /*149c*/ 	.word	0x00021380


	//   ....[86]....
        /*14a0*/ 	.word	0x000213c0


	//   ....[87]....
        /*14a4*/ 	.word	0x00021410


	//   ....[88]....
        /*14a8*/ 	.word	0x00021450


	//   ....[89]....
        /*14ac*/ 	.word	0x000214b0


	//   ....[90]....
        /*14b0*/ 	.word	0x00021520


	//   ....[91]....
        /*14b4*/ 	.word	0x00021590


	//   ....[92]....
        /*14b8*/ 	.word	0x00021670


	//   ....[93]....
        /*14bc*/ 	.word	0x000216d0


	//   ....[94]....
        /*14c0*/ 	.word	0x000217b0


	//   ....[95]....
        /*14c4*/ 	.word	0x00021810


	//   ....[96]....
        /*14c8*/ 	.word	0x000218f0


	//   ....[97]....
        /*14cc*/ 	.word	0x00021950


	//   ....[98]....
        /*14d0*/ 	.word	0x00021a30


	//   ....[99]....
        /*14d4*/ 	.word	0x00021a90


	//   ....[100]....
        /*14d8*/ 	.word	0x00021ae0


	//   ....[101]....
        /*14dc*/ 	.word	0x00021b20


	//   ....[102]....
        /*14e0*/ 	.word	0x00021b70


	//   ....[103]....
        /*14e4*/ 	.word	0x00021bb0


	//   ....[104]....
        /*14e8*/ 	.word	0x00021c00


	//   ....[105]....
        /*14ec*/ 	.word	0x00021c40


	//   ....[106]....
        /*14f0*/ 	.word	0x00021c90


	//   ....[107]....
        /*14f4*/ 	.word	0x00021cd0


	//   ....[108]....
        /*14f8*/ 	.word	0x00021d20


	//   ....[109]....
        /*14fc*/ 	.word	0x00021d70


	//   ....[110]....
        /*1500*/ 	.word	0x00021dc0


	//   ....[111]....
        /*1504*/ 	.word	0x00021e10


	//   ....[112]....
        /*1508*/ 	.word	0x00021e60


	//   ....[113]....
        /*150c*/ 	.word	0x00021eb0


	//   ....[114]....
        /*1510*/ 	.word	0x00021f00


	//   ....[115]....
        /*1514*/ 	.word	0x00021f50


	//   ....[116]....
        /*1518*/ 	.word	0x00021fc0


	//   ....[117]....
        /*151c*/ 	.word	0x00022030


	//   ....[118]....
        /*1520*/ 	.word	0x000220a0


	//   ....[119]....
        /*1524*/ 	.word	0x00022100


	//   ....[120]....
        /*1528*/ 	.word	0x00022170


	//   ....[121]....
        /*152c*/ 	.word	0x000221e0


	//   ....[122]....
        /*1530*/ 	.word	0x00022250


	//   ....[123]....
        /*1534*/ 	.word	0x000222b0


	//   ....[124]....
        /*1538*/ 	.word	0x00022320


	//   ....[125]....
        /*153c*/ 	.word	0x00022390


	//   ....[126]....
        /*1540*/ 	.word	0x00022400


	//   ....[127]....
        /*1544*/ 	.word	0x00022460


	//   ....[128]....
        /*1548*/ 	.word	0x000224d0


	//   ....[129]....
        /*154c*/ 	.word	0x00022540


	//   ....[130]....
        /*1550*/ 	.word	0x000225b0


	//   ....[131]....
        /*1554*/ 	.word	0x00022610


	//   ....[132]....
        /*1558*/ 	.word	0x00022680


	//   ....[133]....
        /*155c*/ 	.word	0x000226f0


	//   ....[134]....
        /*1560*/ 	.word	0x00022760


	//   ....[135]....
        /*1564*/ 	.word	0x000227c0


	//   ....[136]....
        /*1568*/ 	.word	0x00022830


	//   ....[137]....
        /*156c*/ 	.word	0x000228a0


	//   ....[138]....
        /*1570*/ 	.word	0x00022910


	//   ....[139]....
        /*1574*/ 	.word	0x00022970


	//   ....[140]....
        /*1578*/ 	.word	0x000229e0


	//   ....[141]....
        /*157c*/ 	.word	0x00022a50


	//   ....[142]....
        /*1580*/ 	.word	0x00022ac0


	//   ....[143]....
        /*1584*/ 	.word	0x00022b20


	//   ....[144]....
        /*1588*/ 	.word	0x00022b90


	//   ....[145]....
        /*158c*/ 	.word	0x00022c00


	//   ....[146]....
        /*1590*/ 	.word	0x00022c70


	//   ....[147]....
        /*1594*/ 	.word	0x00022cd0


	//   ....[148]....
        /*1598*/ 	.word	0x00022d40


	//   ....[149]....
        /*159c*/ 	.word	0x00022db0


	//   ....[150]....
        /*15a0*/ 	.word	0x00022e20


	//   ....[151]....
        /*15a4*/ 	.word	0x00022e80


	//   ....[152]....
        /*15a8*/ 	.word	0x00022ef0


	//   ....[153]....
        /*15ac*/ 	.word	0x00022f60


	//   ....[154]....
        /*15b0*/ 	.word	0x00022fd0


	//   ....[155]....
        /*15b4*/ 	.word	0x00023030


	//   ....[156]....
        /*15b8*/ 	.word	0x000230a0


	//   ....[157]....
        /*15bc*/ 	.word	0x00023110


	//   ....[158]....
        /*15c0*/ 	.word	0x00023160


	//   ....[159]....
        /*15c4*/ 	.word	0x000231a0


	//   ....[160]....
        /*15c8*/ 	.word	0x000231f0


	//   ....[161]....
        /*15cc*/ 	.word	0x00023240


	//   ....[162]....
        /*15d0*/ 	.word	0x00023290


	//   ....[163]....
        /*15d4*/ 	.word	0x00023300


	//   ....[164]....
        /*15d8*/ 	.word	0x00023350


	//   ....[165]....
        /*15dc*/ 	.word	0x000233a0


	//   ....[166]....
        /*15e0*/ 	.word	0x000233f0


	//   ....[167]....
        /*15e4*/ 	.word	0x00023440


	//   ....[168]....
        /*15e8*/ 	.word	0x00023490


	//   ....[169]....
        /*15ec*/ 	.word	0x00023500


	//   ....[170]....
        /*15f0*/ 	.word	0x00023550


	//   ....[171]....
        /*15f4*/ 	.word	0x000235c0


	//   ....[172]....
        /*15f8*/ 	.word	0x00023620


	//   ....[173]....
        /*15fc*/ 	.word	0x00023690


	//----- nvinfo : EIATTR_EXIT_INSTR_OFFSETS
	.align		4
.L_286:
        /*1600*/ 	.byte	0x04, 0x1c
        /*1602*/ 	.short	(.L_288 - .L_287)


	//   ....[0]....
.L_287:
        /*1604*/ 	.word	0x000010d0


	//   ....[1]....
        /*1608*/ 	.word	0x0001d7a0


	//----- nvinfo : EIATTR_MAX_THREADS
	.align		4
.L_288:
        /*160c*/ 	.byte	0x04, 0x05
        /*160e*/ 	.short	(.L_290 - .L_289)
.L_289:
        /*1610*/ 	.word	0x00000080
        /*1614*/ 	.word	0x00000001
        /*1618*/ 	.word	0x00000001


	//----- nvinfo : EIATTR_CRS_STACK_SIZE
	.align		4
.L_290:
        /*161c*/ 	.byte	0x04, 0x1e
        /*161e*/ 	.short	(.L_292 - .L_291)
.L_291:
        /*1620*/ 	.word	0x00000000
.L_292:


//--------------------- .nv.callgraph             --------------------------
	.section	.nv.callgraph,"",@"SHT_CUDA_CALLGRAPH"
	.align	4
	.sectionentsize	8
	.align		4
        /*0000*/ 	.word	0x00000000
	.align		4
        /*0004*/ 	.word	0xffffffff
	.align		4
        /*0008*/ 	.word	0x00000000
	.align		4
        /*000c*/ 	.word	0xfffffffe
	.align		4
        /*0010*/ 	.word	0x00000000
	.align		4
        /*0014*/ 	.word	0xfffffffd
	.align		4
        /*0018*/ 	.word	0x00000000
	.align		4
        /*001c*/ 	.word	0xfffffffc


//--------------------- .nv.rel.action            --------------------------
	.section	.nv.rel.action,"",@"SHT_CUDA_RELOCINFO"
	.align	8
	.sectionentsize	8
        /*0000*/ 	.byte	0x73, 0x00, 0x00, 0x00, 0x00, 0x00, 0x00, 0x00, 0x00, 0x00, 0x00, 0x11, 0x25, 0x00, 0x05, 0x36


//--------------------- .nv.constant4             --------------------------
	.section	.nv.constant4,"a",@progbits
	.align	8
	.align		8
.nv.constant4:
        /*0000*/ 	.dword	_ZN77_INTERNAL_46159d13_41_flash_fwd_hdim64_fp16_paged_split_sm80_cu_49158569_34374cuda3std3__45__cpo5beginE
	.align		8
        /*0008*/ 	.dword	_ZN77_INTERNAL_46159d13_41_flash_fwd_hdim64_fp16_paged_split_sm80_cu_49158569_34374cuda3std3__45__cpo3endE
	.align		8
        /*0010*/ 	.dword	_ZN77_INTERNAL_46159d13_41_flash_fwd_hdim64_fp16_paged_split_sm80_cu_49158569_34374cuda3std3__45__cpo6cbeginE
	.align		8
        /*0018*/ 	.dword	_ZN77_INTERNAL_46159d13_41_flash_fwd_hdim64_fp16_paged_split_sm80_cu_49158569_34374cuda3std3__45__cpo4cendE
	.align		8
        /*0020*/ 	.dword	_ZN77_INTERNAL_46159d13_41_flash_fwd_hdim64_fp16_paged_split_sm80_cu_49158569_34374cuda3std3__479_GLOBAL__N__46159d13_41_flash_fwd_hdim64_fp16_paged_split_sm80_cu_49158569_34376ignoreE
	.align		8
        /*0028*/ 	.dword	_ZN77_INTERNAL_46159d13_41_flash_fwd_hdim64_fp16_paged_split_sm80_cu_49158569_34374cuda3std3__419piecewise_constructE
	.align		8
        /*0030*/ 	.dword	_ZN77_INTERNAL_46159d13_41_flash_fwd_hdim64_fp16_paged_split_sm80_cu_49158569_34374cuda3std3__48in_placeE
	.align		8
        /*0038*/ 	.dword	_ZN77_INTERNAL_46159d13_41_flash_fwd_hdim64_fp16_paged_split_sm80_cu_49158569_34374cuda3std6ranges3__45__cpo4swapE
	.align		8
        /*0040*/ 	.dword	_ZN77_INTERNAL_46159d13_41_flash_fwd_hdim64_fp16_paged_split_sm80_cu_49158569_34374cuda3std6ranges3__45__cpo9iter_moveE
	.align		8
        /*0048*/ 	.dword	_ZN77_INTERNAL_46159d13_41_flash_fwd_hdim64_fp16_paged_split_sm80_cu_49158569_34374cute7productE
	.align		8
        /*0050*/ 	.dword	_ZN77_INTERNAL_46159d13_41_flash_fwd_hdim64_fp16_paged_split_sm80_cu_49158569_34374cute1_E


//--------------------- .nv.constant0._ZN7cutlass13device_kernelIN5flash19enable_sm80_to_sm89INS1_16FlashAttnFwdSm80INS1_25CollectiveMainloopFwdSm80ILi4ELi1ELb0EN4cute5tupleIJNS5_1CILi128EEENS7_ILi112EEENS7_ILi64EEEEEELi64ENS_6half_tEfNS_4arch4Sm80ELb0ELb0ELb0ELb0ELb1ELb0ELb1ELb1EEENS1_21CollectiveEpilogueFwdINS6_IJS8_SA_S9_EEENS6_IJNS7_ILi1EEESI_SI_EEESC_SE_Li128ELb0ELb1ELb1ELb0EEENS1_19SingleTileSchedulerILb0ELb1ELb1ELi128EEEEEEEEEvNT_6ParamsE --------------------------
	.section	.nv.constant0._ZN7cutlass13device_kernelIN5flash19enable_sm80_to_sm89INS1_16FlashAttnFwdSm80INS1_25CollectiveMainloopFwdSm80ILi4ELi1ELb0EN4cute5tupleIJNS5_1CILi128EEENS7_ILi112EEENS7_ILi64EEEEEELi64ENS_6half_tEfNS_4arch4Sm80ELb0ELb0ELb0ELb0ELb1ELb0ELb1ELb1EEENS1_21CollectiveEpilogueFwdINS6_IJS8_SA_S9_EEENS6_IJNS7_ILi1EEESI_SI_EEESC_SE_Li128ELb0ELb1ELb1ELb0EEENS1_19SingleTileSchedulerILb0ELb1ELb1ELi128EEEEEEEEEvNT_6ParamsE,"a",@progbits
	.sectionflags	@""
	.align	4
.nv.constant0._ZN7cutlass13device_kernelIN5flash19enable_sm80_to_sm89INS1_16FlashAttnFwdSm80INS1_25CollectiveMainloopFwdSm80ILi4ELi1ELb0EN4cute5tupleIJNS5_1CILi128EEENS7_ILi112EEENS7_ILi64EEEEEELi64ENS_6half_tEfNS_4arch4Sm80ELb0ELb0ELb0ELb0ELb1ELb0ELb1ELb1EEENS1_21CollectiveEpilogueFwdINS6_IJS8_SA_S9_EEENS6_IJNS7_ILi1EEESI_SI_EEESC_SE_Li128ELb0ELb1ELb1ELb0EEENS1_19SingleTileSchedulerILb0ELb1ELb1ELi128EEEEEEEEEvNT_6ParamsE:
	.zero		1400


//--------------------- .nv.constant0._ZN7cutlass13device_kernelIN5flash19enable_sm80_to_sm89INS1_16FlashAttnFwdSm80INS1_25CollectiveMainloopFwdSm80ILi4ELi1ELb0EN4cute5tupleIJNS5_1CILi128EEENS7_ILi80EEENS7_ILi64EEEEEELi64ENS_6half_tEfNS_4arch4Sm80ELb0ELb0ELb0ELb1ELb1ELb0ELb1ELb1EEENS1_21CollectiveEpilogueFwdINS6_IJS8_SA_S9_EEENS6_IJNS7_ILi1EEESI_SI_EEESC_SE_Li128ELb1ELb1ELb1ELb0EEENS1_36VarlenDynamicPersistentTileSchedulerILi128ELi80ELi128ELi128ELb1ELb1ELb0ELb0ELb1ELb1EEEEEEEEEvNT_6ParamsE --------------------------
	.section	.nv.constant0._ZN7cutlass13device_kernelIN5flash19enable_sm80_to_sm89INS1_16FlashAttnFwdSm80INS1_25CollectiveMainloopFwdSm80ILi4ELi1ELb0EN4cute5tupleIJNS5_1CILi128EEENS7_ILi80EEENS7_ILi64EEEEEELi64ENS_6half_tEfNS_4arch4Sm80ELb0ELb0ELb0ELb1ELb1ELb0ELb1ELb1EEENS1_21CollectiveEpilogueFwdINS6_IJS8_SA_S9_EEENS6_IJNS7_ILi1EEESI_SI_EEESC_SE_Li128ELb1ELb1ELb1ELb0EEENS1_36VarlenDynamicPersistentTileSchedulerILi128ELi80ELi128ELi128ELb1ELb1ELb0ELb0ELb1ELb1EEEEEEEEEvNT_6ParamsE,"a",@progbits
	.sectionflags	@""
	.align	4
.nv.constant0._ZN7cutlass13device_kernelIN5flash19enable_sm80_to_sm89INS1_16FlashAttnFwdSm80INS1_25CollectiveMainloopFwdSm80ILi4ELi1ELb0EN4cute5tupleIJNS5_1CILi128EEENS7_ILi80EEENS7_ILi64EEEEEELi64ENS_6half_tEfNS_4arch4Sm80ELb0ELb0ELb0ELb1ELb1ELb0ELb1ELb1EEENS1_21CollectiveEpilogueFwdINS6_IJS8_SA_S9_EEENS6_IJNS7_ILi1EEESI_SI_EEESC_SE_Li128ELb1ELb1ELb1ELb0EEENS1_36VarlenDynamicPersistentTileSchedulerILi128ELi80ELi128ELi128ELb1ELb1ELb0ELb0ELb1ELb1EEEEEEEEEvNT_6ParamsE:
	.zero		1432


//--------------------- .nv.constant0._ZN7cutlass13device_kernelIN5flash19enable_sm80_to_sm89INS1_16FlashAttnFwdSm80INS1_25CollectiveMainloopFwdSm80ILi4ELi1ELb0EN4cute5tupleIJNS5_1CILi128EEENS7_ILi80EEENS7_ILi64EEEEEELi64ENS_6half_tEfNS_4arch4Sm80ELb0ELb0ELb0ELb1ELb1ELb1ELb1ELb1EEENS1_21CollectiveEpilogueFwdINS6_IJS8_SA_S9_EEENS6_IJNS7_ILi1EEESI_SI_EEESC_SE_Li128ELb1ELb1ELb1ELb0EEENS1_36VarlenDynamicPersistentTileSchedulerILi128ELi80ELi128ELi128ELb1ELb1ELb0ELb0ELb1ELb1EEEEEEEEEvNT_6ParamsE --------------------------
	.section	.nv.constant0._ZN7cutlass13device_kernelIN5flash19enable_sm80_to_sm89INS1_16FlashAttnFwdSm80INS1_25CollectiveMainloopFwdSm80ILi4ELi1ELb0EN4cute5tupleIJNS5_1CILi128EEENS7_ILi80EEENS7_ILi64EEEEEELi64ENS_6half_tEfNS_4arch4Sm80ELb0ELb0ELb0ELb1ELb1ELb1ELb1ELb1EEENS1_21CollectiveEpilogueFwdINS6_IJS8_SA_S9_EEENS6_IJNS7_ILi1EEESI_SI_EEESC_SE_Li128ELb1ELb1ELb1ELb0EEENS1_36VarlenDynamicPersistentTileSchedulerILi128ELi80ELi128ELi128ELb1ELb1ELb0ELb0ELb1ELb1EEEEEEEEEvNT_6ParamsE,"a",@progbits
	.sectionflags	@""
	.align	4
.nv.constant0._ZN7cutlass13device_kernelIN5flash19enable_sm80_to_sm89INS1_16FlashAttnFwdSm80INS1_25CollectiveMainloopFwdSm80ILi4ELi1ELb0EN4cute5tupleIJNS5_1CILi128EEENS7_ILi80EEENS7_ILi64EEEEEELi64ENS_6half_tEfNS_4arch4Sm80ELb0ELb0ELb0ELb1ELb1ELb1ELb1ELb1EEENS1_21CollectiveEpilogueFwdINS6_IJS8_SA_S9_EEENS6_IJNS7_ILi1EEESI_SI_EEESC_SE_Li128ELb1ELb1ELb1ELb0EEENS1_36VarlenDynamicPersistentTileSchedulerILi128ELi80ELi128ELi128ELb1ELb1ELb0ELb0ELb1ELb1EEEEEEEEEvNT_6ParamsE:
	.zero		1432


//--------------------- .nv.constant0._ZN7cutlass13device_kernelIN5flash19enable_sm80_to_sm89INS1_16FlashAttnFwdSm80INS1_25CollectiveMainloopFwdSm80ILi4ELi1ELb0EN4cute5tupleIJNS5_1CILi128EEENS7_ILi96EEENS7_ILi64EEEEEELi64ENS_6half_tEfNS_4arch4Sm80ELb0ELb1ELb0ELb0ELb1ELb0ELb1ELb1EEENS1_21CollectiveEpilogueFwdINS6_IJS8_SA_S9_EEENS6_IJNS7_ILi1EEESI_SI_EEESC_SE_Li128ELb0ELb1ELb1ELb0EEENS1_19SingleTileSchedulerILb0ELb1ELb1ELi128EEEEEEEEEvNT_6ParamsE --------------------------
	.section	.nv.constant0._ZN7cutlass13device_kernelIN5flash19enable_sm80_to_sm89INS1_16FlashAttnFwdSm80INS1_25CollectiveMainloopFwdSm80ILi4ELi1ELb0EN4cute5tupleIJNS5_1CILi128EEENS7_ILi96EEENS7_ILi64EEEEEELi64ENS_6half_tEfNS_4arch4Sm80ELb0ELb1ELb0ELb0ELb1ELb0ELb1ELb1EEENS1_21CollectiveEpilogueFwdINS6_IJS8_SA_S9_EEENS6_IJNS7_ILi1EEESI_SI_EEESC_SE_Li128ELb0ELb1ELb1ELb0EEENS1_19SingleTileSchedulerILb0ELb1ELb1ELi128EEEEEEEEEvNT_6ParamsE,"a",@progbits
	.sectionflags	@""
	.align	4
.nv.constant0._ZN7cutlass13device_kernelIN5flash19enable_sm80_to_sm89INS1_16FlashAttnFwdSm80INS1_25CollectiveMainloopFwdSm80ILi4ELi1ELb0EN4cute5tupleIJNS5_1CILi128EEENS7_ILi96EEENS7_ILi64EEEEEELi64ENS_6half_tEfNS_4arch4Sm80ELb0ELb1ELb0ELb0ELb1ELb0ELb1ELb1EEENS1_21CollectiveEpilogueFwdINS6_IJS8_SA_S9_EEENS6_IJNS7_ILi1EEESI_SI_EEESC_SE_Li128ELb0ELb1ELb1ELb0EEENS1_19SingleTileSchedulerILb0ELb1ELb1ELi128EEEEEEEEEvNT_6ParamsE:
	.zero		1400


//--------------------- .nv.constant0._ZN7cutlass13device_kernelIN5flash19enable_sm80_to_sm89INS1_16FlashAttnFwdSm80INS1_25CollectiveMainloopFwdSm80ILi4ELi1ELb0EN4cute5tupleIJNS5_1CILi128EEENS7_ILi80EEENS7_ILi64EEEEEELi64ENS_6half_tEfNS_4arch4Sm80ELb0ELb1ELb0ELb1ELb1ELb0ELb1ELb1EEENS1_21CollectiveEpilogueFwdINS6_IJS8_SA_S9_EEENS6_IJNS7_ILi1EEESI_SI_EEESC_SE_Li128ELb1ELb1ELb1ELb0EEENS1_36VarlenDynamicPersistentTileSchedulerILi128ELi80ELi128ELi128ELb1ELb1ELb0ELb1ELb0ELb1EEEEEEEEEvNT_6ParamsE --------------------------
	.section	.nv.constant0._ZN7cutlass13device_kernelIN5flash19enable_sm80_to_sm89INS1_16FlashAttnFwdSm80INS1_25CollectiveMainloopFwdSm80ILi4ELi1ELb0EN4cute5tupleIJNS5_1CILi128EEENS7_ILi80EEENS7_ILi64EEEEEELi64ENS_6half_tEfNS_4arch4Sm80ELb0ELb1ELb0ELb1ELb1ELb0ELb1ELb1EEENS1_21CollectiveEpilogueFwdINS6_IJS8_SA_S9_EEENS6_IJNS7_ILi1EEESI_SI_EEESC_SE_Li128ELb1ELb1ELb1ELb0EEENS1_36VarlenDynamicPersistentTileSchedulerILi128ELi80ELi128ELi128ELb1ELb1ELb0ELb1ELb0ELb1EEEEEEEEEvNT_6ParamsE,"a",@progbits
	.sectionflags	@""
	.align	4
.nv.constant0._ZN7cutlass13device_kernelIN5flash19enable_sm80_to_sm89INS1_16FlashAttnFwdSm80INS1_25CollectiveMainloopFwdSm80ILi4ELi1ELb0EN4cute5tupleIJNS5_1CILi128EEENS7_ILi80EEENS7_ILi64EEEEEELi64ENS_6half_tEfNS_4arch4Sm80ELb0ELb1ELb0ELb1ELb1ELb0ELb1ELb1EEENS1_21CollectiveEpilogueFwdINS6_IJS8_SA_S9_EEENS6_IJNS7_ILi1EEESI_SI_EEESC_SE_Li128ELb1ELb1ELb1ELb0EEENS1_36VarlenDynamicPersistentTileSchedulerILi128ELi80ELi128ELi128ELb1ELb1ELb0ELb1ELb0ELb1EEEEEEEEEvNT_6ParamsE:
	.zero		1432


//--------------------- .nv.constant0._ZN7cutlass13device_kernelIN5flash19enable_sm80_to_sm89INS1_16FlashAttnFwdSm80INS1_25CollectiveMainloopFwdSm80ILi4ELi1ELb0EN4cute5tupleIJNS5_1CILi128EEENS7_ILi80EEENS7_ILi64EEEEEELi64ENS_6half_tEfNS_4arch4Sm80ELb0ELb1ELb0ELb1ELb1ELb1ELb1ELb1EEENS1_21CollectiveEpilogueFwdINS6_IJS8_SA_S9_EEENS6_IJNS7_ILi1EEESI_SI_EEESC_SE_Li128ELb1ELb1ELb1ELb0EEENS1_36VarlenDynamicPersistentTileSchedulerILi128ELi80ELi128ELi128ELb1ELb1ELb0ELb1ELb0ELb1EEEEEEEEEvNT_6ParamsE --------------------------
	.section	.nv.constant0._ZN7cutlass13device_kernelIN5flash19enable_sm80_to_sm89INS1_16FlashAttnFwdSm80INS1_25CollectiveMainloopFwdSm80ILi4ELi1ELb0EN4cute5tupleIJNS5_1CILi128EEENS7_ILi80EEENS7_ILi64EEEEEELi64ENS_6half_tEfNS_4arch4Sm80ELb0ELb1ELb0ELb1ELb1ELb1ELb1ELb1EEENS1_21CollectiveEpilogueFwdINS6_IJS8_SA_S9_EEENS6_IJNS7_ILi1EEESI_SI_EEESC_SE_Li128ELb1ELb1ELb1ELb0EEENS1_36VarlenDynamicPersistentTileSchedulerILi128ELi80ELi128ELi128ELb1ELb1ELb0ELb1ELb0ELb1EEEEEEEEEvNT_6ParamsE,"a",@progbits
	.sectionflags	@""
	.align	4
.nv.constant0._ZN7cutlass13device_kernelIN5flash19enable_sm80_to_sm89INS1_16FlashAttnFwdSm80INS1_25CollectiveMainloopFwdSm80ILi4ELi1ELb0EN4cute5tupleIJNS5_1CILi128EEENS7_ILi80EEENS7_ILi64EEEEEELi64ENS_6half_tEfNS_4arch4Sm80ELb0ELb1ELb0ELb1ELb1ELb1ELb1ELb1EEENS1_21CollectiveEpilogueFwdINS6_IJS8_SA_S9_EEENS6_IJNS7_ILi1EEESI_SI_EEESC_SE_Li128ELb1ELb1ELb1ELb0EEENS1_36VarlenDynamicPersistentTileSchedulerILi128ELi80ELi128ELi128ELb1ELb1ELb0ELb1ELb0ELb1EEEEEEEEEvNT_6ParamsE:
	.zero		1432


//--------------------- .nv.constant0._ZN7cutlass13device_kernelIN5flash19enable_sm80_to_sm89INS1_16FlashAttnFwdSm80INS1_25CollectiveMainloopFwdSm80ILi4ELi1ELb0EN4cute5tupleIJNS5_1CILi128EEENS7_ILi112EEENS7_ILi64EEEEEELi64ENS_6half_tEfNS_4arch4Sm80ELb1ELb0ELb0ELb0ELb1ELb0ELb1ELb1EEENS1_21CollectiveEpilogueFwdINS6_IJS8_SA_S9_EEENS6_IJNS7_ILi1EEESI_SI_EEESC_SE_Li128ELb0ELb1ELb1ELb0EEENS1_30DynamicPersistentTileSchedulerILi128ELi128ELb1ELb1ELb0EEEEEEEEEvNT_6ParamsE --------------------------
	.section	.nv.constant0._ZN7cutlass13device_kernelIN5flash19enable_sm80_to_sm89INS1_16FlashAttnFwdSm80INS1_25CollectiveMainloopFwdSm80ILi4ELi1ELb0EN4cute5tupleIJNS5_1CILi128EEENS7_ILi112EEENS7_ILi64EEEEEELi64ENS_6half_tEfNS_4arch4Sm80ELb1ELb0ELb0ELb0ELb1ELb0ELb1ELb1EEENS1_21CollectiveEpilogueFwdINS6_IJS8_SA_S9_EEENS6_IJNS7_ILi1EEESI_SI_EEESC_SE_Li128ELb0ELb1ELb1ELb0EEENS1_30DynamicPersistentTileSchedulerILi128ELi128ELb1ELb1ELb0EEEEEEEEEvNT_6ParamsE,"a",@progbits
	.sectionflags	@""
	.align	4
.nv.constant0._ZN7cutlass13device_kernelIN5flash19enable_sm80_to_sm89INS1_16FlashAttnFwdSm80INS1_25CollectiveMainloopFwdSm80ILi4ELi1ELb0EN4cute5tupleIJNS5_1CILi128EEENS7_ILi112EEENS7_ILi64EEEEEELi64ENS_6half_tEfNS_4arch4Sm80ELb1ELb0ELb0ELb0ELb1ELb0ELb1ELb1EEENS1_21CollectiveEpilogueFwdINS6_IJS8_SA_S9_EEENS6_IJNS7_ILi1EEESI_SI_EEESC_SE_Li128ELb0ELb1ELb1ELb0EEENS1_30DynamicPersistentTileSchedulerILi128ELi128ELb1ELb1ELb0EEEEEEEEEvNT_6ParamsE:
	.zero		1416


//--------------------- .nv.constant0._ZN7cutlass13device_kernelIN5flash19enable_sm80_to_sm89INS1_16FlashAttnFwdSm80INS1_25CollectiveMainloopFwdSm80ILi4ELi1ELb0EN4cute5tupleIJNS5_1CILi128EEENS7_ILi80EEENS7_ILi64EEEEEELi64ENS_6half_tEfNS_4arch4Sm80ELb1ELb0ELb0ELb1ELb1ELb0ELb1ELb1EEENS1_21CollectiveEpilogueFwdINS6_IJS8_SA_S9_EEENS6_IJNS7_ILi1EEESI_SI_EEESC_SE_Li128ELb1ELb1ELb1ELb0EEENS1_36VarlenDynamicPersistentTileSchedulerILi128ELi80ELi128ELi128ELb1ELb1ELb0ELb1ELb1ELb1EEEEEEEEEvNT_6ParamsE --------------------------
	.section	.nv.constant0._ZN7cutlass13device_kernelIN5flash19enable_sm80_to_sm89INS1_16FlashAttnFwdSm80INS1_25CollectiveMainloopFwdSm80ILi4ELi1ELb0EN4cute5tupleIJNS5_1CILi128EEENS7_ILi80EEENS7_ILi64EEEEEELi64ENS_6half_tEfNS_4arch4Sm80ELb1ELb0ELb0ELb1ELb1ELb0ELb1ELb1EEENS1_21CollectiveEpilogueFwdINS6_IJS8_SA_S9_EEENS6_IJNS7_ILi1EEESI_SI_EEESC_SE_Li128ELb1ELb1ELb1ELb0EEENS1_36VarlenDynamicPersistentTileSchedulerILi128ELi80ELi128ELi128ELb1ELb1ELb0ELb1ELb1ELb1EEEEEEEEEvNT_6ParamsE,"a",@progbits
	.sectionflags	@""
	.align	4
.nv.constant0._ZN7cutlass13device_kernelIN5flash19enable_sm80_to_sm89INS1_16FlashAttnFwdSm80INS1_25CollectiveMainloopFwdSm80ILi4ELi1ELb0EN4cute5tupleIJNS5_1CILi128EEENS7_ILi80EEENS7_ILi64EEEEEELi64ENS_6half_tEfNS_4arch4Sm80ELb1ELb0ELb0ELb1ELb1ELb0ELb1ELb1EEENS1_21CollectiveEpilogueFwdINS6_IJS8_SA_S9_EEENS6_IJNS7_ILi1EEESI_SI_EEESC_SE_Li128ELb1ELb1ELb1ELb0EEENS1_36VarlenDynamicPersistentTileSchedulerILi128ELi80ELi128ELi128ELb1ELb1ELb0ELb1ELb1ELb1EEEEEEEEEvNT_6ParamsE:
	.zero		1432


//--------------------- .nv.constant0._ZN7cutlass13device_kernelIN5flash19enable_sm80_to_sm89INS1_16FlashAttnFwdSm80INS1_25CollectiveMainloopFwdSm80ILi4ELi1ELb0EN4cute5tupleIJNS5_1CILi128EEENS7_ILi80EEENS7_ILi64EEEEEELi64ENS_6half_tEfNS_4arch4Sm80ELb1ELb0ELb0ELb1ELb1ELb1ELb1ELb1EEENS1_21CollectiveEpilogueFwdINS6_IJS8_SA_S9_EEENS6_IJNS7_ILi1EEESI_SI_EEESC_SE_Li128ELb1ELb1ELb1ELb0EEENS1_36VarlenDynamicPersistentTileSchedulerILi128ELi80ELi128ELi128ELb1ELb1ELb0ELb1ELb1ELb1EEEEEEEEEvNT_6ParamsE --------------------------
	.section	.nv.constant0._ZN7cutlass13device_kernelIN5flash19enable_sm80_to_sm89INS1_16FlashAttnFwdSm80INS1_25CollectiveMainloopFwdSm80ILi4ELi1ELb0EN4cute5tupleIJNS5_1CILi128EEENS7_ILi80EEENS7_ILi64EEEEEELi64ENS_6half_tEfNS_4arch4Sm80ELb1ELb0ELb0ELb1ELb1ELb1ELb1ELb1EEENS1_21CollectiveEpilogueFwdINS6_IJS8_SA_S9_EEENS6_IJNS7_ILi1EEESI_SI_EEESC_SE_Li128ELb1ELb1ELb1ELb0EEENS1_36VarlenDynamicPersistentTileSchedulerILi128ELi80ELi128ELi128ELb1ELb1ELb0ELb1ELb1ELb1EEEEEEEEEvNT_6ParamsE,"a",@progbits
	.sectionflags	@""
	.align	4
.nv.constant0._ZN7cutlass13device_kernelIN5flash19enable_sm80_to_sm89INS1_16FlashAttnFwdSm80INS1_25CollectiveMainloopFwdSm80ILi4ELi1ELb0EN4cute5tupleIJNS5_1CILi128EEENS7_ILi80EEENS7_ILi64EEEEEELi64ENS_6half_tEfNS_4arch4Sm80ELb1ELb0ELb0ELb1ELb1ELb1ELb1ELb1EEENS1_21CollectiveEpilogueFwdINS6_IJS8_SA_S9_EEENS6_IJNS7_ILi1EEESI_SI_EEESC_SE_Li128ELb1ELb1ELb1ELb0EEENS1_36VarlenDynamicPersistentTileSchedulerILi128ELi80ELi128ELi128ELb1ELb1ELb0ELb1ELb1ELb1EEEEEEEEEvNT_6ParamsE:
	.zero		1432


//--------------------- .text._ZN7cutlass13device_kernelIN5flash19enable_sm80_to_sm89INS1_16FlashAttnFwdSm80INS1_25CollectiveMainloopFwdSm80ILi4ELi1ELb0EN4cute5tupleIJNS5_1CILi128EEENS7_ILi112EEENS7_ILi64EEEEEELi64ENS_6half_tEfNS_4arch4Sm80ELb0ELb0ELb0ELb0ELb1ELb0ELb1ELb1EEENS1_21CollectiveEpilogueFwdINS6_IJS8_SA_S9_EEENS6_IJNS7_ILi1EEESI_SI_EEESC_SE_Li128ELb0ELb1ELb1ELb0EEENS1_19SingleTileSchedulerILb0ELb1ELb1ELi128EEEEEEEEEvNT_6ParamsE --------------------------
	.section	.text._ZN7cutlass13device_kernelIN5flash19enable_sm80_to_sm89INS1_16FlashAttnFwdSm80INS1_25CollectiveMainloopFwdSm80ILi4ELi1ELb0EN4cute5tupleIJNS5_1CILi128EEENS7_ILi112EEENS7_ILi64EEEEEELi64ENS_6half_tEfNS_4arch4Sm80ELb0ELb0ELb0ELb0ELb1ELb0ELb1ELb1EEENS1_21CollectiveEpilogueFwdINS6_IJS8_SA_S9_EEENS6_IJNS7_ILi1EEESI_SI_EEESC_SE_Li128ELb0ELb1ELb1ELb0EEENS1_19SingleTileSchedulerILb0ELb1ELb1ELi128EEEEEEEEEvNT_6ParamsE,"ax",@progbits
	.sectioninfo	@"SHI_REGISTERS=255"
	.align	128
.text._ZN7cutlass13device_kernelIN5flash19enable_sm80_to_sm89INS1_16FlashAttnFwdSm80INS1_25CollectiveMainloopFwdSm80ILi4ELi1ELb0EN4cute5tupleIJNS5_1CILi128EEENS7_ILi112EEENS7_ILi64EEEEEELi64ENS_6half_tEfNS_4arch4Sm80ELb0ELb0ELb0ELb0ELb1ELb0ELb1ELb1EEENS1_21CollectiveEpilogueFwdINS6_IJS8_SA_S9_EEENS6_IJNS7_ILi1EEESI_SI_EEESC_SE_Li128ELb0ELb1ELb1ELb0EEENS1_19SingleTileSchedulerILb0ELb1ELb1ELi128EEEEEEEEEvNT_6ParamsE:
        .type           _ZN7cutlass13device_kernelIN5flash19enable_sm80_to_sm89INS1_16FlashAttnFwdSm80INS1_25CollectiveMainloopFwdSm80ILi4ELi1ELb0EN4cute5tupleIJNS5_1CILi128EEENS7_ILi112EEENS7_ILi64EEEEEELi64ENS_6half_tEfNS_4arch4Sm80ELb0ELb0ELb0ELb0ELb1ELb0ELb1ELb1EEENS1_21CollectiveEpilogueFwdINS6_IJS8_SA_S9_EEENS6_IJNS7_ILi1EEESI_SI_EEESC_SE_Li128ELb0ELb1ELb1ELb0EEENS1_19SingleTileSchedulerILb0ELb1ELb1ELi128EEEEEEEEEvNT_6ParamsE,@function
        .size           _ZN7cutlass13device_kernelIN5flash19enable_sm80_to_sm89INS1_16FlashAttnFwdSm80INS1_25CollectiveMainloopFwdSm80ILi4ELi1ELb0EN4cute5tupleIJNS5_1CILi128EEENS7_ILi112EEENS7_ILi64EEEEEELi64ENS_6half_tEfNS_4arch4Sm80ELb0ELb0ELb0ELb0ELb1ELb0ELb1ELb1EEENS1_21CollectiveEpilogueFwdINS6_IJS8_SA_S9_EEENS6_IJNS7_ILi1EEESI_SI_EEESC_SE_Li128ELb0ELb1ELb1ELb0EEENS1_19SingleTileSchedulerILb0ELb1ELb1ELi128EEEEEEEEEvNT_6ParamsE,(.L_x_1909 - _ZN7cutlass13device_kernelIN5flash19enable_sm80_to_sm89INS1_16FlashAttnFwdSm80INS1_25CollectiveMainloopFwdSm80ILi4ELi1ELb0EN4cute5tupleIJNS5_1CILi128EEENS7_ILi112EEENS7_ILi64EEEEEELi64ENS_6half_tEfNS_4arch4Sm80ELb0ELb0ELb0ELb0ELb1ELb0ELb1ELb1EEENS1_21CollectiveEpilogueFwdINS6_IJS8_SA_S9_EEENS6_IJNS7_ILi1EEESI_SI_EEESC_SE_Li128ELb0ELb1ELb1ELb0EEENS1_19SingleTileSchedulerILb0ELb1ELb1ELi128EEEEEEEEEvNT_6ParamsE)
        .other          _ZN7cutlass13device_kernelIN5flash19enable_sm80_to_sm89INS1_16FlashAttnFwdSm80INS1_25CollectiveMainloopFwdSm80ILi4ELi1ELb0EN4cute5tupleIJNS5_1CILi128EEENS7_ILi112EEENS7_ILi64EEEEEELi64ENS_6half_tEfNS_4arch4Sm80ELb0ELb0ELb0ELb0ELb1ELb0ELb1ELb1EEENS1_21CollectiveEpilogueFwdINS6_IJS8_SA_S9_EEENS6_IJNS7_ILi1EEESI_SI_EEESC_SE_Li128ELb0ELb1ELb1ELb0EEENS1_19SingleTileSchedulerILb0ELb1ELb1ELi128EEEEEEEEEvNT_6ParamsE,@"STO_CUDA_ENTRY STV_DEFAULT"
_ZN7cutlass13device_kernelIN5flash19enable_sm80_to_sm89INS1_16FlashAttnFwdSm80INS1_25CollectiveMainloopFwdSm80ILi4ELi1ELb0EN4cute5tupleIJNS5_1CILi128EEENS7_ILi112EEENS7_ILi64EEEEEELi64ENS_6half_tEfNS_4arch4Sm80ELb0ELb0ELb0ELb0ELb1ELb0ELb1ELb1EEENS1_21CollectiveEpilogueFwdINS6_IJS8_SA_S9_EEENS6_IJNS7_ILi1EEESI_SI_EEESC_SE_Li128ELb0ELb1ELb1ELb0EEENS1_19SingleTileSchedulerILb0ELb1ELb1ELi128EEEEEEEEEvNT_6ParamsE:
[----:B------:R-:W-:Y:S02]  /*0000*/  MOV R1, c[0x0][0x28] ;  /* 0x00000a0000017a02 */ /* 0x000fe40000000f00 */
[----:B------:R-:W1:Y:S01]  /*0010*/  S2R R224, SR_TID.X ;  /* 0x0000000000e07919 */ /* 0x000e620000002100 */
[----:B------:R-:W2:Y:S01]  /*0020*/  S2UR UR7, SR_CTAID.Y ;  /* 0x00000000000779c3 */ /* 0x000ea20000002600 */
[----:B------:R-:W-:-:S07]  /*0030*/  IADD3 R1, R1, -0x20, RZ ;  /* 0xffffffe001017810 */ /* 0x000fce0007ffe0ff */
[----:B------:R-:W3:Y:S01]  /*0040*/  S2UR UR6, SR_CTAID.Z ;  /* 0x00000000000679c3 */ /* 0x000ee20000002700 */
[----:B-1----:R-:W-:-:S06]  /*0050*/  SHF.R.U32.HI R0, RZ, 0x5, R224 ;  /* 0x00000005ff007819 */ /* 0x002fcc00000116e0 */
[----:B------:R-:W1:Y:S02]  /*0060*/  SHFL.IDX PT, R0, R0, RZ, 0x1f ;  /* 0x00001fff00007589 */ /* 0x000e6400000e0000 */
[----:B-1----:R-:W-:-:S13]  /*0070*/  ISETP.NE.AND P0, PT, R0, RZ, PT ;  /* 0x000000ff0000720c */ /* 0x002fda0003f05270 */
[----:B--23--:R-:W-:Y:S05]  /*0080*/  @!P0 BRA `(.L_x_0) ;  /* 0x0000009000008947 */ /* 0x00cfea0003800000 */
[----:B------:R-:W-:Y:S01]  /*0090*/  MOV R0, c[0x0][0x550] ;  /* 0x0001540000007a02 */ /* 0x000fe20000000f00 */
[----:B------:R-:W-:-:S03]  /*00a0*/  UMOV UR10, UR7 ;  /* 0x00000007000a7c82 */ /* 0x000fc60008000000 */
[----:B------:R-:W-:-:S13]  /*00b0*/  ISETP.NE.AND P0, PT, R0, 0x1, PT ;  /* 0x000000010000780c */ /* 0x000fda0003f05270 */
[----:B------:R-:W-:Y:S05]  /*00c0*/  @!P0 BRA `(.L_x_1) ;  /* 0x000000b000008947 */ /* 0x000fea0003800000 */
[----:B------:R-:W-:Y:S02]  /*00d0*/  ULDC UR4, c[0x0][0x554] ;  /* 0x0001550000047ab9 */ /* 0x000fe40000000800 */
[----:B------:R-:W-:Y:S02]  /*00e0*/  UIMAD.WIDE.U32 UR4, UR7, UR4, URZ ;  /* 0x00000004070472a5 */ /* 0x000fe4000f8e003f */
[----:B------:R-:W-:Y:S02]  /*00f0*/  ULDC UR10, c[0x0][0x558] ;  /* 0x00015600000a7ab9 */ /* 0x000fe40000000800 */
[----:B------:R-:W-:Y:S01]  /*0100*/  USHF.R.U32.HI UR10, URZ, UR10, UR5 ;  /* 0x0000000a3f0a7299 */ /* 0x000fe20008011605 */
[----:B------:R-:W-:Y:S05]  /*0110*/  BRA `(.L_x_1) ;  /* 0x0000006000007947 */ /* 0x000fea0003800000 */
.L_x_0:
[----:B------:R-:W-:Y:S02]  /*0120*/  ULDC.64 UR4, c[0x0][0x550] ;  /* 0x0001540000047ab9 */ /* 0x000fe40000000a00 */
[----:B------:R-:W-:Y:S02]  /*0130*/  UISETP.NE.AND UP0, UPT, UR4, 0x1, UPT ;  /* 0x000000010400788c */ /* 0x000fe4000bf05270 */
[----:B------:R-:W-:-:S02]  /*0140*/  UIMAD.WIDE.U32 UR8, UR7, UR5, URZ ;  /* 0x00000005070872a5 */ /* 0x000fc4000f8e003f */
[----:B------:R-:W-:Y:S02]  /*0150*/  ULDC UR4, c[0x0][0x558] ;  /* 0x0001560000047ab9 */ /* 0x000fe40000000800 */
[----:B------:R-:W-:-:S05]  /*0160*/  UMOV UR10, UR7 ;  /* 0x00000007000a7c82 */ /* 0x000fca0008000000 */
[----:B------:R-:W-:-:S03]  /*0170*/  @UP0 USHF.R.U32.HI UR10, URZ, UR4, UR9 ;  /* 0x000000043f0a0299 */ /* 0x000fc60008011609 */
.L_x_1:
[----:B------:R-:W-:Y:S01]  /*0180*/  ISETP.LE.AND P0, PT, RZ, UR6, PT ;  /* 0x00000006ff007c0c */ /* 0x000fe2000bf03270 */
[----:B------:R-:W-:Y:S02]  /*0190*/  UIADD3 UR4, -UR10, URZ, URZ ;  /* 0x0000003f0a047290 */ /* 0x000fe4000fffe13f */
[----:B------:R-:W-:Y:S02]  /*01a0*/  ULDC UR8, c[0x0][0x550] ;  /* 0x0001540000087ab9 */ /* 0x000fe40000000800 */
[----:B------:R-:W-:-:S08]  /*01b0*/  UIMAD UR8, UR4, UR8, UR7 ;  /* 0x00000008040872a4 */ /* 0x000fd0000f8e0207 */
[----:B------:R-:W-:Y:S05]  /*01c0*/  @!P0 EXIT ;  /* 0x000000000000894d */ /* 0x000fea0003800000 */
[----:B------:R-:W-:Y:S02]  /*01d0*/  ULDC.64 UR4, c[0x0][0x370] ;  /* 0x0000dc0000047ab9 */ /* 0x000fe40000000a00 */
[----:B------:R-:W-:Y:S02]  /*01e0*/  UISETP.NE.U32.AND UP0, UPT, URZ, UR4, UPT ;  /* 0x000000043f00728c */ /* 0x000fe4000bf05070 */
[----:B------:R-:W-:Y:S02]  /*01f0*/  ULDC.64 UR12, c[0x0][0x370] ;  /* 0x0000dc00000c7ab9 */ /* 0x000fe40000000a00 */
[----:B------:R-:W-:Y:S02]  /*0200*/  UISETP.NE.AND.EX UP0, UPT, URZ, UR5, UPT, UP0 ;  /* 0x000000053f00728c */ /* 0x000fe4000bf05300 */
[----:B------:R-:W-:-:S04]  /*0210*/  ULDC.64 UR16, c[0x0][0x118] ;  /* 0x0000460000107ab9 */ /* 0x000fc80000000a00 */
[----:B------:R-:W-:-:S05]  /*0220*/  PLOP3.LUT P0, PT, PT, PT, UP0, 0x80, 0x0 ;  /* 0x000000000000781c */ /* 0x000fca0003f0f008 */
[----:B------:R-:W-:Y:S02]  /*0230*/  @UP0 UMOV UR4, 0x4 ;  /* 0x0000000400040882 */ /* 0x000fe40000000000 */
[----:B------:R-:W-:-:S06]  /*0240*/  @UP0 UIMAD.WIDE UR4, UR6, UR4, UR12 ;  /* 0x00000004060402a5 */ /* 0x000fcc000f8e020c */
[----:B------:R-:W-:Y:S02]  /*0250*/  IMAD.U32 R2, RZ, RZ, UR4 ;  /* 0x00000004ff027e24 */ /* 0x000fe4000f8e00ff */
[----:B------:R-:W-:-:S05]  /*0260*/  IMAD.U32 R3, RZ, RZ, UR5 ;  /* 0x00000005ff037e24 */ /* 0x000fca000f8e00ff */
[----:B------:R-:W2:Y:S01]  /*0270*/  @P0 LDG.E R2, [R2.64] ;  /* 0x0000001002020981 */ /* 0x000ea2000c1e1900 */
[----:B------:R-:W-:Y:S02]  /*0280*/  ULDC UR4, c[0x0][0x2ac] ;  /* 0x0000ab0000047ab9 */ /* 0x000fe40000000800 */
[----:B------:R-:W-:Y:S02]  /*0290*/  ULDC UR15, c[0x0][0x1d0] ;  /* 0x00007400000f7ab9 */ /* 0x000fe40000000800 */
[----:B------:R-:W-:Y:S02]  /*02a0*/  UIMAD UR15, UR4, UR15, URZ ;  /* 0x0000000f040f72a4 */ /* 0x000fe4000f8e023f */
[----:B------:R-:W-:Y:S02]  /*02b0*/  UMOV UR9, URZ ;  /* 0x0000003f00097c82 */ /* 0x000fe40008000000 */
[----:B------:R-:W-:Y:S02]  /*02c0*/  UISETP.GE.AND UP0, UPT, UR15, 0x1, UPT ;  /* 0x000000010f00788c */ /* 0x000fe4000bf06270 */
[----:B------:R-:W-:-:S02]  /*02d0*/  UIADD3 UR5, UR15, 0x6f, URZ ;  /* 0x0000006f0f057890 */ /* 0x000fc4000fffe03f */
[----:B------:R-:W-:Y:S02]  /*02e0*/  UMOV UR4, URZ ;  /* 0x0000003f00047c82 */ /* 0x000fe40008000000 */
[----:B------:R-:W-:Y:S02]  /*02f0*/  UIMAD.WIDE UR4, UR5, -0x6db6db6d, UR4 ;  /* 0x92492493050478a5 */ /* 0x000fe4000f8e0204 */
[----:B------:R-:W-:Y:S02]  /*0300*/  UMOV UR19, URZ ;  /* 0x0000003f00137c82 */ /* 0x000fe40008000000 */
[----:B------:R-:W-:-:S04]  /*0310*/  USHF.R.U32.HI UR7, URZ, 0x1f, UR5 ;  /* 0x0000001f3f077899 */ /* 0x000fc80008011605 */
[----:B------:R-:W-:Y:S01]  /*0320*/  ULEA.HI.SX32 UR7, UR5, UR7, 0x1a ;  /* 0x0000000705077291 */ /* 0x000fe2000f8fd23f */
[----:B--2---:R1:W2:Y:S01]  /*0330*/  @P0 R2UR UR9, R2 ;  /* 0x00000000020903c2 */ /* 0x0042a200000e0000 */
[----:B------:R-:W-:-:S13]  /*0340*/  PLOP3.LUT P0, PT, PT, PT, UP0, 0x80, 0x0 ;  /* 0x000000000000781c */ /* 0x000fda0003f0f008 */
[----:B------:R-:W-:Y:S05]  /*0350*/  @!P0 BRA `(.L_x_2) ;  /* 0x0000023000008947 */ /* 0x000fea0003800000 */
[----:B------:R-:W-:Y:S02]  /*0360*/  USHF.R.U32.HI UR4, URZ, 0x10, UR8 ;  /* 0x000000103f047899 */ /* 0x000fe40008011608 */
[----:B------:R-:W-:Y:S02]  /*0370*/  ULDC UR5, c[0x0][0x338] ;  /* 0x0000ce0000057ab9 */ /* 0x000fe40000000800 */
[----:B------:R-:W-:Y:S02]  /*0380*/  UISETP.NE.AND UP0, UPT, UR4, URZ, UPT ;  /* 0x0000003f0400728c */ /* 0x000fe4000bf05270 */
[----:B------:R-:W-:Y:S02]  /*0390*/  UMOV UR18, URZ ;  /* 0x0000003f00127c82 */ /* 0x000fe40008000000 */
[----:B------:R-:W-:-:S04]  /*03a0*/  USEL UR5, UR4, UR5, UP0 ;  /* 0x0000000504057287 */ /* 0x000fc80008000000 */
[----:B------:R-:W-:Y:S02]  /*03b0*/  UIADD3 UR14, UR7, -0x1, UR5 ;  /* 0xffffffff070e7890 */ /* 0x000fe4000fffe005 */
[----:B------:R-:W-:-:S05]  /*03c0*/  IMAD.U32 R3, RZ, RZ, UR5 ;  /* 0x00000005ff037e24 */ /* 0x000fca000f8e00ff */
[----:B------:R-:W-:-:S04]  /*03d0*/  IABS R0, R3 ;  /* 0x0000000300007213 */ /* 0x000fc80000000000 */
[----:B------:R-:W3:Y:S02]  /*03e0*/  R2UR UR13, R0 ;  /* 0x00000000000d73c2 */ /* 0x000ee400000e0000 */
[----:B---3--:R-:W3:Y:S08]  /*03f0*/  I2F.RP R0, UR13 ;  /* 0x0000000d00007d06 */ /* 0x008ef00008209400 */
[----:B---3--:R-:W3:Y:S02]  /*0400*/  MUFU.RCP R0, R0 ;  /* 0x0000000000007308 */ /* 0x008ee40000001000 */
[----:B---3--:R-:W-:-:S06]  /*0410*/  IADD3 R0, R0, 0xffffffe, RZ ;  /* 0x0ffffffe00007810 */ /* 0x008fcc0007ffe0ff */
[----:B------:R-:W3:Y:S02]  /*0420*/  F2I.FTZ.U32.TRUNC.NTZ R0, R0 ;  /* 0x0000000000007305 */ /* 0x000ee4000021f000 */
[----:B---3--:R3:W4:Y:S02]  /*0430*/  R2UR UR19, R0 ;  /* 0x00000000001373c2 */ /* 0x00872400000e0000 */
[----:B---3--:R-:W-:Y:S01]  /*0440*/  IMAD.U32 R0, RZ, RZ, UR14 ;  /* 0x0000000eff007e24 */ /* 0x008fe2000f8e00ff */
[----:B----4-:R-:W-:Y:S02]  /*0450*/  UIADD3 UR4, URZ, -UR19, URZ ;  /* 0x800000133f047290 */ /* 0x010fe4000fffe03f */
[----:B------:R-:W-:Y:S02]  /*0460*/  ULOP3.LUT UR14, UR14, UR5, URZ, 0x3c, !UPT ;  /* 0x000000050e0e7292 */ /* 0x000fe4000f8e3c3f */
[----:B-1----:R-:W-:Y:S01]  /*0470*/  IABS R2, R0 ;  /* 0x0000000000027213 */ /* 0x002fe20000000000 */
[----:B------:R-:W-:Y:S01]  /*0480*/  UIMAD UR4, UR4, UR13, URZ ;  /* 0x0000000d040472a4 */ /* 0x000fe2000f8e023f */
[----:B------:R-:W-:-:S02]  /*0490*/  IABS R0, R3 ;  /* 0x0000000300007213 */ /* 0x000fc40000000000 */
[----:B------:R-:W1:Y:S01]  /*04a0*/  R2UR UR12, R2 ;  /* 0x00000000020c73c2 */ /* 0x000e6200000e0000 */
[----:B------:R-:W-:Y:S02]  /*04b0*/  UIMAD.WIDE.U32 UR18, UR19, UR4, UR18 ;  /* 0x00000004131272a5 */ /* 0x000fe4000f8e0012 */
[----:B------:R-:W-:-:S05]  /*04c0*/  IMAD.MOV R0, RZ, RZ, -R0 ;  /* 0x000000ffff007224 */ /* 0x000fca00078e0a00 */
[----:B------:R-:W3:Y:S01]  /*04d0*/  R2UR UR11, R0 ;  /* 0x00000000000b73c2 */ /* 0x000ee200000e0000 */
[----:B-1----:R-:W-:-:S04]  /*04e0*/  UIMAD.WIDE.U32 UR18, UR19, UR12, URZ ;  /* 0x0000000c131272a5 */ /* 0x002fc8000f8e003f */
[----:B---3--:R-:W-:-:S04]  /*04f0*/  UIMAD UR11, UR19, UR11, UR12 ;  /* 0x0000000b130b72a4 */ /* 0x008fc8000f8e020c */
[----:B------:R-:W-:-:S11]  /*0500*/  UISETP.GT.U32.AND UP0, UPT, UR13, UR11, UPT ;  /* 0x0000000b0d00728c */ /* 0x000fd6000bf04070 */
[----:B------:R-:W-:Y:S02]  /*0510*/  @!UP0 UIADD3 UR11, UR11, -UR13, URZ ;  /* 0x8000000d0b0b8290 */ /* 0x000fe4000fffe03f */
[----:B------:R-:W-:Y:S02]  /*0520*/  @!UP0 UIADD3 UR19, UR19, 0x1, URZ ;  /* 0x0000000113138890 */ /* 0x000fe4000fffe03f */
[----:B------:R-:W-:Y:S02]  /*0530*/  UISETP.GE.U32.AND UP1, UPT, UR11, UR13, UPT ;  /* 0x0000000d0b00728c */ /* 0x000fe4000bf26070 */
[----:B------:R-:W-:-:S09]  /*0540*/  UISETP.GE.AND UP0, UPT, UR14, URZ, UPT ;  /* 0x0000003f0e00728c */ /* 0x000fd2000bf06270 */
[----:B------:R-:W-:Y:S02]  /*0550*/  @UP1 UIADD3 UR19, UR19, 0x1, URZ ;  /* 0x0000000113131890 */ /* 0x000fe4000fffe03f */
[----:B------:R-:W-:Y:S02]  /*0560*/  UISETP.NE.AND UP1, UPT, UR5, URZ, UPT ;  /* 0x0000003f0500728c */ /* 0x000fe4000bf25270 */
[----:B------:R-:W-:-:S09]  /*0570*/  @!UP0 UIADD3 UR19, -UR19, URZ, URZ ;  /* 0x0000003f13138290 */ /* 0x000fd2000fffe13f */
[----:B------:R-:W-:Y:S02]  /*0580*/  @!UP1 ULOP3.LUT UR19, URZ, UR5, URZ, 0x33, !UPT ;  /* 0x000000053f139292 */ /* 0x000fe4000f8e333f */
.L_x_2:
[----:B------:R-:W-:Y:S01]  /*0590*/  ULOP3.LUT UR8, UR8, 0xffff, URZ, 0xc0, !UPT ;  /* 0x0000ffff08087892 */ /* 0x000fe2000f8ec03f */
[----:B------:R-:W-:Y:S01]  /*05a0*/  PLOP3.LUT P4, PT, PT, PT, PT, 0x80, 0x0 ;  /* 0x000000000000781c */ /* 0x000fe20003f8f070 */
[----:B------:R-:W-:Y:S01]  /*05b0*/  CS2R R22, SRZ ;  /* 0x0000000000167805 */ /* 0x000fe2000001ff00 */
[----:B------:R-:W-:Y:S01]  /*05c0*/  CS2R R20, SRZ ;  /* 0x0000000000147805 */ /* 0x000fe2000001ff00 */
[----:B------:R-:W-:Y:S01]  /*05d0*/  UIMAD UR8, UR8, UR19, URZ ;  /* 0x00000013080872a4 */ /* 0x000fe2000f8e023f */
[----:B------:R-:W-:Y:S01]  /*05e0*/  CS2R R186, SRZ ;  /* 0x0000000000ba7805 */ /* 0x000fe2000001ff00 */
[----:B------:R-:W-:Y:S01]  /*05f0*/  CS2R R184, SRZ ;  /* 0x0000000000b87805 */ /* 0x000fe2000001ff00 */
[----:B------:R-:W-:Y:S01]  /*0600*/  CS2R R130, SRZ ;  /* 0x0000000000827805 */ /* 0x000fe2000001ff00 */
[----:B------:R-:W-:Y:S01]  /*0610*/  UIADD3 UR19, UR8, UR19, URZ ;  /* 0x0000001308137290 */ /* 0x000fe2000fffe03f */
[----:B------:R-:W-:Y:S01]  /*0620*/  CS2R R128, SRZ ;  /* 0x0000000000807805 */ /* 0x000fe2000001ff00 */
[----:B------:R-:W-:Y:S01]  /*0630*/  CS2R R126, SRZ ;  /* 0x00000000007e7805 */ /* 0x000fe2000001ff00 */
[----:B------:R-:W-:Y:S01]  /*0640*/  CS2R R124, SRZ ;  /* 0x00000000007c7805 */ /* 0x000fe2000001ff00 */
[----:B------:R-:W-:Y:S01]  /*0650*/  UISETP.LT.AND UP0, UPT, UR7, UR19, UPT ;  /* 0x000000130700728c */ /* 0x000fe2000bf01270 */
[----:B------:R-:W-:Y:S01]  /*0660*/  CS2R R122, SRZ ;  /* 0x00000000007a7805 */ /* 0x000fe2000001ff00 */
[----:B------:R-:W-:Y:S01]  /*0670*/  CS2R R120, SRZ ;  /* 0x0000000000787805 */ /* 0x000fe2000001ff00 */
[----:B------:R-:W-:Y:S01]  /*0680*/  CS2R R182, SRZ ;  /* 0x0000000000b67805 */ /* 0x000fe2000001ff00 */
[----:B------:R-:W-:Y:S01]  /*0690*/  USEL UR7, UR7, UR19, UP0 ;  /* 0x0000001307077287 */ /* 0x000fe20008000000 */
[----:B------:R-:W-:Y:S01]  /*06a0*/  CS2R R180, SRZ ;  /* 0x0000000000b47805 */ /* 0x000fe2000001ff00 */
[----:B------:R-:W-:Y:S01]  /*06b0*/  CS2R R118, SRZ ;  /* 0x0000000000767805 */ /* 0x000fe2000001ff00 */
[----:B------:R-:W-:Y:S01]  /*06c0*/  CS2R R116, SRZ ;  /* 0x0000000000747805 */ /* 0x000fe2000001ff00 */
[----:B------:R-:W-:Y:S01]  /*06d0*/  UISETP.GT.AND UP0, UPT, UR7, UR8, UPT ;  /* 0x000000080700728c */ /* 0x000fe2000bf04270 */
[----:B------:R-:W-:Y:S01]  /*06e0*/  CS2R R178, SRZ ;  /* 0x0000000000b27805 */ /* 0x000fe2000001ff00 */
[----:B------:R-:W-:Y:S01]  /*06f0*/  CS2R R176, SRZ ;  /* 0x0000000000b07805 */ /* 0x000fe2000001ff00 */
[----:B------:R-:W-:Y:S01]  /*0700*/  CS2R R174, SRZ ;  /* 0x0000000000ae7805 */ /* 0x000fe2000001ff00 */
[----:B------:R-:W-:Y:S01]  /*0710*/  CS2R R172, SRZ ;  /* 0x0000000000ac7805 */ /* 0x000fe2000001ff00 */
[----:B------:R-:W-:Y:S01]  /*0720*/  CS2R R166, SRZ ;  /* 0x0000000000a67805 */ /* 0x000fe2000001ff00 */
[----:B------:R-:W-:Y:S01]  /*0730*/  PLOP3.LUT P0, PT, PT, PT, UP0, 0x80, 0x0 ;  /* 0x000000000000781c */ /* 0x000fe20003f0f008 */
[----:B------:R-:W-:Y:S01]  /*0740*/  CS2R R164, SRZ ;  /* 0x0000000000a47805 */ /* 0x000fe2000001ff00 */
        /* <DEDUP_REMOVED lines=14> */
[----:B------:R-:W-:Y:S05]  /*0830*/  @!P0 BRA `(.L_x_3) ;  /* 0x0000acf000008947 */ /* 0x000fea0003800000 */
[----:B------:R-:W-:Y:S02]  /*0840*/  ULDC.64 UR4, c[0x0][0x340] ;  /* 0x0000d00000047ab9 */ /* 0x000fe40000000a00 */
[----:B------:R-:W-:-:S02]  /*0850*/  UISETP.NE.U32.AND UP0, UPT, URZ, UR4, UPT ;  /* 0x000000043f00728c */ /* 0x000fc4000bf05070 */
[----:B------:R-:W-:Y:S02]  /*0860*/  ULDC.64 UR12, c[0x0][0x340] ;  /* 0x0000d000000c7ab9 */ /* 0x000fe40000000a00 */
[----:B------:R-:W-:-:S06]  /*0870*/  UISETP.NE.AND.EX UP0, UPT, URZ, UR5, UPT, UP0 ;  /* 0x000000053f00728c */ /* 0x000fcc000bf05300 */
[----:B------:R-:W-:-:S05]  /*0880*/  PLOP3.LUT P0, PT, PT, PT, UP0, 0x80, 0x0 ;  /* 0x000000000000781c */ /* 0x000fca0003f0f008 */
[----:B------:R-:W-:Y:S02]  /*0890*/  @UP0 UMOV UR4, 0x4 ;  /* 0x0000000400040882 */ /* 0x000fe40000000000 */
[----:B------:R-:W-:-:S06]  /*08a0*/  @UP0 UIMAD.WIDE UR4, UR6, UR4, UR12 ;  /* 0x00000004060402a5 */ /* 0x000fcc000f8e020c */
[----:B-1----:R-:W-:Y:S02]  /*08b0*/  IMAD.U32 R2, RZ, RZ, UR4 ;  /* 0x00000004ff027e24 */ /* 0x002fe4000f8e00ff */
[----:B------:R-:W-:Y:S01]  /*08c0*/  IMAD.U32 R3, RZ, RZ, UR5 ;  /* 0x00000005ff037e24 */ /* 0x000fe2000f8e00ff */
[----:B------:R-:W1:Y:S01]  /*08d0*/  S2R R11, SR_CTAID.X ;  /* 0x00000000000b7919 */ /* 0x000e620000002500 */
[----:B------:R-:W-:Y:S01]  /*08e0*/  SHF.R.S32.HI R21, RZ, 0x1f, R224 ;  /* 0x0000001fff157819 */ /* 0x000fe200000114e0 */
[----:B------:R-:W-:Y:S02]  /*08f0*/  USHF.R.S32.HI UR11, URZ, 0x1f, UR10 ;  /* 0x0000001f3f0b7899 */ /* 0x000fe4000801140a */
[----:B------:R3:W4:Y:S01]  /*0900*/  @P0 LDG.E R7, [R2.64] ;  /* 0x0000001002070981 */ /* 0x000722000c1e1900 */
[----:B------:R-:W-:Y:S01]  /*0910*/  ULDC.64 UR4, c[0x0][0x1b8] ;  /* 0x00006e0000047ab9 */ /* 0x000fe20000000a00 */
[CC--:B------:R-:W-:Y:S01]  /*0920*/  LEA.HI R20, R21.reuse, R224.reuse, RZ, 0x4 ;  /* 0x000000e015147211 */ /* 0x0c0fe200078f20ff */
[----:B------:R-:W-:Y:S01]  /*0930*/  UIMAD UR11, UR11, UR4, URZ ;  /* 0x000000040b0b72a4 */ /* 0x000fe2000f8e023f */
[----:B------:R-:W-:Y:S01]  /*0940*/  LEA.HI R9, R21, R224, RZ, 0x6 ;  /* 0x000000e015097211 */ /* 0x000fe200078f30ff */
[----:B------:R-:W-:Y:S01]  /*0950*/  UIMAD.WIDE.U32 UR18, UR10, UR4, URZ ;  /* 0x000000040a1272a5 */ /* 0x000fe2000f8e003f */
[----:B------:R-:W-:Y:S01]  /*0960*/  BSSY B0, `(.L_x_4) ;  /* 0x000004a000007945 */ /* 0x000fe20003800000 */
[----:B------:R-:W-:-:S02]  /*0970*/  UIMAD UR11, UR10, UR5, UR11 ;  /* 0x000000050a0b72a4 */ /* 0x000fc4000f8e020b */
[----:B------:R-:W-:Y:S02]  /*0980*/  USHF.R.S32.HI UR12, URZ, 0x1f, UR6 ;  /* 0x0000001f3f0c7899 */ /* 0x000fe40008011406 */
[----:B------:R-:W-:Y:S02]  /*0990*/  ULDC.64 UR4, c[0x0][0x1c0] ;  /* 0x0000700000047ab9 */ /* 0x000fe40000000a00 */
[----:B------:R-:W-:Y:S02]  /*09a0*/  UIADD3 UR19, UR19, UR11, URZ ;  /* 0x0000000b13137290 */ /* 0x000fe4000fffe03f */
[----:B------:R-:W-:Y:S02]  /*09b0*/  UIMAD UR12, UR12, UR4, URZ ;  /* 0x000000040c0c72a4 */ /* 0x000fe4000f8e023f */
[----:B------:R-:W-:Y:S02]  /*09c0*/  UIMAD.WIDE.U32 UR18, UR6, UR4, UR18 ;  /* 0x00000004061272a5 */ /* 0x000fe4000f8e0012 */
[----:B------:R-:W-:-:S02]  /*09d0*/  UIMAD UR5, UR6, UR5, UR12 ;  /* 0x00000005060572a4 */ /* 0x000fc4000f8e020c */
[----:B------:R-:W-:Y:S02]  /*09e0*/  ULDC UR4, c[0x0][0x2c4] ;  /* 0x0000b10000047ab9 */ /* 0x000fe40000000800 */
[----:B------:R-:W-:Y:S01]  /*09f0*/  UIADD3 UR5, UR19, UR5, URZ ;  /* 0x0000000513057290 */ /* 0x000fe2000fffe03f */
[----:B---3--:R-:W-:Y:S01]  /*0a00*/  LEA.HI R2, R21, R224, RZ, 0x3 ;  /* 0x000000e015027211 */ /* 0x008fe200078f18ff */
[----:B------:R-:W-:Y:S01]  /*0a10*/  IMAD.MOV.U32 R3, RZ, RZ, c[0x0][0x2c4] ;  /* 0x0000b100ff037624 */ /* 0x000fe200078e00ff */
[----:B------:R-:W-:Y:S02]  /*0a20*/  ULDC UR11, c[0x0][0x168] ;  /* 0x00005a00000b7ab9 */ /* 0x000fe40000000800 */
[----:B------:R-:W-:Y:S01]  /*0a30*/  LOP3.LUT R0, R2, 0xfffffff8, RZ, 0xc0, !PT ;  /* 0xfffffff802007812 */ /* 0x000fe200078ec0ff */
[----:B------:R-:W-:Y:S01]  /*0a40*/  UIMAD UR11, UR4, UR11, URZ ;  /* 0x0000000b040b72a4 */ /* 0x000fe2000f8e023f */
[----:B------:R-:W-:Y:S01]  /*0a50*/  ISETP.NE.AND P1, PT, R3, 0x1, PT ;  /* 0x000000010300780c */ /* 0x000fe20003f25270 */
[----:B------:R-:W-:Y:S01]  /*0a60*/  IMAD.U32 R3, RZ, RZ, UR19 ;  /* 0x00000013ff037e24 */ /* 0x000fe2000f8e00ff */
[----:B------:R-:W-:Y:S01]  /*0a70*/  SHF.R.S32.HI R16, RZ, 0x3, R2 ;  /* 0x00000003ff107819 */ /* 0x000fe20000011402 */
[----:B------:R-:W-:Y:S01]  /*0a80*/  IMAD.IADD R29, R224, 0x1, -R0 ;  /* 0x00000001e01d7824 */ /* 0x000fe200078e0a00 */
[----:B------:R-:W-:Y:S01]  /*0a90*/  MOV R3, UR5 ;  /* 0x0000000500037c02 */ /* 0x000fe20008000f00 */
[----:B------:R-:W-:-:S02]  /*0aa0*/  IMAD.U32 R2, RZ, RZ, UR18 ;  /* 0x00000012ff027e24 */ /* 0x000fc4000f8e00ff */
[C---:B------:R-:W-:Y:S02]  /*0ab0*/  IMAD R225, R29.reuse, 0x10, R16 ;  /* 0x000000101de17824 */ /* 0x040fe400078e0210 */
[----:B------:R-:W-:Y:S02]  /*0ac0*/  IMAD.SHL.U32 R28, R29, 0x8, RZ ;  /* 0x000000081d1c7824 */ /* 0x000fe400078e00ff */
[C---:B-1----:R-:W-:Y:S01]  /*0ad0*/  IMAD R5, R11.reuse, 0x80, R225 ;  /* 0x000000800b057824 */ /* 0x042fe200078e02e1 */
[----:B------:R1:W-:Y:S01]  /*0ae0*/  STL [R1+0x8], R225 ;  /* 0x000008e101007387 */ /* 0x0003e20000100800 */
[----:B------:R-:W-:Y:S02]  /*0af0*/  LEA R11, R11, R16, 0x7 ;  /* 0x000000100b0b7211 */ /* 0x000fe400078e38ff */
[----:B------:R-:W-:Y:S01]  /*0b00*/  @P1 IMAD.HI.U32 R0, R5, c[0x0][0x2c8], RZ ;  /* 0x0000b20005001a27 */ /* 0x000fe200078e00ff */
[----:B------:R-:W-:Y:S02]  /*0b10*/  SHF.R.S32.HI R245, RZ, 0x1f, R28 ;  /* 0x0000001ffff57819 */ /* 0x000fe4000001141c */
[----:B------:R-:W-:Y:S01]  /*0b20*/  ISETP.GE.AND P3, PT, R11, UR11, PT ;  /* 0x0000000b0b007c0c */ /* 0x000fe2000bf66270 */
[----:B------:R-:W-:Y:S01]  /*0b30*/  IMAD.MOV.U32 R4, RZ, RZ, R5 ;  /* 0x000000ffff047224 */ /* 0x000fe200078e0005 */
[----:B------:R-:W-:-:S04]  /*0b40*/  @P1 SHF.R.U32.HI R4, RZ, c[0x0][0x2cc], R0 ;  /* 0x0000b300ff041a19 */ /* 0x000fc80000011600 */
[--C-:B------:R-:W-:Y:S01]  /*0b50*/  SHF.R.S32.HI R6, RZ, 0x1f, R4.reuse ;  /* 0x0000001fff067819 */ /* 0x100fe20000011404 */
[----:B------:R-:W-:Y:S02]  /*0b60*/  IMAD.MOV R0, RZ, RZ, -R4 ;  /* 0x000000ffff007224 */ /* 0x000fe400078e0a04 */
[----:B------:R-:W-:-:S04]  /*0b70*/  IMAD.WIDE.U32 R2, R4, c[0x0][0x1b0], R2 ;  /* 0x00006c0004027a25 */ /* 0x000fc800078e0002 */
[----:B------:R-:W-:Y:S02]  /*0b80*/  IMAD R5, R0, c[0x0][0x2c4], R5 ;  /* 0x0000b10000057a24 */ /* 0x000fe400078e0205 */
[----:B------:R-:W-:-:S03]  /*0b90*/  IMAD R6, R6, c[0x0][0x1b0], RZ ;  /* 0x00006c0006067a24 */ /* 0x000fc600078e02ff */
[----:B------:R-:W-:Y:S01]  /*0ba0*/  SHF.R.S32.HI R0, RZ, 0x1f, R5 ;  /* 0x0000001fff007819 */ /* 0x000fe20000011405 */
[----:B------:R-:W-:-:S04]  /*0bb0*/  IMAD R4, R4, c[0x0][0x1b4], R6 ;  /* 0x00006d0004047a24 */ /* 0x000fc800078e0206 */
[----:B------:R-:W-:Y:S02]  /*0bc0*/  IMAD R0, R0, c[0x0][0x1a8], RZ ;  /* 0x00006a0000007a24 */ /* 0x000fe400078e02ff */
[----:B------:R-:W-:Y:S02]  /*0bd0*/  IMAD.IADD R3, R3, 0x1, R4 ;  /* 0x0000000103037824 */ /* 0x000fe400078e0204 */
[C---:B------:R-:W-:Y:S01]  /*0be0*/  IMAD R4, R5.reuse, c[0x0][0x1ac], R0 ;  /* 0x00006b0005047a24 */ /* 0x040fe200078e0200 */
[----:B------:R-:W-:Y:S01]  /*0bf0*/  LOP3.LUT R0, R20, 0xfffffff0, RZ, 0xc0, !PT ;  /* 0xfffffff014007812 */ /* 0x000fe200078ec0ff */
[----:B------:R-:W-:-:S04]  /*0c00*/  IMAD.WIDE.U32 R2, R5, c[0x0][0x1a8], R2 ;  /* 0x00006a0005027a25 */ /* 0x000fc800078e0002 */
[----:B------:R-:W-:Y:S01]  /*0c10*/  IMAD.IADD R4, R3, 0x1, R4 ;  /* 0x0000000103047824 */ /* 0x000fe200078e0204 */
[----:B------:R-:W-:Y:S01]  /*0c20*/  LEA R8, P1, R2, c[0x0][0x160], 0x1 ;  /* 0x0000580002087a11 */ /* 0x000fe200078208ff */
[----:B------:R-:W-:Y:S02]  /*0c30*/  IMAD.IADD R3, R224, 0x1, -R0 ;  /* 0x00000001e0037824 */ /* 0x000fe400078e0a00 */
[----:B------:R-:W-:Y:S01]  /*0c40*/  IMAD.SHL.U32 R0, R16, 0x40, RZ ;  /* 0x0000004010007824 */ /* 0x000fe200078e00ff */
[----:B------:R-:W-:Y:S01]  /*0c50*/  LEA.HI.X R5, R2, c[0x0][0x164], R4, 0x1, P1 ;  /* 0x0000590002057a11 */ /* 0x000fe200008f0c04 */
[----:B------:R1:W3:Y:S01]  /*0c60*/  SHFL.IDX PT, R6, R8, RZ, 0x181f ;  /* 0x00181fff08067589 */ /* 0x0002e200000e0000 */
[----:B------:R-:W-:Y:S02]  /*0c70*/  SHF.R.S32.HI R2, RZ, 0x1f, R3 ;  /* 0x0000001fff027819 */ /* 0x000fe40000011403 */
[----:B------:R-:W-:Y:S02]  /*0c80*/  LOP3.LUT R0, R0, 0x1c0, RZ, 0xc0, !PT ;  /* 0x000001c000007812 */ /* 0x000fe400078ec0ff */
[----:B------:R-:W-:-:S02]  /*0c90*/  LEA.HI R19, R2, R3, RZ, 0x3 ;  /* 0x0000000302137211 */ /* 0x000fc400078f18ff */
[----:B------:R-:W-:Y:S02]  /*0ca0*/  LOP3.LUT R2, R0, 0x38, R28, 0xf8, !PT ;  /* 0x0000003800027812 */ /* 0x000fe400078ef81c */
[----:B------:R-:W-:Y:S02]  /*0cb0*/  LOP3.LUT R4, R19, 0xfffffff8, RZ, 0xc0, !PT ;  /* 0xfffffff813047812 */ /* 0x000fe400078ec0ff */
[----:B------:R-:W-:-:S03]  /*0cc0*/  SHF.R.U32.HI R0, RZ, 0x3, R0 ;  /* 0x00000003ff007819 */ /* 0x000fc60000011600 */
[----:B------:R-:W-:Y:S01]  /*0cd0*/  IMAD.IADD R18, R3, 0x1, -R4 ;  /* 0x0000000103127824 */ /* 0x000fe200078e0a04 */
[----:B------:R-:W-:Y:S01]  /*0ce0*/  LOP3.LUT R2, R2, R0, RZ, 0x3c, !PT ;  /* 0x0000000002027212 */ /* 0x000fe200078e3cff */
[----:B------:R-:W-:Y:S02]  /*0cf0*/  IMAD.SHL.U32 R0, R9, 0x8, RZ ;  /* 0x0000000809007824 */ /* 0x000fe400078e00ff */
[----:B------:R-:W-:Y:S02]  /*0d00*/  IMAD.MOV.U32 R3, RZ, RZ, 0x10 ;  /* 0x00000010ff037424 */ /* 0x000fe400078e00ff */
[----:B------:R-:W-:Y:S01]  /*0d10*/  IMAD.MOV.U32 R4, RZ, RZ, 0x20 ;  /* 0x00000020ff047424 */ /* 0x000fe200078e00ff */
[----:B------:R-:W-:Y:S01]  /*0d20*/  LOP3.LUT R10, R2, 0xfffffe00, R0, 0xf8, !PT ;  /* 0xfffffe00020a7812 */ /* 0x000fe200078ef800 */
[----:B----4-:R4:W5:Y:S01]  /*0d30*/  @P0 R2UR UR14, R7 ;  /* 0x00000000070e03c2 */ /* 0x01096200000e0000 */
[----:B------:R-:W-:Y:S01]  /*0d40*/  ISETP.GE.AND P0, PT, R28, c[0x0][0x198], PT ;  /* 0x000066001c007a0c */ /* 0x000fe20003f06270 */
[----:B-----5:R-:W-:-:S03]  /*0d50*/  @!UP0 UMOV UR14, UR6 ;  /* 0x00000006000e8c82 */ /* 0x020fc60008000000 */
[----:B------:R-:W-:-:S05]  /*0d60*/  R2P PR, R18, 0x6 ;  /* 0x0000000612007804 */ /* 0x000fca0000000000 */
[----:B------:R-:W-:Y:S02]  /*0d70*/  SEL R3, R3, 0xfffffff0, !P1 ;  /* 0xfffffff003037807 */ /* 0x000fe40004800000 */
[----:B------:R-:W-:Y:S01]  /*0d80*/  SEL R4, R4, 0xffffffe0, !P2 ;  /* 0xffffffe004047807 */ /* 0x000fe20005000000 */
[----:B----4-:R1:W4:Y:S01]  /*0d90*/  SHFL.IDX PT, R7, R5, RZ, 0x181f ;  /* 0x00181fff05077589 */ /* 0x01032200000e0000 */
[----:B------:R-:W-:Y:S05]  /*0da0*/  @P3 BRA `(.L_x_5) ;  /* 0x0000005000003947 */ /* 0x000fea0003800000 */
[----:B---3--:R-:W-:Y:S01]  /*0db0*/  LEA R6, P1, R28, R6, 0x1 ;  /* 0x000000061c067211 */ /* 0x008fe200078208ff */
[----:B------:R-:W-:-:S03]  /*0dc0*/  IMAD.SHL.U32 R0, R10, 0x2, RZ ;  /* 0x000000020a007824 */ /* 0x000fc600078e00ff */
[----:B----4-:R-:W-:-:S05]  /*0dd0*/  LEA.HI.X R7, R28, R7, R245, 0x1, P1 ;  /* 0x000000071c077211 */ /* 0x010fca00008f0cf5 */
[----:B------:R-:W-:Y:S01]  /*0de0*/  @!PT LDS RZ, [RZ] ;  /* 0x00000000fffff984 */ /* 0x000fe20000000800 */
[----:B------:R3:W-:Y:S04]  /*0df0*/  LDGSTS.E.BYPASS.LTC128B.128 [R0+0x7100], [R6.64], !P0 ;  /* 0x0710000006007fae */ /* 0x0007e8000c101d50 */
.L_x_5:
[----:B---3--:R-:W-:Y:S05]  /*0e00*/  BSYNC B0 ;  /* 0x0000000000007941 */ /* 0x008fea0003800000 */
.L_x_4:
[----:B------:R-:W-:Y:S01]  /*0e10*/  IADD3 R2, R11, 0x10, RZ ;  /* 0x000000100b027810 */ /* 0x000fe20007ffe0ff */
[----:B------:R3:W1:Y:S01]  /*0e20*/  SHFL.IDX PT, R0, R5, 0x1, 0x181f ;  /* 0x00381f0005007f89 */ /* 0x00066200000e0000 */
[----:B------:R-:W-:Y:S02]  /*0e30*/  BSSY B0, `(.L_x_6) ;  /* 0x0000009000007945 */ /* 0x000fe40003800000 */
[----:B------:R-:W-:Y:S01]  /*0e40*/  ISETP.GE.AND P1, PT, R2, UR11, PT ;  /* 0x0000000b02007c0c */ /* 0x000fe2000bf26270 */
[----:B------:R3:W4:-:S12]  /*0e50*/  SHFL.IDX PT, R6, R8, 0x1, 0x181f ;  /* 0x00381f0008067f89 */ /* 0x00071800000e0000 */
[----:B------:R-:W-:Y:S05]  /*0e60*/  @P1 BRA `(.L_x_7) ;  /* 0x0000005000001947 */ /* 0x000fea0003800000 */
[----:B----4-:R-:W-:-:S04]  /*0e70*/  LEA R6, P1, R28, R6, 0x1 ;  /* 0x000000061c067211 */ /* 0x010fc800078208ff */
[----:B-1----:R-:W-:Y:S01]  /*0e80*/  LEA.HI.X R7, R28, R0, R245, 0x1, P1 ;  /* 0x000000001c077211 */ /* 0x002fe200008f0cf5 */
[----:B------:R-:W-:-:S05]  /*0e90*/  IMAD.SHL.U32 R0, R10, 0x2, RZ ;  /* 0x000000020a007824 */ /* 0x000fca00078e00ff */
[----:B------:R-:W-:Y:S01]  /*0ea0*/  @!PT LDS RZ, [RZ] ;  /* 0x00000000fffff984 */ /* 0x000fe20000000800 */
[----:B------:R1:W-:Y:S03]  /*0eb0*/  LDGSTS.E.BYPASS.LTC128B.128 [R0+0x7900], [R6.64], !P0 ;  /* 0x0790000006007fae */ /* 0x0003e6000c101d50 */
.L_x_7:
[----:B------:R-:W-:Y:S05]  /*0ec0*/  BSYNC B0 ;  /* 0x0000000000007941 */ /* 0x000fea0003800000 */
.L_x_6:
[----:B------:R-:W-:Y:S01]  /*0ed0*/  IADD3 R2, R11, 0x20, RZ ;  /* 0x000000200b027810 */ /* 0x000fe20007ffe0ff */
[----:B-1----:R1:W3:Y:S01]  /*0ee0*/  SHFL.IDX PT, R0, R5, 0x2, 0x181f ;  /* 0x00581f0005007f89 */ /* 0x0022e200000e0000 */
[----:B------:R-:W-:Y:S02]  /*0ef0*/  BSSY B0, `(.L_x_8) ;  /* 0x0000009000007945 */ /* 0x000fe40003800000 */
[----:B------:R-:W-:Y:S01]  /*0f00*/  ISETP.GE.AND P1, PT, R2, UR11, PT ;  /* 0x0000000b02007c0c */ /* 0x000fe2000bf26270 */
[----:B----4-:R1:W4:-:S12]  /*0f10*/  SHFL.IDX PT, R6, R8, 0x2, 0x181f ;  /* 0x00581f0008067f89 */ /* 0x01031800000e0000 */
[----:B------:R-:W-:Y:S05]  /*0f20*/  @P1 BRA `(.L_x_9) ;  /* 0x0000005000001947 */ /* 0x000fea0003800000 */
[----:B----4-:R-:W-:-:S04]  /*0f30*/  LEA R6, P1, R28, R6, 0x1 ;  /* 0x000000061c067211 */ /* 0x010fc800078208ff */
[----:B---3--:R-:W-:Y:S01]  /*0f40*/  LEA.HI.X R7, R28, R0, R245, 0x1, P1 ;  /* 0x000000001c077211 */ /* 0x008fe200008f0cf5 */
[----:B------:R-:W-:-:S05]  /*0f50*/  IMAD.SHL.U32 R0, R10, 0x2, RZ ;  /* 0x000000020a007824 */ /* 0x000fca00078e00ff */
[----:B------:R-:W-:Y:S01]  /*0f60*/  @!PT LDS RZ, [RZ] ;  /* 0x00000000fffff984 */ /* 0x000fe20000000800 */
[----:B------:R3:W-:Y:S03]  /*0f70*/  LDGSTS.E.BYPASS.LTC128B.128 [R0+0x8100], [R6.64], !P0 ;  /* 0x0810000006007fae */ /* 0x0007e6000c101d50 */
.L_x_9:
[----:B------:R-:W-:Y:S05]  /*0f80*/  BSYNC B0 ;  /* 0x0000000000007941 */ /* 0x000fea0003800000 */
.L_x_8:
[----:B------:R-:W-:Y:S01]  /*0f90*/  IADD3 R2, R11, 0x30, RZ ;  /* 0x000000300b027810 */ /* 0x000fe20007ffe0ff */
[----:B---3--:R3:W1:Y:S01]  /*0fa0*/  SHFL.IDX PT, R0, R5, 0x3, 0x181f ;  /* 0x00781f0005007f89 */ /* 0x00866200000e0000 */
[----:B------:R-:W-:Y:S02]  /*0fb0*/  BSSY B0, `(.L_x_10) ;  /* 0x0000009000007945 */ /* 0x000fe40003800000 */
[----:B------:R-:W-:Y:S01]  /*0fc0*/  ISETP.GE.AND P1, PT, R2, UR11, PT ;  /* 0x0000000b02007c0c */ /* 0x000fe2000bf26270 */
[----:B----4-:R3:W4:-:S12]  /*0fd0*/  SHFL.IDX PT, R6, R8, 0x3, 0x181f ;  /* 0x00781f0008067f89 */ /* 0x01071800000e0000 */
[----:B------:R-:W-:Y:S05]  /*0fe0*/  @P1 BRA `(.L_x_11) ;  /* 0x0000005000001947 */ /* 0x000fea0003800000 */
[----:B----4-:R-:W-:-:S04]  /*0ff0*/  LEA R6, P1, R28, R6, 0x1 ;  /* 0x000000061c067211 */ /* 0x010fc800078208ff */
[----:B-1----:R-:W-:Y:S01]  /*1000*/  LEA.HI.X R7, R28, R0, R245, 0x1, P1 ;  /* 0x000000001c077211 */ /* 0x002fe200008f0cf5 */
[----:B------:R-:W-:-:S05]  /*1010*/  IMAD.SHL.U32 R0, R10, 0x2, RZ ;  /* 0x000000020a007824 */ /* 0x000fca00078e00ff */
[----:B------:R-:W-:Y:S01]  /*1020*/  @!PT LDS RZ, [RZ] ;  /* 0x00000000fffff984 */ /* 0x000fe20000000800 */
[----:B------:R1:W-:Y:S03]  /*1030*/  LDGSTS.E.BYPASS.LTC128B.128 [R0+0x8900], [R6.64], !P0 ;  /* 0x0890000006007fae */ /* 0x0003e6000c101d50 */
.L_x_11:
[----:B------:R-:W-:Y:S05]  /*1040*/  BSYNC B0 ;  /* 0x0000000000007941 */ /* 0x000fea0003800000 */
.L_x_10:
        /* <DEDUP_REMOVED lines=11> */
.L_x_13:
[----:B------:R-:W-:Y:S05]  /*1100*/  BSYNC B0 ;  /* 0x0000000000007941 */ /* 0x000fea0003800000 */
.L_x_12:
        /* <DEDUP_REMOVED lines=11> */
.L_x_15:
[----:B------:R-:W-:Y:S05]  /*11c0*/  BSYNC B0 ;  /* 0x0000000000007941 */ /* 0x000fea0003800000 */
.L_x_14:
        /* <DEDUP_REMOVED lines=11> */
.L_x_17:
[----:B------:R-:W-:Y:S05]  /*1280*/  BSYNC B0 ;  /* 0x0000000000007941 */ /* 0x000fea0003800000 */
.L_x_16:
[----:B-1-3--:R-:W1:Y:S01]  /*1290*/  SHFL.IDX PT, R8, R8, 0x7, 0x181f ;  /* 0x00f81f0008087f89 */ /* 0x00ae6200000e0000 */
[----:B------:R-:W-:Y:S01]  /*12a0*/  UMOV UR6, 0x70 ;  /* 0x0000007000067882 */ /* 0x000fe20000000000 */
[----:B------:R-:W-:Y:S01]  /*12b0*/  IMAD.MOV.U32 R0, RZ, RZ, c[0x0][0x2b8] ;  /* 0x0000ae00ff007624 */ /* 0x000fe200078e00ff */
[----:B------:R-:W-:Y:S01]  /*12c0*/  UIMAD UR6, UR7, UR6, -0x70 ;  /* 0xffffff90070674a4 */ /* 0x000fe2000f8e0206 */
[----:B------:R3:W5:Y:S01]  /*12d0*/  SHFL.IDX PT, R9, R5, 0x7, 0x181f ;  /* 0x00f81f0005097f89 */ /* 0x00076200000e0000 */
[----:B------:R-:W-:Y:S01]  /*12e0*/  IMAD.SHL.U32 R248, R10, 0x2, RZ ;  /* 0x000000020af87824 */ /* 0x000fe200078e00ff */
[----:B------:R-:W-:Y:S01]  /*12f0*/  USHF.R.S32.HI UR18, URZ, 0x1f, UR14 ;  /* 0x0000001f3f127899 */ /* 0x000fe2000801140e */
[----:B------:R-:W-:Y:S01]  /*1300*/  ISETP.NE.AND P5, PT, R0, 0x1, PT ;  /* 0x000000010000780c */ /* 0x000fe20003fa5270 */
[----:B------:R-:W-:Y:S01]  /*1310*/  ULDC.64 UR4, c[0x0][0x2b0] ;  /* 0x0000ac0000047ab9 */ /* 0x000fe20000000a00 */
[----:B------:R-:W-:Y:S01]  /*1320*/  IADD3 R0, R225, UR6, RZ ;  /* 0x00000006e1007c10 */ /* 0x000fe2000fffe0ff */
[----:B------:R-:W-:Y:S01]  /*1330*/  UIMAD UR18, UR18, UR4, URZ ;  /* 0x00000004121272a4 */ /* 0x000fe2000f8e023f */
[----:B------:R-:W-:Y:S01]  /*1340*/  IMAD.MOV.U32 R247, RZ, RZ, RZ ;  /* 0x000000fffff77224 */ /* 0x000fe200078e00ff */
[----:B------:R-:W-:Y:S01]  /*1350*/  UIMAD.WIDE.U32 UR12, UR14, UR4, URZ ;  /* 0x000000040e0c72a5 */ /* 0x000fe2000f8e003f */
[C---:B------:R-:W-:Y:S01]  /*1360*/  ISETP.GE.AND P4, PT, R0.reuse, UR15, PT ;  /* 0x0000000f00007c0c */ /* 0x040fe2000bf86270 */
[----:B------:R-:W-:Y:S01]  /*1370*/  UIMAD UR14, UR14, UR5, UR18 ;  /* 0x000000050e0e72a4 */ /* 0x000fe2000f8e0212 */
[----:B--2---:R-:W-:-:S02]  /*1380*/  IADD3 R2, R0, UR9, RZ ;  /* 0x0000000900027c10 */ /* 0x004fc4000fffe0ff */
[----:B------:R-:W-:Y:S01]  /*1390*/  ISETP.GT.OR P4, PT, R225, 0x6f, P4 ;  /* 0x0000006fe100780c */ /* 0x000fe20002784670 */
[----:B------:R-:W-:Y:S02]  /*13a0*/  UIADD3 UR14, UR13, UR14, URZ ;  /* 0x0000000e0d0e7290 */ /* 0x000fe4000fffe03f */
[----:B------:R-:W-:Y:S01]  /*13b0*/  IMAD.MOV.U32 R0, RZ, RZ, R2 ;  /* 0x000000ffff007224 */ /* 0x000fe200078e0002 */
[----:B------:R-:W-:Y:S01]  /*13c0*/  ULDC.64 UR4, c[0x0][0x1e8] ;  /* 0x00007a0000047ab9 */ /* 0x000fe20000000a00 */
[----:B---3--:R-:W-:-:S04]  /*13d0*/  IADD3 R5, R11, 0x70, RZ ;  /* 0x000000700b057810 */ /* 0x008fc80007ffe0ff */
[----:B------:R-:W-:Y:S01]  /*13e0*/  ISETP.GE.AND P3, PT, R5, UR11, PT ;  /* 0x0000000b05007c0c */ /* 0x000fe2000bf66270 */
[----:B------:R-:W-:-:S05]  /*13f0*/  @P5 IMAD.HI.U32 R5, R2, c[0x0][0x2bc], RZ ;  /* 0x0000af0002055a27 */ /* 0x000fca00078e00ff */
[----:B------:R-:W-:-:S04]  /*1400*/  @P5 SHF.R.U32.HI R0, RZ, c[0x0][0x2c0], R5 ;  /* 0x0000b000ff005a19 */ /* 0x000fc80000011605 */
[----:B------:R-:W-:-:S03]  /*1410*/  @!P4 IADD3 R5, P1, R0, UR12, RZ ;  /* 0x0000000c0005cc10 */ /* 0x000fc6000ff3e0ff */
[----:B-1----:R-:W-:Y:S02]  /*1420*/  @!P3 LEA R8, P2, R28, R8, 0x1 ;  /* 0x000000081c08b211 */ /* 0x002fe400078408ff */
[----:B------:R-:W-:Y:S02]  /*1430*/  @!P4 LEA.HI.X.SX32 R7, R0, UR14, 0x1, P1 ;  /* 0x0000000e0007cc11 */ /* 0x000fe400088f0eff */
[----:B-----5:R-:W-:Y:S02]  /*1440*/  @!P3 LEA.HI.X R9, R28, R9, R245, 0x1, P2 ;  /* 0x000000091c09b211 */ /* 0x020fe400010f0cf5 */
[----:B----4-:R-:W-:-:S03]  /*1450*/  @!P4 LEA R6, P1, R5, c[0x0][0x2a0], 0x2 ;  /* 0x0000a8000506ca11 */ /* 0x010fc600078210ff */
[----:B------:R-:W-:Y:S01]  /*1460*/  @!PT LDS RZ, [RZ] ;  /* 0x00000000fffff984 */ /* 0x000fe20000000800 */
[----:B------:R1:W-:Y:S01]  /*1470*/  @!P3 LDGSTS.E.BYPASS.LTC128B.128 [R248+0xa900], [R8.64], !P0 ;  /* 0x0a90000008f8bfae */ /* 0x0003e2000c101d50 */
[----:B------:R-:W-:-:S03]  /*1480*/  @!P4 LEA.HI.X R7, R5, c[0x0][0x2a4], R7, 0x2, P1 ;  /* 0x0000a9000507ca11 */ /* 0x000fc600008f1407 */
[----:B------:R-:W0:Y:S04]  /*1490*/  LDGDEPBAR ;  /* 0x00000000000079af */ /* 0x000e280000000000 */
[----:B------:R-:W-:Y:S06]  /*14a0*/  BAR.SYNC.DEFER_BLOCKING 0x0 ;  /* 0x0000000000007b1d */ /* 0x000fec0000010000 */
[----:B------:R2:W3:Y:S01]  /*14b0*/  @!P4 LDG.E R247, [R6.64] ;  /* 0x0000001006f7c981 */ /* 0x0004e2000c1e1900 */
[----:B------:R-:W-:Y:S01]  /*14c0*/  IMAD.MOV R0, RZ, RZ, -R0 ;  /* 0x000000ffff007224 */ /* 0x000fe200078e0a00 */
[----:B------:R-:W-:Y:S01]  /*14d0*/  USHF.R.S32.HI UR11, URZ, 0x1f, UR10 ;  /* 0x0000001f3f0b7899 */ /* 0x000fe2000801140a */
[----:B------:R-:W-:Y:S01]  /*14e0*/  ISETP.GE.AND P6, PT, R28, c[0x0][0x1d4], PT ;  /* 0x000075001c007a0c */ /* 0x000fe20003fc6270 */
[----:B------:R-:W-:Y:S01]  /*14f0*/  UIMAD.WIDE.U32 UR20, UR10, UR4, URZ ;  /* 0x000000040a1472a5 */ /* 0x000fe2000f8e003f */
[----:B------:R-:W-:Y:S01]  /*1500*/  IMAD R249, R0, c[0x0][0x2b8], R2 ;  /* 0x0000ae0000f97a24 */ /* 0x000fe200078e0202 */
[----:B------:R-:W-:Y:S01]  /*1510*/  UIMAD UR18, UR11, UR4, URZ ;  /* 0x000000040b1272a4 */ /* 0x000fe2000f8e023f */
[----:B------:R-:W-:Y:S01]  /*1520*/  LEA.HI R138, R21, R224, RZ, 0x5 ;  /* 0x000000e0158a7211 */ /* 0x000fe200078f28ff */
[----:B------:R-:W-:Y:S01]  /*1530*/  UIADD3 UR19, UR7, -0x1, URZ ;  /* 0xffffffff07137890 */ /* 0x000fe2000fffe03f */
[----:B------:R-:W-:Y:S01]  /*1540*/  IMAD R5, R249, c[0x0][0x1e0], RZ ;  /* 0x00007800f9057a24 */ /* 0x000fe200078e02ff */
[----:B------:R-:W-:Y:S01]  /*1550*/  SHF.R.S32.HI R31, RZ, 0x1f, R249 ;  /* 0x0000001fff1f7819 */ /* 0x000fe200000114f9 */
[----:B------:R-:W-:Y:S01]  /*1560*/  UIMAD UR18, UR10, UR5, UR18 ;  /* 0x000000050a1272a4 */ /* 0x000fe2000f8e0212 */
[----:B------:R-:W-:Y:S01]  /*1570*/  IMAD.SHL.U32 R246, R28, 0x2, RZ ;  /* 0x000000021cf67824 */ /* 0x000fe200078e00ff */
[----:B------:R-:W-:Y:S01]  /*1580*/  UIMAD UR15, UR19, -0x70, UR15 ;  /* 0xffffff90130f78a4 */ /* 0x000fe2000f8e020f */
[----:B------:R-:W-:Y:S01]  /*1590*/  IADD3 R250, R248, 0x100, RZ ;  /* 0x00000100f8fa7810 */ /* 0x000fe20007ffe0ff */
[----:B------:R-:W-:Y:S01]  /*15a0*/  IMAD R0, R31, c[0x0][0x1e0], RZ ;  /* 0x000078001f007a24 */ /* 0x000fe200078e02ff */
[----:B------:R-:W-:-:S02]  /*15b0*/  UIADD3 UR18, UR21, UR18, URZ ;  /* 0x0000001215127290 */ /* 0x000fc4000fffe03f */
[----:B------:R-:W-:Y:S01]  /*15c0*/  ULDC.64 UR4, c[0x0][0x210] ;  /* 0x0000840000047ab9 */ /* 0x000fe20000000a00 */
[C---:B------:R-:W-:Y:S01]  /*15d0*/  IMAD R0, R249.reuse, c[0x0][0x1e4], R0 ;  /* 0x00007900f9007a24 */ /* 0x040fe200078e0200 */
[----:B------:R-:W-:Y:S01]  /*15e0*/  IADD3 R30, -R16, UR15, RZ ;  /* 0x0000000f101e7c10 */ /* 0x000fe2000fffe1ff */
[----:B------:R-:W-:Y:S02]  /*15f0*/  UIMAD UR11, UR11, UR4, URZ ;  /* 0x000000040b0b72a4 */ /* 0x000fe4000f8e023f */
[----:B------:R-:W-:Y:S01]  /*1600*/  UIMAD.WIDE.U32 UR22, UR10, UR4, URZ ;  /* 0x000000040a1672a5 */ /* 0x000fe2000f8e003f */
[C---:B------:R-:W-:Y:S01]  /*1610*/  ISETP.GE.AND P1, PT, R30.reuse, 0x1, PT ;  /* 0x000000011e00780c */ /* 0x040fe20003f26270 */
[----:B--2---:R-:W-:Y:S01]  /*1620*/  IMAD.WIDE.U32 R6, R249, c[0x0][0x1e0], RZ ;  /* 0x00007800f9067a25 */ /* 0x004fe200078e00ff */
[C---:B------:R-:W-:Y:S01]  /*1630*/  ISETP.GE.AND P3, PT, R30.reuse, 0x11, PT ;  /* 0x000000111e00780c */ /* 0x040fe20003f66270 */
[----:B------:R-:W-:Y:S01]  /*1640*/  UIMAD UR4, UR10, UR5, UR11 ;  /* 0x000000050a0472a4 */ /* 0x000fe2000f8e020b */
[----:B------:R-:W-:Y:S01]  /*1650*/  ISETP.GE.AND P2, PT, R30, 0x21, PT ;  /* 0x000000211e00780c */ /* 0x000fe20003f46270 */
[----:B------:R-:W-:Y:S01]  /*1660*/  IMAD.IADD R7, R7, 0x1, R0 ;  /* 0x0000000107077824 */ /* 0x000fe200078e0200 */
[----:B------:R-:W-:-:S02]  /*1670*/  UISETP.GT.AND UP0, UPT, UR19, UR8, UPT ;  /* 0x000000081300728c */ /* 0x000fc4000bf04270 */
[----:B------:R-:W-:Y:S01]  /*1680*/  UIADD3 UR4, UR23, UR4, URZ ;  /* 0x0000000417047290 */ /* 0x000fe2000fffe03f */
[----:B---3--:R-:W-:Y:S01]  /*1690*/  SHF.R.S32.HI R56, RZ, 0x1f, R247 ;  /* 0x0000001fff387819 */ /* 0x008fe200000114f7 */
[----:B------:R-:W-:-:S04]  /*16a0*/  IMAD.WIDE.U32 R6, R247, c[0x0][0x1f0], R6 ;  /* 0x00007c00f7067a25 */ /* 0x000fc800078e0006 */
[----:B------:R-:W-:Y:S01]  /*16b0*/  IMAD R2, R56, c[0x0][0x1f0], RZ ;  /* 0x00007c0038027a24 */ /* 0x000fe200078e02ff */
[----:B------:R-:W-:Y:S01]  /*16c0*/  IADD3 R0, P0, R6, UR20, RZ ;  /* 0x0000001406007c10 */ /* 0x000fe2000ff1e0ff */
[C---:B------:R-:W-:Y:S02]  /*16d0*/  IMAD R5, R247.reuse, c[0x0][0x1f0], R5 ;  /* 0x00007c00f7057a24 */ /* 0x040fe400078e0205 */
[----:B------:R-:W-:-:S05]  /*16e0*/  IMAD R2, R247, c[0x0][0x1f4], R2 ;  /* 0x00007d00f7027a24 */ /* 0x000fca00078e0202 */
[----:B------:R-:W-:Y:S02]  /*16f0*/  IADD3.X R6, R7, UR18, R2, P0, !PT ;  /* 0x0000001207067c10 */ /* 0x000fe400087fe402 */
[----:B------:R-:W-:-:S04]  /*1700*/  LEA R2, P0, R0, c[0x0][0x1c8], 0x1 ;  /* 0x0000720000027a11 */ /* 0x000fc800078008ff */
[----:B------:R-:W-:Y:S01]  /*1710*/  LEA.HI.X R0, R0, c[0x0][0x1cc], R6, 0x1, P0 ;  /* 0x0000730000007a11 */ /* 0x000fe200000f0c06 */
[----:B------:R-:W2:Y:S01]  /*1720*/  SHFL.IDX PT, R7, R2, RZ, 0x181f ;  /* 0x00181fff02077589 */ /* 0x000ea200000e0000 */
[----:B------:R-:W-:-:S03]  /*1730*/  IMAD.U32 R6, RZ, RZ, UR10 ;  /* 0x0000000aff067e24 */ /* 0x000fc6000f8e00ff */
[----:B-1----:R-:W1:Y:S01]  /*1740*/  SHFL.IDX PT, R8, R0, RZ, 0x181f ;  /* 0x00181fff00087589 */ /* 0x002e6200000e0000 */
[----:B------:R-:W-:-:S03]  /*1750*/  IMAD R5, R6, c[0x0][0x1e8], R5 ;  /* 0x00007a0006057a24 */ /* 0x000fc600078e0205 */
[----:B------:R-:W-:Y:S02]  /*1760*/  SHFL.IDX PT, R9, R2, 0x1, 0x181f ;  /* 0x00381f0002097f89 */ /* 0x000fe400000e0000 */
[----:B------:R-:W-:Y:S02]  /*1770*/  LEA R5, R5, c[0x0][0x1c8], 0x1 ;  /* 0x0000720005057a11 */ /* 0x000fe400078e08ff */
[----:B------:R-:W3:Y:S04]  /*1780*/  SHFL.IDX PT, R12, R2, 0x2, 0x181f ;  /* 0x00581f00020c7f89 */ /* 0x000ee800000e0000 */
[----:B------:R-:W-:Y:S04]  /*1790*/  SHFL.IDX PT, R13, R0, 0x1, 0x181f ;  /* 0x00381f00000d7f89 */ /* 0x000fe800000e0000 */
[----:B------:R-:W4:Y:S01]  /*17a0*/  SHFL.IDX PT, R17, R0, 0x2, 0x181f ;  /* 0x00581f0000117f89 */ /* 0x000f2200000e0000 */
[----:B--2---:R-:W-:-:S03]  /*17b0*/  @P1 LEA R6, P0, R28, R7, 0x1 ;  /* 0x000000071c061211 */ /* 0x004fc600078008ff */
[----:B------:R-:W2:Y:S01]  /*17c0*/  SHFL.IDX PT, R11, R2, 0x3, 0x181f ;  /* 0x00781f00020b7f89 */ /* 0x000ea200000e0000 */
[----:B-1----:R-:W-:-:S03]  /*17d0*/  @P1 LEA.HI.X R7, R28, R8, R245, 0x1, P0 ;  /* 0x000000081c071211 */ /* 0x002fc600000f0cf5 */
[----:B------:R-:W1:Y:S04]  /*17e0*/  SHFL.IDX PT, R14, R0, 0x3, 0x181f ;  /* 0x00781f00000e7f89 */ /* 0x000e6800000e0000 */
[----:B------:R-:W5:Y:S01]  /*17f0*/  SHFL.IDX PT, R10, R2, 0x4, 0x181f ;  /* 0x00981f00020a7f89 */ /* 0x000f6200000e0000 */
[----:B---3--:R-:W-:-:S03]  /*1800*/  @P2 LEA R8, P0, R28, R12, 0x1 ;  /* 0x0000000c1c082211 */ /* 0x008fc600078008ff */
[----:B------:R3:W-:Y:S01]  /*1810*/  @P1 LDGSTS.E.BYPASS.LTC128B.128 [R248+0x3900], [R6.64], !P6 ;  /* 0x0390000006f81fae */ /* 0x0007e2000f101d50 */
[----:B------:R-:W-:-:S03]  /*1820*/  ISETP.GE.AND P1, PT, R30, 0x31, PT ;  /* 0x000000311e00780c */ /* 0x000fc60003f26270 */
[----:B------:R-:W-:Y:S04]  /*1830*/  SHFL.IDX PT, R15, R5, 0x6, 0x181f ;  /* 0x00d81f00050f7f89 */ /* 0x000fe800000e0000 */
[----:B------:R-:W1:Y:S04]  /*1840*/  SHFL.IDX PT, R2, R2, 0x5, 0x181f ;  /* 0x00b81f0002027f89 */ /* 0x000e6800000e0000 */
[----:B------:R-:W1:Y:S04]  /*1850*/  SHFL.IDX PT, R5, R0, 0x4, 0x181f ;  /* 0x00981f0000057f89 */ /* 0x000e6800000e0000 */
[----:B------:R-:W1:Y:S01]  /*1860*/  SHFL.IDX PT, R12, R0, 0x5, 0x181f ;  /* 0x00b81f00000c7f89 */ /* 0x000e6200000e0000 */
[----:B---3--:R-:W-:-:S02]  /*1870*/  @P3 LEA R6, P4, R28, R9, 0x1 ;  /* 0x000000091c063211 */ /* 0x008fc400078808ff */
[C-C-:B----4-:R-:W-:Y:S02]  /*1880*/  @P2 LEA.HI.X R9, R28.reuse, R17, R245.reuse, 0x1, P0 ;  /* 0x000000111c092211 */ /* 0x150fe400000f0cf5 */
[----:B------:R-:W-:Y:S02]  /*1890*/  @P3 LEA.HI.X R7, R28, R13, R245, 0x1, P4 ;  /* 0x0000000d1c073211 */ /* 0x000fe400020f0cf5 */
[----:B------:R3:W4:Y:S01]  /*18a0*/  SHFL.IDX PT, R13, R0, 0x6, 0x181f ;  /* 0x00d81f00000d7f89 */ /* 0x00072200000e0000 */
[C---:B------:R-:W-:Y:S02]  /*18b0*/  ISETP.GE.AND P4, PT, R30.reuse, 0x41, PT ;  /* 0x000000411e00780c */ /* 0x040fe40003f86270 */
[----:B------:R-:W-:Y:S01]  /*18c0*/  SHF.R.S32.HI R17, RZ, 0x4, R20 ;  /* 0x00000004ff117819 */ /* 0x000fe20000011414 */
[----:B------:R2:W-:Y:S01]  /*18d0*/  @P3 LDGSTS.E.BYPASS.LTC128B.128 [R248+0x4100], [R6.64], !P6 ;  /* 0x0410000006f83fae */ /* 0x0005e2000f101d50 */
[----:B------:R-:W-:-:S03]  /*18e0*/  ISETP.GE.AND P3, PT, R30, 0x51, PT ;  /* 0x000000511e00780c */ /* 0x000fc60003f66270 */
[----:B------:R1:W-:Y:S01]  /*18f0*/  @P2 LDGSTS.E.BYPASS.LTC128B.128 [R248+0x4900], [R8.64], !P6 ;  /* 0x0490000008f82fae */ /* 0x0003e2000f101d50 */
[----:B------:R-:W-:Y:S02]  /*1900*/  ISETP.GE.AND P2, PT, R30, 0x61, PT ;  /* 0x000000611e00780c */ /* 0x000fe40003f46270 */
[----:B---3--:R-:W-:-:S04]  /*1910*/  LEA.HI R0, R20, R17, RZ, 0x1 ;  /* 0x0000001114007211 */ /* 0x008fc800078f08ff */
[----:B------:R-:W-:Y:S02]  /*1920*/  LOP3.LUT R0, R0, 0xfffffffe, RZ, 0xc0, !PT ;  /* 0xfffffffe00007812 */ /* 0x000fe400078ec0ff */
[----:B--2---:R-:W-:-:S04]  /*1930*/  @P1 LEA R6, P0, R28, R11, 0x1 ;  /* 0x0000000b1c061211 */ /* 0x004fc800078008ff */
[C---:B-1----:R-:W-:Y:S02]  /*1940*/  @P1 LEA.HI.X R7, R28.reuse, R14, R245, 0x1, P0 ;  /* 0x0000000e1c071211 */ /* 0x042fe400000f0cf5 */
[----:B-----5:R-:W-:-:S03]  /*1950*/  @P4 LEA R10, P0, R28, R10, 0x1 ;  /* 0x0000000a1c0a4211 */ /* 0x020fc600078008ff */
[----:B------:R1:W-:Y:S01]  /*1960*/  @P1 LDGSTS.E.BYPASS.LTC128B.128 [R248+0x5100], [R6.64], !P6 ;  /* 0x0510000006f81fae */ /* 0x0003e2000f101d50 */
[----:B------:R-:W-:Y:S01]  /*1970*/  @P3 LEA R8, P1, R28, R2, 0x1 ;  /* 0x000000021c083211 */ /* 0x000fe200078208ff */
[----:B------:R-:W-:Y:S01]  /*1980*/  IMAD.SHL.U32 R2, R18, 0x40, RZ ;  /* 0x0000004012027824 */ /* 0x000fe200078e00ff */
[C-C-:B------:R-:W-:Y:S02]  /*1990*/  @P4 LEA.HI.X R11, R28.reuse, R5, R245.reuse, 0x1, P0 ;  /* 0x000000051c0b4211 */ /* 0x140fe400000f0cf5 */
[----:B------:R-:W-:Y:S01]  /*19a0*/  @P3 LEA.HI.X R9, R28, R12, R245, 0x1, P1 ;  /* 0x0000000c1c093211 */ /* 0x000fe200008f0cf5 */
[----:B------:R-:W-:Y:S01]  /*19b0*/  IMAD.IADD R12, R17, 0x1, -R0 ;  /* 0x00000001110c7824 */ /* 0x000fe200078e0a00 */
[----:B------:R-:W-:Y:S01]  /*19c0*/  LOP3.LUT R2, R2, 0x1c0, RZ, 0xc0, !PT ;  /* 0x000001c002027812 */ /* 0x000fe200078ec0ff */
[----:B------:R2:W-:Y:S01]  /*19d0*/  @P4 LDGSTS.E.BYPASS.LTC128B.128 [R248+0x5900], [R10.64], !P6 ;  /* 0x059000000af84fae */ /* 0x0005e2000f101d50 */
[----:B------:R-:W-:Y:S02]  /*19e0*/  IMAD.SHL.U32 R0, R29, 0x40, RZ ;  /* 0x000000401d007824 */ /* 0x000fe400078e00ff */
[----:B------:R-:W-:Y:S01]  /*19f0*/  IMAD.SHL.U32 R5, R12, 0x8, RZ ;  /* 0x000000080c057824 */ /* 0x000fe200078e00ff */
[----:B------:R3:W-:Y:S02]  /*1a00*/  @P3 LDGSTS.E.BYPASS.LTC128B.128 [R248+0x6100], [R8.64], !P6 ;  /* 0x0610000008f83fae */ /* 0x0007e4000f101d50 */
[----:B------:R-:W-:-:S02]  /*1a10*/  LOP3.LUT R0, R0, 0x1c0, RZ, 0xc0, !PT ;  /* 0x000001c000007812 */ /* 0x000fc400078ec0ff */
[----:B-1----:R-:W-:-:S04]  /*1a20*/  @P2 LEA R6, P0, R28, R15, 0x1 ;  /* 0x0000000f1c062211 */ /* 0x002fc800078008ff */
[C-C-:B----4-:R-:W-:Y:S02]  /*1a30*/  @P2 LEA.HI.X R7, R28.reuse, R13, R245.reuse, 0x1, P0 ;  /* 0x0000000d1c072211 */ /* 0x150fe400000f0cf5 */
[----:B------:R-:W-:Y:S02]  /*1a40*/  LOP3.LUT P0, RZ, R29, 0x2, RZ, 0xc0, !PT ;  /* 0x000000021dff7812 */ /* 0x000fe4000780c0ff */
[C---:B------:R-:W-:Y:S01]  /*1a50*/  SHF.L.U64.HI R245, R28.reuse, 0x1, R245 ;  /* 0x000000011cf57819 */ /* 0x040fe200000102f5 */
[----:B------:R1:W-:Y:S01]  /*1a60*/  @P2 LDGSTS.E.BYPASS.LTC128B.128 [R248+0x6900], [R6.64], !P6 ;  /* 0x0690000006f82fae */ /* 0x0003e2000f101d50 */
[----:B------:R-:W-:Y:S01]  /*1a70*/  ISETP.GE.AND P2, PT, R28, c[0x0][0x1d4], PT ;  /* 0x000075001c007a0c */ /* 0x000fe20003f46270 */
[----:B---3--:R-:W-:Y:S02]  /*1a80*/  IMAD.SHL.U32 R8, R16, 0x8, RZ ;  /* 0x0000000810087824 */ /* 0x008fe400078e00ff */
[----:B------:R-:W0:Y:S01]  /*1a90*/  LDGDEPBAR ;  /* 0x00000000000079af */ /* 0x000e220000000000 */
[----:B------:R-:W-:-:S02]  /*1aa0*/  ISETP.LT.OR P4, PT, R30, 0x1, P2 ;  /* 0x000000011e00780c */ /* 0x000fc40001781670 */
[----:B------:R-:W-:Y:S02]  /*1ab0*/  ISETP.LT.OR P1, PT, R30, 0x11, P2 ;  /* 0x000000111e00780c */ /* 0x000fe40001721670 */
[----:B------:R-:W-:Y:S02]  /*1ac0*/  LOP3.LUT R8, R0, 0x8, R8, 0xf8, !PT ;  /* 0x0000000800087812 */ /* 0x000fe400078ef808 */
[----:B-1----:R-:W-:Y:S01]  /*1ad0*/  SHF.R.U32.HI R6, RZ, 0x3, R0 ;  /* 0x00000003ff067819 */ /* 0x002fe20000011600 */
[----:B------:R-:W-:-:S04]  /*1ae0*/  DEPBAR.LE SB0, 0x1 ;  /* 0x000080400000791a */ /* 0x000fc80000000000 */
[----:B------:R-:W-:-:S04]  /*1af0*/  DEPBAR.LE SB0, 0x0 ;  /* 0x000080000000791a */ /* 0x000fc80000000000 */
[----:B------:R-:W-:Y:S01]  /*1b00*/  LOP3.LUT R7, R2, 0x8, R5, 0xf8, !PT ;  /* 0x0000000802077812 */ /* 0x000fe200078ef805 */
[----:B------:R-:W-:Y:S01]  /*1b10*/  IMAD.SHL.U32 R5, R19, 0x40, RZ ;  /* 0x0000004013057824 */ /* 0x000fe200078e00ff */
[----:B------:R-:W-:Y:S01]  /*1b20*/  SHF.R.U32.HI R2, RZ, 0x3, R2 ;  /* 0x00000003ff027819 */ /* 0x000fe20000011602 */
[----:B------:R-:W-:Y:S01]  /*1b30*/  IMAD.SHL.U32 R0, R138, 0x20, RZ ;  /* 0x000000208a007824 */ /* 0x000fe200078e00ff */
[----:B------:R-:W-:Y:S02]  /*1b40*/  LOP3.LUT R6, R8, R6, RZ, 0x3c, !PT ;  /* 0x0000000608067212 */ /* 0x000fe400078e3cff */
[----:B------:R-:W-:Y:S02]  /*1b50*/  LOP3.LUT R137, R7, R2, RZ, 0x3c, !PT ;  /* 0x0000000207897212 */ /* 0x000fe400078e3cff */
[----:B------:R-:W-:Y:S02]  /*1b60*/  LOP3.LUT R136, R5, 0xfffffe00, RZ, 0xc0, !PT ;  /* 0xfffffe0005887812 */ /* 0x000fe400078ec0ff */
[----:B------:R-:W-:Y:S01]  /*1b70*/  LOP3.LUT R2, R0, 0x7ffffc00, RZ, 0xc0, !PT ;  /* 0x7ffffc0000027812 */ /* 0x000fe200078ec0ff */
[----:B------:R-:W-:-:S02]  /*1b80*/  IMAD R0, R12, 0x200, R6 ;  /* 0x000002000c007824 */ /* 0x000fc400078e0206 */
[----:B------:R-:W-:Y:S01]  /*1b90*/  IMAD.WIDE.U32 R6, R249, c[0x0][0x208], RZ ;  /* 0x00008200f9067a25 */ /* 0x000fe200078e00ff */
[----:B------:R-:W-:-:S03]  /*1ba0*/  IADD3 R2, R137, R136, R2 ;  /* 0x0000008889027210 */ /* 0x000fc60007ffe002 */
[----:B------:R-:W-:Y:S01]  /*1bb0*/  IMAD.SHL.U32 R139, R0, 0x2, RZ ;  /* 0x00000002008b7824 */ /* 0x000fe200078e00ff */
[----:B------:R-:W-:Y:S01]  /*1bc0*/  BAR.SYNC.DEFER_BLOCKING 0x0 ;  /* 0x0000000000007b1d */ /* 0x000fe20000010000 */
[----:B------:R-:W-:Y:S02]  /*1bd0*/  IMAD.SHL.U32 R234, R2, 0x2, RZ ;  /* 0x0000000202ea7824 */ /* 0x000fe400078e00ff */
[----:B------:R-:W-:Y:S01]  /*1be0*/  IMAD R2, R56, c[0x0][0x218], RZ ;  /* 0x0000860038027a24 */ /* 0x000fe200078e02ff */
[----:B------:R-:W-:Y:S01]  /*1bf0*/  IADD3 R0, R139, 0x3900, RZ ;  /* 0x000039008b007810 */ /* 0x000fe20007ffe0ff */
[----:B------:R-:W-:Y:S01]  /*1c00*/  IMAD R237, R3, 0x2, R234 ;  /* 0x0000000203ed7824 */ /* 0x000fe200078e02ea */
[----:B------:R-:W-:Y:S01]  /*1c10*/  IADD3 R238, R139, 0x3920, RZ ;  /* 0x000039208bee7810 */ /* 0x000fe20007ffe0ff */
[----:B------:R-:W-:Y:S01]  /*1c20*/  IMAD R2, R247, c[0x0][0x21c], R2 ;  /* 0x00008700f7027a24 */ /* 0x000fe200078e0202 */
[----:B------:R-:W-:Y:S01]  /*1c30*/  @P0 IADD3 R238, R0, -0x20, RZ ;  /* 0xffffffe000ee0810 */ /* 0x000fe20007ffe0ff */
[----:B------:R-:W-:-:S02]  /*1c40*/  IMAD R0, R31, c[0x0][0x208], RZ ;  /* 0x000082001f007a24 */ /* 0x000fc400078e02ff */
[----:B------:R-:W-:Y:S01]  /*1c50*/  IMAD R235, R4, 0x2, R234 ;  /* 0x0000000204eb7824 */ /* 0x000fe200078e02ea */
[C---:B------:R-:W-:Y:S01]  /*1c60*/  IADD3 R244, R238.reuse, 0x800, RZ ;  /* 0x00000800eef47810 */ /* 0x040fe20007ffe0ff */
[----:B------:R-:W-:Y:S01]  /*1c70*/  IMAD R0, R249, c[0x0][0x20c], R0 ;  /* 0x00008300f9007a24 */ /* 0x000fe200078e0200 */
[C---:B------:R-:W-:Y:S01]  /*1c80*/  IADD3 R243, R238.reuse, 0x1000, RZ ;  /* 0x00001000eef37810 */ /* 0x040fe20007ffe0ff */
[----:B------:R-:W-:Y:S01]  /*1c90*/  IMAD R236, R3, 0x2, R235 ;  /* 0x0000000203ec7824 */ /* 0x000fe200078e02eb */
[C---:B------:R-:W-:Y:S01]  /*1ca0*/  IADD3 R242, R238.reuse, 0x1800, RZ ;  /* 0x00001800eef27810 */ /* 0x040fe20007ffe0ff */
[----:B------:R-:W-:Y:S01]  /*1cb0*/  IMAD.IADD R7, R7, 0x1, R0 ;  /* 0x0000000107077824 */ /* 0x000fe200078e0200 */
[C---:B------:R-:W-:Y:S02]  /*1cc0*/  IADD3 R241, R238.reuse, 0x2000, RZ ;  /* 0x00002000eef17810 */ /* 0x040fe40007ffe0ff */
[C---:B------:R-:W-:Y:S01]  /*1cd0*/  IADD3 R240, R238.reuse, 0x2800, RZ ;  /* 0x00002800eef07810 */ /* 0x040fe20007ffe0ff */
[----:B------:R-:W-:Y:S01]  /*1ce0*/  IMAD.WIDE.U32 R6, R247, c[0x0][0x218], R6 ;  /* 0x00008600f7067a25 */ /* 0x000fe200078e0006 */
[----:B------:R-:W-:Y:S01]  /*1cf0*/  IADD3 R239, R238, 0x3000, RZ ;  /* 0x00003000eeef7810 */ /* 0x000fe20007ffe0ff */
[----:B--2---:R-:W-:Y:S03]  /*1d00*/  LDSM.16.M88.4 R8, [R234+0x9100] ;  /* 0x00910000ea08783b */ /* 0x004fe60000000200 */
[----:B------:R-:W-:Y:S01]  /*1d10*/  IADD3 R0, P0, R6, UR22, RZ ;  /* 0x0000001606007c10 */ /* 0x000fe2000ff1e0ff */
[----:B------:R-:W1:Y:S03]  /*1d20*/  LDSM.16.M88.4 R32, [R139+0x3900] ;  /* 0x003900008b20783b */ /* 0x000e660000000200 */
[----:B------:R-:W-:Y:S01]  /*1d30*/  IADD3.X R6, R7, UR4, R2, P0, !PT ;  /* 0x0000000407067c10 */ /* 0x000fe200087fe402 */
[----:B------:R-:W2:Y:S01]  /*1d40*/  LDSM.16.M88.4 R24, [R139+0x4100] ;  /* 0x004100008b18783b */ /* 0x000ea20000000200 */
[----:B------:R-:W-:-:S03]  /*1d50*/  LEA R2, P0, R0, c[0x0][0x1f8], 0x1 ;  /* 0x00007e0000027a11 */ /* 0x000fc600078008ff */
[----:B------:R-:W3:Y:S01]  /*1d60*/  LDSM.16.M88.4 R20, [R139+0x4900] ;  /* 0x004900008b14783b */ /* 0x000ee20000000200 */
[----:B------:R-:W-:-:S03]  /*1d70*/  LEA.HI.X R0, R0, c[0x0][0x1fc], R6, 0x1, P0 ;  /* 0x00007f0000007a11 */ /* 0x000fc600000f0c06 */
[----:B------:R-:W4:Y:S04]  /*1d80*/  LDSM.16.M88.4 R16, [R139+0x5100] ;  /* 0x005100008b10783b */ /* 0x000f280000000200 */
[----:B------:R-:W5:Y:S04]  /*1d90*/  LDSM.16.M88.4 R36, [R139+0x5900] ;  /* 0x005900008b24783b */ /* 0x000f680000000200 */
[----:B------:R-:W4:Y:S04]  /*1da0*/  LDSM.16.M88.4 R40, [R139+0x6100] ;  /* 0x006100008b28783b */ /* 0x000f280000000200 */
[----:B------:R-:W4:Y:S04]  /*1db0*/  LDSM.16.M88.4 R44, [R139+0x6900] ;  /* 0x006900008b2c783b */ /* 0x000f280000000200 */
[----:B------:R-:W5:Y:S04]  /*1dc0*/  LDSM.16.M88.4 R12, [R234+0x7100] ;  /* 0x00710000ea0c783b */ /* 0x000f680000000200 */
[----:B------:R-:W3:Y:S04]  /*1dd0*/  SHFL.IDX PT, R5, R2, RZ, 0x181f ;  /* 0x00181fff02057589 */ /* 0x000ee800000e0000 */
[----:B------:R-:W-:Y:S01]  /*1de0*/  SHFL.IDX PT, R6, R2, 0x1, 0x181f ;  /* 0x00381f0002067f89 */ /* 0x000fe200000e0000 */
[C---:B-1----:R-:W-:Y:S03]  /*1df0*/  HMMA.16816.F32 R52, R8.reuse, R32, RZ ;  /* 0x000000200834723c */ /* 0x042fe600000018ff */
[----:B------:R-:W-:Y:S04]  /*1e00*/  SHFL.IDX PT, R7, R2, 0x2, 0x181f ;  /* 0x00581f0002077f89 */ /* 0x000fe800000e0000 */
[----:B------:R-:W-:Y:S01]  /*1e10*/  LDSM.16.M88.4 R76, [R238+0x1000] ;  /* 0x00100000ee4c783b */ /* 0x000fe20000000200 */
[C---:B--2---:R-:W-:Y:S03]  /*1e20*/  HMMA.16816.F32 R60, R8.reuse, R24, RZ ;  /* 0x00000018083c723c */ /* 0x044fe600000018ff */
[----:B------:R-:W-:Y:S04]  /*1e30*/  LDSM.16.M88.4 R48, [R238+0x1800] ;  /* 0x00180000ee30783b */ /* 0x000fe80000000200 */
[----:B------:R-:W-:Y:S01]  /*1e40*/  LDSM.16.M88.4 R80, [R238+0x800] ;  /* 0x00080000ee50783b */ /* 0x000fe20000000200 */
[C---:B---3--:R-:W-:Y:S03]  /*1e50*/  HMMA.16816.F32 R64, R8.reuse, R20, RZ ;  /* 0x000000140840723c */ /* 0x048fe600000018ff */
[----:B------:R-:W-:Y:S05]  /*1e60*/  LDSM.16.M88.4 R84, [R238] ;  /* 0x00000000ee54783b */ /* 0x000fea0000000200 */
[C---:B----4-:R-:W-:Y:S08]  /*1e70*/  HMMA.16816.F32 R68, R8.reuse, R16, RZ ;  /* 0x000000100844723c */ /* 0x050ff000000018ff */
[C---:B-----5:R-:W-:Y:S08]  /*1e80*/  HMMA.16816.F32 R96, R8.reuse, R36, RZ ;  /* 0x000000240860723c */ /* 0x060ff000000018ff */
[C---:B------:R-:W-:Y:S08]  /*1e90*/  HMMA.16816.F32 R92, R8.reuse, R40, RZ ;  /* 0x00000028085c723c */ /* 0x040ff000000018ff */
[C---:B------:R-:W-:Y:S08]  /*1ea0*/  HMMA.16816.F32 R72, R8.reuse, R44, RZ ;  /* 0x0000002c0848723c */ /* 0x040ff000000018ff */
[C---:B------:R-:W-:Y:S08]  /*1eb0*/  HMMA.16816.F32 R104, R8.reuse, R34, RZ ;  /* 0x000000220868723c */ /* 0x040ff000000018ff */
[C---:B------:R-:W-:Y:S08]  /*1ec0*/  HMMA.16816.F32 R88, R8.reuse, R26, RZ ;  /* 0x0000001a0858723c */ /* 0x040ff000000018ff */
[C---:B------:R-:W-:Y:S08]  /*1ed0*/  HMMA.16816.F32 R100, R8.reuse, R22, RZ ;  /* 0x000000160864723c */ /* 0x040ff000000018ff */
[C---:B------:R-:W-:Y:S08]  /*1ee0*/  HMMA.16816.F32 R116, R8.reuse, R18, RZ ;  /* 0x000000120874723c */ /* 0x040ff000000018ff */
[C---:B------:R-:W-:Y:S08]  /*1ef0*/  HMMA.16816.F32 R112, R8.reuse, R38, RZ ;  /* 0x000000260870723c */ /* 0x040ff000000018ff */
[C---:B------:R-:W-:Y:S08]  /*1f00*/  HMMA.16816.F32 R108, R8.reuse, R42, RZ ;  /* 0x0000002a086c723c */ /* 0x040ff000000018ff */
[----:B------:R-:W-:Y:S01]  /*1f10*/  HMMA.16816.F32 R120, R8, R46, RZ ;  /* 0x0000002e0878723c */ /* 0x000fe200000018ff */
[----:B------:R-:W1:Y:S04]  /*1f20*/  SHFL.IDX PT, R8, R0, RZ, 0x181f ;  /* 0x00181fff00087589 */ /* 0x000e6800000e0000 */
[----:B------:R-:W-:Y:S03]  /*1f30*/  SHFL.IDX PT, R10, R0, 0x1, 0x181f ;  /* 0x00381f00000a7f89 */ /* 0x000fe600000e0000 */
[C---:B------:R-:W-:Y:S01]  /*1f40*/  HMMA.16816.F32 R168, R12.reuse, R32, RZ ;  /* 0x000000200ca8723c */ /* 0x040fe200000018ff */
[----:B------:R-:W-:Y:S04]  /*1f50*/  SHFL.IDX PT, R9, R2, 0x3, 0x181f ;  /* 0x00781f0002097f89 */ /* 0x000fe800000e0000 */
[----:B------:R-:W-:Y:S03]  /*1f60*/  SHFL.IDX PT, R11, R2, 0x4, 0x181f ;  /* 0x00981f00020b7f89 */ /* 0x000fe600000e0000 */
[C---:B------:R-:W-:Y:S01]  /*1f70*/  HMMA.16816.F32 R220, R12.reuse, R34, RZ ;  /* 0x000000220cdc723c */ /* 0x040fe200000018ff */
[----:B------:R-:W-:Y:S07]  /*1f80*/  LDSM.16.M88.4 R32, [R238+0x3000] ;  /* 0x00300000ee20783b */ /* 0x000fee0000000200 */
[C---:B------:R-:W-:Y:S01]  /*1f90*/  HMMA.16816.F32 R184, R12.reuse, R24, RZ ;  /* 0x000000180cb8723c */ /* 0x040fe200000018ff */
[----:B------:R-:W-:Y:S07]  /*1fa0*/  SHFL.IDX PT, R25, R0, 0x4, 0x181f ;  /* 0x00981f0000197f89 */ /* 0x000fee00000e0000 */
[C---:B------:R-:W-:Y:S01]  /*1fb0*/  HMMA.16816.F32 R216, R12.reuse, R26, RZ ;  /* 0x0000001a0cd8723c */ /* 0x040fe200000018ff */
[----:B------:R-:W-:Y:S07]  /*1fc0*/  SHFL.IDX PT, R26, R0, 0x5, 0x181f ;  /* 0x00b81f00001a7f89 */ /* 0x000fee00000e0000 */
[C---:B------:R-:W-:Y:S07]  /*1fd0*/  HMMA.16816.F32 R164, R12.reuse, R20, RZ ;  /* 0x000000140ca4723c */ /* 0x040fee00000018ff */
[-C--:B------:R-:W-:Y:S01]  /*1fe0*/  IADD3 R20, P3, R5, R246.reuse, RZ ;  /* 0x000000f605147210 */ /* 0x080fe20007f7e0ff */
[C---:B------:R-:W-:Y:S01]  /*1ff0*/  HMMA.16816.F32 R212, R12.reuse, R22, RZ ;  /* 0x000000160cd4723c */ /* 0x040fe200000018ff */
[----:B------:R-:W-:Y:S03]  /*2000*/  SHFL.IDX PT, R23, R0, 0x3, 0x181f ;  /* 0x00781f0000177f89 */ /* 0x000fe600000e0000 */
[----:B-1----:R-:W-:Y:S01]  /*2010*/  IMAD.X R21, R8, 0x1, R245, P3 ;  /* 0x0000000108157824 */ /* 0x002fe200018e06f5 */
[----:B------:R-:W-:Y:S03]  /*2020*/  SHFL.IDX PT, R22, R2, 0x5, 0x181f ;  /* 0x00b81f0002167f89 */ /* 0x000fe600000e0000 */
[C---:B------:R-:W-:Y:S01]  /*2030*/  HMMA.16816.F32 R160, R12.reuse, R16, RZ ;  /* 0x000000100ca0723c */ /* 0x040fe200000018ff */
[----:B------:R-:W-:Y:S04]  /*2040*/  SHFL.IDX PT, R2, R2, 0x6, 0x181f ;  /* 0x00d81f0002027f89 */ /* 0x000fe800000e0000 */
[----:B------:R-:W-:Y:S03]  /*2050*/  SHFL.IDX PT, R5, R0, 0x6, 0x181f ;  /* 0x00d81f0000057f89 */ /* 0x000fe600000e0000 */
[C---:B------:R-:W-:Y:S01]  /*2060*/  HMMA.16816.F32 R176, R12.reuse, R18, RZ ;  /* 0x000000120cb0723c */ /* 0x040fe200000018ff */
[----:B------:R-:W1:Y:S07]  /*2070*/  LDSM.16.M88.4 R16, [R237+0x9100] ;  /* 0x00910000ed10783b */ /* 0x000e6e0000000200 */
[C---:B------:R-:W-:Y:S08]  /*2080*/  HMMA.16816.F32 R156, R12.reuse, R36, RZ ;  /* 0x000000240c9c723c */ /* 0x040ff000000018ff */
[C---:B------:R-:W-:Y:S01]  /*2090*/  HMMA.16816.F32 R172, R12.reuse, R38, RZ ;  /* 0x000000260cac723c */ /* 0x040fe200000018ff */
[----:B------:R-:W-:Y:S07]  /*20a0*/  LDSM.16.M88.4 R36, [R238+0x2800] ;  /* 0x00280000ee24783b */ /* 0x000fee0000000200 */
[C---:B------:R-:W-:Y:S08]  /*20b0*/  HMMA.16816.F32 R152, R12.reuse, R40, RZ ;  /* 0x000000280c98723c */ /* 0x040ff000000018ff */
[C---:B------:R-:W-:Y:S01]  /*20c0*/  HMMA.16816.F32 R180, R12.reuse, R42, RZ ;  /* 0x0000002a0cb4723c */ /* 0x040fe200000018ff */
[----:B------:R-:W-:Y:S07]  /*20d0*/  LDSM.16.M88.4 R40, [R238+0x2000] ;  /* 0x00200000ee28783b */ /* 0x000fee0000000200 */
[C---:B------:R-:W-:Y:S08]  /*20e0*/  HMMA.16816.F32 R144, R12.reuse, R44, RZ ;  /* 0x0000002c0c90723c */ /* 0x040ff000000018ff */
[----:B------:R-:W-:Y:S01]  /*20f0*/  HMMA.16816.F32 R148, R12, R46, RZ ;  /* 0x0000002e0c94723c */ /* 0x000fe200000018ff */
[----:B------:R-:W2:Y:S06]  /*2100*/  SHFL.IDX PT, R13, R0, 0x2, 0x181f ;  /* 0x00581f00000d7f89 */ /* 0x000eac00000e0000 */
[-C--:B------:R-:W-:Y:S01]  /*2110*/  IADD3 R14, P0, R6, R246.reuse, RZ ;  /* 0x000000f6060e7210 */ /* 0x080fe20007f1e0ff */
[----:B-1----:R-:W-:Y:S01]  /*2120*/  HMMA.16816.F32 R128, R16, R76, R64 ;  /* 0x0000004c1080723c */ /* 0x002fe20000001840 */
[----:B------:R-:W-:-:S03]  /*2130*/  IADD3 R12, P3, R7, R246, RZ ;  /* 0x000000f6070c7210 */ /* 0x000fc60007f7e0ff */
[----:B------:R-:W-:Y:S01]  /*2140*/  IMAD.X R15, R10, 0x1, R245, P0 ;  /* 0x000000010a0f7824 */ /* 0x000fe200000e06f5 */
[----:B------:R-:W-:-:S03]  /*2150*/  IADD3 R6, P0, R9, R246, RZ ;  /* 0x000000f609067210 */ /* 0x000fc60007f1e0ff */
[----:B------:R-:W-:Y:S02]  /*2160*/  HMMA.16816.F32 R124, R16, R48, R68 ;  /* 0x00000030107c723c */ /* 0x000fe40000001844 */
[----:B------:R-:W-:Y:S01]  /*2170*/  IMAD.X R7, R23, 0x1, R245, P0 ;  /* 0x0000000117077824 */ /* 0x000fe200000e06f5 */
[----:B------:R-:W-:-:S05]  /*2180*/  IADD3 R22, P0, R22, R246, RZ ;  /* 0x000000f616167210 */ /* 0x000fca0007f1e0ff */
[--C-:B------:R-:W-:Y:S01]  /*2190*/  IMAD.X R23, R26, 0x1, R245.reuse, P0 ;  /* 0x000000011a177824 */ /* 0x100fe200000e06f5 */
[C---:B------:R-:W-:Y:S01]  /*21a0*/  ISETP.LT.OR P0, PT, R30.reuse, 0x31, P2 ;  /* 0x000000311e00780c */ /* 0x040fe20001701670 */
[--C-:B--2---:R-:W-:Y:S01]  /*21b0*/  IMAD.X R13, R13, 0x1, R245.reuse, P3 ;  /* 0x000000010d0d7824 */ /* 0x104fe200018e06f5 */
[----:B------:R-:W-:Y:S01]  /*21c0*/  IADD3 R24, P3, R11, R246, RZ ;  /* 0x000000f60b187210 */ /* 0x000fe20007f7e0ff */
[----:B------:R-:W-:Y:S01]  /*21d0*/  IMAD.MOV.U32 R0, RZ, RZ, 0x40 ;  /* 0x00000040ff007424 */ /* 0x000fe200078e00ff */
[----:B------:R-:W1:Y:S01]  /*21e0*/  LDSM.16.M88.4 R8, [R237+0x7100] ;  /* 0x00710000ed08783b */ /* 0x000e620000000200 */
[----:B------:R-:W-:Y:S02]  /*21f0*/  HMMA.16816.F32 R44, R16, R32, R72 ;  /* 0x00000020102c723c */ /* 0x000fe40000001848 */
[----:B------:R-:W-:Y:S01]  /*2200*/  IMAD.X R25, R25, 0x1, R245, P3 ;  /* 0x0000000119197824 */ /* 0x000fe200018e06f5 */
[C---:B------:R-:W-:Y:S01]  /*2210*/  ISETP.LT.OR P3, PT, R30.reuse, 0x21, P2 ;  /* 0x000000211e00780c */ /* 0x040fe20001761670 */
[----:B------:R-:W-:Y:S01]  /*2220*/  @!PT LDS RZ, [RZ] ;  /* 0x00000000fffff984 */ /* 0x000fe20000000800 */
[----:B------:R-:W-:Y:S01]  /*2230*/  @!PT LDS RZ, [RZ] ;  /* 0x00000000fffff984 */ /* 0x000fe20000000800 */
[----:B------:R-:W-:Y:S01]  /*2240*/  @!PT LDS RZ, [RZ] ;  /* 0x00000000fffff984 */ /* 0x000fe20000000800 */
[----:B------:R2:W-:Y:S01]  /*2250*/  LDGSTS.E.BYPASS.LTC128B.128 [R248+0x100], [R20.64], !P4 ;  /* 0x0010000014f87fae */ /* 0x0005e2000e101d50 */
[----:B------:R-:W-:-:S03]  /*2260*/  ISETP.LT.OR P4, PT, R30, 0x41, P2 ;  /* 0x000000411e00780c */ /* 0x000fc60001781670 */
[----:B------:R3:W-:Y:S01]  /*2270*/  LDGSTS.E.BYPASS.LTC128B.128 [R248+0x900], [R14.64], !P1 ;  /* 0x009000000ef87fae */ /* 0x0007e2000c901d50 */
[----:B------:R-:W-:Y:S01]  /*2280*/  LOP3.LUT P1, RZ, R29, 0x4, RZ, 0xc0, !PT ;  /* 0x000000041dff7812 */ /* 0x000fe2000782c0ff */
[----:B------:R-:W-:Y:S03]  /*2290*/  HMMA.16816.F32 R204, R16, R78, R100 ;  /* 0x0000004e10cc723c */ /* 0x000fe60000001864 */
[----:B------:R-:W-:-:S03]  /*22a0*/  SEL R0, R0, 0xffffffc0, !P1 ;  /* 0xffffffc000007807 */ /* 0x000fc60004800000 */
[----:B------:R3:W-:Y:S01]  /*22b0*/  LDGSTS.E.BYPASS.LTC128B.128 [R248+0x1100], [R12.64], !P3 ;  /* 0x011000000cf87fae */ /* 0x0007e2000d901d50 */
[C---:B------:R-:W-:Y:S01]  /*22c0*/  ISETP.LT.OR P3, PT, R30.reuse, 0x51, P2 ;  /* 0x000000511e00780c */ /* 0x040fe20001761670 */
[----:B------:R-:W-:Y:S01]  /*22d0*/  IMAD.IADD R233, R139, 0x1, R0 ;  /* 0x000000018be97824 */ /* 0x000fe200078e0200 */
[----:B------:R-:W-:Y:S01]  /*22e0*/  ISETP.LT.OR P2, PT, R30, 0x61, P2 ;  /* 0x000000611e00780c */ /* 0x000fe20001741670 */
[----:B------:R4:W-:Y:S01]  /*22f0*/  LDGSTS.E.BYPASS.LTC128B.128 [R248+0x1900], [R6.64], !P0 ;  /* 0x0190000006f87fae */ /* 0x0009e2000c101d50 */
[----:B------:R-:W-:Y:S01]  /*2300*/  HMMA.16816.F32 R140, R16, R84, R52 ;  /* 0x00000054108c723c */ /* 0x000fe20000001834 */
[----:B------:R-:W-:Y:S01]  /*2310*/  IMAD.IADD R232, R0, 0x1, R238 ;  /* 0x0000000100e87824 */ /* 0x000fe200078e02ee */
[----:B------:R-:W-:Y:S01]  /*2320*/  LOP3.LUT R0, R137, R136, RZ, 0xfc, !PT ;  /* 0x0000008889007212 */ /* 0x000fe200078efcff */
[----:B------:R5:W-:Y:S01]  /*2330*/  LDGSTS.E.BYPASS.LTC128B.128 [R248+0x2100], [R24.64], !P4 ;  /* 0x0210000018f87fae */ /* 0x000be2000e101d50 */
[----:B------:R-:W-:-:S04]  /*2340*/  ISETP.GT.AND P4, PT, R225, 0x6f, PT ;  /* 0x0000006fe100780c */ /* 0x000fc80003f84270 */
[C---:B------:R-:W-:Y:S01]  /*2350*/  HMMA.16816.F32 R132, R16.reuse, R80, R60 ;  /* 0x000000501084723c */ /* 0x040fe2000000183c */
[----:B------:R2:W-:Y:S07]  /*2360*/  LDGSTS.E.BYPASS.LTC128B.128 [R248+0x2900], [R22.64], !P3 ;  /* 0x0290000016f87fae */ /* 0x0005ee000d901d50 */
[C---:B------:R-:W-:Y:S08]  /*2370*/  HMMA.16816.F32 R96, R16.reuse, R40, R96 ;  /* 0x000000281060723c */ /* 0x040ff00000001860 */
[----:B---3--:R-:W-:Y:S01]  /*2380*/  HMMA.16816.F32 R12, R16, R82, R88 ;  /* 0x00000052100c723c */ /* 0x008fe20000001858 */
[----:B----4-:R-:W-:-:S05]  /*2390*/  IADD3 R6, P0, R2, R246, RZ ;  /* 0x000000f602067210 */ /* 0x010fca0007f1e0ff */
[----:B------:R-:W-:Y:S02]  /*23a0*/  IMAD.X R7, R5, 0x1, R245, P0 ;  /* 0x0000000105077824 */ /* 0x000fe400000e06f5 */
[C---:B------:R-:W-:Y:S01]  /*23b0*/  HMMA.16816.F32 R92, R16.reuse, R36, R92 ;  /* 0x00000024105c723c */ /* 0x040fe2000000185c */
[----:B------:R-:W-:Y:S02]  /*23c0*/  PLOP3.LUT P0, PT, PT, PT, UP0, 0x80, 0x0 ;  /* 0x000000000000781c */ /* 0x000fe40003f0f008 */
[----:B------:R3:W-:Y:S04]  /*23d0*/  LDGSTS.E.BYPASS.LTC128B.128 [R248+0x3100], [R6.64], !P2 ;  /* 0x0310000006f87fae */ /* 0x0007e8000d101d50 */
[----:B--2---:R-:W-:Y:S01]  /*23e0*/  LDSM.16.M88.4 R20, [R235+0x9100] ;  /* 0x00910000eb14783b */ /* 0x004fe20000000200 */
[C---:B------:R-:W-:Y:S03]  /*23f0*/  HMMA.16816.F32 R104, R16.reuse, R86, R104 ;  /* 0x000000561068723c */ /* 0x040fe60000001868 */
[----:B------:R-:W2:Y:S04]  /*2400*/  LDSM.16.M88.4 R64, [R233+0x4900] ;  /* 0x00490000e940783b */ /* 0x000ea80000000200 */
[----:B------:R-:W4:Y:S01]  /*2410*/  LDSM.16.M88.4 R68, [R233+0x4100] ;  /* 0x00410000e944783b */ /* 0x000f220000000200 */
[C---:B------:R-:W-:Y:S03]  /*2420*/  HMMA.16816.F32 R116, R16.reuse, R50, R116 ;  /* 0x000000321074723c */ /* 0x040fe60000001874 */
[----:B------:R-:W2:Y:S04]  /*2430*/  LDSM.16.M88.4 R72, [R233+0x3900] ;  /* 0x00390000e948783b */ /* 0x000ea80000000200 */
[----:B------:R-:W2:Y:S01]  /*2440*/  LDSM.16.M88.4 R88, [R233+0x6900] ;  /* 0x00690000e958783b */ /* 0x000ea20000000200 */
[C---:B------:R-:W-:Y:S03]  /*2450*/  HMMA.16816.F32 R112, R16.reuse, R42, R112 ;  /* 0x0000002a1070723c */ /* 0x040fe60000001870 */
[----:B------:R-:W2:Y:S04]  /*2460*/  LDSM.16.M88.4 R56, [R233+0x5900] ;  /* 0x00590000e938783b */ /* 0x000ea80000000200 */
[----:B------:R-:W2:Y:S01]  /*2470*/  LDSM.16.M88.4 R52, [R233+0x6100] ;  /* 0x00610000e934783b */ /* 0x000ea20000000200 */
[C---:B------:R-:W-:Y:S03]  /*2480*/  HMMA.16816.F32 R108, R16.reuse, R38, R108 ;  /* 0x00000026106c723c */ /* 0x040fe6000000186c */
[----:B------:R-:W-:Y:S04]  /*2490*/  LDSM.16.M88.4 R60, [R233+0x5100] ;  /* 0x00510000e93c783b */ /* 0x000fe80000000200 */
[----:B------:R-:W-:Y:S01]  /*24a0*/  LDSM.16.M88.4 R28, [R232+0x2800] ;  /* 0x00280000e81c783b */ /* 0x000fe20000000200 */
[----:B------:R-:W-:Y:S03]  /*24b0*/  HMMA.16816.F32 R100, R16, R34, R120 ;  /* 0x000000221064723c */ /* 0x000fe60000001878 */
[----:B------:R-:W2:Y:S04]  /*24c0*/  LDSM.16.M88.4 R16, [R235+0x7100] ;  /* 0x00710000eb10783b */ /* 0x000ea80000000200 */
[----:B-----5:R-:W-:Y:S01]  /*24d0*/  LDSM.16.M88.4 R24, [R232+0x3000] ;  /* 0x00300000e818783b */ /* 0x020fe20000000200 */
[C---:B-1----:R-:W-:Y:S03]  /*24e0*/  HMMA.16816.F32 R120, R8.reuse, R84, R168 ;  /* 0x000000540878723c */ /* 0x042fe600000018a8 */
[----:B------:R-:W0:Y:S05]  /*24f0*/  LDGDEPBAR ;  /* 0x00000000000079af */ /* 0x000e2a0000000000 */
[C---:B------:R-:W-:Y:S08]  /*2500*/  HMMA.16816.F32 R184, R8.reuse, R80, R184 ;  /* 0x0000005008b8723c */ /* 0x040ff000000018b8 */
[C---:B------:R-:W-:Y:S08]  /*2510*/  HMMA.16816.F32 R84, R8.reuse, R86, R220 ;  /* 0x000000560854723c */ /* 0x040ff000000018dc */
[C---:B------:R-:W-:Y:S08]  /*2520*/  HMMA.16816.F32 R188, R8.reuse, R76, R164 ;  /* 0x0000004c08bc723c */ /* 0x040ff000000018a4 */
[C---:B------:R-:W-:Y:S08]  /*2530*/  HMMA.16816.F32 R196, R8.reuse, R40, R156 ;  /* 0x0000002808c4723c */ /* 0x040ff0000000189c */
[C---:B------:R-:W-:Y:S08]  /*2540*/  HMMA.16816.F32 R80, R8.reuse, R82, R216 ;  /* 0x000000520850723c */ /* 0x040ff000000018d8 */
[C---:B------:R-:W-:Y:S08]  /*2550*/  HMMA.16816.F32 R192, R8.reuse, R48, R160 ;  /* 0x0000003008c0723c */ /* 0x040ff000000018a0 */
[C---:B------:R-:W-:Y:S08]  /*2560*/  HMMA.16816.F32 R76, R8.reuse, R78, R212 ;  /* 0x0000004e084c723c */ /* 0x040ff000000018d4 */
[C---:B------:R-:W-:Y:S01]  /*2570*/  HMMA.16816.F32 R156, R8.reuse, R50, R176 ;  /* 0x00000032089c723c */ /* 0x040fe200000018b0 */
[----:B------:R-:W-:Y:S07]  /*2580*/  LDSM.16.M88.4 R48, [R232] ;  /* 0x00000000e830783b */ /* 0x000fee0000000200 */
[C---:B------:R-:W-:Y:S01]  /*2590*/  HMMA.16816.F32 R168, R8.reuse, R42, R172 ;  /* 0x0000002a08a8723c */ /* 0x040fe200000018ac */
[----:B------:R-:W-:Y:S07]  /*25a0*/  LDSM.16.M88.4 R40, [R232+0x1000] ;  /* 0x00100000e828783b */ /* 0x000fee0000000200 */
[C---:B------:R-:W-:Y:S08]  /*25b0*/  HMMA.16816.F32 R200, R8.reuse, R36, R152 ;  /* 0x0000002408c8723c */ /* 0x040ff00000001898 */
[C---:B------:R-:W-:Y:S01]  /*25c0*/  HMMA.16816.F32 R180, R8.reuse, R38, R180 ;  /* 0x0000002608b4723c */ /* 0x040fe200000018b4 */
[----:B------:R-:W-:Y:S07]  /*25d0*/  LDSM.16.M88.4 R36, [R232+0x1800] ;  /* 0x00180000e824783b */ /* 0x000fee0000000200 */
[C---:B------:R-:W-:Y:S08]  /*25e0*/  HMMA.16816.F32 R208, R8.reuse, R32, R144 ;  /* 0x0000002008d0723c */ /* 0x040ff00000001890 */
[----:B------:R-:W-:Y:S01]  /*25f0*/  HMMA.16816.F32 R176, R8, R34, R148 ;  /* 0x0000002208b0723c */ /* 0x000fe20000001894 */
[----:B------:R-:W1:Y:S04]  /*2600*/  LDSM.16.M88.4 R8, [R236+0x9100] ;  /* 0x00910000ec08783b */ /* 0x000e680000000200 */
[----:B------:R-:W-:Y:S03]  /*2610*/  LDSM.16.M88.4 R32, [R232+0x2000] ;  /* 0x00200000e820783b */ /* 0x000fe60000000200 */
[C---:B--2---:R-:W-:Y:S08]  /*2620*/  HMMA.16816.F32 R160, R20.reuse, R64, R128 ;  /* 0x0000004014a0723c */ /* 0x044ff00000001880 */
[C---:B----4-:R-:W-:Y:S01]  /*2630*/  HMMA.16816.F32 R128, R20.reuse, R70, R12 ;  /* 0x000000461480723c */ /* 0x050fe2000000180c */
[----:B------:R-:W2:Y:S07]  /*2640*/  LDSM.16.M88.4 R12, [R236+0x7100] ;  /* 0x00710000ec0c783b */ /* 0x000eae0000000200 */
[C---:B------:R-:W-:Y:S08]  /*2650*/  HMMA.16816.F32 R172, R20.reuse, R72, R140 ;  /* 0x0000004814ac723c */ /* 0x040ff0000000188c */
[----:B------:R-:W-:Y:S01]  /*2660*/  HMMA.16816.F32 R140, R20, R88, R44 ;  /* 0x00000058148c723c */ /* 0x000fe2000000182c */
[----:B------:R-:W4:Y:S01]  /*2670*/  LDSM.16.M88.4 R44, [R232+0x800] ;  /* 0x00080000e82c783b */ /* 0x000f220000000200 */
[----:B------:R-:W-:-:S06]  /*2680*/  DEPBAR.LE SB0, 0x0 ;  /* 0x000080000000791a */ /* 0x000fcc0000000000 */
[C---:B------:R-:W-:Y:S08]  /*2690*/  HMMA.16816.F32 R164, R20.reuse, R68, R132 ;  /* 0x0000004414a4723c */ /* 0x040ff00000001884 */
[C---:B------:R-:W-:Y:S08]  /*26a0*/  HMMA.16816.F32 R148, R20.reuse, R56, R96 ;  /* 0x000000381494723c */ /* 0x040ff00000001860 */
[C---:B------:R-:W-:Y:S08]  /*26b0*/  HMMA.16816.F32 R132, R20.reuse, R74, R104 ;  /* 0x0000004a1484723c */ /* 0x040ff00000001868 */
[C---:B------:R-:W-:Y:S08]  /*26c0*/  HMMA.16816.F32 R144, R20.reuse, R52, R92 ;  /* 0x000000341490723c */ /* 0x040ff0000000185c */
[----:B------:R-:W-:Y:S08]  /*26d0*/  HMMA.16816.F32 R104, R20, R90, R100 ;  /* 0x0000005a1468723c */ /* 0x000ff00000001864 */
[----:B------:R-:W-:Y:S08]  /*26e0*/  HMMA.16816.F32 R96, R16, R74, R84 ;  /* 0x0000004a1060723c */ /* 0x000ff00000001854 */
[----:B------:R-:W-:Y:S08]  /*26f0*/  HMMA.16816.F32 R152, R20, R60, R124 ;  /* 0x0000003c1498723c */ /* 0x000ff0000000187c */
[C---:B------:R-:W-:Y:S08]  /*2700*/  HMMA.16816.F32 R100, R16.reuse, R72, R120 ;  /* 0x000000481064723c */ /* 0x040ff00000001878 */
[C---:B------:R-:W-:Y:S08]  /*2710*/  HMMA.16816.F32 R92, R16.reuse, R68, R184 ;  /* 0x00000044105c723c */ /* 0x040ff000000018b8 */
[----:B------:R-:W-:Y:S08]  /*2720*/  HMMA.16816.F32 R84, R16, R70, R80 ;  /* 0x000000461054723c */ /* 0x000ff00000001850 */
[C---:B------:R-:W-:Y:S08]  /*2730*/  HMMA.16816.F32 R124, R20.reuse, R66, R204 ;  /* 0x00000042147c723c */ /* 0x040ff000000018cc */
[----:B------:R-:W-:Y:S08]  /*2740*/  HMMA.16816.F32 R116, R20, R62, R116 ;  /* 0x0000003e1474723c */ /* 0x000ff00000001874 */
[C---:B------:R-:W-:Y:S08]  /*2750*/  HMMA.16816.F32 R80, R16.reuse, R64, R188 ;  /* 0x000000401050723c */ /* 0x040ff000000018bc */
[C---:B------:R-:W-:Y:S08]  /*2760*/  HMMA.16816.F32 R76, R16.reuse, R66, R76 ;  /* 0x00000042104c723c */ /* 0x040ff0000000184c */
[C---:B------:R-:W-:Y:S08]  /*2770*/  HMMA.16816.F32 R72, R16.reuse, R60, R192 ;  /* 0x0000003c1048723c */ /* 0x040ff000000018c0 */
[----:B------:R-:W-:Y:S08]  /*2780*/  HMMA.16816.F32 R68, R16, R62, R156 ;  /* 0x0000003e1044723c */ /* 0x000ff0000000189c */
[----:B------:R-:W-:Y:S08]  /*2790*/  HMMA.16816.F32 R112, R20, R58, R112 ;  /* 0x0000003a1470723c */ /* 0x000ff00000001870 */
[C---:B------:R-:W-:Y:S08]  /*27a0*/  HMMA.16816.F32 R64, R16.reuse, R56, R196 ;  /* 0x000000381040723c */ /* 0x040ff000000018c4 */
[----:B------:R-:W-:Y:S08]  /*27b0*/  HMMA.16816.F32 R60, R16, R58, R168 ;  /* 0x0000003a103c723c */ /* 0x000ff000000018a8 */
[----:B------:R-:W-:Y:S08]  /*27c0*/  HMMA.16816.F32 R108, R20, R54, R108 ;  /* 0x00000036146c723c */ /* 0x000ff0000000186c */
[C---:B------:R-:W-:Y:S08]  /*27d0*/  HMMA.16816.F32 R56, R16.reuse, R52, R200 ;  /* 0x000000341038723c */ /* 0x040ff000000018c8 */
[C---:B------:R-:W-:Y:S08]  /*27e0*/  HMMA.16816.F32 R52, R16.reuse, R54, R180 ;  /* 0x000000361034723c */ /* 0x040ff000000018b4 */
[C---:B------:R-:W-:Y:S08]  /*27f0*/  HMMA.16816.F32 R20, R16.reuse, R88, R208 ;  /* 0x000000581014723c */ /* 0x040ff000000018d0 */
[----:B------:R-:W-:Y:S08]  /*2800*/  HMMA.16816.F32 R16, R16, R90, R176 ;  /* 0x0000005a1010723c */ /* 0x000ff000000018b0 */
[C---:B-1----:R-:W-:Y:S08]  /*2810*/  HMMA.16816.F32 R144, R8.reuse, R28, R144 ;  /* 0x0000001c0890723c */ /* 0x042ff00000001890 */
[----:B------:R-:W-:Y:S08]  /*2820*/  HMMA.16816.F32 R108, R8, R30, R108 ;  /* 0x0000001e086c723c */ /* 0x000ff0000000186c */
[C---:B--2---:R-:W-:Y:S08]  /*2830*/  HMMA.16816.F32 R56, R12.reuse, R28, R56 ;  /* 0x0000001c0c38723c */ /* 0x044ff00000001838 */
[----:B------:R-:W-:Y:S08]  /*2840*/  HMMA.16816.F32 R52, R12, R30, R52 ;  /* 0x0000001e0c34723c */ /* 0x000ff00000001834 */
[C---:B------:R-:W-:Y:S08]  /*2850*/  HMMA.16816.F32 R172, R8.reuse, R48, R172 ;  /* 0x0000003008ac723c */ /* 0x040ff000000018ac */
[C---:B------:R-:W-:Y:S08]  /*2860*/  HMMA.16816.F32 R132, R8.reuse, R50, R132 ;  /* 0x000000320884723c */ /* 0x040ff00000001884 */
[C---:B------:R-:W-:Y:S08]  /*2870*/  HMMA.16816.F32 R168, R8.reuse, R36, R152 ;  /* 0x0000002408a8723c */ /* 0x040ff00000001898 */
[----:B------:R-:W-:Y:S08]  /*2880*/  HMMA.16816.F32 R176, R8, R24, R140 ;  /* 0x0000001808b0723c */ /* 0x000ff0000000188c */
[C---:B------:R-:W-:Y:S08]  /*2890*/  HMMA.16816.F32 R100, R12.reuse, R48, R100 ;  /* 0x000000300c64723c */ /* 0x040ff00000001864 */
[C---:B------:R-:W-:Y:S08]  /*28a0*/  HMMA.16816.F32 R96, R12.reuse, R50, R96 ;  /* 0x000000320c60723c */ /* 0x040ff00000001860 */
[----:B------:R-:W-:Y:S08]  /*28b0*/  HMMA.16816.F32 R28, R12, R24, R20 ;  /* 0x000000180c1c723c */ /* 0x000ff00000001814 */
[C---:B----4-:R-:W-:Y:S08]  /*28c0*/  HMMA.16816.F32 R164, R8.reuse, R44, R164 ;  /* 0x0000002c08a4723c */ /* 0x050ff000000018a4 */
[C---:B------:R-:W-:Y:S08]  /*28d0*/  HMMA.16816.F32 R128, R8.reuse, R46, R128 ;  /* 0x0000002e0880723c */ /* 0x040ff00000001880 */
[C---:B------:R-:W-:Y:S08]  /*28e0*/  HMMA.16816.F32 R160, R8.reuse, R40, R160 ;  /* 0x0000002808a0723c */ /* 0x040ff000000018a0 */
[C---:B------:R-:W-:Y:S08]  /*28f0*/  HMMA.16816.F32 R156, R8.reuse, R42, R124 ;  /* 0x0000002a089c723c */ /* 0x040ff0000000187c */
[C---:B------:R-:W-:Y:S08]  /*2900*/  HMMA.16816.F32 R152, R8.reuse, R38, R116 ;  /* 0x000000260898723c */ /* 0x040ff00000001874 */
[C---:B------:R-:W-:Y:S08]  /*2910*/  HMMA.16816.F32 R148, R8.reuse, R32, R148 ;  /* 0x000000200894723c */ /* 0x040ff00000001894 */
[C---:B------:R-:W-:Y:S08]  /*2920*/  HMMA.16816.F32 R88, R8.reuse, R34, R112 ;  /* 0x000000220858723c */ /* 0x040ff00000001870 */
[----:B------:R-:W-:Y:S08]  /*2930*/  HMMA.16816.F32 R140, R8, R26, R104 ;  /* 0x0000001a088c723c */ /* 0x000ff00000001868 */
[C---:B------:R-:W-:Y:S08]  /*2940*/  HMMA.16816.F32 R48, R12.reuse, R44, R92 ;  /* 0x0000002c0c30723c */ /* 0x040ff0000000185c */
[C---:B------:R-:W-:Y:S08]  /*2950*/  HMMA.16816.F32 R84, R12.reuse, R46, R84 ;  /* 0x0000002e0c54723c */ /* 0x040ff00000001854 */
[C---:B------:R-:W-:Y:S08]  /*2960*/  HMMA.16816.F32 R80, R12.reuse, R40, R80 ;  /* 0x000000280c50723c */ /* 0x040ff00000001850 */
[C---:B------:R-:W-:Y:S08]  /*2970*/  HMMA.16816.F32 R76, R12.reuse, R42, R76 ;  /* 0x0000002a0c4c723c */ /* 0x040ff0000000184c */
[C---:B------:R-:W-:Y:S08]  /*2980*/  HMMA.16816.F32 R72, R12.reuse, R36, R72 ;  /* 0x000000240c48723c */ /* 0x040ff00000001848 */
[C---:B------:R-:W-:Y:S08]  /*2990*/  HMMA.16816.F32 R68, R12.reuse, R38, R68 ;  /* 0x000000260c44723c */ /* 0x040ff00000001844 */
[C---:B------:R-:W-:Y:S08]  /*29a0*/  HMMA.16816.F32 R64, R12.reuse, R32, R64 ;  /* 0x000000200c40723c */ /* 0x040ff00000001840 */
[C---:B------:R-:W-:Y:S08]  /*29b0*/  HMMA.16816.F32 R60, R12.reuse, R34, R60 ;  /* 0x000000220c3c723c */ /* 0x040ff0000000183c */
[----:B------:R-:W-:Y:S01]  /*29c0*/  HMMA.16816.F32 R20, R12, R26, R16 ;  /* 0x0000001a0c14723c */ /* 0x000fe20000001810 */
[----:B------:R-:W-:Y:S06]  /*29d0*/  BAR.SYNC.DEFER_BLOCKING 0x0 ;  /* 0x0000000000007b1d */ /* 0x000fec0000010000 */
[----:B------:R-:W-:Y:S05]  /*29e0*/  @!P0 BRA `(.L_x_18) ;  /* 0x000003e000008947 */ /* 0x000fea0003800000 */
[----:B---3--:R-:W-:Y:S02]  /*29f0*/  IMAD.U32 R2, RZ, RZ, UR9 ;  /* 0x00000009ff027e24 */ /* 0x008fe4000f8e00ff */
[----:B------:R-:W-:-:S03]  /*2a00*/  IMAD.MOV.U32 R247, RZ, RZ, RZ ;  /* 0x000000fffff77224 */ /* 0x000fc600078e00ff */
[----:B------:R-:W-:-:S04]  /*2a10*/  IADD3 R2, R225, UR6, R2 ;  /* 0x00000006e1027c10 */ /* 0x000fc8000fffe002 */
[----:B------:R-:W-:-:S05]  /*2a20*/  IADD3 R5, R2, -0x70, RZ ;  /* 0xffffff9002057810 */ /* 0x000fca0007ffe0ff */
[----:B------:R-:W-:-:S04]  /*2a30*/  @P5 IMAD.HI.U32 R6, R5, c[0x0][0x2bc], RZ ;  /* 0x0000af0005065a27 */ /* 0x000fc800078e00ff */
[----:B------:R-:W-:Y:S01]  /*2a40*/  IMAD.MOV.U32 R2, RZ, RZ, R5 ;  /* 0x000000ffff027224 */ /* 0x000fe200078e0005 */
[----:B------:R-:W-:-:S04]  /*2a50*/  @P5 SHF.R.U32.HI R2, RZ, c[0x0][0x2c0], R6 ;  /* 0x0000b000ff025a19 */ /* 0x000fc80000011606 */
[----:B------:R-:W-:-:S04]  /*2a60*/  @!P4 IADD3 R7, P0, R2, UR12, RZ ;  /* 0x0000000c0207cc10 */ /* 0x000fc8000ff1e0ff */
[----:B------:R-:W-:Y:S02]  /*2a70*/  @!P4 LEA.HI.X.SX32 R8, R2, UR14, 0x1, P0 ;  /* 0x0000000e0208cc11 */ /* 0x000fe400080f0eff */
[----:B------:R-:W-:-:S04]  /*2a80*/  @!P4 LEA R6, P0, R7, c[0x0][0x2a0], 0x2 ;  /* 0x0000a8000706ca11 */ /* 0x000fc800078010ff */
[----:B------:R-:W-:-:S05]  /*2a90*/  @!P4 LEA.HI.X R7, R7, c[0x0][0x2a4], R8, 0x2, P0 ;  /* 0x0000a9000707ca11 */ /* 0x000fca00000f1408 */
[----:B------:R1:W2:Y:S01]  /*2aa0*/  @!P4 LDG.E R247, [R6.64] ;  /* 0x0000001006f7c981 */ /* 0x0002a2000c1e1900 */
[----:B------:R-:W-:-:S04]  /*2ab0*/  IMAD.MOV R2, RZ, RZ, -R2 ;  /* 0x000000ffff027224 */ /* 0x000fc800078e0a02 */
[----:B------:R-:W-:-:S05]  /*2ac0*/  IMAD R249, R2, c[0x0][0x2b8], R5 ;  /* 0x0000ae0002f97a24 */ /* 0x000fca00078e0205 */
[----:B------:R-:W-:-:S05]  /*2ad0*/  SHF.R.S32.HI R2, RZ, 0x1f, R249 ;  /* 0x0000001fff027819 */ /* 0x000fca00000114f9 */
[----:B------:R-:W-:-:S04]  /*2ae0*/  IMAD R2, R2, c[0x0][0x1e0], RZ ;  /* 0x0000780002027a24 */ /* 0x000fc800078e02ff */
[C---:B------:R-:W-:Y:S02]  /*2af0*/  IMAD R2, R249.reuse, c[0x0][0x1e4], R2 ;  /* 0x00007900f9027a24 */ /* 0x040fe400078e0202 */
[----:B-1----:R-:W-:-:S04]  /*2b00*/  IMAD.WIDE.U32 R6, R249, c[0x0][0x1e0], RZ ;  /* 0x00007800f9067a25 */ /* 0x002fc800078e00ff */
[----:B------:R-:W-:Y:S01]  /*2b10*/  IMAD.IADD R7, R7, 0x1, R2 ;  /* 0x0000000107077824 */ /* 0x000fe200078e0202 */
[----:B--2---:R-:W-:-:S03]  /*2b20*/  SHF.R.S32.HI R2, RZ, 0x1f, R247 ;  /* 0x0000001fff027819 */ /* 0x004fc600000114f7 */
[----:B------:R-:W-:-:S04]  /*2b30*/  IMAD.WIDE.U32 R6, R247, c[0x0][0x1f0], R6 ;  /* 0x00007c00f7067a25 */ /* 0x000fc800078e0006 */
[----:B------:R-:W-:Y:S01]  /*2b40*/  IMAD R5, R2, c[0x0][0x1f0], RZ ;  /* 0x00007c0002057a24 */ /* 0x000fe200078e02ff */
[----:B------:R-:W-:-:S03]  /*2b50*/  IADD3 R2, P1, R6, UR20, RZ ;  /* 0x0000001406027c10 */ /* 0x000fc6000ff3e0ff */
[----:B------:R-:W-:Y:S01]  /*2b60*/  IMAD R6, R247, c[0x0][0x1f4], R5 ;  /* 0x00007d00f7067a24 */ /* 0x000fe200078e0205 */
[----:B------:R-:W-:-:S04]  /*2b70*/  LEA R5, P0, R2, c[0x0][0x1c8], 0x1 ;  /* 0x0000720002057a11 */ /* 0x000fc800078008ff */
[----:B------:R-:W-:Y:S01]  /*2b80*/  IADD3.X R6, R7, UR18, R6, P1, !PT ;  /* 0x0000001207067c10 */ /* 0x000fe20008ffe406 */
[----:B------:R-:W-:Y:S03]  /*2b90*/  SHFL.IDX PT, R10, R5, 0x2, 0x181f ;  /* 0x00581f00050a7f89 */ /* 0x000fe600000e0000 */
[----:B------:R-:W-:Y:S01]  /*2ba0*/  LEA.HI.X R2, R2, c[0x0][0x1cc], R6, 0x1, P0 ;  /* 0x0000730002027a11 */ /* 0x000fe200000f0c06 */
[----:B------:R-:W1:Y:S04]  /*2bb0*/  SHFL.IDX PT, R7, R5, RZ, 0x181f ;  /* 0x00181fff05077589 */ /* 0x000e6800000e0000 */
[----:B------:R-:W2:Y:S04]  /*2bc0*/  SHFL.IDX PT, R6, R5, 0x1, 0x181f ;  /* 0x00381f0005067f89 */ /* 0x000ea800000e0000 */
[----:B------:R-:W3:Y:S04]  /*2bd0*/  SHFL.IDX PT, R9, R2, RZ, 0x181f ;  /* 0x00181fff02097589 */ /* 0x000ee800000e0000 */
[----:B------:R-:W4:Y:S04]  /*2be0*/  SHFL.IDX PT, R11, R2, 0x1, 0x181f ;  /* 0x00381f00020b7f89 */ /* 0x000f2800000e0000 */
[----:B------:R-:W5:Y:S04]  /*2bf0*/  SHFL.IDX PT, R12, R5, 0x3, 0x181f ;  /* 0x00781f00050c7f89 */ /* 0x000f6800000e0000 */
[----:B------:R-:W5:Y:S04]  /*2c00*/  SHFL.IDX PT, R13, R5, 0x4, 0x181f ;  /* 0x00981f00050d7f89 */ /* 0x000f6800000e0000 */
[----:B------:R-:W5:Y:S01]  /*2c10*/  SHFL.IDX PT, R15, R2, 0x2, 0x181f ;  /* 0x00581f00020f7f89 */ /* 0x000f6200000e0000 */
[----:B-1----:R-:W-:-:S03]  /*2c20*/  IADD3 R8, P1, R7, R246, RZ ;  /* 0x000000f607087210 */ /* 0x002fc60007f3e0ff */
[----:B------:R-:W-:Y:S01]  /*2c30*/  SHFL.IDX PT, R16, R5, 0x5, 0x181f ;  /* 0x00b81f0005107f89 */ /* 0x000fe200000e0000 */
[----:B--2---:R-:W-:-:S03]  /*2c40*/  IADD3 R6, P0, R6, R246, RZ ;  /* 0x000000f606067210 */ /* 0x004fc60007f1e0ff */
[----:B------:R-:W-:Y:S01]  /*2c50*/  SHFL.IDX PT, R5, R5, 0x6, 0x181f ;  /* 0x00d81f0005057f89 */ /* 0x000fe200000e0000 */
[----:B---3--:R-:W-:-:S03]  /*2c60*/  IMAD.X R9, R9, 0x1, R245, P1 ;  /* 0x0000000109097824 */ /* 0x008fc600008e06f5 */
[----:B------:R-:W1:Y:S01]  /*2c70*/  SHFL.IDX PT, R19, R2, 0x3, 0x181f ;  /* 0x00781f0002137f89 */ /* 0x000e6200000e0000 */
[----:B----4-:R-:W-:Y:S01]  /*2c80*/  IMAD.X R7, R11, 0x1, R245, P0 ;  /* 0x000000010b077824 */ /* 0x010fe200000e06f5 */
[-C--:B------:R-:W-:Y:S02]  /*2c90*/  IADD3 R14, P0, R10, R246.reuse, RZ ;  /* 0x000000f60a0e7210 */ /* 0x080fe40007f1e0ff */
[----:B------:R-:W2:Y:S01]  /*2ca0*/  SHFL.IDX PT, R18, R2, 0x4, 0x181f ;  /* 0x00981f0002127f89 */ /* 0x000ea200000e0000 */
[----:B-----5:R-:W-:-:S03]  /*2cb0*/  IADD3 R12, P3, R12, R246, RZ ;  /* 0x000000f60c0c7210 */ /* 0x020fc60007f7e0ff */
[----:B------:R-:W3:Y:S01]  /*2cc0*/  SHFL.IDX PT, R17, R2, 0x5, 0x181f ;  /* 0x00b81f0002117f89 */ /* 0x000ee200000e0000 */
[----:B------:R-:W-:-:S03]  /*2cd0*/  IADD3 R10, P2, R13, R246, RZ ;  /* 0x000000f60d0a7210 */ /* 0x000fc60007f5e0ff */
[----:B------:R-:W4:Y:S01]  /*2ce0*/  SHFL.IDX PT, R2, R2, 0x6, 0x181f ;  /* 0x00d81f0002027f89 */ /* 0x000f2200000e0000 */
[----:B------:R-:W-:-:S03]  /*2cf0*/  IMAD.X R15, R15, 0x1, R245, P0 ;  /* 0x000000010f0f7824 */ /* 0x000fc600000e06f5 */
[----:B------:R5:W-:Y:S04]  /*2d00*/  LDGSTS.E.BYPASS.LTC128B.128 [R248+0x3900], [R8.64], !P6 ;  /* 0x0390000008f87fae */ /* 0x000be8000f101d50 */
[----:B------:R3:W-:Y:S01]  /*2d10*/  LDGSTS.E.BYPASS.LTC128B.128 [R248+0x4100], [R6.64], !P6 ;  /* 0x0410000006f87fae */ /* 0x0007e2000f101d50 */
[----:B-1----:R-:W-:-:S03]  /*2d20*/  IMAD.X R13, R19, 0x1, R245, P3 ;  /* 0x00000001130d7824 */ /* 0x002fc600018e06f5 */
[----:B------:R1:W-:Y:S01]  /*2d30*/  LDGSTS.E.BYPASS.LTC128B.128 [R248+0x4900], [R14.64], !P6 ;  /* 0x049000000ef87fae */ /* 0x0003e2000f101d50 */
[----:B--2---:R-:W-:-:S03]  /*2d40*/  IMAD.X R11, R18, 0x1, R245, P2 ;  /* 0x00000001120b7824 */ /* 0x004fc600010e06f5 */
[----:B------:R1:W-:Y:S04]  /*2d50*/  LDGSTS.E.BYPASS.LTC128B.128 [R248+0x5100], [R12.64], !P6 ;  /* 0x051000000cf87fae */ /* 0x0003e8000f101d50 */
[----:B------:R1:W-:Y:S01]  /*2d60*/  LDGSTS.E.BYPASS.LTC128B.128 [R248+0x5900], [R10.64], !P6 ;  /* 0x059000000af87fae */ /* 0x0003e2000f101d50 */
[-C--:B-----5:R-:W-:Y:S02]  /*2d70*/  IADD3 R8, P1, R16, R246.reuse, RZ ;  /* 0x000000f610087210 */ /* 0x0a0fe40007f3e0ff */
[----:B---3--:R-:W-:-:S03]  /*2d80*/  IADD3 R6, P0, R5, R246, RZ ;  /* 0x000000f605067210 */ /* 0x008fc60007f1e0ff */
[--C-:B------:R-:W-:Y:S02]  /*2d90*/  IMAD.X R9, R17, 0x1, R245.reuse, P1 ;  /* 0x0000000111097824 */ /* 0x100fe400008e06f5 */
[----:B----4-:R-:W-:-:S03]  /*2da0*/  IMAD.X R7, R2, 0x1, R245, P0 ;  /* 0x0000000102077824 */ /* 0x010fc600000e06f5 */
[----:B------:R1:W-:Y:S04]  /*2db0*/  LDGSTS.E.BYPASS.LTC128B.128 [R248+0x6100], [R8.64], !P6 ;  /* 0x0610000008f87fae */ /* 0x0003e8000f101d50 */
[----:B------:R1:W-:Y:S02]  /*2dc0*/  LDGSTS.E.BYPASS.LTC128B.128 [R248+0x6900], [R6.64], !P6 ;  /* 0x0690000006f87fae */ /* 0x0003e4000f101d50 */
.L_x_18:
[----:B---3--:R-:W-:Y:S01]  /*2dd0*/  LOP3.LUT R2, R138, 0xffffffe0, RZ, 0xc0, !PT ;  /* 0xffffffe08a027812 */ /* 0x008fe200078ec0ff */
[----:B-1----:R-:W-:Y:S01]  /*2de0*/  IMAD.MOV.U32 R6, RZ, RZ, -0x2 ;  /* 0xfffffffeff067424 */ /* 0x002fe200078e00ff */
[----:B------:R-:W-:Y:S01]  /*2df0*/  STL [R1+0x1c], R235 ;  /* 0x00001ceb01007387 */ /* 0x000fe20000100800 */
[----:B------:R-:W-:Y:S02]  /*2e00*/  IMAD.SHL.U32 R228, R0, 0x2, RZ ;  /* 0x0000000200e47824 */ /* 0x000fe400078e00ff */
[----:B------:R-:W-:Y:S01]  /*2e10*/  IMAD.IADD R2, R224, 0x1, -R2 ;  /* 0x00000001e0027824 */ /* 0x000fe200078e0a02 */
[----:B------:R-:W-:Y:S01]  /*2e20*/  STL [R1+0x18], R234 ;  /* 0x000018ea01007387 */ /* 0x000fe20000100800 */
[----:B------:R-:W-:Y:S01]  /*2e30*/  IMAD R229, R4, 0x2, R228 ;  /* 0x0000000204e57824 */ /* 0x000fe200078e02e4 */
[----:B------:R-:W-:-:S02]  /*2e40*/  LEA R231, R3, R228, 0x1 ;  /* 0x000000e403e77211 */ /* 0x000fc400078e08ff */
[----:B------:R-:W-:Y:S01]  /*2e50*/  SHF.R.S32.HI R5, RZ, 0x1f, R2 ;  /* 0x0000001fff057819 */ /* 0x000fe20000011402 */
[----:B------:R-:W-:Y:S01]  /*2e60*/  STL [R1+0x14], R233 ;  /* 0x000014e901007387 */ /* 0x000fe20000100800 */
[----:B------:R-:W-:Y:S02]  /*2e70*/  IMAD R230, R3, 0x2, R229 ;  /* 0x0000000203e67824 */ /* 0x000fe400078e02e5 */
[----:B------:R-:W-:Y:S01]  /*2e80*/  LEA.HI R5, R5, R2, RZ, 0x2 ;  /* 0x0000000205057211 */ /* 0x000fe200078f10ff */
[----:B------:R1:W-:Y:S03]  /*2e90*/  STL [R1+0x10], R232 ;  /* 0x000010e801007387 */ /* 0x0003e60000100800 */
[----:B------:R-:W-:Y:S01]  /*2ea0*/  LOP3.LUT R5, R5, 0x7ffffffc, RZ, 0xc0, !PT ;  /* 0x7ffffffc05057812 */ /* 0x000fe200078ec0ff */
[----:B------:R-:W-:Y:S04]  /*2eb0*/  STL [R1+0xc], R139 ;  /* 0x00000c8b01007387 */ /* 0x000fe80000100800 */
[----:B------:R-:W-:Y:S01]  /*2ec0*/  IMAD.IADD R2, R2, 0x1, -R5 ;  /* 0x0000000102027824 */ /* 0x000fe200078e0a05 */
[----:B------:R-:W-:Y:S03]  /*2ed0*/  LDSM.16.MT88.4 R40, [R230+0x100] ;  /* 0x00010000e628783b */ /* 0x000fe60000004200 */
[----:B------:R-:W-:Y:S01]  /*2ee0*/  IMAD R2, R2, R6, UR15 ;  /* 0x0000000f02027e24 */ /* 0x000fe2000f8e0206 */
[----:B------:R-:W0:Y:S04]  /*2ef0*/  LDGDEPBAR ;  /* 0x00000000000079af */ /* 0x000e280000000000 */
[----:B------:R-:W-:-:S02]  /*2f00*/  ISETP.GT.AND P1, PT, R2, RZ, PT ;  /* 0x000000ff0200720c */ /* 0x000fc40003f24270 */
[----:B------:R-:W-:Y:S02]  /*2f10*/  ISETP.GT.AND P0, PT, R2, 0x1, PT ;  /* 0x000000010200780c */ /* 0x000fe40003f04270 */
[----:B------:R-:W-:Y:S02]  /*2f20*/  FSEL R11, R172, -INF , P1 ;  /* 0xff800000ac0b7808 */ /* 0x000fe40000800000 */
[----:B------:R-:W-:Y:S02]  /*2f30*/  FSEL R12, R173, -INF , P0 ;  /* 0xff800000ad0c7808 */ /* 0x000fe40000000000 */
[----:B------:R-:W-:Y:S02]  /*2f40*/  ISETP.GT.AND P3, PT, R2, 0x8, PT ;  /* 0x000000080200780c */ /* 0x000fe40003f64270 */
[----:B------:R-:W-:Y:S02]  /*2f50*/  FSEL R10, R100, -INF , P1 ;  /* 0xff800000640a7808 */ /* 0x000fe40000800000 */
[----:B------:R-:W-:-:S02]  /*2f60*/  FSEL R25, R101, -INF , P0 ;  /* 0xff80000065197808 */ /* 0x000fc40000000000 */
[----:B------:R-:W-:Y:S02]  /*2f70*/  ISETP.GT.AND P2, PT, R2, 0x9, PT ;  /* 0x000000090200780c */ /* 0x000fe40003f44270 */
[----:B------:R-:W-:Y:S02]  /*2f80*/  FSEL R13, R132, -INF , P3 ;  /* 0xff800000840d7808 */ /* 0x000fe40001800000 */
[----:B------:R-:W-:Y:S02]  /*2f90*/  FSEL R26, R96, -INF , P3 ;  /* 0xff800000601a7808 */ /* 0x000fe40001800000 */
[----:B------:R-:W-:Y:S02]  /*2fa0*/  FMNMX.FTZ R5, R10, R25, !PT ;  /* 0x000000190a057209 */ /* 0x000fe40007810000 */
[----:B------:R-:W-:Y:S02]  /*2fb0*/  FMNMX.FTZ R6, R11, R12, !PT ;  /* 0x0000000c0b067209 */ /* 0x000fe40007810000 */
[----:B------:R-:W-:-:S02]  /*2fc0*/  FSEL R15, R174, -INF , P1 ;  /* 0xff800000ae0f7808 */ /* 0x000fc40000800000 */
[----:B------:R-:W-:Y:S02]  /*2fd0*/  FSEL R32, R102, -INF , P1 ;  /* 0xff80000066207808 */ /* 0x000fe40000800000 */
[----:B------:R-:W-:Y:S02]  /*2fe0*/  FSEL R16, R175, -INF , P0 ;  /* 0xff800000af107808 */ /* 0x000fe40000000000 */
[----:B------:R-:W-:Y:S02]  /*2ff0*/  FSEL R33, R103, -INF , P0 ;  /* 0xff80000067217808 */ /* 0x000fe40000000000 */
[C---:B------:R-:W-:Y:S02]  /*3000*/  ISETP.GT.AND P1, PT, R2.reuse, 0x10, PT ;  /* 0x000000100200780c */ /* 0x040fe40003f24270 */
[----:B------:R-:W-:Y:S02]  /*3010*/  FSEL R14, R133, -INF , P2 ;  /* 0xff800000850e7808 */ /* 0x000fe40001000000 */
[----:B------:R-:W-:-:S02]  /*3020*/  ISETP.GT.AND P0, PT, R2, 0x11, PT ;  /* 0x000000110200780c */ /* 0x000fc40003f04270 */
[----:B------:R-:W-:Y:S02]  /*3030*/  FSEL R27, R97, -INF , P2 ;  /* 0xff800000611b7808 */ /* 0x000fe40001000000 */
[----:B------:R-:W-:Y:S02]  /*3040*/  FMNMX.FTZ R5, R26, R5, !PT ;  /* 0x000000051a057209 */ /* 0x000fe40007810000 */
[----:B------:R-:W-:Y:S02]  /*3050*/  FMNMX.FTZ R6, R13, R6, !PT ;  /* 0x000000060d067209 */ /* 0x000fe40007810000 */
[----:B------:R-:W-:Y:S02]  /*3060*/  FSEL R24, R135, -INF , P2 ;  /* 0xff80000087187808 */ /* 0x000fe40001000000 */
[----:B------:R-:W-:Y:S02]  /*3070*/  FSEL R35, R99, -INF , P2 ;  /* 0xff80000063237808 */ /* 0x000fe40001000000 */
[----:B------:R-:W-:-:S02]  /*3080*/  FSEL R17, R134, -INF , P3 ;  /* 0xff80000086117808 */ /* 0x000fc40001800000 */
[----:B------:R-:W-:Y:S02]  /*3090*/  FSEL R34, R98, -INF , P3 ;  /* 0xff80000062227808 */ /* 0x000fe40001800000 */
[----:B------:R-:W-:Y:S02]  /*30a0*/  FSEL R92, R166, -INF , P1 ;  /* 0xff800000a65c7808 */ /* 0x000fe40000800000 */
[----:B------:R-:W-:Y:S02]  /*30b0*/  FSEL R36, R164, -INF , P1 ;  /* 0xff800000a4247808 */ /* 0x000fe40000800000 */
[----:B------:R-:W-:Y:S02]  /*30c0*/  ISETP.GT.AND P2, PT, R2, 0x19, PT ;  /* 0x000000190200780c */ /* 0x000fe40003f44270 */
[----:B------:R-:W-:Y:S02]  /*30d0*/  FSEL R112, R50, -INF , P1 ;  /* 0xff80000032707808 */ /* 0x000fe40000800000 */
[----:B------:R-:W-:-:S02]  /*30e0*/  FSEL R96, R48, -INF , P1 ;  /* 0xff80000030607808 */ /* 0x000fc40000800000 */
[----:B------:R-:W-:Y:S02]  /*30f0*/  FSEL R93, R167, -INF , P0 ;  /* 0xff800000a75d7808 */ /* 0x000fe40000000000 */
[----:B------:R-:W-:Y:S02]  /*3100*/  FSEL R37, R165, -INF , P0 ;  /* 0xff800000a5257808 */ /* 0x000fe40000000000 */
[C---:B------:R-:W-:Y:S02]  /*3110*/  ISETP.GT.AND P3, PT, R2.reuse, 0x18, PT ;  /* 0x000000180200780c */ /* 0x040fe40003f64270 */
[----:B------:R-:W-:Y:S02]  /*3120*/  FSEL R113, R51, -INF , P0 ;  /* 0xff80000033717808 */ /* 0x000fe40000000000 */
[----:B------:R-:W-:Y:S02]  /*3130*/  FSEL R97, R49, -INF , P0 ;  /* 0xff80000031617808 */ /* 0x000fe40000000000 */
[----:B------:R-:W-:-:S02]  /*3140*/  ISETP.GT.AND P1, PT, R2, 0x20, PT ;  /* 0x000000200200780c */ /* 0x000fc40003f24270 */
[----:B------:R-:W-:Y:S02]  /*3150*/  FMNMX.FTZ R5, R27, R5, !PT ;  /* 0x000000051b057209 */ /* 0x000fe40007810000 */
[----:B------:R-:W-:Y:S02]  /*3160*/  FMNMX.FTZ R6, R14, R6, !PT ;  /* 0x000000060e067209 */ /* 0x000fe40007810000 */
[----:B------:R-:W-:Y:S02]  /*3170*/  ISETP.GT.AND P0, PT, R2, 0x21, PT ;  /* 0x000000210200780c */ /* 0x000fe40003f04270 */
[----:B------:R-:W-:Y:S02]  /*3180*/  FSEL R95, R131, -INF , P2 ;  /* 0xff800000835f7808 */ /* 0x000fe40001000000 */
[----:B------:R-:W-:Y:S02]  /*3190*/  FSEL R39, R129, -INF , P2 ;  /* 0xff80000081277808 */ /* 0x000fe40001000000 */
[----:B------:R-:W-:-:S02]  /*31a0*/  FSEL R115, R87, -INF , P2 ;  /* 0xff80000057737808 */ /* 0x000fc40001000000 */
[----:B------:R-:W-:Y:S02]  /*31b0*/  FSEL R105, R85, -INF , P2 ;  /* 0xff80000055697808 */ /* 0x000fe40001000000 */
[----:B------:R-:W-:Y:S02]  /*31c0*/  FSEL R94, R130, -INF , P3 ;  /* 0xff800000825e7808 */ /* 0x000fe40001800000 */
[----:B------:R-:W-:Y:S02]  /*31d0*/  FSEL R38, R128, -INF , P3 ;  /* 0xff80000080267808 */ /* 0x000fe40001800000 */
[----:B------:R-:W-:Y:S02]  /*31e0*/  FSEL R114, R86, -INF , P3 ;  /* 0xff80000056727808 */ /* 0x000fe40001800000 */
[----:B------:R-:W-:Y:S02]  /*31f0*/  FSEL R104, R84, -INF , P3 ;  /* 0xff80000054687808 */ /* 0x000fe40001800000 */
[----:B------:R-:W-:-:S02]  /*3200*/  FSEL R121, R162, -INF , P1 ;  /* 0xff800000a2797808 */ /* 0x000fc40000800000 */
[----:B------:R-:W-:Y:S02]  /*3210*/  FSEL R117, R160, -INF , P1 ;  /* 0xff800000a0757808 */ /* 0x000fe40000800000 */
[----:B------:R-:W-:Y:S02]  /*3220*/  ISETP.GT.AND P2, PT, R2, 0x29, PT ;  /* 0x000000290200780c */ /* 0x000fe40003f44270 */
[----:B------:R-:W-:Y:S02]  /*3230*/  FSEL R129, R82, -INF , P1 ;  /* 0xff80000052817808 */ /* 0x000fe40000800000 */
[----:B------:R-:W-:Y:S02]  /*3240*/  FSEL R116, R80, -INF , P1 ;  /* 0xff80000050747808 */ /* 0x000fe40000800000 */
[----:B------:R-:W-:Y:S02]  /*3250*/  FMNMX.FTZ R5, R96, R5, !PT ;  /* 0x0000000560057209 */ /* 0x000fe40007810000 */
[----:B------:R-:W-:-:S02]  /*3260*/  FMNMX.FTZ R6, R36, R6, !PT ;  /* 0x0000000624067209 */ /* 0x000fc40007810000 */
[----:B------:R-:W-:Y:S02]  /*3270*/  FSEL R122, R163, -INF , P0 ;  /* 0xff800000a37a7808 */ /* 0x000fe40000000000 */
[----:B------:R-:W-:Y:S02]  /*3280*/  FSEL R118, R161, -INF , P0 ;  /* 0xff800000a1767808 */ /* 0x000fe40000000000 */
[C---:B------:R-:W-:Y:S02]  /*3290*/  ISETP.GT.AND P3, PT, R2.reuse, 0x28, PT ;  /* 0x000000280200780c */ /* 0x040fe40003f64270 */
[----:B------:R-:W-:Y:S02]  /*32a0*/  FSEL R130, R83, -INF , P0 ;  /* 0xff80000053827808 */ /* 0x000fe40000000000 */
[----:B------:R-:W-:Y:S02]  /*32b0*/  FSEL R126, R81, -INF , P0 ;  /* 0xff800000517e7808 */ /* 0x000fe40000000000 */
[----:B------:R-:W-:-:S02]  /*32c0*/  ISETP.GT.AND P1, PT, R2, 0x30, PT ;  /* 0x000000300200780c */ /* 0x000fc40003f24270 */
[----:B------:R-:W-:Y:S02]  /*32d0*/  ISETP.GT.AND P0, PT, R2, 0x31, PT ;  /* 0x000000310200780c */ /* 0x000fe40003f04270 */
[----:B------:R-:W-:Y:S02]  /*32e0*/  FSEL R120, R157, -INF , P2 ;  /* 0xff8000009d787808 */ /* 0x000fe40001000000 */
[----:B------:R-:W-:Y:S02]  /*32f0*/  FMNMX.FTZ R5, R97, R5, !PT ;  /* 0x0000000561057209 */ /* 0x000fe40007810000 */
[----:B------:R-:W-:Y:S02]  /*3300*/  FMNMX.FTZ R6, R37, R6, !PT ;  /* 0x0000000625067209 */ /* 0x000fe40007810000 */
        /* <DEDUP_REMOVED lines=9> */
[----:B------:R-:W-:Y:S02]  /*33a0*/  FSEL R133, R73, -INF , P0 ;  /* 0xff80000049857808 */ /* 0x000fe40000000000 */
[C---:B------:R-:W-:Y:S02]  /*33b0*/  ISETP.GT.AND P1, PT, R2.reuse, 0x40, PT ;  /* 0x000000400200780c */ /* 0x040fe40003f24270 */
[----:B------:R-:W-:Y:S02]  /*33c0*/  ISETP.GT.AND P0, PT, R2, 0x41, PT ;  /* 0x000000410200780c */ /* 0x000fe40003f04270 */
[----:B------:R-:W-:Y:S02]  /*33d0*/  FMNMX.FTZ R5, R104, R5, !PT ;  /* 0x0000000568057209 */ /* 0x000fe40007810000 */
[----:B------:R-:W-:-:S02]  /*33e0*/  FMNMX.FTZ R6, R38, R6, !PT ;  /* 0x0000000626067209 */ /* 0x000fc40007810000 */
        /* <DEDUP_REMOVED lines=13> */
[C---:B------:R-:W-:Y:S02]  /*34c0*/  ISETP.GT.AND P1, PT, R2.reuse, 0x50, PT ;  /* 0x000000500200780c */ /* 0x040fe40003f24270 */
[C---:B------:R-:W-:Y:S02]  /*34d0*/  ISETP.GT.AND P0, PT, R2.reuse, 0x51, PT ;  /* 0x000000510200780c */ /* 0x040fe40003f04270 */
[----:B------:R-:W-:Y:S02]  /*34e0*/  FMNMX.FTZ R5, R105, R5, !PT ;  /* 0x0000000569057209 */ /* 0x000fe40007810000 */
[----:B------:R-:W-:Y:S02]  /*34f0*/  FMNMX.FTZ R6, R39, R6, !PT ;  /* 0x0000000627067209 */ /* 0x000fe40007810000 */
[----:B------:R-:W-:-:S02]  /*3500*/  ISETP.GT.AND P3, PT, R2, 0x38, PT ;  /* 0x000000380200780c */ /* 0x000fc40003f64270 */
[----:B------:R-:W-:Y:S02]  /*3510*/  ISETP.GT.AND P2, PT, R2, 0x39, PT ;  /* 0x000000390200780c */ /* 0x000fe40003f44270 */
[----:B------:R-:W-:Y:S02]  /*3520*/  FMNMX.FTZ R7, R15, R16, !PT ;  /* 0x000000100f077209 */ /* 0x000fe40007810000 */
[----:B------:R-:W-:Y:S02]  /*3530*/  FSEL R187, R146, -INF , P1 ;  /* 0xff80000092bb7808 */ /* 0x000fe40000800000 */
[----:B------:R-:W-:Y:S02]  /*3540*/  FSEL R212, R147, -INF , P0 ;  /* 0xff80000093d47808 */ /* 0x000fe40000000000 */
        /* <DEDUP_REMOVED lines=16> */
[----:B------:R-:W-:Y:S02]  /*3650*/  FMNMX.FTZ R7, R17, R7, !PT ;  /* 0x0000000711077209 */ /* 0x000fe40007810000 */
[C---:B------:R-:W-:Y:S02]  /*3660*/  ISETP.GT.AND P3, PT, R2.reuse, 0x48, PT ;  /* 0x000000480200780c */ /* 0x040fe40003f64270 */
[C---:B------:R-:W-:Y:S02]  /*3670*/  ISETP.GT.AND P2, PT, R2.reuse, 0x49, PT ;  /* 0x000000490200780c */ /* 0x040fe40003f44270 */
[----:B------:R-:W-:-:S02]  /*3680*/  ISETP.GT.AND P1, PT, R2, 0x58, PT ;  /* 0x000000580200780c */ /* 0x000fc40003f24270 */
[----:B------:R-:W-:Y:S02]  /*3690*/  ISETP.GT.AND P0, PT, R2, 0x59, PT ;  /* 0x000000590200780c */ /* 0x000fe40003f04270 */
[----:B------:R-:W-:Y:S02]  /*36a0*/  FMNMX.FTZ R5, R126, R5, !PT ;  /* 0x000000057e057209 */ /* 0x000fe40007810000 */
        /* <DEDUP_REMOVED lines=19> */
[C---:B------:R-:W-:Y:S02]  /*37e0*/  ISETP.GT.AND P2, PT, R2.reuse, 0x61, PT ;  /* 0x000000610200780c */ /* 0x040fe40003f44270 */
[C---:B------:R-:W-:Y:S02]  /*37f0*/  ISETP.GT.AND P1, PT, R2.reuse, 0x68, PT ;  /* 0x000000680200780c */ /* 0x040fe40003f24270 */
[----:B------:R-:W-:-:S02]  /*3800*/  ISETP.GT.AND P0, PT, R2, 0x69, PT ;  /* 0x000000690200780c */ /* 0x000fc40003f04270 */
[----:B------:R-:W-:Y:S02]  /*3810*/  FMNMX.FTZ R5, R125, R5, !PT ;  /* 0x000000057d057209 */ /* 0x000fe40007810000 */
[----:B------:R-:W-:Y:S02]  /*3820*/  FMNMX.FTZ R2, R119, R6, !PT ;  /* 0x0000000677027209 */ /* 0x000fe40007810000 */
[----:B------:R-:W-:Y:S02]  /*3830*/  FMNMX.FTZ R6, R92, R7, !PT ;  /* 0x000000075c067209 */ /* 0x000fe40007810000 */
[----:B------:R-:W-:Y:S02]  /*3840*/  FMNMX.FTZ R5, R127, R5, !PT ;  /* 0x000000057f057209 */ /* 0x000fe40007810000 */
[----:B------:R-:W-:Y:S02]  /*3850*/  FMNMX.FTZ R2, R120, R2, !PT ;  /* 0x0000000278027209 */ /* 0x000fe40007810000 */
[----:B------:R-:W-:-:S02]  /*3860*/  FMNMX.FTZ R6, R93, R6, !PT ;  /* 0x000000065d067209 */ /* 0x000fc40007810000 */
        /* <DEDUP_REMOVED lines=38> */
[----:B------:R-:W-:Y:S02]  /*3ad0*/  FSEL R189, R176, -INF , P3 ;  /* 0xff800000b0bd7808 */ /* 0x000fe40001800000 */
[----:B------:R-:W-:Y:S02]  /*3ae0*/  FSEL R198, R28, -INF , P3 ;  /* 0xff8000001cc67808 */ /* 0x000fe40001800000 */
        /* <DEDUP_REMOVED lines=11> */
[----:B-1----:R-:W-:Y:S02]  /*3ba0*/  FSEL R232, R20, -INF , P1 ;  /* 0xff80000014e87808 */ /* 0x002fe40000800000 */
        /* <DEDUP_REMOVED lines=10> */
[----:B------:R-:W-:Y:S02]  /*3c50*/  FMNMX.FTZ R137, R190, R137, !PT ;  /* 0x00000089be897209 */ /* 0x000fe40007810000 */
[----:B------:R-:W-:Y:S02]  /*3c60*/  FMNMX.FTZ R2, R235, R2, !PT ;  /* 0x00000002eb027209 */ /* 0x000fe40007810000 */
[----:B------:R-:W-:Y:S01]  /*3c70*/  FMNMX.FTZ R5, R212, R5, !PT ;  /* 0x00000005d4057209 */ /* 0x000fe20007810000 */
[----:B------:R-:W1:Y:S01]  /*3c80*/  SHFL.BFLY PT, R8, R137, 0x2, 0x1f ;  /* 0x0c401f0089087f89 */ /* 0x000e6200000e0000 */
[----:B------:R-:W-:-:S02]  /*3c90*/  FMNMX.FTZ R6, R131, R6, !PT ;  /* 0x0000000683067209 */ /* 0x000fc40007810000 */
[----:B------:R-:W-:Y:S01]  /*3ca0*/  FMNMX.FTZ R5, R209, R5, !PT ;  /* 0x00000005d1057209 */ /* 0x000fe20007810000 */
[----:B------:R-:W2:Y:S01]  /*3cb0*/  SHFL.BFLY PT, R7, R2, 0x2, 0x1f ;  /* 0x0c401f0002077f89 */ /* 0x000ea200000e0000 */
[----:B------:R-:W-:Y:S02]  /*3cc0*/  FMNMX.FTZ R6, R134, R6, !PT ;  /* 0x0000000686067209 */ /* 0x000fe40007810000 */
[----:B------:R-:W-:Y:S01]  /*3cd0*/  FSEL R213, R178, -INF , P3 ;  /* 0xff800000b2d57808 */ /* 0x000fe20001800000 */
[----:B------:R-:W-:Y:S01]  /*3ce0*/  IMAD.MOV.U32 R178, RZ, RZ, R9 ;  /* 0x000000ffffb27224 */ /* 0x000fe200078e0009 */
[----:B------:R-:W-:Y:S02]  /*3cf0*/  FMNMX.FTZ R5, R210, R5, !PT ;  /* 0x00000005d2057209 */ /* 0x000fe40007810000 */
[----:B------:R-:W-:Y:S02]  /*3d00*/  FMNMX.FTZ R6, R160, R6, !PT ;  /* 0x00000006a0067209 */ /* 0x000fe40007810000 */
[----:B------:R-:W-:-:S02]  /*3d10*/  FSEL R211, R179, -INF , P2 ;  /* 0xff800000b3d37808 */ /* 0x000fc40001000000 */
[----:B------:R-:W-:Y:S02]  /*3d20*/  FMNMX.FTZ R5, R213, R5, !PT ;  /* 0x00000005d5057209 */ /* 0x000fe40007810000 */
[----:B------:R-:W-:Y:S02]  /*3d30*/  FMNMX.FTZ R6, R164, R6, !PT ;  /* 0x00000006a4067209 */ /* 0x000fe40007810000 */
[----:B------:R-:W-:Y:S02]  /*3d40*/  FSEL R214, R142, -INF , P1 ;  /* 0xff8000008ed67808 */ /* 0x000fe40000800000 */
[----:B------:R-:W-:Y:S02]  /*3d50*/  FMNMX.FTZ R5, R211, R5, !PT ;  /* 0x00000005d3057209 */ /* 0x000fe40007810000 */
[----:B------:R-:W-:Y:S02]  /*3d60*/  FMNMX.FTZ R6, R169, R6, !PT ;  /* 0x00000006a9067209 */ /* 0x000fe40007810000 */
[----:B------:R-:W-:-:S02]  /*3d70*/  FSEL R226, R143, -INF , P0 ;  /* 0xff8000008fe27808 */ /* 0x000fc40000000000 */
[----:B------:R-:W-:Y:S02]  /*3d80*/  FMNMX.FTZ R5, R214, R5, !PT ;  /* 0x00000005d6057209 */ /* 0x000fe40007810000 */
[----:B------:R-:W-:Y:S02]  /*3d90*/  FMNMX.FTZ R6, R170, R6, !PT ;  /* 0x00000006aa067209 */ /* 0x000fe40007810000 */
[----:B------:R-:W-:Y:S02]  /*3da0*/  FMNMX.FTZ R5, R226, R5, !PT ;  /* 0x00000005e2057209 */ /* 0x000fe40007810000 */
[----:B------:R-:W-:Y:S02]  /*3db0*/  FMNMX.FTZ R6, R184, R6, !PT ;  /* 0x00000006b8067209 */ /* 0x000fe40007810000 */
[----:B-1----:R-:W-:Y:S02]  /*3dc0*/  FMNMX.FTZ R137, R137, R8, !PT ;  /* 0x0000000889897209 */ /* 0x002fe40007810000 */
[----:B--2---:R-:W-:-:S02]  /*3dd0*/  FMNMX.FTZ R2, R2, R7, !PT ;  /* 0x0000000702027209 */ /* 0x004fc40007810000 */
[----:B------:R-:W1:Y:S01]  /*3de0*/  SHFL.BFLY PT, R7, R5, 0x2, 0x1f ;  /* 0x0c401f0005077f89 */ /* 0x000e6200000e0000 */
[----:B------:R-:W-:Y:S02]  /*3df0*/  FMNMX.FTZ R6, R183, R6, !PT ;  /* 0x00000006b7067209 */ /* 0x000fe40007810000 */
[----:B------:R-:W-:Y:S01]  /*3e00*/  FSEL R225, R30, -INF , P3 ;  /* 0xff8000001ee17808 */ /* 0x000fe20001800000 */
[----:B------:R-:W2:Y:S01]  /*3e10*/  SHFL.BFLY PT, R8, R137, 0x1, 0x1f ;  /* 0x0c201f0089087f89 */ /* 0x000ea200000e0000 */
[----:B------:R-:W-:Y:S02]  /*3e20*/  FMNMX.FTZ R6, R185, R6, !PT ;  /* 0x00000006b9067209 */ /* 0x000fe40007810000 */
[----:B------:R-:W-:Y:S01]  /*3e30*/  FSEL R222, R31, -INF , P2 ;  /* 0xff8000001fde7808 */ /* 0x000fe20001000000 */
[----:B------:R-:W3:Y:S01]  /*3e40*/  SHFL.BFLY PT, R135, R2, 0x1, 0x1f ;  /* 0x0c201f0002877f89 */ /* 0x000ee200000e0000 */
[----:B------:R-:W-:Y:S02]  /*3e50*/  FMNMX.FTZ R6, R186, R6, !PT ;  /* 0x00000006ba067209 */ /* 0x000fe40007810000 */
[----:B------:R-:W-:Y:S01]  /*3e60*/  FSEL R217, R22, -INF , P1 ;  /* 0xff80000016d97808 */ /* 0x000fe20000800000 */
[----:B------:R-:W-:Y:S01]  /*3e70*/  LDSM.16.MT88.4 R28, [R229+0x100] ;  /* 0x00010000e51c783b */ /* 0x000fe20000004200 */
[----:B------:R-:W-:-:S02]  /*3e80*/  FMNMX.FTZ R6, R195, R6, !PT ;  /* 0x00000006c3067209 */ /* 0x000fc40007810000 */
[----:B------:R-:W-:Y:S02]  /*3e90*/  FSEL R215, R23, -INF , P0 ;  /* 0xff80000017d77808 */ /* 0x000fe40000000000 */
[----:B------:R-:W-:Y:S01]  /*3ea0*/  FMNMX.FTZ R6, R107, R6, !PT ;  /* 0x000000066b067209 */ /* 0x000fe20007810000 */
[----:B------:R-:W-:Y:S03]  /*3eb0*/  LDSM.16.MT88.4 R20, [R228+0x100] ;  /* 0x00010000e414783b */ /* 0x000fe60000004200 */
[----:B------:R-:W-:Y:S02]  /*3ec0*/  FMNMX.FTZ R6, R178, R6, !PT ;  /* 0x00000006b2067209 */ /* 0x000fe40007810000 */
[----:B-1----:R-:W-:Y:S02]  /*3ed0*/  FMNMX.FTZ R5, R5, R7, !PT ;  /* 0x0000000705057209 */ /* 0x002fe40007810000 */
[----:B------:R-:W-:-:S02]  /*3ee0*/  FMNMX.FTZ R6, R191, R6, !PT ;  /* 0x00000006bf067209 */ /* 0x000fc40007810000 */
[----:B--2---:R-:W-:Y:S01]  /*3ef0*/  FMNMX.FTZ R137, R137, R8, !PT ;  /* 0x0000000889897209 */ /* 0x004fe20007810000 */
[----:B------:R-:W-:Y:S01]  /*3f00*/  SHFL.BFLY PT, R9, R5, 0x1, 0x1f ;  /* 0x0c201f0005097f89 */ /* 0x000fe200000e0000 */
[----:B---3--:R-:W-:-:S03]  /*3f10*/  FMNMX.FTZ R135, R2, R135, !PT ;  /* 0x0000008702877209 */ /* 0x008fc60007810000 */
[----:B------:R-:W-:Y:S01]  /*3f20*/  FMUL.FTZ R7, R137, c[0x0][0x2d0] ;  /* 0x0000b40089077a20 */ /* 0x000fe20000410000 */
[----:B------:R-:W-:Y:S02]  /*3f30*/  FMNMX.FTZ R2, R225, R6, !PT ;  /* 0x00000006e1027209 */ /* 0x000fe40007810000 */
[----:B------:R-:W-:Y:S01]  /*3f40*/  FSETP.NEU.FTZ.AND P2, PT, R137, -INF , PT ;  /* 0xff8000008900780b */ /* 0x000fe20003f5d000 */
[----:B------:R-:W-:Y:S01]  /*3f50*/  FMUL.FTZ R6, R135, c[0x0][0x2d0] ;  /* 0x0000b40087067a20 */ /* 0x000fe20000410000 */
[----:B------:R-:W-:Y:S02]  /*3f60*/  FMNMX.FTZ R2, R222, R2, !PT ;  /* 0x00000002de027209 */ /* 0x000fe40007810000 */
[----:B------:R-:W-:Y:S02]  /*3f70*/  FSEL R7, R7, RZ, P2 ;  /* 0x000000ff07077208 */ /* 0x000fe40001000000 */
[----:B------:R-:W-:Y:S02]  /*3f80*/  FMNMX.FTZ R8, R217, R2, !PT ;  /* 0x00000002d9087209 */ /* 0x000fe40007810000 */
[----:B------:R-:W-:Y:S01]  /*3f90*/  FSETP.NEU.FTZ.AND P1, PT, R135, -INF , PT ;  /* 0xff8000008700780b */ /* 0x000fe20003f3d000 */
[----:B------:R-:W-:Y:S01]  /*3fa0*/  FFMA.FTZ R2, R10, c[0x0][0x2d0], -R7 ;  /* 0x0000b4000a027a23 */ /* 0x000fe20000010807 */
[----:B------:R-:W-:-:S02]  /*3fb0*/  FMNMX.FTZ R8, R215, R8, !PT ;  /* 0x00000008d7087209 */ /* 0x000fc40007810000 */
[----:B------:R-:W-:Y:S01]  /*3fc0*/  FSEL R6, R6, RZ, P1 ;  /* 0x000000ff06067208 */ /* 0x000fe20000800000 */
[----:B------:R1:W2:Y:S02]  /*3fd0*/  MUFU.EX2 R18, R2 ;  /* 0x0000000200127308 */ /* 0x0002a40000000800 */
[----:B------:R-:W3:Y:S02]  /*3fe0*/  SHFL.BFLY PT, R10, R8, 0x2, 0x1f ;  /* 0x0c401f00080a7f89 */ /* 0x000ee400000e0000 */
[----:B-1----:R-:W-:Y:S02]  /*3ff0*/  FFMA.FTZ R2, R11, c[0x0][0x2d0], -R6 ;  /* 0x0000b4000b027a23 */ /* 0x002fe40000010806 */
[----:B--2---:R-:W-:Y:S02]  /*4000*/  IMAD.MOV.U32 R4, RZ, RZ, R18 ;  /* 0x000000ffff047224 */ /* 0x004fe400078e0012 */
[----:B------:R1:W-:Y:S01]  /*4010*/  MUFU.EX2 R167, R2 ;  /* 0x0000000200a77308 */ /* 0x0003e20000000800 */
[----:B---3--:R-:W-:-:S02]  /*4020*/  FMNMX.FTZ R8, R8, R10, !PT ;  /* 0x0000000a08087209 */ /* 0x008fc40007810000 */
[----:B-1----:R-:W-:Y:S01]  /*4030*/  FMNMX.FTZ R2, R9, R5, !PT ;  /* 0x0000000509027209 */ /* 0x002fe20007810000 */
[--C-:B------:R-:W-:Y:S02]  /*4040*/  FFMA.FTZ R5, R12, c[0x0][0x2d0], -R6.reuse ;  /* 0x0000b4000c057a23 */ /* 0x100fe40000010806 */
[----:B------:R-:W-:Y:S01]  /*4050*/  FFMA.FTZ R9, R13, c[0x0][0x2d0], -R6 ;  /* 0x0000b4000d097a23 */ /* 0x000fe20000010806 */
[C---:B------:R-:W-:Y:S01]  /*4060*/  FSETP.NEU.FTZ.AND P0, PT, R2.reuse, -INF , PT ;  /* 0xff8000000200780b */ /* 0x040fe20003f1d000 */
[----:B------:R1:W-:Y:S08]  /*4070*/  MUFU.EX2 R165, R5 ;  /* 0x0000000500a57308 */ /* 0x0003f00000000800 */
[----:B------:R2:W-:Y:S01]  /*4080*/  MUFU.EX2 R233, R9 ;  /* 0x0000000900e97308 */ /* 0x0005e20000000800 */
[----:B-1----:R-:W-:-:S05]  /*4090*/  FMUL.FTZ R5, R2, c[0x0][0x2d0] ;  /* 0x0000b40002057a20 */ /* 0x002fca0000410000 */
[----:B------:R-:W-:Y:S01]  /*40a0*/  FSEL R5, R5, RZ, P0 ;  /* 0x000000ff05057208 */ /* 0x000fe20000000000 */
[----:B--2---:R-:W-:-:S04]  /*40b0*/  FFMA.FTZ R9, R14, c[0x0][0x2d0], -R6 ;  /* 0x0000b4000e097a23 */ /* 0x004fc80000010806 */
[--C-:B------:R-:W-:Y:S01]  /*40c0*/  FFMA.FTZ R0, R16, c[0x0][0x2d0], -R5.reuse ;  /* 0x0000b40010007a23 */ /* 0x100fe20000010805 */
[----:B------:R1:W2:Y:S08]  /*40d0*/  MUFU.EX2 R139, R9 ;  /* 0x00000009008b7308 */ /* 0x0002b00000000800 */
[----:B------:R3:W-:Y:S01]  /*40e0*/  MUFU.EX2 R163, R0 ;  /* 0x0000000000a37308 */ /* 0x0007e20000000800 */
[----:B-1----:R-:W-:Y:S01]  /*40f0*/  FFMA.FTZ R9, R15, c[0x0][0x2d0], -R5 ;  /* 0x0000b4000f097a23 */ /* 0x002fe20000010805 */
[----:B--2---:R-:W-:-:S06]  /*4100*/  F2FP.PACK_AB R10, R139, R233 ;  /* 0x000000e98b0a723e */ /* 0x004fcc00000000ff */
[----:B------:R1:W2:Y:S01]  /*4110*/  MUFU.EX2 R166, R9 ;  /* 0x0000000900a67308 */ /* 0x0002a20000000800 */
[--C-:B---3--:R-:W-:Y:S02]  /*4120*/  FFMA.FTZ R0, R17, c[0x0][0x2d0], -R5.reuse ;  /* 0x0000b40011007a23 */ /* 0x108fe40000010805 */
[----:B------:R-:W-:Y:S05]  /*4130*/  LDSM.16.MT88.4 R16, [R231+0x100] ;  /* 0x00010000e710783b */ /* 0x000fea0000004200 */
[----:B------:R3:W-:Y:S01]  /*4140*/  MUFU.EX2 R98, R0 ;  /* 0x0000000000627308 */ /* 0x0007e20000000800 */
[----:B-1----:R-:W1:Y:S01]  /*4150*/  SHFL.BFLY PT, R9, R8, 0x1, 0x1f ;  /* 0x0c201f0008097f89 */ /* 0x002e6200000e0000 */
[----:B---3--:R-:W-:-:S06]  /*4160*/  FFMA.FTZ R0, R24, c[0x0][0x2d0], -R5 ;  /* 0x0000b40018007a23 */ /* 0x008fcc0000010805 */
[----:B------:R3:W4:Y:S01]  /*4170*/  MUFU.EX2 R197, R0 ;  /* 0x0000000000c57308 */ /* 0x0007220000000800 */
[----:B-1----:R-:W-:Y:S02]  /*4180*/  FMNMX.FTZ R136, R8, R9, !PT ;  /* 0x0000000908887209 */ /* 0x002fe40007810000 */
[----:B------:R-:W-:Y:S01]  /*4190*/  F2FP.PACK_AB R8, R165, R167 ;  /* 0x000000a7a508723e */ /* 0x000fe200000000ff */
[----:B---3--:R-:W-:Y:S01]  /*41a0*/  FFMA.FTZ R0, R25, c[0x0][0x2d0], -R7 ;  /* 0x0000b40019007a23 */ /* 0x008fe20000010807 */
[C---:B------:R-:W-:Y:S01]  /*41b0*/  FSETP.NEU.FTZ.AND P0, PT, R136.reuse, -INF , PT ;  /* 0xff8000008800780b */ /* 0x040fe20003f1d000 */
[----:B------:R-:W-:Y:S01]  /*41c0*/  FMUL.FTZ R3, R136, c[0x0][0x2d0] ;  /* 0x0000b40088037a20 */ /* 0x000fe20000410000 */
[----:B--2---:R-:W-:Y:S01]  /*41d0*/  F2FP.PACK_AB R9, R163, R166 ;  /* 0x000000a6a309723e */ /* 0x004fe200000000ff */
[----:B------:R1:W2:Y:S01]  /*41e0*/  MUFU.EX2 R151, R0 ;  /* 0x0000000000977308 */ /* 0x0002a20000000800 */
[----:B----4-:R-:W-:-:S07]  /*41f0*/  F2FP.PACK_AB R11, R197, R98 ;  /* 0x00000062c50b723e */ /* 0x010fce00000000ff */
[----:B------:R-:W-:Y:S01]  /*4200*/  HMMA.16816.F32 R56, R8, R28, RZ ;  /* 0x0000001c0838723c */ /* 0x000fe200000018ff */
[----:B-1----:R-:W-:Y:S01]  /*4210*/  FFMA.FTZ R0, R26, c[0x0][0x2d0], -R7 ;  /* 0x0000b4001a007a23 */ /* 0x002fe20000010807 */
[----:B--2---:R-:W-:-:S06]  /*4220*/  F2FP.PACK_AB R12, R151, R4 ;  /* 0x00000004970c723e */ /* 0x004fcc00000000ff */
[C---:B------:R-:W-:Y:S01]  /*4230*/  HMMA.16816.F32 R72, R8.reuse, R20, RZ ;  /* 0x000000140848723c */ /* 0x040fe200000018ff */
[----:B------:R1:W-:Y:S07]  /*4240*/  MUFU.EX2 R179, R0 ;  /* 0x0000000000b37308 */ /* 0x0003ee0000000800 */
[C---:B------:R-:W-:Y:S08]  /*4250*/  HMMA.16816.F32 R68, R8.reuse, R22, RZ ;  /* 0x000000160844723c */ /* 0x040ff000000018ff */
[----:B------:R-:W-:Y:S01]  /*4260*/  HMMA.16816.F32 R64, R8, R16, RZ ;  /* 0x000000100840723c */ /* 0x000fe200000018ff */
[----:B-1----:R-:W-:Y:S01]  /*4270*/  FSEL R0, R3, RZ, P0 ;  /* 0x000000ff03007208 */ /* 0x002fe20000000000 */
[----:B------:R-:W-:-:S02]  /*4280*/  FFMA.FTZ R3, R27, c[0x0][0x2d0], -R7 ;  /* 0x0000b4001b037a23 */ /* 0x000fc40000010807 */
[----:B------:R-:W1:Y:S02]  /*4290*/  LDSM.16.MT88.4 R24, [R228+0x900] ;  /* 0x00090000e418783b */ /* 0x000e640000004200 */
[----:B------:R2:W3:Y:S02]  /*42a0*/  MUFU.EX2 R176, R3 ;  /* 0x0000000300b07308 */ /* 0x0004e40000000800 */
[C---:B------:R-:W-:Y:S08]  /*42b0*/  HMMA.16816.F32 R60, R8.reuse, R18, RZ ;  /* 0x00000012083c723c */ /* 0x040ff000000018ff */
[----:B------:R-:W-:Y:S01]  /*42c0*/  HMMA.16816.F32 R48, R8, R40, RZ ;  /* 0x000000280830723c */ /* 0x000fe200000018ff */
[----:B--2---:R-:W-:Y:S01]  /*42d0*/  FFMA.FTZ R3, R32, c[0x0][0x2d0], -R0 ;  /* 0x0000b40020037a23 */ /* 0x004fe20000010800 */
[----:B---3--:R-:W-:-:S06]  /*42e0*/  F2FP.PACK_AB R14, R176, R179 ;  /* 0x000000b3b00e723e */ /* 0x008fcc00000000ff */
[C---:B------:R-:W-:Y:S01]  /*42f0*/  HMMA.16816.F32 R52, R8.reuse, R30, RZ ;  /* 0x0000001e0834723c */ /* 0x040fe200000018ff */
[----:B------:R2:W-:Y:S07]  /*4300*/  MUFU.EX2 R224, R3 ;  /* 0x0000000300e07308 */ /* 0x0005ee0000000800 */
[----:B------:R-:W-:Y:S01]  /*4310*/  HMMA.16816.F32 R44, R8, R42, RZ ;  /* 0x0000002a082c723c */ /* 0x000fe200000018ff */
[----:B--2---:R-:W-:-:S04]  /*4320*/  FFMA.FTZ R3, R33, c[0x0][0x2d0], -R0 ;  /* 0x0000b40021037a23 */ /* 0x004fc80000010800 */
[----:B------:R2:W3:Y:S02]  /*4330*/  MUFU.EX2 R221, R3 ;  /* 0x0000000300dd7308 */ /* 0x0004e40000000800 */
[----:B--2---:R-:W-:Y:S01]  /*4340*/  FFMA.FTZ R3, R34, c[0x0][0x2d0], -R0 ;  /* 0x0000b40022037a23 */ /* 0x004fe20000010800 */
[----:B---3--:R-:W-:-:S05]  /*4350*/  F2FP.PACK_AB R13, R221, R224 ;  /* 0x000000e0dd0d723e */ /* 0x008fca00000000ff */
[----:B------:R2:W-:Y:S02]  /*4360*/  MUFU.EX2 R223, R3 ;  /* 0x0000000300df7308 */ /* 0x0005e40000000800 */
[----:B--2---:R-:W-:Y:S02]  /*4370*/  FFMA.FTZ R3, R35, c[0x0][0x2d0], -R0 ;  /* 0x0000b40023037a23 */ /* 0x004fe40000010800 */
[----:B------:R-:W-:Y:S04]  /*4380*/  LDSM.16.MT88.4 R32, [R230+0x900] ;  /* 0x00090000e620783b */ /* 0x000fe80000004200 */
[----:B------:R2:W3:Y:S02]  /*4390*/  MUFU.EX2 R177, R3 ;  /* 0x0000000300b17308 */ /* 0x0004e40000000800 */
[----:B--2---:R-:W-:Y:S01]  /*43a0*/  FFMA.FTZ R3, R36, c[0x0][0x2d0], -R6 ;  /* 0x0000b40024037a23 */ /* 0x004fe20000010806 */
[----:B---3--:R-:W-:-:S05]  /*43b0*/  F2FP.PACK_AB R15, R177, R223 ;  /* 0x000000dfb10f723e */ /* 0x008fca00000000ff */
[----:B------:R2:W-:Y:S02]  /*43c0*/  MUFU.EX2 R162, R3 ;  /* 0x0000000300a27308 */ /* 0x0005e40000000800 */
[C---:B------:R-:W-:Y:S07]  /*43d0*/  HMMA.16816.F32 R76, R12.reuse, R28, RZ ;  /* 0x0000001c0c4c723c */ /* 0x040fee00000018ff */
[----:B------:R-:W-:Y:S01]  /*43e0*/  IMAD.MOV.U32 R29, RZ, RZ, R200 ;  /* 0x000000ffff1d7224 */ /* 0x000fe200078e00c8 */
[----:B------:R-:W-:Y:S01]  /*43f0*/  HMMA.16816.F32 R84, R12, R20, RZ ;  /* 0x000000140c54723c */ /* 0x000fe200000018ff */
[----:B------:R-:W-:-:S02]  /*4400*/  IMAD.MOV.U32 R28, RZ, RZ, R190 ;  /* 0x000000ffff1c7224 */ /* 0x000fc400078e00be */
[----:B--2---:R-:W-:-:S04]  /*4410*/  FFMA.FTZ R3, R37, c[0x0][0x2d0], -R6 ;  /* 0x0000b40025037a23 */ /* 0x004fc80000010806 */
[----:B------:R2:W3:Y:S01]  /*4420*/  MUFU.EX2 R234, R3 ;  /* 0x0000000300ea7308 */ /* 0x0004e20000000800 */
[C---:B------:R-:W-:Y:S01]  /*4430*/  HMMA.16816.F32 R88, R12.reuse, R22, RZ ;  /* 0x000000160c58723c */ /* 0x040fe200000018ff */
[----:B------:R-:W4:Y:S07]  /*4440*/  LDSM.16.MT88.4 R20, [R229+0x900] ;  /* 0x00090000e514783b */ /* 0x000f2e0000004200 */
[----:B------:R-:W-:Y:S01]  /*4450*/  HMMA.16816.F32 R80, R12, R16, RZ ;  /* 0x000000100c50723c */ /* 0x000fe200000018ff */
[----:B--2---:R-:W-:-:S07]  /*4460*/  FFMA.FTZ R3, R38, c[0x0][0x2d0], -R6 ;  /* 0x0000b40026037a23 */ /* 0x004fce0000010806 */
[C---:B------:R-:W-:Y:S01]  /*4470*/  HMMA.16816.F32 R100, R12.reuse, R18, RZ ;  /* 0x000000120c64723c */ /* 0x040fe200000018ff */
[----:B---3--:R-:W-:Y:S01]  /*4480*/  F2FP.PACK_AB R8, R234, R162 ;  /* 0x000000a2ea08723e */ /* 0x008fe200000000ff */
[----:B------:R2:W-:Y:S06]  /*4490*/  MUFU.EX2 R193, R3 ;  /* 0x0000000300c17308 */ /* 0x0005ec0000000800 */
[C---:B------:R-:W-:Y:S07]  /*44a0*/  HMMA.16816.F32 R108, R12.reuse, R30, RZ ;  /* 0x0000001e0c6c723c */ /* 0x040fee00000018ff */
[----:B------:R-:W-:Y:S01]  /*44b0*/  MOV R31, R107 ;  /* 0x0000006b001f7202 */ /* 0x000fe20000000f00 */
[----:B------:R-:W-:Y:S01]  /*44c0*/  HMMA.16816.F32 R16, R12, R40, RZ ;  /* 0x000000280c10723c */ /* 0x000fe200000018ff */
[----:B------:R-:W-:-:S02]  /*44d0*/  IMAD.MOV.U32 R30, RZ, RZ, R98 ;  /* 0x000000ffff1e7224 */ /* 0x000fc400078e0062 */
[----:B--2---:R-:W-:Y:S02]  /*44e0*/  FFMA.FTZ R3, R39, c[0x0][0x2d0], -R6 ;  /* 0x0000b40027037a23 */ /* 0x004fe40000010806 */
[----:B------:R-:W2:Y:S02]  /*44f0*/  LDSM.16.MT88.4 R36, [R231+0x900] ;  /* 0x00090000e724783b */ /* 0x000ea40000004200 */
[----:B------:R3:W1:Y:S01]  /*4500*/  MUFU.EX2 R192, R3 ;  /* 0x0000000300c07308 */ /* 0x0006620000000800 */
[----:B------:R-:W-:Y:S02]  /*4510*/  IMAD.MOV.U32 R41, RZ, RZ, R106 ;  /* 0x000000ffff297224 */ /* 0x000fe400078e006a */
[----:B---3--:R-:W-:Y:S01]  /*4520*/  FFMA.FTZ R3, R92, c[0x0][0x2d0], -R5 ;  /* 0x0000b4005c037a23 */ /* 0x008fe20000010805 */
[----:B-1----:R-:W-:-:S04]  /*4530*/  F2FP.PACK_AB R10, R192, R193 ;  /* 0x000000c1c00a723e */ /* 0x002fc800000000ff */
[----:B------:R1:W-:Y:S02]  /*4540*/  MUFU.EX2 R161, R3 ;  /* 0x0000000300a17308 */ /* 0x0003e40000000800 */
[----:B-1----:R-:W-:-:S06]  /*4550*/  FFMA.FTZ R3, R93, c[0x0][0x2d0], -R5 ;  /* 0x0000b4005d037a23 */ /* 0x002fcc0000010805 */
[----:B------:R1:W3:Y:S02]  /*4560*/  MUFU.EX2 R252, R3 ;  /* 0x0000000300fc7308 */ /* 0x0002e40000000800 */
[----:B-1----:R-:W-:Y:S01]  /*4570*/  FFMA.FTZ R3, R94, c[0x0][0x2d0], -R5 ;  /* 0x0000b4005e037a23 */ /* 0x002fe20000010805 */
[----:B---3--:R-:W-:-:S05]  /*4580*/  F2FP.PACK_AB R9, R252, R161 ;  /* 0x000000a1fc09723e */ /* 0x008fca00000000ff */
[----:B------:R1:W-:Y:S02]  /*4590*/  MUFU.EX2 R200, R3 ;  /* 0x0000000300c87308 */ /* 0x0003e40000000800 */
[----:B-1----:R-:W-:-:S06]  /*45a0*/  FFMA.FTZ R3, R95, c[0x0][0x2d0], -R5 ;  /* 0x0000b4005f037a23 */ /* 0x002fcc0000010805 */
[----:B------:R1:W3:Y:S02]  /*45b0*/  MUFU.EX2 R190, R3 ;  /* 0x0000000300be7308 */ /* 0x0002e40000000800 */
[----:B-1----:R-:W-:Y:S01]  /*45c0*/  FFMA.FTZ R3, R96, c[0x0][0x2d0], -R7 ;  /* 0x0000b40060037a23 */ /* 0x002fe20000010807 */
[----:B---3--:R-:W-:-:S05]  /*45d0*/  F2FP.PACK_AB R11, R190, R200 ;  /* 0x000000c8be0b723e */ /* 0x008fca00000000ff */
[----:B------:R1:W-:Y:S02]  /*45e0*/  MUFU.EX2 R220, R3 ;  /* 0x0000000300dc7308 */ /* 0x0003e40000000800 */
[C---:B------:R-:W-:Y:S08]  /*45f0*/  HMMA.16816.F32 R140, R8.reuse, R24, R72 ;  /* 0x00000018088c723c */ /* 0x040ff00000001848 */
[----:B----4-:R-:W-:Y:S01]  /*4600*/  HMMA.16816.F32 R92, R8, R20, R56 ;  /* 0x00000014085c723c */ /* 0x010fe20000001838 */
[----:B-1----:R-:W-:-:S04]  /*4610*/  FFMA.FTZ R3, R97, c[0x0][0x2d0], -R7 ;  /* 0x0000b40061037a23 */ /* 0x002fc80000010807 */
[----:B------:R1:W3:Y:S03]  /*4620*/  MUFU.EX2 R219, R3 ;  /* 0x0000000300db7308 */ /* 0x0002e60000000800 */
[C---:B------:R-:W-:Y:S08]  /*4630*/  HMMA.16816.F32 R72, R8.reuse, R32, R48 ;  /* 0x000000200848723c */ /* 0x040ff00000001830 */
[----:B------:R-:W-:Y:S01]  /*4640*/  HMMA.16816.F32 R68, R8, R26, R68 ;  /* 0x0000001a0844723c */ /* 0x000fe20000001844 */
[----:B-1----:R-:W-:-:S07]  /*4650*/  FFMA.FTZ R3, R104, c[0x0][0x2d0], -R7 ;  /* 0x0000b40068037a23 */ /* 0x002fce0000010807 */
[----:B------:R-:W-:Y:S01]  /*4660*/  HMMA.16816.F32 R44, R8, R34, R44 ;  /* 0x00000022082c723c */ /* 0x000fe2000000182c */
[----:B------:R1:W-:Y:S07]  /*4670*/  MUFU.EX2 R216, R3 ;  /* 0x0000000300d87308 */ /* 0x0003ee0000000800 */
[----:B------:R-:W-:Y:S01]  /*4680*/  HMMA.16816.F32 R96, R12, R42, RZ ;  /* 0x0000002a0c60723c */ /* 0x000fe200000018ff */
[----:B------:R-:W-:Y:S01]  /*4690*/  LDSM.16.MT88.4 R12, [R231+0x1100] ;  /* 0x00110000e70c783b */ /* 0x000fe20000004200 */
[----:B-1----:R-:W-:-:S06]  /*46a0*/  FFMA.FTZ R3, R105, c[0x0][0x2d0], -R7 ;  /* 0x0000b40069037a23 */ /* 0x002fcc0000010807 */
[C---:B--2---:R-:W-:Y:S01]  /*46b0*/  HMMA.16816.F32 R104, R8.reuse, R36, R64 ;  /* 0x000000240868723c */ /* 0x044fe20000001840 */
[----:B------:R1:W2:Y:S07]  /*46c0*/  MUFU.EX2 R218, R3 ;  /* 0x0000000300da7308 */ /* 0x0002ae0000000800 */
[C---:B------:R-:W-:Y:S08]  /*46d0*/  HMMA.16816.F32 R64, R8.reuse, R38, R60 ;  /* 0x000000260840723c */ /* 0x040ff0000000183c */
[----:B------:R-:W-:Y:S01]  /*46e0*/  HMMA.16816.F32 R60, R8, R22, R52 ;  /* 0x00000016083c723c */ /* 0x000fe20000001834 */
[----:B-1----:R-:W-:-:S02]  /*46f0*/  FFMA.FTZ R3, R112, c[0x0][0x2d0], -R0 ;  /* 0x0000b40070037a23 */ /* 0x002fc40000010800 */
[----:B------:R-:W-:Y:S02]  /*4700*/  IMAD.MOV.U32 R112, RZ, RZ, R188 ;  /* 0x000000ffff707224 */ /* 0x000fe400078e00bc */
[----:B------:R1:W-:Y:S02]  /*4710*/  MUFU.EX2 R205, R3 ;  /* 0x0000000300cd7308 */ /* 0x0003e40000000800 */
[----:B---3--:R-:W-:Y:S02]  /*4720*/  F2FP.PACK_AB R8, R219, R220 ;  /* 0x000000dcdb08723e */ /* 0x008fe400000000ff */
[----:B--2---:R-:W-:Y:S01]  /*4730*/  F2FP.PACK_AB R10, R218, R216 ;  /* 0x000000d8da0a723e */ /* 0x004fe200000000ff */
[----:B-1----:R-:W-:Y:S02]  /*4740*/  FFMA.FTZ R3, R113, c[0x0][0x2d0], -R0 ;  /* 0x0000b40071037a23 */ /* 0x002fe40000010800 */
[----:B------:R-:W-:Y:S02]  /*4750*/  IMAD.MOV.U32 R113, RZ, RZ, R190 ;  /* 0x000000ffff717224 */ /* 0x000fe400078e00be */
[----:B------:R1:W2:Y:S02]  /*4760*/  MUFU.EX2 R207, R3 ;  /* 0x0000000300cf7308 */ /* 0x0002a40000000800 */
[----:B-1----:R-:W-:Y:S01]  /*4770*/  FFMA.FTZ R3, R114, c[0x0][0x2d0], -R0 ;  /* 0x0000b40072037a23 */ /* 0x002fe20000010800 */
[----:B--2---:R-:W-:-:S05]  /*4780*/  F2FP.PACK_AB R9, R207, R205 ;  /* 0x000000cdcf09723e */ /* 0x004fca00000000ff */
[----:B------:R1:W-:Y:S02]  /*4790*/  MUFU.EX2 R208, R3 ;  /* 0x0000000300d07308 */ /* 0x0003e40000000800 */
[----:B-1----:R-:W-:-:S06]  /*47a0*/  FFMA.FTZ R3, R115, c[0x0][0x2d0], -R0 ;  /* 0x0000b40073037a23 */ /* 0x002fcc0000010800 */
[----:B------:R1:W2:Y:S02]  /*47b0*/  MUFU.EX2 R206, R3 ;  /* 0x0000000300ce7308 */ /* 0x0002a40000000800 */
[----:B-1----:R-:W-:Y:S01]  /*47c0*/  FFMA.FTZ R3, R116, c[0x0][0x2d0], -R7 ;  /* 0x0000b40074037a23 */ /* 0x002fe20000010807 */
[----:B--2---:R-:W-:Y:S01]  /*47d0*/  F2FP.PACK_AB R11, R206, R208 ;  /* 0x000000d0ce0b723e */ /* 0x004fe200000000ff */
[----:B------:R-:W-:-:S04]  /*47e0*/  IMAD.MOV.U32 R116, RZ, RZ, R200 ;  /* 0x000000ffff747224 */ /* 0x000fc800078e00c8 */
[----:B------:R1:W-:Y:S02]  /*47f0*/  MUFU.EX2 R251, R3 ;  /* 0x0000000300fb7308 */ /* 0x0003e40000000800 */
[C---:B------:R-:W-:Y:S08]  /*4800*/  HMMA.16816.F32 R52, R8.reuse, R36, R80 ;  /* 0x000000240834723c */ /* 0x040ff00000001850 */
[----:B------:R-:W-:Y:S01]  /*4810*/  HMMA.16816.F32 R36, R8, R38, R100 ;  /* 0x000000260824723c */ /* 0x000fe20000001864 */
[----:B-1----:R-:W-:-:S02]  /*4820*/  FFMA.FTZ R3, R117, c[0x0][0x2d0], -R6 ;  /* 0x0000b40075037a23 */ /* 0x002fc40000010806 */
[----:B------:R-:W-:Y:S02]  /*4830*/  IMAD.MOV.U32 R117, RZ, RZ, R30 ;  /* 0x000000ffff757224 */ /* 0x000fe400078e001e */
[----:B------:R1:W-:Y:S02]  /*4840*/  MUFU.EX2 R203, R3 ;  /* 0x0000000300cb7308 */ /* 0x0003e40000000800 */
[----:B------:R-:W-:Y:S01]  /*4850*/  IMAD.MOV.U32 R100, RZ, RZ, R197 ;  /* 0x000000ffff647224 */ /* 0x000fe200078e00c5 */
[----:B------:R-:W-:Y:S01]  /*4860*/  HMMA.16816.F32 R56, R8, R22, R108 ;  /* 0x000000160838723c */ /* 0x000fe2000000186c */
[----:B------:R-:W-:Y:S02]  /*4870*/  IMAD.MOV.U32 R103, RZ, RZ, R196 ;  /* 0x000000ffff677224 */ /* 0x000fe400078e00c4 */
[----:B------:R-:W-:Y:S02]  /*4880*/  IMAD.MOV.U32 R101, RZ, RZ, R31 ;  /* 0x000000ffff657224 */ /* 0x000fe400078e001f */
[----:B------:R-:W-:-:S02]  /*4890*/  IMAD.MOV.U32 R102, RZ, RZ, R29 ;  /* 0x000000ffff667224 */ /* 0x000fc400078e001d */
[----:B------:R-:W-:Y:S01]  /*48a0*/  IMAD.MOV.U32 R111, RZ, RZ, R195 ;  /* 0x000000ffff6f7224 */ /* 0x000fe200078e00c3 */
[C---:B------:R-:W-:Y:S01]  /*48b0*/  HMMA.16816.F32 R48, R8.reuse, R24, R84 ;  /* 0x000000180830723c */ /* 0x040fe20000001854 */
[----:B------:R-:W-:Y:S02]  /*48c0*/  IMAD.MOV.U32 R110, RZ, RZ, R194 ;  /* 0x000000ffff6e7224 */ /* 0x000fe400078e00c2 */
[----:B------:R-:W-:Y:S02]  /*48d0*/  IMAD.MOV.U32 R109, RZ, RZ, R193 ;  /* 0x000000ffff6d7224 */ /* 0x000fe400078e00c1 */
[----:B------:R-:W-:Y:S02]  /*48e0*/  IMAD.MOV.U32 R108, RZ, RZ, R191 ;  /* 0x000000ffff6c7224 */ /* 0x000fe400078e00bf */
[--C-:B-1----:R-:W-:Y:S01]  /*48f0*/  FFMA.FTZ R3, R118, c[0x0][0x2d0], -R6.reuse ;  /* 0x0000b40076037a23 */ /* 0x102fe20000010806 */
[C---:B------:R-:W-:Y:S01]  /*4900*/  HMMA.16816.F32 R84, R8.reuse, R32, R16 ;  /* 0x000000200854723c */ /* 0x040fe20000001810 */
[----:B------:R-:W1:Y:S01]  /*4910*/  LDSM.16.MT88.4 R16, [R228+0x1100] ;  /* 0x00110000e410783b */ /* 0x000e620000004200 */
[----:B------:R-:W-:Y:S01]  /*4920*/  IMAD.MOV.U32 R118, RZ, RZ, R189 ;  /* 0x000000ffff767224 */ /* 0x000fe200078e00bd */
[----:B------:R2:W3:Y:S05]  /*4930*/  MUFU.EX2 R204, R3 ;  /* 0x0000000300cc7308 */ /* 0x0004ea0000000800 */
[C---:B------:R-:W-:Y:S08]  /*4940*/  HMMA.16816.F32 R76, R8.reuse, R20, R76 ;  /* 0x00000014084c723c */ /* 0x040ff0000000184c */
[----:B------:R-:W-:Y:S01]  /*4950*/  HMMA.16816.F32 R32, R8, R34, R96 ;  /* 0x000000220820723c */ /* 0x000fe20000001860 */
[----:B--2---:R-:W-:Y:S01]  /*4960*/  FFMA.FTZ R3, R119, c[0x0][0x2d0], -R6 ;  /* 0x0000b40077037a23 */ /* 0x004fe20000010806 */
[----:B------:R-:W-:-:S03]  /*4970*/  MOV R119, R192 ;  /* 0x000000c000777202 */ /* 0x000fc60000000f00 */
[----:B------:R2:W-:Y:S02]  /*4980*/  MUFU.EX2 R202, R3 ;  /* 0x0000000300ca7308 */ /* 0x0005e40000000800 */
[----:B------:R-:W-:Y:S02]  /*4990*/  IMAD.MOV.U32 R99, RZ, RZ, R165 ;  /* 0x000000ffff637224 */ /* 0x000fe400078e00a5 */
[----:B--2---:R-:W-:Y:S01]  /*49a0*/  FFMA.FTZ R3, R120, c[0x0][0x2d0], -R6 ;  /* 0x0000b40078037a23 */ /* 0x004fe20000010806 */
[----:B------:R-:W-:-:S03]  /*49b0*/  MOV R120, R252 ;  /* 0x000000fc00787202 */ /* 0x000fc60000000f00 */
[----:B------:R2:W4:Y:S02]  /*49c0*/  MUFU.EX2 R201, R3 ;  /* 0x0000000300c97308 */ /* 0x0005240000000800 */
[----:B--2---:R-:W-:Y:S02]  /*49d0*/  FFMA.FTZ R3, R121, c[0x0][0x2d0], -R5 ;  /* 0x0000b40079037a23 */ /* 0x004fe40000010805 */
[----:B------:R-:W-:-:S04]  /*49e0*/  IMAD.MOV.U32 R121, RZ, RZ, R41 ;  /* 0x000000ffff797224 */ /* 0x000fc800078e0029 */
[----:B------:R2:W-:Y:S01]  /*49f0*/  MUFU.EX2 R200, R3 ;  /* 0x0000000300c87308 */ /* 0x0005e20000000800 */
[----:B------:R-:W-:Y:S01]  /*4a00*/  HMMA.16816.F32 R40, R8, R26, R88 ;  /* 0x0000001a0828723c */ /* 0x000fe20000001858 */
[----:B------:R-:W1:Y:S06]  /*4a10*/  LDSM.16.MT88.4 R24, [R229+0x1100] ;  /* 0x00110000e518783b */ /* 0x000e6c0000004200 */
[----:B---3--:R-:W-:Y:S02]  /*4a20*/  F2FP.PACK_AB R8, R204, R203 ;  /* 0x000000cbcc08723e */ /* 0x008fe400000000ff */
[----:B----4-:R-:W-:Y:S01]  /*4a30*/  F2FP.PACK_AB R10, R201, R202 ;  /* 0x000000cac90a723e */ /* 0x010fe200000000ff */
[----:B--2---:R-:W-:Y:S01]  /*4a40*/  FFMA.FTZ R3, R122, c[0x0][0x2d0], -R5 ;  /* 0x0000b4007a037a23 */ /* 0x004fe20000010805 */
[----:B------:R-:W-:-:S03]  /*4a50*/  MOV R122, R199 ;  /* 0x000000c7007a7202 */ /* 0x000fc60000000f00 */
[----:B------:R2:W3:Y:S01]  /*4a60*/  MUFU.EX2 R199, R3 ;  /* 0x0000000300c77308 */ /* 0x0004e20000000800 */
[----:B------:R-:W-:Y:S01]  /*4a70*/  MOV R98, R122 ;  /* 0x0000007a00627202 */ /* 0x000fe20000000f00 */
[----:B------:R-:W-:-:S04]  /*4a80*/  IMAD.MOV.U32 R122, RZ, RZ, R161 ;  /* 0x000000ffff7a7224 */ /* 0x000fc800078e00a1 */
[----:B------:R-:W-:Y:S02]  /*4a90*/  IMAD.MOV.U32 R96, RZ, RZ, R98 ;  /* 0x000000ffff607224 */ /* 0x000fe400078e0062 */
[----:B--2---:R-:W-:Y:S01]  /*4aa0*/  FFMA.FTZ R3, R123, c[0x0][0x2d0], -R5 ;  /* 0x0000b4007b037a23 */ /* 0x004fe20000010805 */
[----:B---3--:R-:W-:Y:S01]  /*4ab0*/  F2FP.PACK_AB R9, R199, R200 ;  /* 0x000000c8c709723e */ /* 0x008fe200000000ff */
[----:B------:R-:W-:Y:S02]  /*4ac0*/  IMAD.MOV.U32 R123, RZ, RZ, R178 ;  /* 0x000000ffff7b7224 */ /* 0x000fe400078e00b2 */
[----:B------:R-:W-:Y:S02]  /*4ad0*/  IMAD.MOV.U32 R178, RZ, RZ, R198 ;  /* 0x000000ffffb27224 */ /* 0x000fe400078e00c6 */
[----:B------:R2:W-:Y:S01]  /*4ae0*/  MUFU.EX2 R198, R3 ;  /* 0x0000000300c67308 */ /* 0x0005e20000000800 */
[----:B------:R-:W-:Y:S01]  /*4af0*/  IMAD.MOV.U32 R97, RZ, RZ, R123 ;  /* 0x000000ffff617224 */ /* 0x000fe200078e007b */
[----:B------:R-:W-:Y:S01]  /*4b00*/  MOV R123, R162 ;  /* 0x000000a2007b7202 */ /* 0x000fe20000000f00 */
[----:B--2---:R-:W-:-:S02]  /*4b10*/  FFMA.FTZ R3, R124, c[0x0][0x2d0], -R5 ;  /* 0x0000b4007c037a23 */ /* 0x004fc40000010805 */
[----:B------:R-:W-:-:S03]  /*4b20*/  IMAD.MOV.U32 R124, RZ, RZ, R28 ;  /* 0x000000ffff7c7224 */ /* 0x000fc600078e001c */
[----:B------:R2:W3:Y:S01]  /*4b30*/  MUFU.EX2 R197, R3 ;  /* 0x0000000300c57308 */ /* 0x0004e20000000800 */
[----:B------:R-:W4:Y:S01]  /*4b40*/  LDSM.16.MT88.4 R28, [R230+0x1100] ;  /* 0x00110000e61c783b */ /* 0x000f220000004200 */
[----:B--2---:R-:W-:Y:S01]  /*4b50*/  FFMA.FTZ R3, R126, c[0x0][0x2d0], -R7 ;  /* 0x0000b4007e037a23 */ /* 0x004fe20000010807 */
[----:B---3--:R-:W-:Y:S01]  /*4b60*/  F2FP.PACK_AB R11, R197, R198 ;  /* 0x000000c6c50b723e */ /* 0x008fe200000000ff */
[----:B------:R-:W-:-:S04]  /*4b70*/  IMAD.MOV.U32 R126, RZ, RZ, R167 ;  /* 0x000000ffff7e7224 */ /* 0x000fc800078e00a7 */
[----:B------:R2:W3:Y:S01]  /*4b80*/  MUFU.EX2 R196, R3 ;  /* 0x0000000300c47308 */ /* 0x0004e20000000800 */
[----:B------:R-:W-:Y:S01]  /*4b90*/  IMAD.MOV.U32 R98, RZ, RZ, R126 ;  /* 0x000000ffff627224 */ /* 0x000fe200078e007e */
[C---:B-1----:R-:W-:Y:S08]  /*4ba0*/  HMMA.16816.F32 R80, R8.reuse, R18, R68 ;  /* 0x000000120850723c */ /* 0x042ff00000001844 */
[----:B------:R-:W-:Y:S01]  /*4bb0*/  HMMA.16816.F32 R68, R8, R14, R64 ;  /* 0x0000000e0844723c */ /* 0x000fe20000001840 */
[----:B--2---:R-:W-:-:S02]  /*4bc0*/  FFMA.FTZ R3, R125, c[0x0][0x2d0], -R7 ;  /* 0x0000b4007d037a23 */ /* 0x004fc40000010807 */
[----:B------:R-:W-:Y:S02]  /*4bd0*/  IMAD.MOV.U32 R125, RZ, RZ, R163 ;  /* 0x000000ffff7d7224 */ /* 0x000fe400078e00a3 */
[----:B------:R1:W-:Y:S03]  /*4be0*/  MUFU.EX2 R195, R3 ;  /* 0x0000000300c37308 */ /* 0x0003e60000000800 */
[C---:B------:R-:W-:Y:S08]  /*4bf0*/  HMMA.16816.F32 R64, R8.reuse, R26, R60 ;  /* 0x0000001a0840723c */ /* 0x040ff0000000183c */
[----:B------:R-:W-:Y:S01]  /*4c00*/  HMMA.16816.F32 R140, R8, R16, R140 ;  /* 0x00000010088c723c */ /* 0x000fe2000000188c */
[----:B-1----:R-:W-:-:S07]  /*4c10*/  FFMA.FTZ R3, R127, c[0x0][0x2d0], -R7 ;  /* 0x0000b4007f037a23 */ /* 0x002fce0000010807 */
[C---:B------:R-:W-:Y:S01]  /*4c20*/  HMMA.16816.F32 R104, R8.reuse, R12, R104 ;  /* 0x0000000c0868723c */ /* 0x040fe20000001868 */
[----:B------:R-:W-:Y:S01]  /*4c30*/  IMAD.MOV.U32 R127, RZ, RZ, R109 ;  /* 0x000000ffff7f7224 */ /* 0x000fe200078e006d */
[----:B------:R1:W2:Y:S06]  /*4c40*/  MUFU.EX2 R194, R3 ;  /* 0x0000000300c27308 */ /* 0x0002ac0000000800 */
[C---:B------:R-:W-:Y:S08]  /*4c50*/  HMMA.16816.F32 R92, R8.reuse, R24, R92 ;  /* 0x00000018085c723c */ /* 0x040ff0000000185c */
[----:B----4-:R-:W-:Y:S01]  /*4c60*/  HMMA.16816.F32 R88, R8, R28, R72 ;  /* 0x0000001c0858723c */ /* 0x010fe20000001848 */
[----:B-1----:R-:W-:-:S02]  /*4c70*/  FFMA.FTZ R3, R128, c[0x0][0x2d0], -R7 ;  /* 0x0000b40080037a23 */ /* 0x002fc40000010807 */
[----:B------:R-:W-:Y:S02]  /*4c80*/  IMAD.MOV.U32 R128, RZ, RZ, R176 ;  /* 0x000000ffff807224 */ /* 0x000fe400078e00b0 */
[----:B------:R1:W-:Y:S03]  /*4c90*/  MUFU.EX2 R193, R3 ;  /* 0x0000000300c17308 */ /* 0x0003e60000000800 */
[----:B------:R-:W-:Y:S07]  /*4ca0*/  HMMA.16816.F32 R60, R8, R30, R44 ;  /* 0x0000001e083c723c */ /* 0x000fee000000182c */
[----:B---3--:R-:W-:-:S02]  /*4cb0*/  F2FP.PACK_AB R8, R196, R251 ;  /* 0x000000fbc408723e */ /* 0x008fc400000000ff */
[----:B--2---:R-:W-:Y:S01]  /*4cc0*/  F2FP.PACK_AB R10, R194, R195 ;  /* 0x000000c3c20a723e */ /* 0x004fe200000000ff */
[--C-:B-1----:R-:W-:Y:S02]  /*4cd0*/  FFMA.FTZ R3, R129, c[0x0][0x2d0], -R0.reuse ;  /* 0x0000b40081037a23 */ /* 0x102fe40000010800 */
[----:B------:R-:W-:Y:S02]  /*4ce0*/  IMAD.MOV.U32 R129, RZ, RZ, R177 ;  /* 0x000000ffff817224 */ /* 0x000fe400078e00b1 */
[----:B------:R1:W-:Y:S02]  /*4cf0*/  MUFU.EX2 R252, R3 ;  /* 0x0000000300fc7308 */ /* 0x0003e40000000800 */
[----:B-1----:R-:W-:Y:S02]  /*4d00*/  FFMA.FTZ R3, R130, c[0x0][0x2d0], -R0 ;  /* 0x0000b40082037a23 */ /* 0x002fe40000010800 */
[----:B------:R-:W-:-:S04]  /*4d10*/  IMAD.MOV.U32 R130, RZ, RZ, R124 ;  /* 0x000000ffff827224 */ /* 0x000fc800078e007c */
[----:B------:R1:W2:Y:S01]  /*4d20*/  MUFU.EX2 R192, R3 ;  /* 0x0000000300c07308 */ /* 0x0002a20000000800 */
[----:B------:R-:W-:Y:S02]  /*4d30*/  IMAD.MOV.U32 R124, RZ, RZ, R166 ;  /* 0x000000ffff7c7224 */ /* 0x000fe400078e00a6 */
[----:B-1----:R-:W-:Y:S01]  /*4d40*/  FFMA.FTZ R3, R131, c[0x0][0x2d0], -R0 ;  /* 0x0000b40083037a23 */ /* 0x002fe20000010800 */
[----:B--2---:R-:W-:Y:S01]  /*4d50*/  F2FP.PACK_AB R9, R192, R252 ;  /* 0x000000fcc009723e */ /* 0x004fe200000000ff */
[----:B------:R-:W-:-:S03]  /*4d60*/  IMAD.MOV.U32 R131, RZ, RZ, R101 ;  /* 0x000000ffff837224 */ /* 0x000fc600078e0065 */
[----:B------:R1:W-:Y:S01]  /*4d70*/  MUFU.EX2 R191, R3 ;  /* 0x0000000300bf7308 */ /* 0x0003e20000000800 */
[----:B------:R-:W-:-:S04]  /*4d80*/  IMAD.MOV.U32 R101, RZ, RZ, R151 ;  /* 0x000000ffff657224 */ /* 0x000fc800078e0097 */
[----:B------:R-:W-:Y:S01]  /*4d90*/  IMAD.MOV.U32 R126, RZ, RZ, R101 ;  /* 0x000000ffff7e7224 */ /* 0x000fe200078e0065 */
[----:B------:R-:W-:Y:S01]  /*4da0*/  MOV R101, R179 ;  /* 0x000000b300657202 */ /* 0x000fe20000000f00 */
[----:B-1----:R-:W-:-:S04]  /*4db0*/  FFMA.FTZ R3, R134, c[0x0][0x2d0], -R0 ;  /* 0x0000b40086037a23 */ /* 0x002fc80000010800 */
[----:B------:R1:W2:Y:S02]  /*4dc0*/  MUFU.EX2 R189, R3 ;  /* 0x0000000300bd7308 */ /* 0x0002a40000000800 */
[----:B-1----:R-:W-:Y:S01]  /*4dd0*/  FFMA.FTZ R3, R133, c[0x0][0x2d0], -R7 ;  /* 0x0000b40085037a23 */ /* 0x002fe20000010807 */
[----:B--2---:R-:W-:-:S05]  /*4de0*/  F2FP.PACK_AB R11, R189, R191 ;  /* 0x000000bfbd0b723e */ /* 0x004fca00000000ff */
[----:B------:R1:W-:Y:S02]  /*4df0*/  MUFU.EX2 R190, R3 ;  /* 0x0000000300be7308 */ /* 0x0003e40000000800 */
[C---:B------:R-:W-:Y:S08]  /*4e00*/  HMMA.16816.F32 R20, R8.reuse, R12, R52 ;  /* 0x0000000c0814723c */ /* 0x040ff00000001834 */
[----:B------:R-:W-:Y:S01]  /*4e10*/  HMMA.16816.F32 R36, R8, R14, R36 ;  /* 0x0000000e0824723c */ /* 0x000fe20000001824 */
[----:B------:R-:W-:Y:S01]  /*4e20*/  LDSM.16.MT88.4 R12, [R231+0x1900] ;  /* 0x00190000e70c783b */ /* 0x000fe20000004200 */
[----:B-1----:R-:W-:-:S04]  /*4e30*/  FFMA.FTZ R3, R132, c[0x0][0x2d0], -R7 ;  /* 0x0000b40084037a23 */ /* 0x002fc80000010807 */
[----:B------:R1:W-:Y:S02]  /*4e40*/  MUFU.EX2 R188, R3 ;  /* 0x0000000300bc7308 */ /* 0x0003e40000000800 */
[C---:B------:R-:W-:Y:S08]  /*4e50*/  HMMA.16816.F32 R44, R8.reuse, R18, R40 ;  /* 0x00000012082c723c */ /* 0x040ff00000001828 */
[----:B------:R-:W-:Y:S01]  /*4e60*/  HMMA.16816.F32 R48, R8, R16, R48 ;  /* 0x000000100830723c */ /* 0x000fe20000001830 */
[----:B------:R-:W2:Y:S01]  /*4e70*/  LDSM.16.MT88.4 R16, [R228+0x1900] ;  /* 0x00190000e410783b */ /* 0x000ea20000004200 */
[----:B-1----:R-:W-:-:S06]  /*4e80*/  FFMA.FTZ R3, R138, c[0x0][0x2d0], -R6 ;  /* 0x0000b4008a037a23 */ /* 0x002fcc0000010806 */
[C---:B------:R-:W-:Y:S01]  /*4e90*/  HMMA.16816.F32 R40, R8.reuse, R24, R76 ;  /* 0x000000180828723c */ /* 0x040fe2000000184c */
[----:B------:R1:W-:Y:S07]  /*4ea0*/  MUFU.EX2 R138, R3 ;  /* 0x00000003008a7308 */ /* 0x0003ee0000000800 */
[C---:B------:R-:W-:Y:S01]  /*4eb0*/  HMMA.16816.F32 R56, R8.reuse, R26, R56 ;  /* 0x0000001a0838723c */ /* 0x040fe20000001838 */
[----:B------:R-:W-:Y:S07]  /*4ec0*/  LDSM.16.MT88.4 R24, [R229+0x1900] ;  /* 0x00190000e518783b */ /* 0x000fee0000004200 */
[----:B------:R-:W-:Y:S01]  /*4ed0*/  HMMA.16816.F32 R84, R8, R28, R84 ;  /* 0x0000001c0854723c */ /* 0x000fe20000001854 */
[----:B-1----:R-:W-:Y:S01]  /*4ee0*/  FFMA.FTZ R3, R156, c[0x0][0x2d0], -R6 ;  /* 0x0000b4009c037a23 */ /* 0x002fe20000010806 */
[----:B------:R-:W-:-:S03]  /*4ef0*/  MOV R156, R110 ;  /* 0x0000006e009c7202 */ /* 0x000fc60000000f00 */
[----:B------:R1:W3:Y:S03]  /*4f00*/  MUFU.EX2 R134, R3 ;  /* 0x0000000300867308 */ /* 0x0002e60000000800 */
[----:B------:R-:W-:Y:S01]  /*4f10*/  HMMA.16816.F32 R72, R8, R30, R32 ;  /* 0x0000001e0848723c */ /* 0x000fe20000001820 */
[----:B------:R-:W4:Y:S04]  /*4f20*/  LDSM.16.MT88.4 R32, [R230+0x1900] ;  /* 0x00190000e620783b */ /* 0x000f280000004200 */
[----:B------:R-:W-:Y:S01]  /*4f30*/  LDSM.16.MT88.4 R28, [R230+0x2100] ;  /* 0x00210000e61c783b */ /* 0x000fe20000004200 */
[----:B-1----:R-:W-:Y:S01]  /*4f40*/  FFMA.FTZ R3, R152, c[0x0][0x2d0], -R6 ;  /* 0x0000b40098037a23 */ /* 0x002fe20000010806 */
[----:B---3--:R-:W-:Y:S01]  /*4f50*/  F2FP.PACK_AB R8, R134, R138 ;  /* 0x0000008a8608723e */ /* 0x008fe200000000ff */
[----:B------:R-:W-:-:S02]  /*4f60*/  IMAD.MOV.U32 R152, RZ, RZ, R111 ;  /* 0x000000ffff987224 */ /* 0x000fc400078e006f */
[----:B------:R1:W-:Y:S02]  /*4f70*/  MUFU.EX2 R133, R3 ;  /* 0x0000000300857308 */ /* 0x0003e40000000800 */
[----:B-1----:R-:W-:Y:S01]  /*4f80*/  FFMA.FTZ R3, R153, c[0x0][0x2d0], -R6 ;  /* 0x0000b40099037a23 */ /* 0x002fe20000010806 */
[----:B------:R-:W-:-:S05]  /*4f90*/  MOV R153, R101 ;  /* 0x0000006500997202 */ /* 0x000fca0000000f00 */
[----:B------:R1:W3:Y:S02]  /*4fa0*/  MUFU.EX2 R132, R3 ;  /* 0x0000000300847308 */ /* 0x0002e40000000800 */
[----:B-1----:R-:W-:Y:S01]  /*4fb0*/  FFMA.FTZ R3, R157, c[0x0][0x2d0], -R5 ;  /* 0x0000b4009d037a23 */ /* 0x002fe20000010805 */
[----:B---3--:R-:W-:-:S05]  /*4fc0*/  F2FP.PACK_AB R10, R132, R133 ;  /* 0x00000085840a723e */ /* 0x008fca00000000ff */
[----:B------:R1:W-:Y:S02]  /*4fd0*/  MUFU.EX2 R115, R3 ;  /* 0x0000000300737308 */ /* 0x0003e40000000800 */
[----:B-1----:R-:W-:Y:S02]  /*4fe0*/  FFMA.FTZ R3, R158, c[0x0][0x2d0], -R5 ;  /* 0x0000b4009e037a23 */ /* 0x002fe40000010805 */
[----:B------:R-:W-:-:S04]  /*4ff0*/  IMAD.MOV.U32 R158, RZ, RZ, R98 ;  /* 0x000000ffff9e7224 */ /* 0x000fc800078e0062 */
[----:B------:R1:W3:Y:S02]  /*5000*/  MUFU.EX2 R114, R3 ;  /* 0x0000000300727308 */ /* 0x0002e40000000800 */
[----:B-1----:R-:W-:Y:S01]  /*5010*/  FFMA.FTZ R3, R154, c[0x0][0x2d0], -R5 ;  /* 0x0000b4009a037a23 */ /* 0x002fe20000010805 */
[----:B------:R-:W-:Y:S02]  /*5020*/  MOV R154, R112 ;  /* 0x00000070009a7202 */ /* 0x000fe40000000f00 */
[----:B---3--:R-:W-:-:S03]  /*5030*/  F2FP.PACK_AB R9, R114, R115 ;  /* 0x000000737209723e */ /* 0x008fc600000000ff */
[----:B------:R1:W-:Y:S02]  /*5040*/  MUFU.EX2 R112, R3 ;  /* 0x0000000300707308 */ /* 0x0003e40000000800 */
[----:B-1----:R-:W-:Y:S02]  /*5050*/  FFMA.FTZ R3, R155, c[0x0][0x2d0], -R5 ;  /* 0x0000b4009b037a23 */ /* 0x002fe40000010805 */
[----:B------:R-:W-:Y:S02]  /*5060*/  IMAD.MOV.U32 R155, RZ, RZ, R118 ;  /* 0x000000ffff9b7224 */ /* 0x000fe400078e0076 */
[----:B------:R-:W-:Y:S02]  /*5070*/  IMAD.MOV.U32 R118, RZ, RZ, R113 ;  /* 0x000000ffff767224 */ /* 0x000fe400078e0071 */
[----:B------:R1:W3:Y:S02]  /*5080*/  MUFU.EX2 R113, R3 ;  /* 0x0000000300717308 */ /* 0x0002e40000000800 */
[----:B-1----:R-:W-:Y:S01]  /*5090*/  FFMA.FTZ R3, R159, c[0x0][0x2d0], -R7 ;  /* 0x0000b4009f037a23 */ /* 0x002fe20000010807 */
[----:B---3--:R-:W-:Y:S01]  /*50a0*/  F2FP.PACK_AB R11, R113, R112 ;  /* 0x00000070710b723e */ /* 0x008fe200000000ff */
[----:B------:R-:W-:-:S04]  /*50b0*/  IMAD.MOV.U32 R159, RZ, RZ, R108 ;  /* 0x000000ffff9f7224 */ /* 0x000fc800078e006c */
[----:B------:R1:W-:Y:S02]  /*50c0*/  MUFU.EX2 R111, R3 ;  /* 0x00000003006f7308 */ /* 0x0003e40000000800 */
[C---:B--2---:R-:W-:Y:S08]  /*50d0*/  HMMA.16816.F32 R140, R8.reuse, R16, R140 ;  /* 0x00000010088c723c */ /* 0x044ff0000000188c */
[----:B----4-:R-:W-:Y:S01]  /*50e0*/  HMMA.16816.F32 R76, R8, R32, R88 ;  /* 0x00000020084c723c */ /* 0x010fe20000001858 */
[----:B-1----:R-:W-:-:S04]  /*50f0*/  FFMA.FTZ R3, R148, c[0x0][0x2d0], -R7 ;  /* 0x0000b40094037a23 */ /* 0x002fc80000010807 */
[----:B------:R1:W-:Y:S02]  /*5100*/  MUFU.EX2 R110, R3 ;  /* 0x00000003006e7308 */ /* 0x0003e40000000800 */
[----:B-1----:R-:W-:-:S06]  /*5110*/  FFMA.FTZ R3, R150, c[0x0][0x2d0], -R7 ;  /* 0x0000b40096037a23 */ /* 0x002fcc0000010807 */
[----:B------:R1:W-:Y:S02]  /*5120*/  MUFU.EX2 R109, R3 ;  /* 0x00000003006d7308 */ /* 0x0003e40000000800 */
[----:B-1----:R-:W-:Y:S02]  /*5130*/  FFMA.FTZ R3, R149, c[0x0][0x2d0], -R7 ;  /* 0x0000b40095037a23 */ /* 0x002fe40000010807 */
[C---:B------:R-:W-:Y:S04]  /*5140*/  HMMA.16816.F32 R148, R8.reuse, R18, R80 ;  /* 0x000000120894723c */ /* 0x040fe80000001850 */
[----:B------:R1:W-:Y:S04]  /*5150*/  MUFU.EX2 R108, R3 ;  /* 0x00000003006c7308 */ /* 0x0003e80000000800 */
[----:B------:R-:W-:Y:S01]  /*5160*/  HMMA.16816.F32 R80, R8, R26, R64 ;  /* 0x0000001a0850723c */ /* 0x000fe20000001840 */
[----:B-1----:R-:W-:-:S07]  /*5170*/  FFMA.FTZ R3, R160, c[0x0][0x2d0], -R0 ;  /* 0x0000b400a0037a23 */ /* 0x002fce0000010800 */
[----:B------:R-:W-:Y:S01]  /*5180*/  HMMA.16816.F32 R160, R8, R12, R104 ;  /* 0x0000000c08a0723c */ /* 0x000fe20000001868 */
[----:B------:R1:W-:Y:S02]  /*5190*/  MUFU.EX2 R106, R3 ;  /* 0x00000003006a7308 */ /* 0x0003e40000000800 */
[----:B-1----:R-:W-:-:S05]  /*51a0*/  FFMA.FTZ R3, R164, c[0x0][0x2d0], -R0 ;  /* 0x0000b400a4037a23 */ /* 0x002fca0000010800 */
[C---:B------:R-:W-:Y:S01]  /*51b0*/  HMMA.16816.F32 R164, R8.reuse, R14, R68 ;  /* 0x0000000e08a4723c */ /* 0x040fe20000001844 */
[----:B------:R1:W2:Y:S07]  /*51c0*/  MUFU.EX2 R105, R3 ;  /* 0x0000000300697308 */ /* 0x0002ae0000000800 */
[----:B------:R-:W-:Y:S01]  /*51d0*/  HMMA.16816.F32 R68, R8, R34, R60 ;  /* 0x000000220844723c */ /* 0x000fe2000000183c */
[----:B-1----:R-:W-:Y:S02]  /*51e0*/  FFMA.FTZ R3, R169, c[0x0][0x2d0], -R0 ;  /* 0x0000b400a9037a23 */ /* 0x002fe40000010800 */
[----:B------:R-:W-:Y:S01]  /*51f0*/  IMAD.MOV.U32 R169, RZ, RZ, R97 ;  /* 0x000000ffffa97224 */ /* 0x000fe200078e0061 */
[----:B------:R-:W-:Y:S01]  /*5200*/  MOV R97, R99 ;  /* 0x0000006300617202 */ /* 0x000fe20000000f00 */
[----:B------:R1:W-:Y:S01]  /*5210*/  MUFU.EX2 R104, R3 ;  /* 0x0000000300687308 */ /* 0x0003e20000000800 */
[----:B------:R-:W-:-:S02]  /*5220*/  IMAD.MOV.U32 R99, RZ, RZ, R124 ;  /* 0x000000ffff637224 */ /* 0x000fc400078e007c */
[----:B------:R-:W-:Y:S02]  /*5230*/  IMAD.MOV.U32 R124, RZ, RZ, R4 ;  /* 0x000000ffff7c7224 */ /* 0x000fe400078e0004 */
[----:B------:R-:W-:Y:S02]  /*5240*/  IMAD.MOV.U32 R157, RZ, RZ, R99 ;  /* 0x000000ffff9d7224 */ /* 0x000fe400078e0063 */
[----:B------:R-:W-:Y:S02]  /*5250*/  IMAD.MOV.U32 R4, RZ, RZ, R178 ;  /* 0x000000ffff047224 */ /* 0x000fe400078e00b2 */
[----:B------:R-:W-:Y:S01]  /*5260*/  HMMA.16816.F32 R176, R8, R24, R92 ;  /* 0x0000001808b0723c */ /* 0x000fe2000000185c */
[----:B-1----:R-:W-:-:S06]  /*5270*/  FFMA.FTZ R3, R170, c[0x0][0x2d0], -R0 ;  /* 0x0000b400aa037a23 */ /* 0x002fcc0000010800 */
[----:B------:R-:W-:Y:S01]  /*5280*/  F2FP.PACK_AB R8, R190, R193 ;  /* 0x000000c1be08723e */ /* 0x000fe200000000ff */
[----:B------:R-:W-:Y:S01]  /*5290*/  IMAD.MOV.U32 R170, RZ, RZ, R131 ;  /* 0x000000ffffaa7224 */ /* 0x000fe200078e0083 */
[----:B------:R-:W-:Y:S01]  /*52a0*/  MOV R131, R130 ;  /* 0x0000008200837202 */ /* 0x000fe20000000f00 */
[----:B------:R-:W-:Y:S01]  /*52b0*/  IMAD.MOV.U32 R130, RZ, RZ, R100 ;  /* 0x000000ffff827224 */ /* 0x000fe200078e0064 */
[----:B--2---:R-:W-:Y:S01]  /*52c0*/  F2FP.PACK_AB R9, R105, R106 ;  /* 0x0000006a6909723e */ /* 0x004fe200000000ff */
[----:B------:R-:W-:Y:S01]  /*52d0*/  IMAD.MOV.U32 R100, RZ, RZ, R103 ;  /* 0x000000ffff647224 */ /* 0x000fe200078e0067 */
[----:B------:R-:W-:Y:S01]  /*52e0*/  F2FP.PACK_AB R10, R111, R188 ;  /* 0x000000bc6f0a723e */ /* 0x000fe200000000ff */
[----:B------:R1:W2:Y:S02]  /*52f0*/  MUFU.EX2 R103, R3 ;  /* 0x0000000300677308 */ /* 0x0002a40000000800 */
[----:B-1----:R-:W-:Y:S01]  /*5300*/  FFMA.FTZ R3, R168, c[0x0][0x2d0], -R7 ;  /* 0x0000b400a8037a23 */ /* 0x002fe20000010807 */
[----:B--2---:R-:W-:Y:S01]  /*5310*/  F2FP.PACK_AB R11, R103, R104 ;  /* 0x00000068670b723e */ /* 0x004fe200000000ff */
[----:B------:R-:W-:-:S04]  /*5320*/  IMAD.MOV.U32 R168, RZ, RZ, R152 ;  /* 0x000000ffffa87224 */ /* 0x000fc800078e0098 */
[----:B------:R1:W-:Y:S01]  /*5330*/  MUFU.EX2 R107, R3 ;  /* 0x00000003006b7308 */ /* 0x0003e20000000800 */
[----:B------:R-:W-:Y:S01]  /*5340*/  IMAD.MOV.U32 R152, RZ, RZ, R156 ;  /* 0x000000ffff987224 */ /* 0x000fe200078e009c */
[----:B------:R-:W-:Y:S01]  /*5350*/  MOV R156, R127 ;  /* 0x0000007f009c7202 */ /* 0x000fe20000000f00 */
[----:B------:R-:W-:Y:S01]  /*5360*/  IMAD.MOV.U32 R127, RZ, RZ, R97 ;  /* 0x000000ffff7f7224 */ /* 0x000fe200078e0061 */
[C---:B------:R-:W-:Y:S08]  /*5370*/  HMMA.16816.F32 R64, R8.reuse, R16, R48 ;  /* 0x000000100840723c */ /* 0x040ff00000001830 */
[----:B------:R-:W-:Y:S01]  /*5380*/  HMMA.16816.F32 R60, R8, R18, R44 ;  /* 0x00000012083c723c */ /* 0x000fe2000000182c */
[----:B------:R-:W-:Y:S01]  /*5390*/  LDSM.16.MT88.4 R16, [R231+0x2100] ;  /* 0x00210000e710783b */ /* 0x000fe20000004200 */
[----:B-1----:R-:W-:-:S02]  /*53a0*/  FFMA.FTZ R3, R171, c[0x0][0x2d0], -R6 ;  /* 0x0000b400ab037a23 */ /* 0x002fc40000010806 */
[----:B------:R-:W-:Y:S02]  /*53b0*/  IMAD.MOV.U32 R171, RZ, RZ, R96 ;  /* 0x000000ffffab7224 */ /* 0x000fe400078e0060 */
[----:B------:R1:W-:Y:S02]  /*53c0*/  MUFU.EX2 R101, R3 ;  /* 0x0000000300657308 */ /* 0x0003e40000000800 */
[C---:B------:R-:W-:Y:S01]  /*53d0*/  HMMA.16816.F32 R52, R8.reuse, R12, R20 ;  /* 0x0000000c0834723c */ /* 0x040fe20000001814 */
[----:B------:R-:W2:Y:S07]  /*53e0*/  LDSM.16.MT88.4 R20, [R228+0x2100] ;  /* 0x00210000e414783b */ /* 0x000eae0000004200 */
[----:B------:R-:W-:Y:S01]  /*53f0*/  HMMA.16816.F32 R48, R8, R14, R36 ;  /* 0x0000000e0830723c */ /* 0x000fe20000001824 */
[----:B------:R-:W3:Y:S01]  /*5400*/  LDSM.16.MT88.4 R12, [R229+0x2100] ;  /* 0x00210000e50c783b */ /* 0x000ee20000004200 */
[----:B-1----:R-:W-:-:S06]  /*5410*/  FFMA.FTZ R3, R173, c[0x0][0x2d0], -R6 ;  /* 0x0000b400ad037a23 */ /* 0x002fcc0000010806 */
[C---:B------:R-:W-:Y:S01]  /*5420*/  HMMA.16816.F32 R44, R8.reuse, R32, R84 ;  /* 0x00000020082c723c */ /* 0x040fe20000001854 */
[----:B------:R-:W-:Y:S02]  /*5430*/  IMAD.MOV.U32 R173, RZ, RZ, R102 ;  /* 0x000000ffffad7224 */ /* 0x000fe400078e0066 */
[----:B------:R1:W4:Y:S05]  /*5440*/  MUFU.EX2 R102, R3 ;  /* 0x0000000300667308 */ /* 0x00032a0000000800 */
[C---:B------:R-:W-:Y:S08]  /*5450*/  HMMA.16816.F32 R36, R8.reuse, R24, R40 ;  /* 0x000000180824723c */ /* 0x040ff00000001828 */
[----:B------:R-:W-:Y:S01]  /*5460*/  HMMA.16816.F32 R40, R8, R26, R56 ;  /* 0x0000001a0828723c */ /* 0x000fe20000001838 */
[----:B------:R-:W2:Y:S01]  /*5470*/  LDSM.16.MT88.4 R24, [R228+0x2900] ;  /* 0x00290000e418783b */ /* 0x000ea20000004200 */
[----:B-1----:R-:W-:-:S02]  /*5480*/  FFMA.FTZ R3, R172, c[0x0][0x2d0], -R6 ;  /* 0x0000b400ac037a23 */ /* 0x002fc40000010806 */
[----:B------:R-:W-:Y:S02]  /*5490*/  IMAD.MOV.U32 R172, RZ, RZ, R100 ;  /* 0x000000ffffac7224 */ /* 0x000fe400078e0064 */
[----:B------:R1:W-:Y:S02]  /*54a0*/  MUFU.EX2 R100, R3 ;  /* 0x0000000300647308 */ /* 0x0003e40000000800 */
[----:B------:R-:W-:Y:S07]  /*54b0*/  HMMA.16816.F32 R32, R8, R34, R72 ;  /* 0x000000220820723c */ /* 0x000fee0000001848 */
[----:B----4-:R-:W-:Y:S01]  /*54c0*/  F2FP.PACK_AB R8, R102, R101 ;  /* 0x000000656608723e */ /* 0x010fe200000000ff */
[----:B-1----:R-:W-:-:S04]  /*54d0*/  FFMA.FTZ R3, R174, c[0x0][0x2d0], -R6 ;  /* 0x0000b400ae037a23 */ /* 0x002fc80000010806 */
[----:B------:R1:W4:Y:S02]  /*54e0*/  MUFU.EX2 R99, R3 ;  /* 0x0000000300637308 */ /* 0x0003240000000800 */
[----:B-1----:R-:W-:Y:S01]  /*54f0*/  FFMA.FTZ R3, R175, c[0x0][0x2d0], -R5 ;  /* 0x0000b400af037a23 */ /* 0x002fe20000010805 */
[----:B----4-:R-:W-:-:S05]  /*5500*/  F2FP.PACK_AB R10, R99, R100 ;  /* 0x00000064630a723e */ /* 0x010fca00000000ff */
[----:B------:R1:W-:Y:S02]  /*5510*/  MUFU.EX2 R98, R3 ;  /* 0x0000000300627308 */ /* 0x0003e40000000800 */
[----:B-1----:R-:W-:-:S06]  /*5520*/  FFMA.FTZ R3, R181, c[0x0][0x2d0], -R5 ;  /* 0x0000b400b5037a23 */ /* 0x002fcc0000010805 */
        /* <DEDUP_REMOVED lines=9> */
[C---:B--2---:R-:W-:Y:S08]  /*55c0*/  HMMA.16816.F32 R140, R8.reuse, R20, R140 ;  /* 0x00000014088c723c */ /* 0x044ff0000000188c */
[----:B------:R-:W-:Y:S01]  /*55d0*/  HMMA.16816.F32 R148, R8, R22, R148 ;  /* 0x000000160894723c */ /* 0x000fe20000001894 */
[----:B-1----:R-:W-:-:S04]  /*55e0*/  FFMA.FTZ R3, R183, c[0x0][0x2d0], -R0 ;  /* 0x0000b400b7037a23 */ /* 0x002fc80000010800 */
[----:B------:R1:W2:Y:S03]  /*55f0*/  MUFU.EX2 R93, R3 ;  /* 0x00000003005d7308 */ /* 0x0002a60000000800 */
[C---:B------:R-:W-:Y:S08]  /*5600*/  HMMA.16816.F32 R160, R8.reuse, R16, R160 ;  /* 0x0000001008a0723c */ /* 0x040ff000000018a0 */
[----:B------:R-:W-:Y:S01]  /*5610*/  HMMA.16816.F32 R164, R8, R18, R164 ;  /* 0x0000001208a4723c */ /* 0x000fe200000018a4 */
[----:B-1----:R-:W-:-:S07]  /*5620*/  FFMA.FTZ R3, R185, c[0x0][0x2d0], -R0 ;  /* 0x0000b400b9037a23 */ /* 0x002fce0000010800 */
[C---:B---3--:R-:W-:Y:S01]  /*5630*/  HMMA.16816.F32 R176, R8.reuse, R12, R176 ;  /* 0x0000000c08b0723c */ /* 0x048fe200000018b0 */
[----:B------:R1:W-:Y:S07]  /*5640*/  MUFU.EX2 R92, R3 ;  /* 0x00000003005c7308 */ /* 0x0003ee0000000800 */
[C---:B------:R-:W-:Y:S08]  /*5650*/  HMMA.16816.F32 R80, R8.reuse, R14, R80 ;  /* 0x0000000e0850723c */ /* 0x040ff00000001850 */
[----:B------:R-:W-:Y:S01]  /*5660*/  HMMA.16816.F32 R76, R8, R28, R76 ;  /* 0x0000001c084c723c */ /* 0x000fe2000000184c */
[----:B-1----:R-:W-:-:S04]  /*5670*/  FFMA.FTZ R3, R186, c[0x0][0x2d0], -R0 ;  /* 0x0000b400ba037a23 */ /* 0x002fc80000010800 */
[----:B------:R1:W3:Y:S03]  /*5680*/  MUFU.EX2 R91, R3 ;  /* 0x00000003005b7308 */ /* 0x0002e60000000800 */
[----:B------:R-:W-:Y:S07]  /*5690*/  HMMA.16816.F32 R68, R8, R30, R68 ;  /* 0x0000001e0844723c */ /* 0x000fee0000001844 */
[----:B------:R-:W-:-:S02]  /*56a0*/  F2FP.PACK_AB R8, R109, R110 ;  /* 0x0000006e6d08723e */ /* 0x000fc400000000ff */
[----:B--2---:R-:W-:Y:S02]  /*56b0*/  F2FP.PACK_AB R9, R93, R94 ;  /* 0x0000005e5d09723e */ /* 0x004fe400000000ff */
[----:B------:R-:W-:Y:S01]  /*56c0*/  F2FP.PACK_AB R10, R107, R108 ;  /* 0x0000006c6b0a723e */ /* 0x000fe200000000ff */
[----:B-1----:R-:W-:Y:S01]  /*56d0*/  FFMA.FTZ R3, R146, c[0x0][0x2d0], -R6 ;  /* 0x0000b40092037a23 */ /* 0x002fe20000010806 */
[----:B---3--:R-:W-:-:S03]  /*56e0*/  F2FP.PACK_AB R11, R91, R92 ;  /* 0x0000005c5b0b723e */ /* 0x008fc600000000ff */
[----:B------:R1:W-:Y:S04]  /*56f0*/  MUFU.EX2 R90, R3 ;  /* 0x00000003005a7308 */ /* 0x0003e80000000800 */
[C---:B------:R-:W-:Y:S08]  /*5700*/  HMMA.16816.F32 R64, R8.reuse, R20, R64 ;  /* 0x000000140840723c */ /* 0x040ff00000001840 */
[----:B------:R-:W-:Y:S01]  /*5710*/  HMMA.16816.F32 R60, R8, R22, R60 ;  /* 0x00000016083c723c */ /* 0x000fe2000000183c */
[----:B------:R-:W2:Y:S01]  /*5720*/  LDSM.16.MT88.4 R20, [R231+0x2900] ;  /* 0x00290000e714783b */ /* 0x000ea20000004200 */
[----:B-1----:R-:W-:-:S04]  /*5730*/  FFMA.FTZ R3, R147, c[0x0][0x2d0], -R6 ;  /* 0x0000b40093037a23 */ /* 0x002fc80000010806 */
[----:B------:R1:W3:Y:S02]  /*5740*/  MUFU.EX2 R89, R3 ;  /* 0x0000000300597308 */ /* 0x0002e40000000800 */
[C---:B------:R-:W-:Y:S08]  /*5750*/  HMMA.16816.F32 R52, R8.reuse, R16, R52 ;  /* 0x000000100834723c */ /* 0x040ff00000001834 */
[----:B------:R-:W-:Y:S01]  /*5760*/  HMMA.16816.F32 R48, R8, R18, R48 ;  /* 0x000000120830723c */ /* 0x000fe20000001830 */
[----:B------:R-:W4:Y:S01]  /*5770*/  LDSM.16.MT88.4 R16, [R229+0x2900] ;  /* 0x00290000e510783b */ /* 0x000f220000004200 */
[----:B-1----:R-:W-:-:S06]  /*5780*/  FFMA.FTZ R3, R144, c[0x0][0x2d0], -R6 ;  /* 0x0000b40090037a23 */ /* 0x002fcc0000010806 */
[C---:B------:R-:W-:Y:S01]  /*5790*/  HMMA.16816.F32 R36, R8.reuse, R12, R36 ;  /* 0x0000000c0824723c */ /* 0x040fe20000001824 */
[----:B------:R1:W-:Y:S07]  /*57a0*/  MUFU.EX2 R88, R3 ;  /* 0x0000000300587308 */ /* 0x0003ee0000000800 */
[C---:B------:R-:W-:Y:S01]  /*57b0*/  HMMA.16816.F32 R40, R8.reuse, R14, R40 ;  /* 0x0000000e0828723c */ /* 0x040fe20000001828 */
[----:B------:R-:W2:Y:S07]  /*57c0*/  LDSM.16.MT88.4 R12, [R230+0x2900] ;  /* 0x00290000e60c783b */ /* 0x000eae0000004200 */
[----:B------:R-:W-:Y:S01]  /*57d0*/  HMMA.16816.F32 R32, R8, R30, R32 ;  /* 0x0000001e0820723c */ /* 0x000fe20000001820 */
[----:B-1----:R-:W-:-:S04]  /*57e0*/  FFMA.FTZ R3, R145, c[0x0][0x2d0], -R6 ;  /* 0x0000b40091037a23 */ /* 0x002fc80000010806 */
[----:B------:R1:W-:Y:S03]  /*57f0*/  MUFU.EX2 R87, R3 ;  /* 0x0000000300577308 */ /* 0x0003e60000000800 */
[----:B------:R-:W-:Y:S01]  /*5800*/  HMMA.16816.F32 R44, R8, R28, R44 ;  /* 0x0000001c082c723c */ /* 0x000fe2000000182c */
[----:B-1----:R-:W-:-:S04]  /*5810*/  FFMA.FTZ R3, R187, c[0x0][0x2d0], -R5 ;  /* 0x0000b400bb037a23 */ /* 0x002fc80000010805 */
[----:B------:R1:W-:Y:S02]  /*5820*/  MUFU.EX2 R86, R3 ;  /* 0x0000000300567308 */ /* 0x0003e40000000800 */
[----:B-1----:R-:W-:-:S06]  /*5830*/  FFMA.FTZ R3, R212, c[0x0][0x2d0], -R5 ;  /* 0x0000b400d4037a23 */ /* 0x002fcc0000010805 */
[----:B------:R1:W1:Y:S02]  /*5840*/  MUFU.EX2 R85, R3 ;  /* 0x0000000300557308 */ /* 0x0002640000000800 */
[----:B-1----:R-:W-:-:S06]  /*5850*/  FFMA.FTZ R3, R209, c[0x0][0x2d0], -R5 ;  /* 0x0000b400d1037a23 */ /* 0x002fcc0000010805 */
[----:B------:R1:W-:Y:S02]  /*5860*/  MUFU.EX2 R75, R3 ;  /* 0x00000003004b7308 */ /* 0x0003e40000000800 */
[----:B-1----:R-:W-:-:S06]  /*5870*/  FFMA.FTZ R3, R210, c[0x0][0x2d0], -R5 ;  /* 0x0000b400d2037a23 */ /* 0x002fcc0000010805 */
[----:B------:R1:W1:Y:S02]  /*5880*/  MUFU.EX2 R84, R3 ;  /* 0x0000000300547308 */ /* 0x0002640000000800 */
[----:B-1----:R-:W-:Y:S02]  /*5890*/  FFMA.FTZ R3, R172, c[0x0][0x2d0], -R7 ;  /* 0x0000b400ac037a23 */ /* 0x002fe40000010807 */
[----:B------:R-:W-:-:S04]  /*58a0*/  IMAD.MOV.U32 R172, RZ, RZ, R173 ;  /* 0x000000ffffac7224 */ /* 0x000fc800078e00ad */
[----:B------:R1:W-:Y:S01]  /*58b0*/  MUFU.EX2 R74, R3 ;  /* 0x00000003004a7308 */ /* 0x0003e20000000800 */
[----:B------:R-:W-:Y:S01]  /*58c0*/  IMAD.MOV.U32 R173, RZ, RZ, R171 ;  /* 0x000000ffffad7224 */ /* 0x000fe200078e00ab */
[----:B------:R-:W-:Y:S01]  /*58d0*/  MOV R171, R168 ;  /* 0x000000a800ab7202 */ /* 0x000fe20000000f00 */
[----:B------:R-:W-:Y:S02]  /*58e0*/  IMAD.MOV.U32 R168, RZ, RZ, R170 ;  /* 0x000000ffffa87224 */ /* 0x000fe400078e00aa */
[----:B------:R-:W-:Y:S02]  /*58f0*/  IMAD.MOV.U32 R170, RZ, RZ, R169 ;  /* 0x000000ffffaa7224 */ /* 0x000fe400078e00a9 */
[----:B------:R-:W-:Y:S02]  /*5900*/  IMAD.MOV.U32 R169, RZ, RZ, R159 ;  /* 0x000000ffffa97224 */ /* 0x000fe400078e009f */
[----:B------:R-:W-:Y:S01]  /*5910*/  IMAD.MOV.U32 R159, RZ, RZ, R155 ;  /* 0x000000ffff9f7224 */ /* 0x000fe200078e009b */
[----:B------:R-:W-:Y:S01]  /*5920*/  MOV R155, R154 ;  /* 0x0000009a009b7202 */ /* 0x000fe20000000f00 */
[----:B------:R-:W-:-:S02]  /*5930*/  IMAD.MOV.U32 R154, RZ, RZ, R121 ;  /* 0x000000ffff9a7224 */ /* 0x000fc400078e0079 */
[----:B------:R-:W-:Y:S01]  /*5940*/  IMAD.MOV.U32 R121, RZ, RZ, R235 ;  /* 0x000000ffff797224 */ /* 0x000fe200078e00eb */
[----:B---3--:R-:W-:Y:S01]  /*5950*/  F2FP.PACK_AB R8, R89, R90 ;  /* 0x0000005a5908723e */ /* 0x008fe200000000ff */
[--C-:B------:R-:W-:Y:S01]  /*5960*/  FFMA.FTZ R4, R4, c[0x0][0x2d0], -R7.reuse ;  /* 0x0000b40004047a23 */ /* 0x100fe20000010807 */
[----:B------:R-:W-:Y:S01]  /*5970*/  F2FP.PACK_AB R9, R85, R86 ;  /* 0x000000565509723e */ /* 0x000fe200000000ff */
[----:B-1----:R-:W-:Y:S01]  /*5980*/  FFMA.FTZ R3, R172, c[0x0][0x2d0], -R7 ;  /* 0x0000b400ac037a23 */ /* 0x002fe20000010807 */
[----:B------:R-:W-:Y:S01]  /*5990*/  F2FP.PACK_AB R10, R87, R88 ;  /* 0x00000058570a723e */ /* 0x000fe200000000ff */
[----:B------:R-:W-:Y:S01]  /*59a0*/  IMAD.MOV.U32 R172, RZ, RZ, R173 ;  /* 0x000000ffffac7224 */ /* 0x000fe200078e00ad */
[----:B------:R-:W-:Y:S01]  /*59b0*/  F2FP.PACK_AB R11, R84, R75 ;  /* 0x0000004b540b723e */ /* 0x000fe200000000ff */
[----:B------:R1:W3:Y:S01]  /*59c0*/  MUFU.EX2 R73, R3 ;  /* 0x0000000300497308 */ /* 0x0002e20000000800 */
[----:B------:R-:W-:Y:S01]  /*59d0*/  IMAD.MOV.U32 R173, RZ, RZ, R171 ;  /* 0x000000ffffad7224 */ /* 0x000fe200078e00ab */
[----:B------:R-:W-:Y:S01]  /*59e0*/  MOV R171, R168 ;  /* 0x000000a800ab7202 */ /* 0x000fe20000000f00 */
[----:B------:R-:W-:Y:S01]  /*59f0*/  IMAD.MOV.U32 R168, RZ, RZ, R170 ;  /* 0x000000ffffa87224 */ /* 0x000fe200078e00aa */
[----:B------:R2:W5:Y:S01]  /*5a00*/  LDL.LU R235, [R1+0x1c] ;  /* 0x00001c0001eb7983 */ /* 0x0005620000300800 */
[----:B------:R-:W-:-:S02]  /*5a10*/  IMAD.MOV.U32 R170, RZ, RZ, R169 ;  /* 0x000000ffffaa7224 */ /* 0x000fc400078e00a9 */
[----:B------:R-:W-:Y:S02]  /*5a20*/  IMAD.MOV.U32 R169, RZ, RZ, R159 ;  /* 0x000000ffffa97224 */ /* 0x000fe400078e009f */
[----:B------:R-:W-:Y:S01]  /*5a30*/  IMAD.MOV.U32 R159, RZ, RZ, R155 ;  /* 0x000000ffff9f7224 */ /* 0x000fe200078e009b */
[----:B------:R-:W-:Y:S01]  /*5a40*/  MOV R155, R154 ;  /* 0x0000009a009b7202 */ /* 0x000fe20000000f00 */
[----:B------:R-:W-:Y:S01]  /*5a50*/  IMAD.MOV.U32 R154, RZ, RZ, R121 ;  /* 0x000000ffff9a7224 */ /* 0x000fe200078e0079 */
[----:B------:R-:W-:Y:S01]  /*5a60*/  HMMA.16816.F32 R140, R8, R24, R140 ;  /* 0x00000018088c723c */ /* 0x000fe2000000188c */
[----:B------:R-:W-:Y:S02]  /*5a70*/  IMAD.MOV.U32 R174, RZ, RZ, R129 ;  /* 0x000000ffffae7224 */ /* 0x000fe400078e0081 */
[----:B------:R-:W-:Y:S02]  /*5a80*/  IMAD.MOV.U32 R121, RZ, RZ, R234 ;  /* 0x000000ffff797224 */ /* 0x000fe400078e00ea */
[----:B-1----:R-:W-:-:S03]  /*5a90*/  FFMA.FTZ R3, R227, c[0x0][0x2d0], -R7 ;  /* 0x0000b400e3037a23 */ /* 0x002fc60000010807 */
[C---:B------:R-:W-:Y:S01]  /*5aa0*/  HMMA.16816.F32 R148, R8.reuse, R26, R148 ;  /* 0x0000001a0894723c */ /* 0x040fe20000001894 */
[----:B------:R1:W-:Y:S07]  /*5ab0*/  MUFU.EX2 R72, R3 ;  /* 0x0000000300487308 */ /* 0x0003ee0000000800 */
[C---:B--2---:R-:W-:Y:S08]  /*5ac0*/  HMMA.16816.F32 R160, R8.reuse, R20, R160 ;  /* 0x0000001408a0723c */ /* 0x044ff000000018a0 */
[----:B------:R-:W-:Y:S01]  /*5ad0*/  HMMA.16816.F32 R164, R8, R22, R164 ;  /* 0x0000001608a4723c */ /* 0x000fe200000018a4 */
[----:B-1----:R-:W-:-:S07]  /*5ae0*/  FFMA.FTZ R3, R172, c[0x0][0x2d0], -R7 ;  /* 0x0000b400ac037a23 */ /* 0x002fce0000010807 */
[----:B----4-:R-:W-:Y:S01]  /*5af0*/  HMMA.16816.F32 R176, R8, R16, R176 ;  /* 0x0000001008b0723c */ /* 0x010fe200000018b0 */
[----:B------:R-:W-:-:S07]  /*5b00*/  IMAD.MOV.U32 R172, RZ, RZ, R173 ;  /* 0x000000ffffac7224 */ /* 0x000fce00078e00ad */
[----:B------:R-:W-:Y:S01]  /*5b10*/  HMMA.16816.F32 R180, R8, R18, R80 ;  /* 0x0000001208b4723c */ /* 0x000fe20000001850 */
[----:B------:R-:W-:Y:S01]  /*5b20*/  IMAD.MOV.U32 R173, RZ, RZ, R171 ;  /* 0x000000ffffad7224 */ /* 0x000fe200078e00ab */
[----:B------:R-:W-:Y:S01]  /*5b30*/  MOV R171, R168 ;  /* 0x000000a800ab7202 */ /* 0x000fe20000000f00 */
[----:B------:R1:W-:Y:S01]  /*5b40*/  MUFU.EX2 R59, R3 ;  /* 0x00000003003b7308 */ /* 0x0003e20000000800 */
[----:B------:R-:W-:-:S04]  /*5b50*/  IMAD.MOV.U32 R168, RZ, RZ, R170 ;  /* 0x000000ffffa87224 */ /* 0x000fc800078e00aa */
[C---:B------:R-:W-:Y:S08]  /*5b60*/  HMMA.16816.F32 R76, R8.reuse, R12, R76 ;  /* 0x0000000c084c723c */ /* 0x040ff0000000184c */
[----:B------:R-:W-:Y:S01]  /*5b70*/  HMMA.16816.F32 R68, R8, R14, R68 ;  /* 0x0000000e0844723c */ /* 0x000fe20000001844 */
[----:B------:R-:W-:Y:S01]  /*5b80*/  MOV R129, R118 ;  /* 0x0000007600817202 */ /* 0x000fe20000000f00 */
[----:B------:R2:W5:Y:S01]  /*5b90*/  LDL.LU R234, [R1+0x18] ;  /* 0x0000180001ea7983 */ /* 0x0005620000300800 */
[----:B-1----:R-:W-:Y:S01]  /*5ba0*/  FFMA.FTZ R3, R172, c[0x0][0x2d0], -R0 ;  /* 0x0000b400ac037a23 */ /* 0x002fe20000010800 */
[----:B------:R-:W-:Y:S01]  /*5bb0*/  MOV R172, R173 ;  /* 0x000000ad00ac7202 */ /* 0x000fe20000000f00 */
[----:B------:R-:W-:-:S02]  /*5bc0*/  IMAD.MOV.U32 R173, RZ, RZ, R171 ;  /* 0x000000ffffad7224 */ /* 0x000fc400078e00ab */
[----:B------:R1:W-:Y:S01]  /*5bd0*/  MUFU.EX2 R58, R3 ;  /* 0x00000003003a7308 */ /* 0x0003e20000000800 */
[----:B------:R-:W-:Y:S02]  /*5be0*/  IMAD.MOV.U32 R171, RZ, RZ, R168 ;  /* 0x000000ffffab7224 */ /* 0x000fe400078e00a8 */
[----:B------:R-:W-:Y:S02]  /*5bf0*/  IMAD.MOV.U32 R170, RZ, RZ, R169 ;  /* 0x000000ffffaa7224 */ /* 0x000fe400078e00a9 */
[----:B------:R-:W-:Y:S02]  /*5c00*/  IMAD.MOV.U32 R169, RZ, RZ, R159 ;  /* 0x000000ffffa97224 */ /* 0x000fe400078e009f */
[----:B------:R-:W-:Y:S02]  /*5c10*/  IMAD.MOV.U32 R168, RZ, RZ, R170 ;  /* 0x000000ffffa87224 */ /* 0x000fe400078e00aa */
[----:B------:R-:W-:Y:S01]  /*5c20*/  IMAD.MOV.U32 R159, RZ, RZ, R155 ;  /* 0x000000ffff9f7224 */ /* 0x000fe200078e009b */
[----:B------:R-:W-:Y:S01]  /*5c30*/  MOV R155, R154 ;  /* 0x0000009a009b7202 */ /* 0x000fe20000000f00 */
[----:B-1----:R-:W-:-:S02]  /*5c40*/  FFMA.FTZ R3, R172, c[0x0][0x2d0], -R0 ;  /* 0x0000b400ac037a23 */ /* 0x002fc40000010800 */
[----:B------:R-:W-:Y:S02]  /*5c50*/  IMAD.MOV.U32 R172, RZ, RZ, R173 ;  /* 0x000000ffffac7224 */ /* 0x000fe400078e00ad */
[----:B------:R1:W4:Y:S01]  /*5c60*/  MUFU.EX2 R57, R3 ;  /* 0x0000000300397308 */ /* 0x0003220000000800 */
[----:B------:R-:W-:Y:S01]  /*5c70*/  IMAD.MOV.U32 R173, RZ, RZ, R171 ;  /* 0x000000ffffad7224 */ /* 0x000fe200078e00ab */
[----:B------:R-:W-:Y:S01]  /*5c80*/  MOV R171, R168 ;  /* 0x000000a800ab7202 */ /* 0x000fe20000000f00 */
[----:B------:R-:W-:Y:S01]  /*5c90*/  IMAD.MOV.U32 R170, RZ, RZ, R169 ;  /* 0x000000ffffaa7224 */ /* 0x000fe200078e00a9 */
[----:B------:R-:W-:Y:S01]  /*5ca0*/  MOV R169, R159 ;  /* 0x0000009f00a97202 */ /* 0x000fe20000000f00 */
[----:B------:R-:W-:Y:S02]  /*5cb0*/  IMAD.MOV.U32 R154, RZ, RZ, R158 ;  /* 0x000000ffff9a7224 */ /* 0x000fe400078e009e */
[----:B-1----:R-:W-:Y:S02]  /*5cc0*/  FFMA.FTZ R3, R172, c[0x0][0x2d0], -R0 ;  /* 0x0000b400ac037a23 */ /* 0x002fe40000010800 */
[----:B------:R-:W-:-:S02]  /*5cd0*/  IMAD.MOV.U32 R168, RZ, RZ, R169 ;  /* 0x000000ffffa87224 */ /* 0x000fc400078e00a9 */
[----:B------:R1:W-:Y:S01]  /*5ce0*/  MUFU.EX2 R56, R3 ;  /* 0x0000000300387308 */ /* 0x0003e20000000800 */
[----:B------:R-:W-:Y:S01]  /*5cf0*/  IMAD.MOV.U32 R159, RZ, RZ, R155 ;  /* 0x000000ffff9f7224 */ /* 0x000fe200078e009b */
[----:B---3--:R-:W-:Y:S01]  /*5d00*/  F2FP.PACK_AB R8, R73, R74 ;  /* 0x0000004a4908723e */ /* 0x008fe200000000ff */
[----:B------:R-:W-:Y:S02]  /*5d10*/  IMAD.MOV.U32 R158, RZ, RZ, R157 ;  /* 0x000000ffff9e7224 */ /* 0x000fe400078e009d */
[----:B-1----:R-:W-:Y:S01]  /*5d20*/  FFMA.FTZ R3, R173, c[0x0][0x2d0], -R0 ;  /* 0x0000b400ad037a23 */ /* 0x002fe20000010800 */
[----:B----4-:R-:W-:Y:S01]  /*5d30*/  F2FP.PACK_AB R9, R57, R58 ;  /* 0x0000003a3909723e */ /* 0x010fe200000000ff */
[----:B------:R-:W-:Y:S02]  /*5d40*/  IMAD.MOV.U32 R169, RZ, RZ, R159 ;  /* 0x000000ffffa97224 */ /* 0x000fe400078e009f */
[----:B------:R1:W3:Y:S01]  /*5d50*/  MUFU.EX2 R31, R3 ;  /* 0x00000003001f7308 */ /* 0x0002e20000000800 */
[----:B------:R-:W-:Y:S01]  /*5d60*/  F2FP.PACK_AB R10, R59, R72 ;  /* 0x000000483b0a723e */ /* 0x000fe200000000ff */
[----:B------:R-:W-:-:S02]  /*5d70*/  IMAD.MOV.U32 R157, RZ, RZ, R153 ;  /* 0x000000ffff9d7224 */ /* 0x000fc400078e0099 */
[----:B------:R-:W-:Y:S02]  /*5d80*/  IMAD.MOV.U32 R153, RZ, RZ, R233 ;  /* 0x000000ffff997224 */ /* 0x000fe400078e00e9 */
[----:B------:R-:W-:Y:S01]  /*5d90*/  IMAD.MOV.U32 R155, RZ, RZ, R154 ;  /* 0x000000ffff9b7224 */ /* 0x000fe200078e009a */
[----:B------:R-:W-:Y:S01]  /*5da0*/  MOV R81, R174 ;  /* 0x000000ae00517202 */ /* 0x000fe20000000f00 */
[----:B-1----:R-:W-:Y:S01]  /*5db0*/  FFMA.FTZ R3, R171, c[0x0][0x2d0], -R6 ;  /* 0x0000b400ab037a23 */ /* 0x002fe20000010806 */
[----:B---3--:R-:W-:Y:S01]  /*5dc0*/  F2FP.PACK_AB R11, R31, R56 ;  /* 0x000000381f0b723e */ /* 0x008fe200000000ff */
[----:B------:R-:W-:Y:S01]  /*5dd0*/  IMAD.MOV.U32 R172, RZ, RZ, R128 ;  /* 0x000000ffffac7224 */ /* 0x000fe200078e0080 */
[----:B------:R-:W-:Y:S01]  /*5de0*/  MOV R227, R156 ;  /* 0x0000009c00e37202 */ /* 0x000fe20000000f00 */
[----:B------:R1:W-:Y:S01]  /*5df0*/  MUFU.EX2 R29, R3 ;  /* 0x00000003001d7308 */ /* 0x0003e20000000800 */
[----:B------:R-:W-:Y:S01]  /*5e00*/  IMAD.MOV.U32 R212, RZ, RZ, R129 ;  /* 0x000000ffffd47224 */ /* 0x000fe200078e0081 */
[----:B------:R-:W-:Y:S01]  /*5e10*/  UIADD3 UR6, UR7, -0x2, URZ ;  /* 0xfffffffe07067890 */ /* 0x000fe2000fffe03f */
[----:B------:R2:W5:Y:S01]  /*5e20*/  LDL.LU R233, [R1+0x14] ;  /* 0x0000140001e97983 */ /* 0x0005620000300800 */
[----:B------:R-:W-:Y:S01]  /*5e30*/  IMAD.MOV.U32 R154, RZ, RZ, R158 ;  /* 0x000000ffff9a7224 */ /* 0x000fe200078e009e */
[----:B------:R-:W-:Y:S01]  /*5e40*/  HMMA.16816.F32 R64, R8, R24, R64 ;  /* 0x000000180840723c */ /* 0x000fe20000001840 */
[----:B------:R-:W-:Y:S01]  /*5e50*/  IMAD.MOV.U32 R158, RZ, RZ, R157 ;  /* 0x000000ffff9e7224 */ /* 0x000fe200078e009d */
[----:B------:R-:W-:Y:S01]  /*5e60*/  MOV R157, R153 ;  /* 0x00000099009d7202 */ /* 0x000fe20000000f00 */
[----:B------:R-:W-:-:S02]  /*5e70*/  IMAD.MOV.U32 R153, RZ, RZ, R152 ;  /* 0x000000ffff997224 */ /* 0x000fc400078e0098 */
[----:B------:R-:W-:Y:S02]  /*5e80*/  IMAD.MOV.U32 R152, RZ, RZ, R232 ;  /* 0x000000ffff987224 */ /* 0x000fe400078e00e8 */
[----:B------:R-:W-:Y:S01]  /*5e90*/  IMAD.MOV.U32 R159, RZ, RZ, R155 ;  /* 0x000000ffff9f7224 */ /* 0x000fe200078e009b */
[----:B------:R-:W-:Y:S01]  /*5ea0*/  HMMA.16816.F32 R48, R8, R22, R48 ;  /* 0x000000160830723c */ /* 0x000fe20000001830 */
[----:B-1----:R-:W-:Y:S01]  /*5eb0*/  FFMA.FTZ R3, R168, c[0x0][0x2d0], -R6 ;  /* 0x0000b400a8037a23 */ /* 0x002fe20000010806 */
[----:B------:R2:W5:Y:S01]  /*5ec0*/  LDL.LU R232, [R1+0x10] ;  /* 0x0000100001e87983 */ /* 0x0005620000300800 */
[----:B------:R-:W-:Y:S01]  /*5ed0*/  IMAD.MOV.U32 R155, RZ, RZ, R154 ;  /* 0x000000ffff9b7224 */ /* 0x000fe200078e009a */
[----:B------:R-:W-:Y:S01]  /*5ee0*/  MOV R154, R153 ;  /* 0x00000099009a7202 */ /* 0x000fe20000000f00 */
[----:B------:R1:W-:Y:S01]  /*5ef0*/  MUFU.EX2 R30, R3 ;  /* 0x00000003001e7308 */ /* 0x0003e20000000800 */
[----:B------:R-:W-:Y:S01]  /*5f00*/  IMAD.MOV.U32 R153, RZ, RZ, R152 ;  /* 0x000000ffff997224 */ /* 0x000fe200078e0098 */
[----:B------:R-:W-:Y:S01]  /*5f10*/  MOV R173, R159 ;  /* 0x0000009f00ad7202 */ /* 0x000fe20000000f00 */
[----:B------:R-:W-:-:S02]  /*5f20*/  IMAD.MOV.U32 R152, RZ, RZ, R131 ;  /* 0x000000ffff987224 */ /* 0x000fc400078e0083 */
[----:B-1----:R-:W-:Y:S02]  /*5f30*/  FFMA.FTZ R3, R170, c[0x0][0x2d0], -R6 ;  /* 0x0000b400aa037a23 */ /* 0x002fe40000010806 */
[----:B------:R-:W-:Y:S02]  /*5f40*/  IMAD.MOV.U32 R186, RZ, RZ, R153 ;  /* 0x000000ffffba7224 */ /* 0x000fe400078e0099 */
[----:B------:R1:W-:Y:S01]  /*5f50*/  MUFU.EX2 R28, R3 ;  /* 0x00000003001c7308 */ /* 0x0003e20000000800 */
[----:B------:R-:W-:Y:S01]  /*5f60*/  IMAD.MOV.U32 R146, RZ, RZ, R154 ;  /* 0x000000ffff927224 */ /* 0x000fe200078e009a */
[----:B------:R-:W-:Y:S01]  /*5f70*/  HMMA.16816.F32 R52, R8, R20, R52 ;  /* 0x000000140834723c */ /* 0x000fe20000001834 */
[----:B------:R-:W-:Y:S02]  /*5f80*/  IMAD.MOV.U32 R131, RZ, RZ, R130 ;  /* 0x000000ffff837224 */ /* 0x000fe400078e0082 */
[----:B------:R-:W-:Y:S02]  /*5f90*/  IMAD.MOV.U32 R80, RZ, RZ, R172 ;  /* 0x000000ffff507224 */ /* 0x000fe400078e00ac */
[----:B------:R-:W-:-:S02]  /*5fa0*/  IMAD.MOV.U32 R130, RZ, RZ, R139 ;  /* 0x000000ffff827224 */ /* 0x000fc400078e008b */
[----:B-1----:R-:W-:Y:S01]  /*5fb0*/  FFMA.FTZ R3, R169, c[0x0][0x2d0], -R6 ;  /* 0x0000b400a9037a23 */ /* 0x002fe20000010806 */
[C---:B------:R-:W-:Y:S01]  /*5fc0*/  HMMA.16816.F32 R44, R8.reuse, R12, R44 ;  /* 0x0000000c082c723c */ /* 0x040fe2000000182c */
[----:B------:R-:W-:Y:S01]  /*5fd0*/  MUFU.EX2 R20, R4 ;  /* 0x0000000400147308 */ /* 0x000fe20000000800 */
[----:B------:R-:W-:Y:S02]  /*5fe0*/  IMAD.MOV.U32 R185, RZ, RZ, R152 ;  /* 0x000000ffffb97224 */ /* 0x000fe400078e0098 */
[----:B------:R-:W-:Y:S02]  /*5ff0*/  IMAD.MOV.U32 R174, RZ, RZ, R127 ;  /* 0x000000ffffae7224 */ /* 0x000fe400078e007f */
[----:B------:R-:W-:Y:S02]  /*6000*/  IMAD.MOV.U32 R159, RZ, RZ, R155 ;  /* 0x000000ffff9f7224 */ /* 0x000fe400078e009b */
[----:B------:R-:W-:Y:S01]  /*6010*/  HMMA.16816.F32 R60, R8, R26, R60 ;  /* 0x0000001a083c723c */ /* 0x000fe2000000183c */
[----:B------:R1:W3:Y:S01]  /*6020*/  MUFU.EX2 R25, R3 ;  /* 0x0000000300197308 */ /* 0x0002e20000000800 */
[--C-:B------:R-:W-:Y:S01]  /*6030*/  FFMA.FTZ R12, R217, c[0x0][0x2d0], -R0.reuse ;  /* 0x0000b400d90c7a23 */ /* 0x100fe20000010800 */
[----:B------:R-:W-:Y:S01]  /*6040*/  MOV R184, R131 ;  /* 0x0000008300b87202 */ /* 0x000fe20000000f00 */
[----:B------:R-:W-:Y:S01]  /*6050*/  FFMA.FTZ R6, R222, c[0x0][0x2d0], -R0 ;  /* 0x0000b400de067a23 */ /* 0x000fe20000010800 */
[----:B------:R-:W4:Y:S01]  /*6060*/  LDSM.16.MT88.4 R152, [R228+0x3100] ;  /* 0x00310000e498783b */ /* 0x000f220000004200 */
[----:B------:R-:W-:-:S02]  /*6070*/  IMAD.MOV.U32 R172, RZ, RZ, R173 ;  /* 0x000000ffffac7224 */ /* 0x000fc400078e00ad */
[C---:B------:R-:W-:Y:S01]  /*6080*/  HMMA.16816.F32 R36, R8.reuse, R16, R36 ;  /* 0x000000100824723c */ /* 0x040fe20000001824 */
[----:B------:R-:W-:Y:S01]  /*6090*/  IMAD.MOV.U32 R175, RZ, RZ, R130 ;  /* 0x000000ffffaf7224 */ /* 0x000fe200078e0082 */
[----:B------:R-:W2:Y:S06]  /*60a0*/  LDSM.16.MT88.4 R168, [R231+0x3100] ;  /* 0x00310000e7a8783b */ /* 0x000eac0000004200 */
[C---:B------:R-:W-:Y:S01]  /*60b0*/  HMMA.16816.F32 R40, R8.reuse, R18, R40 ;  /* 0x000000120828723c */ /* 0x040fe20000001828 */
[----:B-1----:R-:W-:Y:S01]  /*60c0*/  FFMA.FTZ R3, R213, c[0x0][0x2d0], -R5 ;  /* 0x0000b400d5037a23 */ /* 0x002fe20000010805 */
[----:B------:R-:W-:Y:S03]  /*60d0*/  LDSM.16.MT88.4 R16, [R230+0x3100] ;  /* 0x00310000e610783b */ /* 0x000fe60000004200 */
[----:B------:R1:W-:Y:S01]  /*60e0*/  MUFU.EX2 R24, R3 ;  /* 0x0000000300187308 */ /* 0x0003e20000000800 */
[----:B------:R-:W-:Y:S01]  /*60f0*/  FFMA.FTZ R4, R186, c[0x0][0x2d0], -R7 ;  /* 0x0000b400ba047a23 */ /* 0x000fe20000010807 */
[----:B------:R2:W5:Y:S01]  /*6100*/  LDL.LU R139, [R1+0xc] ;  /* 0x00000c00018b7983 */ /* 0x0005620000300800 */
[----:B------:R-:W-:Y:S01]  /*6110*/  HMMA.16816.F32 R32, R8, R14, R32 ;  /* 0x0000000e0820723c */ /* 0x000fe20000001820 */
[----:B------:R-:W-:Y:S01]  /*6120*/  IMAD.MOV.U32 R173, RZ, RZ, R125 ;  /* 0x000000ffffad7224 */ /* 0x000fe200078e007d */
[----:B------:R-:W-:Y:S01]  /*6130*/  UISETP.GE.AND UP0, UPT, UR6, UR8, UPT ;  /* 0x000000080600728c */ /* 0x000fe2000bf06270 */
[----:B------:R-:W-:Y:S01]  /*6140*/  IMAD.MOV.U32 R130, RZ, RZ, R117 ;  /* 0x000000ffff827224 */ /* 0x000fe200078e0075 */
[----:B---3--:R-:W-:Y:S01]  /*6150*/  F2FP.PACK_AB R186, R25, R28 ;  /* 0x0000001c19ba723e */ /* 0x008fe200000000ff */
[----:B------:R3:W-:Y:S01]  /*6160*/  MUFU.EX2 R14, R4 ;  /* 0x00000004000e7308 */ /* 0x0007e20000000800 */
[----:B------:R-:W-:-:S02]  /*6170*/  IMAD.MOV.U32 R82, RZ, RZ, R175 ;  /* 0x000000ffff527224 */ /* 0x000fc400078e00af */
[----:B------:R-:W-:Y:S01]  /*6180*/  IMAD.MOV.U32 R83, RZ, RZ, R184 ;  /* 0x000000ffff537224 */ /* 0x000fe200078e00b8 */
[----:B------:R-:W-:Y:S01]  /*6190*/  PLOP3.LUT P0, PT, PT, PT, UP0, 0x80, 0x0 ;  /* 0x000000000000781c */ /* 0x000fe20003f0f008 */
[----:B------:R-:W-:Y:S01]  /*61a0*/  IMAD.MOV.U32 R131, RZ, RZ, R116 ;  /* 0x000000ffff837224 */ /* 0x000fe200078e0074 */
[----:B------:R-:W-:Y:S01]  /*61b0*/  F2FP.PACK_AB R184, R30, R29 ;  /* 0x0000001d1eb8723e */ /* 0x000fe200000000ff */
[----:B------:R-:W-:Y:S01]  /*61c0*/  IMAD.MOV.U32 R128, RZ, RZ, R119 ;  /* 0x000000ffff807224 */ /* 0x000fe200078e0077 */
[----:B------:R-:W-:Y:S01]  /*61d0*/  MUFU.EX2 R11, R12 ;  /* 0x0000000c000b7308 */ /* 0x000fe20000000800 */
[----:B-1----:R-:W-:Y:S01]  /*61e0*/  FFMA.FTZ R3, R211, c[0x0][0x2d0], -R5 ;  /* 0x0000b400d3037a23 */ /* 0x002fe20000010805 */
[----:B------:R-:W1:Y:S01]  /*61f0*/  LDSM.16.MT88.4 R116, [R229+0x3100] ;  /* 0x00310000e574783b */ /* 0x000e620000004200 */
[----:B------:R-:W-:Y:S02]  /*6200*/  IMAD.MOV.U32 R210, RZ, RZ, R131 ;  /* 0x000000ffffd27224 */ /* 0x000fe400078e0083 */
[----:B------:R-:W-:-:S03]  /*6210*/  IMAD.MOV.U32 R209, RZ, RZ, R128 ;  /* 0x000000ffffd17224 */ /* 0x000fc600078e0080 */
[----:B------:R2:W1:Y:S01]  /*6220*/  MUFU.EX2 R23, R3 ;  /* 0x0000000300177308 */ /* 0x0004620000000800 */
[----:B---3--:R-:W-:-:S07]  /*6230*/  FADD.FTZ R4, R224, R221 ;  /* 0x000000dde0047221 */ /* 0x008fce0000010000 */
[----:B------:R-:W-:Y:S01]  /*6240*/  MUFU.EX2 R10, R6 ;  /* 0x00000006000a7308 */ /* 0x000fe20000000800 */
[----:B--2---:R-:W-:-:S07]  /*6250*/  FFMA.FTZ R3, R214, c[0x0][0x2d0], -R5 ;  /* 0x0000b400d6037a23 */ /* 0x004fce0000010805 */
[----:B------:R2:W-:Y:S02]  /*6260*/  MUFU.EX2 R22, R3 ;  /* 0x0000000300167308 */ /* 0x0005e40000000800 */
[----:B--2---:R-:W-:Y:S02]  /*6270*/  FFMA.FTZ R3, R226, c[0x0][0x2d0], -R5 ;  /* 0x0000b400e2037a23 */ /* 0x004fe40000010805 */
[----:B------:R-:W-:-:S04]  /*6280*/  FFMA.FTZ R5, R225, c[0x0][0x2d0], -R0 ;  /* 0x0000b400e1057a23 */ /* 0x000fc80000010800 */
[----:B------:R2:W3:Y:S01]  /*6290*/  MUFU.EX2 R21, R3 ;  /* 0x0000000300157308 */ /* 0x0004e20000000800 */
[----:B------:R-:W-:-:S07]  /*62a0*/  FFMA.FTZ R0, R215, c[0x0][0x2d0], -R0 ;  /* 0x0000b400d7007a23 */ /* 0x000fce0000010800 */
[----:B------:R4:W4:Y:S01]  /*62b0*/  MUFU.EX2 R9, R5 ;  /* 0x0000000500097308 */ /* 0x0009220000000800 */
[----:B--2---:R-:W-:-:S07]  /*62c0*/  FFMA.FTZ R3, R146, c[0x0][0x2d0], -R7 ;  /* 0x0000b40092037a23 */ /* 0x004fce0000010807 */
[----:B------:R2:W2:Y:S01]  /*62d0*/  MUFU.EX2 R12, R0 ;  /* 0x00000000000c7308 */ /* 0x0004a20000000800 */
[----:B------:R-:W-:Y:S01]  /*62e0*/  FFMA.FTZ R7, R185, c[0x0][0x2d0], -R7 ;  /* 0x0000b400b9077a23 */ /* 0x000fe20000010807 */
[----:B-1----:R-:W-:Y:S02]  /*62f0*/  F2FP.PACK_AB R185, R23, R24 ;  /* 0x0000001817b9723e */ /* 0x002fe400000000ff */
[----:B---3--:R-:W-:Y:S01]  /*6300*/  F2FP.PACK_AB R187, R21, R22 ;  /* 0x0000001615bb723e */ /* 0x008fe200000000ff */
[----:B----4-:R-:W-:-:S03]  /*6310*/  FADD.FTZ R5, R124, R126 ;  /* 0x0000007e7c057221 */ /* 0x010fc60000010000 */
[----:B------:R1:W3:Y:S01]  /*6320*/  MUFU.EX2 R15, R3 ;  /* 0x00000003000f7308 */ /* 0x0002e20000000800 */
[----:B------:R-:W-:Y:S01]  /*6330*/  F2FP.PACK_AB R129, R10, R9 ;  /* 0x000000090a81723e */ /* 0x000fe200000000ff */
[----:B------:R-:W-:Y:S01]  /*6340*/  FADD.FTZ R6, R158, R5 ;  /* 0x000000059e067221 */ /* 0x000fe20000010000 */
[C---:B------:R-:W-:Y:S01]  /*6350*/  HMMA.16816.F32 R140, R184.reuse, R152, R140 ;  /* 0x00000098b88c723c */ /* 0x040fe2000000188c */
[----:B------:R-:W-:Y:S02]  /*6360*/  FADD.FTZ R5, R223, R4 ;  /* 0x00000004df057221 */ /* 0x000fe40000010000 */
[----:B--2---:R-:W-:Y:S02]  /*6370*/  FADD.FTZ R0, R159, R173 ;  /* 0x000000ad9f007221 */ /* 0x004fe40000010000 */
[----:B------:R2:W4:Y:S01]  /*6380*/  MUFU.EX2 R13, R7 ;  /* 0x00000007000d7308 */ /* 0x0005220000000800 */
[----:B------:R-:W-:Y:S02]  /*6390*/  F2FP.PACK_AB R131, R12, R11 ;  /* 0x0000000b0c83723e */ /* 0x000fe400000000ff */
[----:B------:R-:W-:Y:S01]  /*63a0*/  HMMA.16816.F32 R148, R184, R154, R148 ;  /* 0x0000009ab894723c */ /* 0x000fe20000001894 */
[----:B-1----:R-:W-:Y:S01]  /*63b0*/  FADD.FTZ R3, R172, R174 ;  /* 0x000000aeac037221 */ /* 0x002fe20000010000 */
[----:B---3--:R-:W-:-:S03]  /*63c0*/  F2FP.PACK_AB R128, R15, R20 ;  /* 0x000000140f80723e */ /* 0x008fc600000000ff */
[----:B------:R-:W-:-:S03]  /*63d0*/  FADD.FTZ R4, R157, R3 ;  /* 0x000000039d047221 */ /* 0x000fc60000010000 */
[C---:B------:R-:W-:Y:S01]  /*63e0*/  HMMA.16816.F32 R160, R184.reuse, R168, R160 ;  /* 0x000000a8b8a0723c */ /* 0x040fe200000018a0 */
[----:B------:R-:W-:Y:S02]  /*63f0*/  FADD.FTZ R3, R80, R6 ;  /* 0x0000000650037221 */ /* 0x000fe40000010000 */
[----:B------:R-:W-:Y:S02]  /*6400*/  FADD.FTZ R4, R82, R4 ;  /* 0x0000000452047221 */ /* 0x000fe40000010000 */
[----:B--2---:R-:W-:Y:S01]  /*6410*/  FADD.FTZ R7, R130, R0 ;  /* 0x0000000082077221 */ /* 0x004fe20000010000 */
[----:B----4-:R-:W-:Y:S01]  /*6420*/  F2FP.PACK_AB R130, R13, R14 ;  /* 0x0000000e0d82723e */ /* 0x010fe200000000ff */
[----:B------:R-:W-:Y:S01]  /*6430*/  FADD.FTZ R0, R81, R5 ;  /* 0x0000000551007221 */ /* 0x000fe20000010000 */
[----:B------:R-:W-:Y:S01]  /*6440*/  HMMA.16816.F32 R164, R184, R170, R164 ;  /* 0x000000aab8a4723c */ /* 0x000fe200000018a4 */
[----:B------:R-:W-:Y:S02]  /*6450*/  FADD.FTZ R7, R83, R7 ;  /* 0x0000000753077221 */ /* 0x000fe40000010000 */
[----:B------:R-:W-:-:S02]  /*6460*/  FADD.FTZ R6, R220, R3 ;  /* 0x00000003dc067221 */ /* 0x000fc40000010000 */
[----:B------:R-:W-:Y:S02]  /*6470*/  FADD.FTZ R5, R205, R0 ;  /* 0x00000000cd057221 */ /* 0x000fe40000010000 */
[----:B------:R-:W-:Y:S01]  /*6480*/  FADD.FTZ R4, R123, R4 ;  /* 0x000000047b047221 */ /* 0x000fe20000010000 */
[C---:B------:R-:W-:Y:S01]  /*6490*/  HMMA.16816.F32 R176, R184.reuse, R116, R176 ;  /* 0x00000074b8b0723c */ /* 0x040fe200000018b0 */
[----:B------:R-:W-:Y:S02]  /*64a0*/  FADD.FTZ R3, R122, R7 ;  /* 0x000000077a037221 */ /* 0x000fe40000010000 */
[----:B------:R-:W-:Y:S02]  /*64b0*/  FADD.FTZ R0, R219, R6 ;  /* 0x00000006db007221 */ /* 0x000fe40000010000 */
[----:B------:R-:W-:Y:S02]  /*64c0*/  FADD.FTZ R8, R207, R5 ;  /* 0x00000005cf087221 */ /* 0x000fe40000010000 */
[----:B------:R-:W-:Y:S01]  /*64d0*/  FADD.FTZ R7, R121, R4 ;  /* 0x0000000479077221 */ /* 0x000fe20000010000 */
[----:B------:R-:W-:Y:S01]  /*64e0*/  HMMA.16816.F32 R180, R184, R118, R180 ;  /* 0x00000076b8b4723c */ /* 0x000fe200000018b4 */
[----:B------:R-:W-:-:S02]  /*64f0*/  FADD.FTZ R6, R120, R3 ;  /* 0x0000000378067221 */ /* 0x000fc40000010000 */
[----:B------:R-:W-:Y:S02]  /*6500*/  FADD.FTZ R5, R216, R0 ;  /* 0x00000000d8057221 */ /* 0x000fe40000010000 */
[----:B------:R-:W-:Y:S02]  /*6510*/  FADD.FTZ R4, R208, R8 ;  /* 0x00000008d0047221 */ /* 0x000fe40000010000 */
[----:B------:R-:W-:Y:S01]  /*6520*/  FADD.FTZ R3, R227, R7 ;  /* 0x00000007e3037221 */ /* 0x000fe20000010000 */
[----:B------:R-:W-:Y:S01]  /*6530*/  HMMA.16816.F32 R144, R128, R152, R64 ;  /* 0x000000988090723c */ /* 0x000fe20000001840 */
[----:B------:R-:W-:Y:S02]  /*6540*/  FADD.FTZ R0, R210, R6 ;  /* 0x00000006d2007221 */ /* 0x000fe40000010000 */
[----:B------:R-:W-:Y:S02]  /*6550*/  FADD.FTZ R6, R218, R5 ;  /* 0x00000005da067221 */ /* 0x000fe40000010000 */
[----:B------:R-:W-:-:S02]  /*6560*/  FADD.FTZ R5, R206, R4 ;  /* 0x00000004ce057221 */ /* 0x000fc40000010000 */
        /* <DEDUP_REMOVED lines=31> */
[----:B------:R-:W-:Y:S01]  /*6760*/  HMMA.16816.F32 R120, R128, R16, R44 ;  /* 0x000000108078723c */ /* 0x000fe2000000182c */
        /* <DEDUP_REMOVED lines=13> */
[----:B------:R-:W-:Y:S02]  /*6840*/  FADD.FTZ R251, R190, R251 ;  /* 0x000000fbbefb7221 */ /* 0x000fe40000010000 */
[----:B------:R-:W-:Y:S02]  /*6850*/  FADD.FTZ R252, R105, R252 ;  /* 0x000000fc69fc7221 */ /* 0x000fe40000010000 */
[----:B------:R-:W-:Y:S02]  /*6860*/  FADD.FTZ R0, R90, R0 ;  /* 0x000000005a007221 */ /* 0x000fe40000010000 */
        /* <DEDUP_REMOVED lines=30> */
[----:B------:R-:W-:Y:S01]  /*6a50*/  FADD.FTZ R252, R57, R252 ;  /* 0x000000fc39fc7221 */ /* 0x000fe20000010000 */
[----:B------:R1:W-:Y:S01]  /*6a60*/  STL [R1+0x4], R0 ;  /* 0x0000040001007387 */ /* 0x0003e20000100800 */
[----:B------:R-:W-:Y:S02]  /*6a70*/  FADD.FTZ R251, R72, R251 ;  /* 0x000000fb48fb7221 */ /* 0x000fe40000010000 */
[----:B------:R-:W-:Y:S01]  /*6a80*/  FADD.FTZ R252, R56, R252 ;  /* 0x000000fc38fc7221 */ /* 0x000fe20000010000 */
[----:B------:R1:W-:Y:S01]  /*6a90*/  STL [R1], R4 ;  /* 0x0000000401007387 */ /* 0x0003e20000100800 */
        /* <DEDUP_REMOVED lines=9> */
[----:B------:R-:W-:Y:S01]  /*6b30*/  FADD.FTZ R252, R12, R252 ;  /* 0x000000fc0cfc7221 */ /* 0x000fe20000010000 */
[----:B------:R-:W-:Y:S05]  /*6b40*/  @!P0 BRA `(.L_x_19) ;  /* 0x0000427000008947 */ /* 0x000fea0003800000 */
[----:B------:R-:W-:Y:S01]  /*6b50*/  IMAD.MOV.U32 R3, RZ, RZ, R136 ;  /* 0x000000ffff037224 */ /* 0x000fe200078e0088 */
[----:B------:R-:W-:Y:S01]  /*6b60*/  MOV R138, R2 ;  /* 0x00000002008a7202 */ /* 0x000fe20000000f00 */
[----:B-1----:R-:W-:Y:S01]  /*6b70*/  IMAD.MOV.U32 R0, RZ, RZ, R137 ;  /* 0x000000ffff007224 */ /* 0x002fe200078e0089 */
[----:B------:R-:W-:Y:S01]  /*6b80*/  MOV R133, R135 ;  /* 0x0000008700857202 */ /* 0x000fe20000000f00 */
[----:B------:R-:W-:Y:S05]  /*6b90*/  BRA `(.L_x_20) ;  /* 0x0000040000007947 */ /* 0x000fea0003800000 */
.L_x_22:
[----:B------:R-:W2:Y:S01]  /*6ba0*/  LDL R136, [R1+0x8] ;  /* 0x0000080001887983 */ /* 0x000ea20000100800 */
[----:B------:R-:W-:Y:S01]  /*6bb0*/  UIMAD UR5, UR6, 0x70, UR9 ;  /* 0x00000070060578a4 */ /* 0x000fe2000f8e0209 */
[----:B------:R-:W-:Y:S05]  /*6bc0*/  IMAD.MOV.U32 R247, RZ, RZ, RZ ;  /* 0x000000fffff77224 */ /* 0x000fea00078e00ff */
[----:B------:R-:W-:Y:S05]  /*6bd0*/  IMAD.U32 R132, RZ, RZ, UR5 ;  /* 0x00000005ff847e24 */ /* 0x000fea000f8e00ff */
[----:B--2---:R-:W-:Y:S05]  /*6be0*/  IADD3 R132, R132, -0x70, R136 ;  /* 0xffffff9084847810 */ /* 0x004fea0007ffe088 */
[----:B------:R-:W-:Y:S04]  /*6bf0*/  @P5 IMAD.HI.U32 R134, R132, c[0x0][0x2bc], RZ ;  /* 0x0000af0084865a27 */ /* 0x000fe800078e00ff */
[----:B------:R-:W-:Y:S01]  /*6c00*/  IMAD.MOV.U32 R2, RZ, RZ, R132 ;  /* 0x000000ffff027224 */ /* 0x000fe200078e0084 */
[----:B------:R-:W-:Y:S04]  /*6c10*/  @P5 SHF.R.U32.HI R2, RZ, c[0x0][0x2c0], R134 ;  /* 0x0000b000ff025a19 */ /* 0x000fe80000011686 */
[C---:B------:R-:W-:Y:S04]  /*6c20*/  @!P4 IADD3 R135, P0, R2.reuse, UR12, RZ ;  /* 0x0000000c0287cc10 */ /* 0x040fe8000ff1e0ff */
[----:B------:R-:W-:Y:S01]  /*6c30*/  @!P4 LEA.HI.X.SX32 R136, R2, UR14, 0x1, P0 ;  /* 0x0000000e0288cc11 */ /* 0x000fe200080f0eff */
[----:B------:R-:W-:Y:S01]  /*6c40*/  IMAD.MOV R2, RZ, RZ, -R2 ;  /* 0x000000ffff027224 */ /* 0x000fe200078e0a02 */
[C---:B------:R-:W-:Y:S03]  /*6c50*/  @!P4 LEA R134, P0, R135.reuse, c[0x0][0x2a0], 0x2 ;  /* 0x0000a8008786ca11 */ /* 0x040fe600078010ff */
[----:B------:R-:W-:Y:S01]  /*6c60*/  IMAD R249, R2, c[0x0][0x2b8], R132 ;  /* 0x0000ae0002f97a24 */ /* 0x000fe200078e0284 */
[----:B------:R-:W-:Y:S04]  /*6c70*/  @!P4 LEA.HI.X R135, R135, c[0x0][0x2a4], R136, 0x2, P0 ;  /* 0x0000a9008787ca11 */ /* 0x000fe800000f1488 */
[----:B------:R-:W-:Y:S01]  /*6c80*/  SHF.R.S32.HI R2, RZ, 0x1f, R249 ;  /* 0x0000001fff027819 */ /* 0x000fe200000114f9 */
[----:B------:R1:W2:Y:S04]  /*6c90*/  @!P4 LDG.E R247, [R134.64] ;  /* 0x0000001086f7c981 */ /* 0x0002a8000c1e1900 */
[----:B------:R-:W-:Y:S04]  /*6ca0*/  IMAD R2, R2, c[0x0][0x1e0], RZ ;  /* 0x0000780002027a24 */ /* 0x000fe800078e02ff */
[C---:B------:R-:W-:Y:S02]  /*6cb0*/  IMAD R2, R249.reuse, c[0x0][0x1e4], R2 ;  /* 0x00007900f9027a24 */ /* 0x040fe400078e0202 */
[----:B-1----:R-:W-:Y:S04]  /*6cc0*/  IMAD.WIDE.U32 R134, R249, c[0x0][0x1e0], RZ ;  /* 0x00007800f9867a25 */ /* 0x002fe800078e00ff */
[----:B------:R-:W-:Y:S01]  /*6cd0*/  IMAD.IADD R135, R135, 0x1, R2 ;  /* 0x0000000187877824 */ /* 0x000fe200078e0202 */
[----:B--2---:R-:W-:Y:S03]  /*6ce0*/  SHF.R.S32.HI R132, RZ, 0x1f, R247 ;  /* 0x0000001fff847819 */ /* 0x004fe600000114f7 */
[C---:B------:R-:W-:Y:S04]  /*6cf0*/  IMAD.WIDE.U32 R134, R247.reuse, c[0x0][0x1f0], R134 ;  /* 0x00007c00f7867a25 */ /* 0x040fe800078e0086 */
[----:B------:R-:W-:Y:S01]  /*6d00*/  IMAD R132, R132, c[0x0][0x1f0], RZ ;  /* 0x00007c0084847a24 */ /* 0x000fe200078e02ff */
[----:B------:R-:W-:Y:S03]  /*6d10*/  IADD3 R2, P1, R134, UR20, RZ ;  /* 0x0000001486027c10 */ /* 0x000fe6000ff3e0ff */
[----:B------:R-:W-:Y:S01]  /*6d20*/  IMAD R134, R247, c[0x0][0x1f4], R132 ;  /* 0x00007d00f7867a24 */ /* 0x000fe200078e0284 */
[C---:B------:R-:W-:Y:S04]  /*6d30*/  LEA R132, P0, R2.reuse, c[0x0][0x1c8], 0x1 ;  /* 0x0000720002847a11 */ /* 0x040fe800078008ff */
[----:B------:R-:W-:Y:S01]  /*6d40*/  IADD3.X R134, R135, UR18, R134, P1, !PT ;  /* 0x0000001287867c10 */ /* 0x000fe20008ffe486 */
[----:B------:R-:W1:Y:S03]  /*6d50*/  SHFL.IDX PT, R136, R132, RZ, 0x181f ;  /* 0x00181fff84887589 */ /* 0x000e6600000e0000 */
[----:B------:R-:W-:Y:S01]  /*6d60*/  LEA.HI.X R2, R2, c[0x0][0x1cc], R134, 0x1, P0 ;  /* 0x0000730002027a11 */ /* 0x000fe200000f0c86 */
[----:B------:R-:W-:Y:S04]  /*6d70*/  SHFL.IDX PT, R192, R132, 0x2, 0x181f ;  /* 0x00581f0084c07f89 */ /* 0x000fe800000e0000 */
[----:B------:R-:W2:Y:S04]  /*6d80*/  SHFL.IDX PT, R137, R2, RZ, 0x181f ;  /* 0x00181fff02897589 */ /* 0x000ea800000e0000 */
[----:B------:R-:W3:Y:S04]  /*6d90*/  SHFL.IDX PT, R134, R132, 0x1, 0x181f ;  /* 0x00381f0084867f89 */ /* 0x000ee800000e0000 */
[----:B------:R-:W4:Y:S04]  /*6da0*/  SHFL.IDX PT, R135, R2, 0x1, 0x181f ;  /* 0x00381f0002877f89 */ /* 0x000f2800000e0000 */
[----:B------:R-:W5:Y:S04]  /*6db0*/  SHFL.IDX PT, R190, R132, 0x3, 0x181f ;  /* 0x00781f0084be7f89 */ /* 0x000f6800000e0000 */
[----:B------:R-:W5:Y:S01]  /*6dc0*/  SHFL.IDX PT, R189, R2, 0x2, 0x181f ;  /* 0x00581f0002bd7f89 */ /* 0x000f6200000e0000 */
[-C--:B-1----:R-:W-:Y:S03]  /*6dd0*/  IADD3 R136, P1, R136, R246.reuse, RZ ;  /* 0x000000f688887210 */ /* 0x082fe60007f3e0ff */
[----:B------:R-:W1:Y:S04]  /*6de0*/  SHFL.IDX PT, R188, R132, 0x4, 0x181f ;  /* 0x00981f0084bc7f89 */ /* 0x000e6800000e0000 */
[----:B------:R-:W1:Y:S01]  /*6df0*/  SHFL.IDX PT, R191, R132, 0x5, 0x181f ;  /* 0x00b81f0084bf7f89 */ /* 0x000e6200000e0000 */
[--C-:B--2---:R-:W-:Y:S03]  /*6e00*/  IMAD.X R137, R137, 0x1, R245.reuse, P1 ;  /* 0x0000000189897824 */ /* 0x104fe600008e06f5 */
[----:B------:R-:W2:Y:S01]  /*6e10*/  SHFL.IDX PT, R196, R2, 0x3, 0x181f ;  /* 0x00781f0002c47f89 */ /* 0x000ea200000e0000 */
[-C--:B---3--:R-:W-:Y:S03]  /*6e20*/  IADD3 R134, P0, R134, R246.reuse, RZ ;  /* 0x000000f686867210 */ /* 0x088fe60007f1e0ff */
[----:B------:R3:W-:Y:S01]  /*6e30*/  LDGSTS.E.BYPASS.LTC128B.128 [R248+0x3900], [R136.64], !P6 ;  /* 0x0390000088f87fae */ /* 0x0007e2000f101d50 */
[-C--:B----4-:R-:W-:Y:S02]  /*6e40*/  IADD3.X R135, R135, R245.reuse, RZ, P0, !PT ;  /* 0x000000f587877210 */ /* 0x090fe400007fe4ff */
[-C--:B------:R-:W-:Y:S01]  /*6e50*/  IADD3 R192, P0, R192, R246.reuse, RZ ;  /* 0x000000f6c0c07210 */ /* 0x080fe20007f1e0ff */
[----:B------:R-:W4:Y:S01]  /*6e60*/  SHFL.IDX PT, R195, R2, 0x4, 0x181f ;  /* 0x00981f0002c37f89 */ /* 0x000f2200000e0000 */
[-C--:B-----5:R-:W-:Y:S03]  /*6e70*/  IADD3 R190, P3, R190, R246.reuse, RZ ;  /* 0x000000f6bebe7210 */ /* 0x0a0fe60007f7e0ff */
[----:B------:R5:W-:Y:S01]  /*6e80*/  LDGSTS.E.BYPASS.LTC128B.128 [R248+0x4100], [R134.64], !P6 ;  /* 0x0410000086f87fae */ /* 0x000be2000f101d50 */
[--C-:B------:R-:W-:Y:S03]  /*6e90*/  IMAD.X R193, R189, 0x1, R245.reuse, P0 ;  /* 0x00000001bdc17824 */ /* 0x100fe600000e06f5 */
[----:B------:R-:W5:Y:S01]  /*6ea0*/  SHFL.IDX PT, R132, R132, 0x6, 0x181f ;  /* 0x00d81f0084847f89 */ /* 0x000f6200000e0000 */
[-C--:B-1----:R-:W-:Y:S03]  /*6eb0*/  IADD3 R188, P2, R188, R246.reuse, RZ ;  /* 0x000000f6bcbc7210 */ /* 0x082fe60007f5e0ff */
[----:B------:R-:W1:Y:S04]  /*6ec0*/  SHFL.IDX PT, R194, R2, 0x5, 0x181f ;  /* 0x00b81f0002c27f89 */ /* 0x000e6800000e0000 */
[----:B------:R-:W1:Y:S04]  /*6ed0*/  SHFL.IDX PT, R2, R2, 0x6, 0x181f ;  /* 0x00d81f0002027f89 */ /* 0x000e6800000e0000 */
[----:B------:R1:W-:Y:S01]  /*6ee0*/  LDGSTS.E.BYPASS.LTC128B.128 [R248+0x4900], [R192.64], !P6 ;  /* 0x04900000c0f87fae */ /* 0x0003e2000f101d50 */
[-C--:B---3--:R-:W-:Y:S01]  /*6ef0*/  IADD3 R136, P1, R191, R246.reuse, RZ ;  /* 0x000000f6bf887210 */ /* 0x088fe20007f3e0ff */
[--C-:B--2---:R-:W-:Y:S02]  /*6f00*/  IMAD.X R191, R196, 0x1, R245.reuse, P3 ;  /* 0x00000001c4bf7824 */ /* 0x104fe400018e06f5 */
[--C-:B----4-:R-:W-:Y:S03]  /*6f10*/  IMAD.X R189, R195, 0x1, R245.reuse, P2 ;  /* 0x00000001c3bd7824 */ /* 0x110fe600010e06f5 */
[----:B------:R2:W-:Y:S01]  /*6f20*/  LDGSTS.E.BYPASS.LTC128B.128 [R248+0x5100], [R190.64], !P6 ;  /* 0x05100000bef87fae */ /* 0x0005e2000f101d50 */
[----:B-----5:R-:W-:Y:S03]  /*6f30*/  IADD3 R134, P0, R132, R246, RZ ;  /* 0x000000f684867210 */ /* 0x020fe60007f1e0ff */
[----:B------:R2:W-:Y:S01]  /*6f40*/  LDGSTS.E.BYPASS.LTC128B.128 [R248+0x5900], [R188.64], !P6 ;  /* 0x05900000bcf87fae */ /* 0x0005e2000f101d50 */
[----:B-1----:R-:W-:Y:S01]  /*6f50*/  IADD3.X R137, R194, R245, RZ, P1, !PT ;  /* 0x000000f5c2897210 */ /* 0x002fe20000ffe4ff */
[----:B------:R-:W-:Y:S04]  /*6f60*/  IMAD.X R135, R2, 0x1, R245, P0 ;  /* 0x0000000102877824 */ /* 0x000fe800000e06f5 */
[----:B------:R2:W-:Y:S04]  /*6f70*/  LDGSTS.E.BYPASS.LTC128B.128 [R248+0x6100], [R136.64], !P6 ;  /* 0x0610000088f87fae */ /* 0x0005e8000f101d50 */
[----:B------:R2:W-:Y:S01]  /*6f80*/  LDGSTS.E.BYPASS.LTC128B.128 [R248+0x6900], [R134.64], !P6 ;  /* 0x0690000086f87fae */ /* 0x0005e2000f101d50 */
[----:B------:R-:W-:-:S05]  /*6f90*/  BRA `(.L_x_21) ;  /* 0x00000cd000007947 */ /* 0x000fca0003800000 */
.L_x_20:
[----:B------:R-:W-:Y:S04]  /*6fa0*/  DEPBAR.LE SB0, 0x0 ;  /* 0x000080000000791a */ /* 0x000fe80000000000 */
[----:B------:R-:W-:Y:S01]  /*6fb0*/  BAR.SYNC.DEFER_BLOCKING 0x0 ;  /* 0x0000000000007b1d */ /* 0x000fe20000010000 */
[C---:B------:R-:W-:Y:S01]  /*6fc0*/  IMAD.WIDE.U32 R68, R249.reuse, c[0x0][0x208], RZ ;  /* 0x00008200f9447a25 */ /* 0x040fe200078e00ff */
[----:B------:R-:W-:Y:S01]  /*6fd0*/  SHF.R.S32.HI R2, RZ, 0x1f, R249 ;  /* 0x0000001fff027819 */ /* 0x000fe200000114f9 */
[----:B------:R-:W-:Y:S04]  /*6fe0*/  UISETP.GT.AND UP0, UPT, UR6, UR8, UPT ;  /* 0x000000080600728c */ /* 0x000fe8000bf04270 */
[----:B------:R-:W-:Y:S04]  /*6ff0*/  IMAD R2, R2, c[0x0][0x208], RZ ;  /* 0x0000820002027a24 */ /* 0x000fe800078e02ff */
[----:B------:R-:W-:Y:S01]  /*7000*/  IMAD R2, R249, c[0x0][0x20c], R2 ;  /* 0x00008300f9027a24 */ /* 0x000fe200078e0202 */
[----:B-----5:R-:W-:Y:S06]  /*7010*/  LDSM.16.M88.4 R112, [R234+0x7100] ;  /* 0x00710000ea70783b */ /* 0x020fec0000000200 */
[----:B------:R-:W1:Y:S06]  /*7020*/  LDSM.16.M88.4 R16, [R139+0x3900] ;  /* 0x003900008b10783b */ /* 0x000e6c0000000200 */
[----:B------:R-:W2:Y:S06]  /*7030*/  LDSM.16.M88.4 R108, [R234+0x9100] ;  /* 0x00910000ea6c783b */ /* 0x000eac0000000200 */
[----:B------:R-:W3:Y:S06]  /*7040*/  LDSM.16.M88.4 R32, [R139+0x4100] ;  /* 0x004100008b20783b */ /* 0x000eec0000000200 */
[----:B------:R-:W4:Y:S06]  /*7050*/  LDSM.16.M88.4 R48, [R139+0x4900] ;  /* 0x004900008b30783b */ /* 0x000f2c0000000200 */
[----:B------:R-:W3:Y:S06]  /*7060*/  LDSM.16.M88.4 R64, [R139+0x5100] ;  /* 0x005100008b40783b */ /* 0x000eec0000000200 */
[----:B------:R-:W3:Y:S06]  /*7070*/  LDSM.16.M88.4 R80, [R139+0x5900] ;  /* 0x005900008b50783b */ /* 0x000eec0000000200 */
[----:B------:R-:W-:Y:S01]  /*7080*/  LDSM.16.M88.4 R96, [R139+0x6100] ;  /* 0x006100008b60783b */ /* 0x000fe20000000200 */
[-C--:B-1----:R-:W-:Y:S05]  /*7090*/  HMMA.16816.F32 R4, R112, R16.reuse, RZ ;  /* 0x000000107004723c */ /* 0x082fea00000018ff */
[----:B------:R-:W-:Y:S03]  /*70a0*/  LDSM.16.M88.4 R188, [R139+0x6900] ;  /* 0x006900008bbc783b */ /* 0x000fe60000000200 */
[C---:B--2---:R-:W-:Y:S03]  /*70b0*/  HMMA.16816.F32 R8, R108.reuse, R16, RZ ;  /* 0x000000106c08723c */ /* 0x044fe600000018ff */
[----:B------:R-:W-:Y:S06]  /*70c0*/  LDSM.16.M88.4 R192, [R237+0x7100] ;  /* 0x00710000edc0783b */ /* 0x000fec0000000200 */
[----:B------:R-:W-:Y:S01]  /*70d0*/  LDSM.16.M88.4 R196, [R238] ;  /* 0x00000000eec4783b */ /* 0x000fe20000000200 */
[-C--:B------:R-:W-:Y:S05]  /*70e0*/  HMMA.16816.F32 R12, R108, R18.reuse, RZ ;  /* 0x000000126c0c723c */ /* 0x080fea00000018ff */
[----:B------:R-:W-:Y:S03]  /*70f0*/  LDSM.16.M88.4 R200, [R237+0x9100] ;  /* 0x00910000edc8783b */ /* 0x000fe60000000200 */
[C---:B------:R-:W-:Y:S03]  /*7100*/  HMMA.16816.F32 R16, R112.reuse, R18, RZ ;  /* 0x000000127010723c */ /* 0x040fe600000018ff */
[----:B------:R-:W-:Y:S05]  /*7110*/  LDSM.16.M88.4 R204, [R244] ;  /* 0x00000000f4cc783b */ /* 0x000fea0000000200 */
[-C--:B---3--:R-:W-:Y:S01]  /*7120*/  HMMA.16816.F32 R20, R112, R32.reuse, RZ ;  /* 0x000000207014723c */ /* 0x088fe200000018ff */
[----:B------:R-:W-:Y:S06]  /*7130*/  LDSM.16.M88.4 R208, [R243] ;  /* 0x00000000f3d0783b */ /* 0x000fec0000000200 */
[----:B------:R-:W-:Y:S01]  /*7140*/  LDSM.16.M88.4 R212, [R242] ;  /* 0x00000000f2d4783b */ /* 0x000fe20000000200 */
[C---:B------:R-:W-:Y:S05]  /*7150*/  HMMA.16816.F32 R24, R108.reuse, R32, RZ ;  /* 0x000000206c18723c */ /* 0x040fea00000018ff */
[----:B------:R-:W-:Y:S03]  /*7160*/  LDSM.16.M88.4 R216, [R241] ;  /* 0x00000000f1d8783b */ /* 0x000fe60000000200 */
[-C--:B------:R-:W-:Y:S03]  /*7170*/  HMMA.16816.F32 R28, R108, R34.reuse, RZ ;  /* 0x000000226c1c723c */ /* 0x080fe600000018ff */
[----:B------:R-:W-:Y:S05]  /*7180*/  LDSM.16.M88.4 R220, [R240] ;  /* 0x00000000f0dc783b */ /* 0x000fea0000000200 */
[C---:B------:R-:W-:Y:S01]  /*7190*/  HMMA.16816.F32 R32, R112.reuse, R34, RZ ;  /* 0x000000227020723c */ /* 0x040fe200000018ff */
[----:B------:R-:W-:Y:S07]  /*71a0*/  LDSM.16.M88.4 R224, [R239] ;  /* 0x00000000efe0783b */ /* 0x000fee0000000200 */
[-C--:B----4-:R-:W-:Y:S08]  /*71b0*/  HMMA.16816.F32 R36, R112, R48.reuse, RZ ;  /* 0x000000307024723c */ /* 0x090ff000000018ff */
[C---:B------:R-:W-:Y:S08]  /*71c0*/  HMMA.16816.F32 R40, R108.reuse, R48, RZ ;  /* 0x000000306c28723c */ /* 0x040ff000000018ff */
[-C--:B------:R-:W-:Y:S08]  /*71d0*/  HMMA.16816.F32 R44, R108, R50.reuse, RZ ;  /* 0x000000326c2c723c */ /* 0x080ff000000018ff */
[C---:B------:R-:W-:Y:S08]  /*71e0*/  HMMA.16816.F32 R48, R112.reuse, R50, RZ ;  /* 0x000000327030723c */ /* 0x040ff000000018ff */
[-C--:B------:R-:W-:Y:S08]  /*71f0*/  HMMA.16816.F32 R52, R112, R64.reuse, RZ ;  /* 0x000000407034723c */ /* 0x080ff000000018ff */
[C---:B------:R-:W-:Y:S07]  /*7200*/  HMMA.16816.F32 R56, R108.reuse, R64, RZ ;  /* 0x000000406c38723c */ /* 0x040fee00000018ff */
[----:B------:R-:W-:Y:S01]  /*7210*/  IMAD.IADD R65, R69, 0x1, R2 ;  /* 0x0000000145417824 */ /* 0x000fe200078e0202 */
[-C--:B------:R-:W-:Y:S01]  /*7220*/  HMMA.16816.F32 R60, R108, R66.reuse, RZ ;  /* 0x000000426c3c723c */ /* 0x080fe200000018ff */
[----:B------:R-:W-:Y:S03]  /*7230*/  IMAD.MOV.U32 R64, RZ, RZ, R68 ;  /* 0x000000ffff407224 */ /* 0x000fe600078e0044 */
[----:B------:R-:W-:Y:S01]  /*7240*/  SHF.R.S32.HI R2, RZ, 0x1f, R247 ;  /* 0x0000001fff027819 */ /* 0x000fe200000114f7 */
[C---:B------:R-:W-:Y:S03]  /*7250*/  IMAD.WIDE.U32 R72, R247.reuse, c[0x0][0x218], R64 ;  /* 0x00008600f7487a25 */ /* 0x040fe600078e0040 */
[C---:B------:R-:W-:Y:S04]  /*7260*/  HMMA.16816.F32 R64, R112.reuse, R66, RZ ;  /* 0x000000427040723c */ /* 0x040fe800000018ff */
[----:B------:R-:W-:Y:S01]  /*7270*/  IMAD R2, R2, c[0x0][0x218], RZ ;  /* 0x0000860002027a24 */ /* 0x000fe200078e02ff */
[----:B------:R-:W-:Y:S03]  /*7280*/  IADD3 R132, P1, R72, UR22, RZ ;  /* 0x0000001648847c10 */ /* 0x000fe6000ff3e0ff */
[-C--:B------:R-:W-:Y:S01]  /*7290*/  HMMA.16816.F32 R68, R112, R80.reuse, RZ ;  /* 0x000000507044723c */ /* 0x080fe200000018ff */
[----:B------:R-:W-:Y:S03]  /*72a0*/  IMAD R72, R247, c[0x0][0x21c], R2 ;  /* 0x00008700f7487a24 */ /* 0x000fe600078e0202 */
[C---:B------:R-:W-:Y:S02]  /*72b0*/  LEA R2, P0, R132.reuse, c[0x0][0x1f8], 0x1 ;  /* 0x00007e0084027a11 */ /* 0x040fe400078008ff */
[----:B------:R-:W-:Y:S03]  /*72c0*/  IADD3.X R72, R73, UR4, R72, P1, !PT ;  /* 0x0000000449487c10 */ /* 0x000fe60008ffe448 */
[----:B------:R-:W1:Y:S03]  /*72d0*/  SHFL.IDX PT, R94, R2, RZ, 0x181f ;  /* 0x00181fff025e7589 */ /* 0x000e6600000e0000 */
[----:B------:R-:W-:Y:S02]  /*72e0*/  LEA.HI.X R132, R132, c[0x0][0x1fc], R72, 0x1, P0 ;  /* 0x00007f0084847a11 */ /* 0x000fe400000f0c48 */
[C---:B------:R-:W-:Y:S01]  /*72f0*/  HMMA.16816.F32 R72, R108.reuse, R80, RZ ;  /* 0x000000506c48723c */ /* 0x040fe200000018ff */
[----:B------:R-:W2:Y:S06]  /*7300*/  SHFL.IDX PT, R92, R2, 0x1, 0x181f ;  /* 0x00381f00025c7f89 */ /* 0x000eac00000e0000 */
[----:B------:R-:W3:Y:S01]  /*7310*/  SHFL.IDX PT, R88, R132, RZ, 0x181f ;  /* 0x00181fff84587589 */ /* 0x000ee200000e0000 */
[-C--:B------:R-:W-:Y:S05]  /*7320*/  HMMA.16816.F32 R76, R108, R82.reuse, RZ ;  /* 0x000000526c4c723c */ /* 0x080fea00000018ff */
[----:B------:R-:W4:Y:S03]  /*7330*/  SHFL.IDX PT, R89, R132, 0x1, 0x181f ;  /* 0x00381f0084597f89 */ /* 0x000f2600000e0000 */
[C---:B------:R-:W-:Y:S03]  /*7340*/  HMMA.16816.F32 R80, R112.reuse, R82, RZ ;  /* 0x000000527050723c */ /* 0x040fe600000018ff */
[----:B------:R-:W4:Y:S01]  /*7350*/  SHFL.IDX PT, R100, R2, 0x2, 0x181f ;  /* 0x00581f0002647f89 */ /* 0x000f2200000e0000 */
[-C--:B-1----:R-:W-:Y:S04]  /*7360*/  IADD3 R94, P1, R94, R246.reuse, RZ ;  /* 0x000000f65e5e7210 */ /* 0x082fe80007f3e0ff */
[-C--:B------:R-:W-:Y:S01]  /*7370*/  HMMA.16816.F32 R84, R112, R96.reuse, RZ ;  /* 0x000000607054723c */ /* 0x080fe200000018ff */
[----:B------:R-:W1:Y:S03]  /*7380*/  SHFL.IDX PT, R103, R132, 0x2, 0x181f ;  /* 0x00581f0084677f89 */ /* 0x000e6600000e0000 */
[-C--:B--2---:R-:W-:Y:S03]  /*7390*/  IADD3 R92, P0, R92, R246.reuse, RZ ;  /* 0x000000f65c5c7210 */ /* 0x084fe60007f1e0ff */
[----:B------:R-:W2:Y:S01]  /*73a0*/  SHFL.IDX PT, R101, R2, 0x3, 0x181f ;  /* 0x00781f0002657f89 */ /* 0x000ea200000e0000 */
[--C-:B---3--:R-:W-:Y:S05]  /*73b0*/  IMAD.X R95, R88, 0x1, R245.reuse, P1 ;  /* 0x00000001585f7824 */ /* 0x108fea00008e06f5 */
[----:B------:R-:W3:Y:S01]  /*73c0*/  SHFL.IDX PT, R104, R132, 0x3, 0x181f ;  /* 0x00781f0084687f89 */ /* 0x000ee200000e0000 */
[--C-:B----4-:R-:W-:Y:S02]  /*73d0*/  IMAD.X R93, R89, 0x1, R245.reuse, P0 ;  /* 0x00000001595d7824 */ /* 0x110fe400000e06f5 */
[C---:B------:R-:W-:Y:S03]  /*73e0*/  HMMA.16816.F32 R88, R108.reuse, R96, RZ ;  /* 0x000000606c58723c */ /* 0x040fe600000018ff */
[----:B------:R-:W4:Y:S04]  /*73f0*/  SHFL.IDX PT, R102, R2, 0x4, 0x181f ;  /* 0x00981f0002667f89 */ /* 0x000f2800000e0000 */
[-C--:B------:R-:W-:Y:S02]  /*7400*/  IADD3 R96, P0, R100, R246.reuse, RZ ;  /* 0x000000f664607210 */ /* 0x080fe40007f1e0ff */
[----:B------:R-:W4:Y:S03]  /*7410*/  SHFL.IDX PT, R106, R132, 0x4, 0x181f ;  /* 0x00981f00846a7f89 */ /* 0x000f2600000e0000 */
[-C--:B-1----:R-:W-:Y:S03]  /*7420*/  IADD3.X R97, R103, R245.reuse, RZ, P0, !PT ;  /* 0x000000f567617210 */ /* 0x082fe600007fe4ff */
[----:B------:R-:W1:Y:S01]  /*7430*/  SHFL.IDX PT, R105, R2, 0x5, 0x181f ;  /* 0x00b81f0002697f89 */ /* 0x000e6200000e0000 */
[-C--:B--2---:R-:W-:Y:S05]  /*7440*/  IADD3 R100, P1, R101, R246.reuse, RZ ;  /* 0x000000f665647210 */ /* 0x084fea0007f3e0ff */
[----:B------:R2:W-:Y:S01]  /*7450*/  LDGSTS.E.BYPASS.LTC128B.128 [R250], [R94.64], !P6 ;  /* 0x000000005efa7fae */ /* 0x0005e2000f101d50 */
[--C-:B---3--:R-:W-:Y:S05]  /*7460*/  IMAD.X R101, R104, 0x1, R245.reuse, P1 ;  /* 0x0000000168657824 */ /* 0x108fea00008e06f5 */
[----:B------:R-:W3:Y:S01]  /*7470*/  SHFL.IDX PT, R107, R132, 0x5, 0x181f ;  /* 0x00b81f00846b7f89 */ /* 0x000ee200000e0000 */
[-C--:B----4-:R-:W-:Y:S05]  /*7480*/  IADD3 R102, P0, R102, R246.reuse, RZ ;  /* 0x000000f666667210 */ /* 0x090fea0007f1e0ff */
[----:B------:R2:W-:Y:S01]  /*7490*/  LDGSTS.E.BYPASS.LTC128B.128 [R250+0x800], [R92.64], !P6 ;  /* 0x008000005cfa7fae */ /* 0x0005e2000f101d50 */
[--C-:B------:R-:W-:Y:S05]  /*74a0*/  IMAD.X R103, R106, 0x1, R245.reuse, P0 ;  /* 0x000000016a677824 */ /* 0x100fea00000e06f5 */
[----:B------:R4:W-:Y:S01]  /*74b0*/  LDGSTS.E.BYPASS.LTC128B.128 [R250+0x1000], [R96.64], !P6 ;  /* 0x0100000060fa7fae */ /* 0x0009e2000f101d50 */
[-C--:B-1----:R-:W-:Y:S05]  /*74c0*/  IADD3 R104, P0, R105, R246.reuse, RZ ;  /* 0x000000f669687210 */ /* 0x082fea0007f1e0ff */
[----:B------:R1:W-:Y:S06]  /*74d0*/  LDGSTS.E.BYPASS.LTC128B.128 [R250+0x1800], [R100.64], !P6 ;  /* 0x0180000064fa7fae */ /* 0x0003ec000f101d50 */
[----:B------:R1:W-:Y:S01]  /*74e0*/  LDGSTS.E.BYPASS.LTC128B.128 [R250+0x2000], [R102.64], !P6 ;  /* 0x0200000066fa7fae */ /* 0x0003e2000f101d50 */
[----:B---3--:R-:W-:Y:S05]  /*74f0*/  IADD3.X R105, R107, R245, RZ, P0, !PT ;  /* 0x000000f56b697210 */ /* 0x008fea00007fe4ff */
[----:B------:R3:W-:Y:S01]  /*7500*/  LDGSTS.E.BYPASS.LTC128B.128 [R250+0x2800], [R104.64], !P6 ;  /* 0x0280000068fa7fae */ /* 0x0007e2000f101d50 */
[-C--:B--2---:R-:W-:Y:S05]  /*7510*/  HMMA.16816.F32 R92, R108, R98.reuse, RZ ;  /* 0x000000626c5c723c */ /* 0x084fea00000018ff */
[----:B------:R-:W2:Y:S03]  /*7520*/  SHFL.IDX PT, R2, R2, 0x6, 0x181f ;  /* 0x00d81f0002027f89 */ /* 0x000ea600000e0000 */
[C---:B----4-:R-:W-:Y:S03]  /*7530*/  HMMA.16816.F32 R96, R112.reuse, R98, RZ ;  /* 0x000000627060723c */ /* 0x050fe600000018ff */
[----:B------:R-:W4:Y:S05]  /*7540*/  SHFL.IDX PT, R132, R132, 0x6, 0x181f ;  /* 0x00d81f0084847f89 */ /* 0x000f2a00000e0000 */
[-C--:B-1----:R-:W-:Y:S08]  /*7550*/  HMMA.16816.F32 R100, R112, R188.reuse, RZ ;  /* 0x000000bc7064723c */ /* 0x082ff000000018ff */
[C---:B---3--:R-:W-:Y:S04]  /*7560*/  HMMA.16816.F32 R104, R108.reuse, R188, RZ ;  /* 0x000000bc6c68723c */ /* 0x048fe800000018ff */
[----:B--2---:R-:W-:Y:S04]  /*7570*/  IADD3 R134, P0, R2, R246, RZ ;  /* 0x000000f602867210 */ /* 0x004fe80007f1e0ff */
[-C--:B------:R-:W-:Y:S01]  /*7580*/  HMMA.16816.F32 R108, R108, R190.reuse, RZ ;  /* 0x000000be6c6c723c */ /* 0x080fe200000018ff */
[----:B----4-:R-:W-:Y:S01]  /*7590*/  IMAD.X R135, R132, 0x1, R245, P0 ;  /* 0x0000000184877824 */ /* 0x010fe200000e06f5 */
[----:B------:R-:W-:Y:S04]  /*75a0*/  PLOP3.LUT P0, PT, PT, PT, UP0, 0x80, 0x0 ;  /* 0x000000000000781c */ /* 0x000fe80003f0f008 */
[----:B------:R1:W-:Y:S02]  /*75b0*/  LDGSTS.E.BYPASS.LTC128B.128 [R250+0x3000], [R134.64], !P6 ;  /* 0x0300000086fa7fae */ /* 0x0003e4000f101d50 */
[----:B------:R-:W-:Y:S04]  /*75c0*/  HMMA.16816.F32 R112, R112, R190, RZ ;  /* 0x000000be7070723c */ /* 0x000fe800000018ff */
[----:B------:R-:W-:Y:S04]  /*75d0*/  LDSM.16.M88.4 R188, [R235+0x7100] ;  /* 0x00710000ebbc783b */ /* 0x000fe80000000200 */
[-C--:B------:R-:W-:Y:S02]  /*75e0*/  HMMA.16816.F32 R4, R192, R196.reuse, R4 ;  /* 0x000000c4c004723c */ /* 0x080fe40000001804 */
[----:B------:R-:W0:Y:S06]  /*75f0*/  LDGDEPBAR ;  /* 0x00000000000079af */ /* 0x000e2c0000000000 */
[C---:B------:R-:W-:Y:S08]  /*7600*/  HMMA.16816.F32 R8, R200.reuse, R196, R8 ;  /* 0x000000c4c808723c */ /* 0x040ff00000001808 */
[-C--:B------:R-:W-:Y:S08]  /*7610*/  HMMA.16816.F32 R12, R200, R198.reuse, R12 ;  /* 0x000000c6c80c723c */ /* 0x080ff0000000180c */
[C---:B------:R-:W-:Y:S01]  /*7620*/  HMMA.16816.F32 R16, R192.reuse, R198, R16 ;  /* 0x000000c6c010723c */ /* 0x040fe20000001810 */
[----:B------:R-:W2:Y:S07]  /*7630*/  LDSM.16.M88.4 R196, [R233+0x3900] ;  /* 0x00390000e9c4783b */ /* 0x000eae0000000200 */
[-C--:B------:R-:W-:Y:S08]  /*7640*/  HMMA.16816.F32 R20, R192, R204.reuse, R20 ;  /* 0x000000ccc014723c */ /* 0x080ff00000001814 */
[C---:B------:R-:W-:Y:S08]  /*7650*/  HMMA.16816.F32 R24, R200.reuse, R204, R24 ;  /* 0x000000ccc818723c */ /* 0x040ff00000001818 */
[-C--:B------:R-:W-:Y:S08]  /*7660*/  HMMA.16816.F32 R28, R200, R206.reuse, R28 ;  /* 0x000000cec81c723c */ /* 0x080ff0000000181c */
[C---:B------:R-:W-:Y:S01]  /*7670*/  HMMA.16816.F32 R32, R192.reuse, R206, R32 ;  /* 0x000000cec020723c */ /* 0x040fe20000001820 */
[----:B------:R-:W3:Y:S07]  /*7680*/  LDSM.16.M88.4 R204, [R235+0x9100] ;  /* 0x00910000ebcc783b */ /* 0x000eee0000000200 */
[-C--:B------:R-:W-:Y:S08]  /*7690*/  HMMA.16816.F32 R36, R192, R208.reuse, R36 ;  /* 0x000000d0c024723c */ /* 0x080ff00000001824 */
[C---:B------:R-:W-:Y:S08]  /*76a0*/  HMMA.16816.F32 R40, R200.reuse, R208, R40 ;  /* 0x000000d0c828723c */ /* 0x040ff00000001828 */
[-C--:B------:R-:W-:Y:S08]  /*76b0*/  HMMA.16816.F32 R44, R200, R210.reuse, R44 ;  /* 0x000000d2c82c723c */ /* 0x080ff0000000182c */
[C---:B------:R-:W-:Y:S01]  /*76c0*/  HMMA.16816.F32 R48, R192.reuse, R210, R48 ;  /* 0x000000d2c030723c */ /* 0x040fe20000001830 */
[----:B------:R-:W4:Y:S07]  /*76d0*/  LDSM.16.M88.4 R208, [R233+0x4100] ;  /* 0x00410000e9d0783b */ /* 0x000f2e0000000200 */
[-C--:B------:R-:W-:Y:S08]  /*76e0*/  HMMA.16816.F32 R52, R192, R212.reuse, R52 ;  /* 0x000000d4c034723c */ /* 0x080ff00000001834 */
[C---:B------:R-:W-:Y:S08]  /*76f0*/  HMMA.16816.F32 R56, R200.reuse, R212, R56 ;  /* 0x000000d4c838723c */ /* 0x040ff00000001838 */
[-C--:B------:R-:W-:Y:S08]  /*7700*/  HMMA.16816.F32 R60, R200, R214.reuse, R60 ;  /* 0x000000d6c83c723c */ /* 0x080ff0000000183c */
[C---:B------:R-:W-:Y:S01]  /*7710*/  HMMA.16816.F32 R64, R192.reuse, R214, R64 ;  /* 0x000000d6c040723c */ /* 0x040fe20000001840 */
[----:B------:R-:W1:Y:S07]  /*7720*/  LDSM.16.M88.4 R212, [R233+0x4900] ;  /* 0x00490000e9d4783b */ /* 0x000e6e0000000200 */
        /* <DEDUP_REMOVED lines=9> */
[----:B------:R-:W-:Y:S07]  /*77c0*/  LDSM.16.M88.4 R220, [R232+0x1000] ;  /* 0x00100000e8dc783b */ /* 0x000fee0000000200 */
[-C--:B------:R-:W-:Y:S08]  /*77d0*/  HMMA.16816.F32 R100, R192, R224.reuse, R100 ;  /* 0x000000e0c064723c */ /* 0x080ff00000001864 */
[C---:B------:R-:W-:Y:S08]  /*77e0*/  HMMA.16816.F32 R104, R200.reuse, R224, R104 ;  /* 0x000000e0c868723c */ /* 0x040ff00000001868 */
[-C--:B------:R-:W-:Y:S01]  /*77f0*/  HMMA.16816.F32 R108, R200, R226.reuse, R108 ;  /* 0x000000e2c86c723c */ /* 0x080fe2000000186c */
[----:B------:R-:W1:Y:S07]  /*7800*/  LDSM.16.M88.4 R200, [R233+0x5900] ;  /* 0x00590000e9c8783b */ /* 0x000e6e0000000200 */
[----:B------:R-:W-:Y:S01]  /*7810*/  HMMA.16816.F32 R112, R192, R226, R112 ;  /* 0x000000e2c070723c */ /* 0x000fe20000001870 */
[----:B------:R-:W1:Y:S06]  /*7820*/  LDSM.16.M88.4 R192, [R233+0x6100] ;  /* 0x00610000e9c0783b */ /* 0x000e6c0000000200 */
[----:B------:R-:W-:Y:S01]  /*7830*/  LDSM.16.M88.4 R224, [R232+0x1800] ;  /* 0x00180000e8e0783b */ /* 0x000fe20000000200 */
[-C--:B--2---:R-:W-:Y:S08]  /*7840*/  HMMA.16816.F32 R4, R188, R196.reuse, R4 ;  /* 0x000000c4bc04723c */ /* 0x084ff00000001804 */
[C---:B---3--:R-:W-:Y:S08]  /*7850*/  HMMA.16816.F32 R8, R204.reuse, R196, R8 ;  /* 0x000000c4cc08723c */ /* 0x048ff00000001808 */
[-C--:B------:R-:W-:Y:S08]  /*7860*/  HMMA.16816.F32 R12, R204, R198.reuse, R12 ;  /* 0x000000c6cc0c723c */ /* 0x080ff0000000180c */
[C---:B------:R-:W-:Y:S01]  /*7870*/  HMMA.16816.F32 R16, R188.reuse, R198, R16 ;  /* 0x000000c6bc10723c */ /* 0x040fe20000001810 */
[----:B------:R-:W2:Y:S07]  /*7880*/  LDSM.16.M88.4 R196, [R233+0x6900] ;  /* 0x00690000e9c4783b */ /* 0x000eae0000000200 */
[-C--:B----4-:R-:W-:Y:S08]  /*7890*/  HMMA.16816.F32 R20, R188, R208.reuse, R20 ;  /* 0x000000d0bc14723c */ /* 0x090ff00000001814 */
[C---:B------:R-:W-:Y:S08]  /*78a0*/  HMMA.16816.F32 R24, R204.reuse, R208, R24 ;  /* 0x000000d0cc18723c */ /* 0x040ff00000001818 */
[-C--:B------:R-:W-:Y:S08]  /*78b0*/  HMMA.16816.F32 R28, R204, R210.reuse, R28 ;  /* 0x000000d2cc1c723c */ /* 0x080ff0000000181c */
[C---:B------:R-:W-:Y:S01]  /*78c0*/  HMMA.16816.F32 R32, R188.reuse, R210, R32 ;  /* 0x000000d2bc20723c */ /* 0x040fe20000001820 */
[----:B------:R-:W-:Y:S07]  /*78d0*/  LDSM.16.M88.4 R208, [R232] ;  /* 0x00000000e8d0783b */ /* 0x000fee0000000200 */
[-C--:B-1----:R-:W-:Y:S08]  /*78e0*/  HMMA.16816.F32 R36, R188, R212.reuse, R36 ;  /* 0x000000d4bc24723c */ /* 0x082ff00000001824 */
[C---:B------:R-:W-:Y:S08]  /*78f0*/  HMMA.16816.F32 R40, R204.reuse, R212, R40 ;  /* 0x000000d4cc28723c */ /* 0x040ff00000001828 */
[-C--:B------:R-:W-:Y:S08]  /*7900*/  HMMA.16816.F32 R44, R204, R214.reuse, R44 ;  /* 0x000000d6cc2c723c */ /* 0x080ff0000000182c */
[C---:B------:R-:W-:Y:S01]  /*7910*/  HMMA.16816.F32 R48, R188.reuse, R214, R48 ;  /* 0x000000d6bc30723c */ /* 0x040fe20000001830 */
[----:B------:R-:W-:Y:S07]  /*7920*/  LDSM.16.M88.4 R212, [R236+0x9100] ;  /* 0x00910000ecd4783b */ /* 0x000fee0000000200 */
[-C--:B------:R-:W-:Y:S08]  /*7930*/  HMMA.16816.F32 R52, R188, R216.reuse, R52 ;  /* 0x000000d8bc34723c */ /* 0x080ff00000001834 */
        /* <DEDUP_REMOVED lines=13> */
[----:B------:R-:W3:Y:S07]  /*7a10*/  LDSM.16.M88.4 R192, [R232+0x2000] ;  /* 0x00200000e8c0783b */ /* 0x000eee0000000200 */
[-C--:B--2---:R-:W-:Y:S08]  /*7a20*/  HMMA.16816.F32 R100, R188, R196.reuse, R100 ;  /* 0x000000c4bc64723c */ /* 0x084ff00000001864 */
[C---:B------:R-:W-:Y:S08]  /*7a30*/  HMMA.16816.F32 R104, R204.reuse, R196, R104 ;  /* 0x000000c4cc68723c */ /* 0x040ff00000001868 */
[-C--:B------:R-:W-:Y:S01]  /*7a40*/  HMMA.16816.F32 R108, R204, R198.reuse, R108 ;  /* 0x000000c6cc6c723c */ /* 0x080fe2000000186c */
[----:B------:R-:W2:Y:S07]  /*7a50*/  LDSM.16.M88.4 R204, [R232+0x2800] ;  /* 0x00280000e8cc783b */ /* 0x000eae0000000200 */
[----:B------:R-:W-:Y:S01]  /*7a60*/  HMMA.16816.F32 R112, R188, R198, R112 ;  /* 0x000000c6bc70723c */ /* 0x000fe20000001870 */
[----:B------:R-:W4:Y:S01]  /*7a70*/  LDSM.16.M88.4 R188, [R232+0x3000] ;  /* 0x00300000e8bc783b */ /* 0x000f220000000200 */
[----:B------:R-:W-:Y:S05]  /*7a80*/  DEPBAR.LE SB0, 0x0 ;  /* 0x000080000000791a */ /* 0x000fea0000000000 */
[----:B------:R-:W-:Y:S01]  /*7a90*/  BAR.SYNC.DEFER_BLOCKING 0x0 ;  /* 0x0000000000007b1d */ /* 0x000fe20000010000 */
[-C--:B-1----:R-:W-:Y:S08]  /*7aa0*/  HMMA.16816.F32 R4, R200, R208.reuse, R4 ;  /* 0x000000d0c804723c */ /* 0x082ff00000001804 */
[C---:B------:R-:W-:Y:S08]  /*7ab0*/  HMMA.16816.F32 R8, R212.reuse, R208, R8 ;  /* 0x000000d0d408723c */ /* 0x040ff00000001808 */
[-C--:B------:R-:W-:Y:S08]  /*7ac0*/  HMMA.16816.F32 R12, R212, R210.reuse, R12 ;  /* 0x000000d2d40c723c */ /* 0x080ff0000000180c */
        /* <DEDUP_REMOVED lines=13> */
[-C--:B---3--:R-:W-:Y:S08]  /*7ba0*/  HMMA.16816.F32 R68, R200, R192.reuse, R68 ;  /* 0x000000c0c844723c */ /* 0x088ff00000001844 */
[C---:B------:R-:W-:Y:S08]  /*7bb0*/  HMMA.16816.F32 R72, R212.reuse, R192, R72 ;  /* 0x000000c0d448723c */ /* 0x040ff00000001848 */
[-C--:B------:R-:W-:Y:S08]  /*7bc0*/  HMMA.16816.F32 R76, R212, R194.reuse, R76 ;  /* 0x000000c2d44c723c */ /* 0x080ff0000000184c */
[C---:B------:R-:W-:Y:S08]  /*7bd0*/  HMMA.16816.F32 R80, R200.reuse, R194, R80 ;  /* 0x000000c2c850723c */ /* 0x040ff00000001850 */
[-C--:B--2---:R-:W-:Y:S08]  /*7be0*/  HMMA.16816.F32 R84, R200, R204.reuse, R84 ;  /* 0x000000ccc854723c */ /* 0x084ff00000001854 */
[C---:B------:R-:W-:Y:S08]  /*7bf0*/  HMMA.16816.F32 R88, R212.reuse, R204, R88 ;  /* 0x000000ccd458723c */ /* 0x040ff00000001858 */
[-C--:B------:R-:W-:Y:S08]  /*7c00*/  HMMA.16816.F32 R92, R212, R206.reuse, R92 ;  /* 0x000000ced45c723c */ /* 0x080ff0000000185c */
[C---:B------:R-:W-:Y:S08]  /*7c10*/  HMMA.16816.F32 R96, R200.reuse, R206, R96 ;  /* 0x000000cec860723c */ /* 0x040ff00000001860 */
[-C--:B----4-:R-:W-:Y:S08]  /*7c20*/  HMMA.16816.F32 R100, R200, R188.reuse, R100 ;  /* 0x000000bcc864723c */ /* 0x090ff00000001864 */
[C---:B------:R-:W-:Y:S08]  /*7c30*/  HMMA.16816.F32 R104, R212.reuse, R188, R104 ;  /* 0x000000bcd468723c */ /* 0x040ff00000001868 */
[-C--:B------:R-:W-:Y:S08]  /*7c40*/  HMMA.16816.F32 R108, R212, R190.reuse, R108 ;  /* 0x000000bed46c723c */ /* 0x080ff0000000186c */
[----:B------:R-:W-:Y:S01]  /*7c50*/  HMMA.16816.F32 R112, R200, R190, R112 ;  /* 0x000000bec870723c */ /* 0x000fe20000001870 */
[----:B------:R-:W-:-:S07]  /*7c60*/  @P0 BRA `(.L_x_22) ;  /* 0xffffef3000000947 */ /* 0x000fce000383ffff */
.L_x_21:
[----:B------:R-:W-:Y:S01]  /*7c70*/  FMNMX.FTZ R2, R4, R0, !PT ;  /* 0x0000000004027209 */ /* 0x000fe20007810000 */
[----:B------:R-:W0:Y:S01]  /*7c80*/  LDGDEPBAR ;  /* 0x00000000000079af */ /* 0x000e220000000000 */
[----:B--2---:R-:W-:Y:S01]  /*7c90*/  FMNMX.FTZ R134, R6, R3, !PT ;  /* 0x0000000306867209 */ /* 0x004fe20007810000 */
[----:B------:R-:W-:Y:S01]  /*7ca0*/  UISETP.GT.AND UP0, UPT, UR6, UR8, UPT ;  /* 0x000000080600728c */ /* 0x000fe2000bf04270 */
[----:B------:R-:W-:Y:S01]  /*7cb0*/  FMNMX.FTZ R2, R5, R2, !PT ;  /* 0x0000000205027209 */ /* 0x000fe20007810000 */
[----:B------:R-:W-:Y:S01]  /*7cc0*/  UIADD3 UR6, UR6, -0x1, URZ ;  /* 0xffffffff06067890 */ /* 0x000fe2000fffe03f */
[----:B------:R-:W-:Y:S02]  /*7cd0*/  FMNMX.FTZ R134, R7, R134, !PT ;  /* 0x0000008607867209 */ /* 0x000fe40007810000 */
        /* <DEDUP_REMOVED lines=76> */
[----:B------:R-:W-:Y:S01]  /*81a0*/  FMNMX.FTZ R134, R103, R134, !PT ;  /* 0x0000008667867209 */ /* 0x000fe20007810000 */
[----:B------:R-:W1:Y:S01]  /*81b0*/  SHFL.BFLY PT, R188, R2, 0x2, 0x1f ;  /* 0x0c401f0002bc7f89 */ /* 0x000e6200000e0000 */
[----:B------:R-:W-:Y:S02]  /*81c0*/  FMNMX.FTZ R132, R76, R132, !PT ;  /* 0x000000844c847209 */ /* 0x000fe40007810000 */
[----:B------:R-:W-:Y:S02]  /*81d0*/  FMNMX.FTZ R135, R43, R135, !PT ;  /* 0x000000872b877209 */ /* 0x000fe40007810000 */
[----:B------:R-:W-:Y:S02]  /*81e0*/  FMNMX.FTZ R134, R114, R134, !PT ;  /* 0x0000008672867209 */ /* 0x000fe40007810000 */
[----:B------:R-:W-:Y:S02]  /*81f0*/  FMNMX.FTZ R132, R77, R132, !PT ;  /* 0x000000844d847209 */ /* 0x000fe40007810000 */
[----:B------:R-:W-:Y:S02]  /*8200*/  FMNMX.FTZ R134, R115, R134, !PT ;  /* 0x0000008673867209 */ /* 0x000fe40007810000 */
[----:B------:R-:W-:Y:S02]  /*8210*/  FMNMX.FTZ R135, R46, R135, !PT ;  /* 0x000000872e877209 */ /* 0x000fe40007810000 */
[----:B------:R-:W-:Y:S01]  /*8220*/  FMNMX.FTZ R132, R88, R132, !PT ;  /* 0x0000008458847209 */ /* 0x000fe20007810000 */
[----:B------:R-:W2:Y:S01]  /*8230*/  SHFL.BFLY PT, R137, R134, 0x2, 0x1f ;  /* 0x0c401f0086897f89 */ /* 0x000ea200000e0000 */
        /* <DEDUP_REMOVED lines=12> */
[----:B-1----:R-:W-:Y:S02]  /*8300*/  FMNMX.FTZ R2, R2, R188, !PT ;  /* 0x000000bc02027209 */ /* 0x002fe40007810000 */
[----:B------:R-:W-:Y:S02]  /*8310*/  FMNMX.FTZ R135, R75, R135, !PT ;  /* 0x000000874b877209 */ /* 0x000fe40007810000 */
[----:B--2---:R-:W-:Y:S01]  /*8320*/  FMNMX.FTZ R134, R134, R137, !PT ;  /* 0x0000008986867209 */ /* 0x004fe20007810000 */
[----:B------:R-:W1:Y:S01]  /*8330*/  SHFL.BFLY PT, R189, R2, 0x1, 0x1f ;  /* 0x0c201f0002bd7f89 */ /* 0x000e6200000e0000 */
[----:B------:R-:W-:Y:S02]  /*8340*/  FMNMX.FTZ R132, R109, R132, !PT ;  /* 0x000000846d847209 */ /* 0x000fe40007810000 */
[----:B------:R-:W-:Y:S02]  /*8350*/  FMNMX.FTZ R135, R78, R135, !PT ;  /* 0x000000874e877209 */ /* 0x000fe40007810000 */
[----:B------:R-:W-:Y:S02]  /*8360*/  PLOP3.LUT P0, PT, PT, PT, UP0, 0x80, 0x0 ;  /* 0x000000000000781c */ /* 0x000fe40003f0f008 */
[----:B------:R-:W-:Y:S01]  /*8370*/  FMNMX.FTZ R135, R79, R135, !PT ;  /* 0x000000874f877209 */ /* 0x000fe20007810000 */
[----:B------:R-:W-:Y:S03]  /*8380*/  SHFL.BFLY PT, R188, R134, 0x1, 0x1f ;  /* 0x0c201f0086bc7f89 */ /* 0x000fe600000e0000 */
[----:B------:R-:W-:Y:S04]  /*8390*/  FMNMX.FTZ R135, R90, R135, !PT ;  /* 0x000000875a877209 */ /* 0x000fe80007810000 */
[----:B------:R-:W-:Y:S01]  /*83a0*/  FMNMX.FTZ R135, R91, R135, !PT ;  /* 0x000000875b877209 */ /* 0x000fe20007810000 */
[----:B------:R-:W2:Y:S03]  /*83b0*/  SHFL.BFLY PT, R136, R132, 0x2, 0x1f ;  /* 0x0c401f0084887f89 */ /* 0x000ea600000e0000 */
[----:B------:R-:W-:Y:S02]  /*83c0*/  FMNMX.FTZ R135, R94, R135, !PT ;  /* 0x000000875e877209 */ /* 0x000fe40007810000 */
[----:B-1----:R-:W-:Y:S02]  /*83d0*/  FMNMX.FTZ R137, R2, R189, !PT ;  /* 0x000000bd02897209 */ /* 0x002fe40007810000 */
[----:B------:R-:W-:Y:S03]  /*83e0*/  FMNMX.FTZ R2, R95, R135, !PT ;  /* 0x000000875f027209 */ /* 0x000fe60007810000 */
[C---:B------:R-:W-:Y:S01]  /*83f0*/  FMUL.FTZ R193, R137.reuse, c[0x0][0x2d0] ;  /* 0x0000b40089c17a20 */ /* 0x040fe20000410000 */
[----:B------:R-:W-:Y:S01]  /*8400*/  FMNMX.FTZ R135, R106, R2, !PT ;  /* 0x000000026a877209 */ /* 0x000fe20007810000 */
[----:B------:R-:W-:Y:S02]  /*8410*/  FADD.FTZ R0, -R137, R0 ;  /* 0x0000000089007221 */ /* 0x000fe40000010100 */
[--C-:B------:R-:W-:Y:S02]  /*8420*/  FFMA.FTZ R20, R20, c[0x0][0x2d0], -R193.reuse ;  /* 0x0000b40014147a23 */ /* 0x100fe400000108c1 */
[--C-:B------:R-:W-:Y:S02]  /*8430*/  FFMA.FTZ R21, R21, c[0x0][0x2d0], -R193.reuse ;  /* 0x0000b40015157a23 */ /* 0x100fe400000108c1 */
[----:B------:R-:W-:Y:S01]  /*8440*/  MUFU.EX2 R196, R20 ;  /* 0x0000001400c47308 */ /* 0x000fe20000000800 */
[--C-:B------:R-:W-:Y:S02]  /*8450*/  FFMA.FTZ R52, R52, c[0x0][0x2d0], -R193.reuse ;  /* 0x0000b40034347a23 */ /* 0x100fe400000108c1 */
[--C-:B------:R-:W-:Y:S01]  /*8460*/  FFMA.FTZ R53, R53, c[0x0][0x2d0], -R193.reuse ;  /* 0x0000b40035357a23 */ /* 0x100fe200000108c1 */
[----:B--2---:R-:W-:Y:S01]  /*8470*/  FMNMX.FTZ R132, R132, R136, !PT ;  /* 0x0000008884847209 */ /* 0x004fe20007810000 */
[--C-:B------:R-:W-:Y:S01]  /*8480*/  FFMA.FTZ R64, R64, c[0x0][0x2d0], -R193.reuse ;  /* 0x0000b40040407a23 */ /* 0x100fe200000108c1 */
[----:B------:R-:W-:Y:S01]  /*8490*/  FMNMX.FTZ R136, R134, R188, !PT ;  /* 0x000000bc86887209 */ /* 0x000fe20007810000 */
[--C-:B------:R-:W-:Y:S02]  /*84a0*/  FFMA.FTZ R65, R65, c[0x0][0x2d0], -R193.reuse ;  /* 0x0000b40041417a23 */ /* 0x100fe400000108c1 */
[----:B------:R-:W1:Y:S01]  /*84b0*/  SHFL.BFLY PT, R190, R132, 0x1, 0x1f ;  /* 0x0c201f0084be7f89 */ /* 0x000e6200000e0000 */
[----:B------:R-:W-:Y:S01]  /*84c0*/  MUFU.EX2 R195, R21 ;  /* 0x0000001500c37308 */ /* 0x000fe20000000800 */
[--C-:B------:R-:W-:Y:S02]  /*84d0*/  FFMA.FTZ R68, R68, c[0x0][0x2d0], -R193.reuse ;  /* 0x0000b40044447a23 */ /* 0x100fe400000108c1 */
[--C-:B------:R-:W-:Y:S02]  /*84e0*/  FFMA.FTZ R69, R69, c[0x0][0x2d0], -R193.reuse ;  /* 0x0000b40045457a23 */ /* 0x100fe400000108c1 */
[----:B------:R-:W-:Y:S02]  /*84f0*/  FMUL.FTZ R192, R136, c[0x0][0x2d0] ;  /* 0x0000b40088c07a20 */ /* 0x000fe40000410000 */
[--C-:B------:R-:W-:Y:S02]  /*8500*/  FFMA.FTZ R16, R16, c[0x0][0x2d0], -R193.reuse ;  /* 0x0000b40010107a23 */ /* 0x100fe400000108c1 */
[--C-:B------:R-:W-:Y:S02]  /*8510*/  FFMA.FTZ R22, R22, c[0x0][0x2d0], -R192.reuse ;  /* 0x0000b40016167a23 */ /* 0x100fe400000108c0 */
[----:B------:R-:W-:Y:S01]  /*8520*/  MUFU.EX2 R221, R16 ;  /* 0x0000001000dd7308 */ /* 0x000fe20000000800 */
[--C-:B------:R-:W-:Y:S02]  /*8530*/  FFMA.FTZ R23, R23, c[0x0][0x2d0], -R192.reuse ;  /* 0x0000b40017177a23 */ /* 0x100fe400000108c0 */
[--C-:B------:R-:W-:Y:S02]  /*8540*/  FFMA.FTZ R54, R54, c[0x0][0x2d0], -R192.reuse ;  /* 0x0000b40036367a23 */ /* 0x100fe400000108c0 */
[--C-:B------:R-:W-:Y:S02]  /*8550*/  FFMA.FTZ R55, R55, c[0x0][0x2d0], -R192.reuse ;  /* 0x0000b40037377a23 */ /* 0x100fe400000108c0 */
[--C-:B------:R-:W-:Y:S02]  /*8560*/  FFMA.FTZ R66, R66, c[0x0][0x2d0], -R192.reuse ;  /* 0x0000b40042427a23 */ /* 0x100fe400000108c0 */
[--C-:B------:R-:W-:Y:S01]  /*8570*/  FFMA.FTZ R67, R67, c[0x0][0x2d0], -R192.reuse ;  /* 0x0000b40043437a23 */ /* 0x100fe200000108c0 */
[----:B------:R-:W-:Y:S01]  /*8580*/  MUFU.EX2 R209, R22 ;  /* 0x0000001600d17308 */ /* 0x000fe20000000800 */
[----:B------:R-:W-:Y:S01]  /*8590*/  FMUL.FTZ R2, R0, c[0x0][0x2d0] ;  /* 0x0000b40000027a20 */ /* 0x000fe20000410000 */
[----:B------:R-:W-:Y:S01]  /*85a0*/  FMNMX.FTZ R0, R107, R135, !PT ;  /* 0x000000876b007209 */ /* 0x000fe20007810000 */
[--C-:B------:R-:W-:Y:S01]  /*85b0*/  FFMA.FTZ R70, R70, c[0x0][0x2d0], -R192.reuse ;  /* 0x0000b40046467a23 */ /* 0x100fe200000108c0 */
[----:B-1----:R-:W-:Y:S01]  /*85c0*/  FMNMX.FTZ R135, R132, R190, !PT ;  /* 0x000000be84877209 */ /* 0x002fe20007810000 */
[--C-:B------:R-:W-:Y:S01]  /*85d0*/  FFMA.FTZ R71, R71, c[0x0][0x2d0], -R192.reuse ;  /* 0x0000b40047477a23 */ /* 0x100fe200000108c0 */
[----:B------:R-:W-:Y:S01]  /*85e0*/  LDSM.16.MT88.4 R188, [R231+0x100] ;  /* 0x00010000e7bc783b */ /* 0x000fe20000004200 */
[--C-:B------:R-:W-:Y:S01]  /*85f0*/  FFMA.FTZ R17, R17, c[0x0][0x2d0], -R193.reuse ;  /* 0x0000b40011117a23 */ /* 0x100fe200000108c1 */
[----:B------:R-:W-:Y:S01]  /*8600*/  FMNMX.FTZ R0, R110, R0, !PT ;  /* 0x000000006e007209 */ /* 0x000fe20007810000 */
[--C-:B------:R-:W-:Y:S01]  /*8610*/  FFMA.FTZ R18, R18, c[0x0][0x2d0], -R192.reuse ;  /* 0x0000b40012127a23 */ /* 0x100fe200000108c0 */
[----:B------:R1:W2:Y:S01]  /*8620*/  MUFU.EX2 R134, R2 ;  /* 0x0000000200867308 */ /* 0x0002a20000000800 */
[--C-:B------:R-:W-:Y:S01]  /*8630*/  FFMA.FTZ R19, R19, c[0x0][0x2d0], -R192.reuse ;  /* 0x0000b40013137a23 */ /* 0x100fe200000108c0 */
[----:B------:R-:W-:Y:S01]  /*8640*/  FMNMX.FTZ R0, R111, R0, !PT ;  /* 0x000000006f007209 */ /* 0x000fe20007810000 */
[--C-:B------:R-:W-:Y:S02]  /*8650*/  FFMA.FTZ R4, R4, c[0x0][0x2d0], -R193.reuse ;  /* 0x0000b40004047a23 */ /* 0x100fe400000108c1 */
[--C-:B------:R-:W-:Y:S02]  /*8660*/  FFMA.FTZ R5, R5, c[0x0][0x2d0], -R193.reuse ;  /* 0x0000b40005057a23 */ /* 0x100fe400000108c1 */
[--C-:B------:R-:W-:Y:S02]  /*8670*/  FFMA.FTZ R6, R6, c[0x0][0x2d0], -R192.reuse ;  /* 0x0000b40006067a23 */ /* 0x100fe400000108c0 */
[--C-:B------:R-:W-:Y:S01]  /*8680*/  FFMA.FTZ R36, R36, c[0x0][0x2d0], -R193.reuse ;  /* 0x0000b40024247a23 */ /* 0x100fe200000108c1 */
[----:B------:R3:W-:Y:S01]  /*8690*/  MUFU.EX2 R194, R23 ;  /* 0x0000001700c27308 */ /* 0x0007e20000000800 */
[--C-:B------:R-:W-:Y:S02]  /*86a0*/  FFMA.FTZ R32, R32, c[0x0][0x2d0], -R193.reuse ;  /* 0x0000b40020207a23 */ /* 0x100fe400000108c1 */
[--C-:B------:R-:W-:Y:S02]  /*86b0*/  FFMA.FTZ R33, R33, c[0x0][0x2d0], -R193.reuse ;  /* 0x0000b40021217a23 */ /* 0x100fe400000108c1 */
[--C-:B------:R-:W-:Y:S02]  /*86c0*/  FFMA.FTZ R37, R37, c[0x0][0x2d0], -R193.reuse ;  /* 0x0000b40025257a23 */ /* 0x100fe400000108c1 */
[--C-:B------:R-:W-:Y:S02]  /*86d0*/  FFMA.FTZ R38, R38, c[0x0][0x2d0], -R192.reuse ;  /* 0x0000b40026267a23 */ /* 0x100fe400000108c0 */
[--C-:B------:R-:W-:Y:S01]  /*86e0*/  FFMA.FTZ R39, R39, c[0x0][0x2d0], -R192.reuse ;  /* 0x0000b40027277a23 */ /* 0x100fe200000108c0 */
[----:B------:R4:W-:Y:S01]  /*86f0*/  MUFU.EX2 R203, R4 ;  /* 0x0000000400cb7308 */ /* 0x0009e20000000800 */
[--C-:B------:R-:W-:Y:S02]  /*8700*/  FFMA.FTZ R48, R48, c[0x0][0x2d0], -R193.reuse ;  /* 0x0000b40030307a23 */ /* 0x100fe400000108c1 */
[----:B------:R-:W-:Y:S02]  /*8710*/  FFMA.FTZ R49, R49, c[0x0][0x2d0], -R193 ;  /* 0x0000b40031317a23 */ /* 0x000fe400000108c1 */
[----:B-1----:R-:W-:Y:S02]  /*8720*/  FADD.FTZ R2, -R136, R3 ;  /* 0x0000000388027221 */ /* 0x002fe40000010100 */
[C---:B--2---:R-:W-:Y:S01]  /*8730*/  FMUL.FTZ R16, R134.reuse, R152 ;  /* 0x0000009886107220 */ /* 0x044fe20000410000 */
[----:B------:R-:W1:Y:S01]  /*8740*/  SHFL.BFLY PT, R3, R0, 0x2, 0x1f ;  /* 0x0c401f0000037f89 */ /* 0x000e6200000e0000 */
[----:B------:R-:W-:Y:S01]  /*8750*/  FMUL.FTZ R116, R134, R116 ;  /* 0x0000007486747220 */ /* 0x000fe20000410000 */
[----:B------:R-:W2:Y:S01]  /*8760*/  MUFU.EX2 R218, R5 ;  /* 0x0000000500da7308 */ /* 0x000ea20000000800 */
[----:B------:R-:W-:Y:S02]  /*8770*/  FMUL.FTZ R2, R2, c[0x0][0x2d0] ;  /* 0x0000b40002027a20 */ /* 0x000fe40000410000 */
[C---:B------:R-:W-:Y:S02]  /*8780*/  FMUL.FTZ R117, R134.reuse, R117 ;  /* 0x0000007586757220 */ /* 0x040fe40000410000 */
[C---:B------:R-:W-:Y:S01]  /*8790*/  FMUL.FTZ R120, R134.reuse, R120 ;  /* 0x0000007886787220 */ /* 0x040fe20000410000 */
[----:B---3--:R-:W-:Y:S01]  /*87a0*/  LDSM.16.MT88.4 R20, [R228+0x100] ;  /* 0x00010000e414783b */ /* 0x008fe20000004200 */
[C---:B------:R-:W-:Y:S02]  /*87b0*/  FMUL.FTZ R121, R134.reuse, R121 ;  /* 0x0000007986797220 */ /* 0x040fe40000410000 */
[C---:B------:R-:W-:Y:S01]  /*87c0*/  FMUL.FTZ R128, R134.reuse, R128 ;  /* 0x0000008086807220 */ /* 0x040fe20000410000 */
[----:B------:R3:W5:Y:S01]  /*87d0*/  MUFU.EX2 R132, R2 ;  /* 0x0000000200847308 */ /* 0x0007620000000800 */
[----:B------:R-:W-:Y:S02]  /*87e0*/  FMUL.FTZ R129, R134, R129 ;  /* 0x0000008186817220 */ /* 0x000fe40000410000 */
[--C-:B------:R-:W-:Y:S02]  /*87f0*/  FFMA.FTZ R50, R50, c[0x0][0x2d0], -R192.reuse ;  /* 0x0000b40032327a23 */ /* 0x100fe400000108c0 */
[----:B----4-:R-:W-:Y:S02]  /*8800*/  FMUL.FTZ R4, R134, R144 ;  /* 0x0000009086047220 */ /* 0x010fe40000410000 */
[--C-:B------:R-:W-:Y:S02]  /*8810*/  FFMA.FTZ R51, R51, c[0x0][0x2d0], -R192.reuse ;  /* 0x0000b40033337a23 */ /* 0x100fe400000108c0 */
[--C-:B------:R-:W-:Y:S01]  /*8820*/  FFMA.FTZ R80, R80, c[0x0][0x2d0], -R193.reuse ;  /* 0x0000b40050507a23 */ /* 0x100fe200000108c1 */
[----:B------:R4:W4:Y:S01]  /*8830*/  MUFU.EX2 R207, R17 ;  /* 0x0000001100cf7308 */ /* 0x0009220000000800 */
[--C-:B------:R-:W-:Y:S01]  /*8840*/  FFMA.FTZ R81, R81, c[0x0][0x2d0], -R193.reuse ;  /* 0x0000b40051517a23 */ /* 0x100fe200000108c1 */
[----:B-1----:R-:W-:Y:S01]  /*8850*/  FMNMX.FTZ R0, R0, R3, !PT ;  /* 0x0000000300007209 */ /* 0x002fe20007810000 */
[--C-:B------:R-:W-:Y:S01]  /*8860*/  FFMA.FTZ R84, R84, c[0x0][0x2d0], -R193.reuse ;  /* 0x0000b40054547a23 */ /* 0x100fe200000108c1 */
[----:B--2---:R-:W-:Y:S01]  /*8870*/  F2FP.PACK_AB R144, R218, R203 ;  /* 0x000000cbda90723e */ /* 0x004fe200000000ff */
[----:B------:R-:W-:Y:S02]  /*8880*/  FMUL.FTZ R5, R134, R145 ;  /* 0x0000009186057220 */ /* 0x000fe40000410000 */
[--C-:B------:R-:W-:Y:S02]  /*8890*/  FFMA.FTZ R85, R85, c[0x0][0x2d0], -R193.reuse ;  /* 0x0000b40055557a23 */ /* 0x100fe400000108c1 */
[--C-:B------:R-:W-:Y:S01]  /*88a0*/  FFMA.FTZ R96, R96, c[0x0][0x2d0], -R193.reuse ;  /* 0x0000b40060607a23 */ /* 0x100fe200000108c1 */
[----:B------:R1:W-:Y:S01]  /*88b0*/  MUFU.EX2 R202, R6 ;  /* 0x0000000600ca7308 */ /* 0x0003e20000000800 */
[--C-:B------:R-:W-:Y:S02]  /*88c0*/  FFMA.FTZ R97, R97, c[0x0][0x2d0], -R193.reuse ;  /* 0x0000b40061617a23 */ /* 0x100fe400000108c1 */
[----:B------:R-:W-:Y:S02]  /*88d0*/  FFMA.FTZ R100, R100, c[0x0][0x2d0], -R193 ;  /* 0x0000b40064647a23 */ /* 0x000fe400000108c1 */
[----:B---3--:R-:W-:Y:S02]  /*88e0*/  FADD.FTZ R2, -R135, R133 ;  /* 0x0000008587027221 */ /* 0x008fe40000010100 */
[----:B-----5:R-:W-:Y:S02]  /*88f0*/  FMUL.FTZ R118, R132, R118 ;  /* 0x0000007684767220 */ /* 0x020fe40000410000 */
[----:B------:R-:W-:Y:S01]  /*8900*/  FMUL.FTZ R2, R2, c[0x0][0x2d0] ;  /* 0x0000b40002027a20 */ /* 0x000fe20000410000 */
[----:B------:R2:W-:Y:S01]  /*8910*/  MUFU.EX2 R220, R18 ;  /* 0x0000001200dc7308 */ /* 0x0005e20000000800 */
[C---:B------:R-:W-:Y:S02]  /*8920*/  FMUL.FTZ R119, R132.reuse, R119 ;  /* 0x0000007784777220 */ /* 0x040fe40000410000 */
[----:B------:R-:W-:Y:S02]  /*8930*/  FMUL.FTZ R122, R132, R122 ;  /* 0x0000007a847a7220 */ /* 0x000fe40000410000 */
[----:B----4-:R-:W-:Y:S02]  /*8940*/  FMUL.FTZ R17, R134, R153 ;  /* 0x0000009986117220 */ /* 0x010fe40000410000 */
[C---:B------:R-:W-:Y:S02]  /*8950*/  FMUL.FTZ R123, R132.reuse, R123 ;  /* 0x0000007b847b7220 */ /* 0x040fe40000410000 */
[C---:B------:R-:W-:Y:S01]  /*8960*/  FMUL.FTZ R130, R132.reuse, R130 ;  /* 0x0000008284827220 */ /* 0x040fe20000410000 */
[----:B------:R3:W4:Y:S01]  /*8970*/  MUFU.EX2 R133, R2 ;  /* 0x0000000200857308 */ /* 0x0007220000000800 */
[C---:B------:R-:W-:Y:S02]  /*8980*/  FMUL.FTZ R131, R132.reuse, R131 ;  /* 0x0000008384837220 */ /* 0x040fe40000410000 */
[--C-:B------:R-:W-:Y:S02]  /*8990*/  FFMA.FTZ R101, R101, c[0x0][0x2d0], -R193.reuse ;  /* 0x0000b40065657a23 */ /* 0x100fe400000108c1 */
[----:B-1----:R-:W-:Y:S01]  /*89a0*/  FMUL.FTZ R6, R132, R146 ;  /* 0x0000009284067220 */ /* 0x002fe20000410000 */
[----:B------:R-:W-:Y:S01]  /*89b0*/  F2FP.PACK_AB R146, R207, R221 ;  /* 0x000000ddcf92723e */ /* 0x000fe200000000ff */
[--C-:B------:R-:W-:Y:S02]  /*89c0*/  FFMA.FTZ R112, R112, c[0x0][0x2d0], -R193.reuse ;  /* 0x0000b40070707a23 */ /* 0x100fe400000108c1 */
[----:B------:R-:W-:Y:S01]  /*89d0*/  FFMA.FTZ R113, R113, c[0x0][0x2d0], -R193 ;  /* 0x0000b40071717a23 */ /* 0x000fe200000108c1 */
[----:B------:R1:W-:Y:S01]  /*89e0*/  MUFU.EX2 R206, R19 ;  /* 0x0000001300ce7308 */ /* 0x0003e20000000800 */
[--C-:B------:R-:W-:Y:S02]  /*89f0*/  FFMA.FTZ R7, R7, c[0x0][0x2d0], -R192.reuse ;  /* 0x0000b40007077a23 */ /* 0x100fe400000108c0 */
[--C-:B------:R-:W-:Y:S02]  /*8a00*/  FFMA.FTZ R34, R34, c[0x0][0x2d0], -R192.reuse ;  /* 0x0000b40022227a23 */ /* 0x100fe400000108c0 */
[----:B--2---:R-:W-:Y:S02]  /*8a10*/  FMUL.FTZ R18, R132, R154 ;  /* 0x0000009a84127220 */ /* 0x004fe40000410000 */
[--C-:B------:R-:W-:Y:S02]  /*8a20*/  FFMA.FTZ R35, R35, c[0x0][0x2d0], -R192.reuse ;  /* 0x0000b40023237a23 */ /* 0x100fe400000108c0 */
[--C-:B------:R-:W-:Y:S01]  /*8a30*/  FFMA.FTZ R82, R82, c[0x0][0x2d0], -R192.reuse ;  /* 0x0000b40052527a23 */ /* 0x100fe200000108c0 */
[----:B------:R-:W2:Y:S01]  /*8a40*/  MUFU.EX2 R216, R7 ;  /* 0x0000000700d87308 */ /* 0x000ea20000000800 */
[--C-:B------:R-:W-:Y:S02]  /*8a50*/  FFMA.FTZ R83, R83, c[0x0][0x2d0], -R192.reuse ;  /* 0x0000b40053537a23 */ /* 0x100fe400000108c0 */
[--C-:B------:R-:W-:Y:S01]  /*8a60*/  FFMA.FTZ R86, R86, c[0x0][0x2d0], -R192.reuse ;  /* 0x0000b40056567a23 */ /* 0x100fe200000108c0 */
[----:B---3--:R-:W3:Y:S01]  /*8a70*/  SHFL.BFLY PT, R2, R0, 0x1, 0x1f ;  /* 0x0c201f0000027f89 */ /* 0x008ee200000e0000 */
[C---:B----4-:R-:W-:Y:S02]  /*8a80*/  FMUL.FTZ R124, R133.reuse, R124 ;  /* 0x0000007c857c7220 */ /* 0x050fe40000410000 */
[----:B------:R-:W-:Y:S02]  /*8a90*/  FMUL.FTZ R125, R133, R125 ;  /* 0x0000007d857d7220 */ /* 0x000fe40000410000 */
[--C-:B------:R-:W-:Y:S01]  /*8aa0*/  FFMA.FTZ R87, R87, c[0x0][0x2d0], -R192.reuse ;  /* 0x0000b40057577a23 */ /* 0x100fe200000108c0 */
[----:B------:R-:W-:Y:S01]  /*8ab0*/  MUFU.EX2 R222, R32 ;  /* 0x0000002000de7308 */ /* 0x000fe20000000800 */
[--C-:B------:R-:W-:Y:S02]  /*8ac0*/  FFMA.FTZ R98, R98, c[0x0][0x2d0], -R192.reuse ;  /* 0x0000b40062627a23 */ /* 0x100fe400000108c0 */
[--C-:B------:R-:W-:Y:S02]  /*8ad0*/  FFMA.FTZ R99, R99, c[0x0][0x2d0], -R192.reuse ;  /* 0x0000b40063637a23 */ /* 0x100fe400000108c0 */
[----:B-1----:R-:W-:Y:S02]  /*8ae0*/  FMUL.FTZ R19, R132, R155 ;  /* 0x0000009b84137220 */ /* 0x002fe40000410000 */
[----:B------:R-:W-:Y:S01]  /*8af0*/  LDSM.16.MT88.4 R152, [R230+0x100] ;  /* 0x00010000e698783b */ /* 0x000fe20000004200 */
[--C-:B------:R-:W-:Y:S02]  /*8b00*/  FFMA.FTZ R102, R102, c[0x0][0x2d0], -R192.reuse ;  /* 0x0000b40066667a23 */ /* 0x100fe400000108c0 */
[----:B------:R-:W-:Y:S01]  /*8b10*/  MUFU.EX2 R197, R33 ;  /* 0x0000002100c57308 */ /* 0x000fe20000000800 */
[--C-:B------:R-:W-:Y:S02]  /*8b20*/  FFMA.FTZ R103, R103, c[0x0][0x2d0], -R192.reuse ;  /* 0x0000b40067677a23 */ /* 0x100fe400000108c0 */
[--C-:B------:R-:W-:Y:S01]  /*8b30*/  FFMA.FTZ R114, R114, c[0x0][0x2d0], -R192.reuse ;  /* 0x0000b40072727a23 */ /* 0x100fe200000108c0 */
[----:B--2---:R-:W-:Y:S01]  /*8b40*/  F2FP.PACK_AB R145, R216, R202 ;  /* 0x000000cad891723e */ /* 0x004fe200000000ff */
[----:B------:R-:W-:Y:S01]  /*8b50*/  FMUL.FTZ R7, R132, R147 ;  /* 0x0000009384077220 */ /* 0x000fe20000410000 */
[----:B------:R-:W-:Y:S01]  /*8b60*/  F2FP.PACK_AB R147, R206, R220 ;  /* 0x000000dcce93723e */ /* 0x000fe200000000ff */
[----:B------:R-:W-:Y:S01]  /*8b70*/  FFMA.FTZ R115, R115, c[0x0][0x2d0], -R192 ;  /* 0x0000b40073737a23 */ /* 0x000fe200000108c0 */
[----:B---3--:R-:W-:Y:S02]  /*8b80*/  FMNMX.FTZ R2, R2, R0, !PT ;  /* 0x0000000002027209 */ /* 0x008fe40007810000 */
[----:B------:R-:W-:Y:S03]  /*8b90*/  MUFU.EX2 R32, R34 ;  /* 0x0000002200207308 */ /* 0x000fe60000000800 */
[C---:B------:R-:W-:Y:S01]  /*8ba0*/  FADD.FTZ R0, -R2.reuse, R138 ;  /* 0x0000008a02007221 */ /* 0x040fe20000010100 */
[-C--:B------:R-:W-:Y:S05]  /*8bb0*/  HMMA.16816.F32 R4, R144, R20.reuse, R4 ;  /* 0x000000149004723c */ /* 0x080fea0000001804 */
[----:B------:R-:W-:Y:S01]  /*8bc0*/  FMUL.FTZ R138, R135, c[0x0][0x2d0] ;  /* 0x0000b400878a7a20 */ /* 0x000fe20000410000 */
[----:B------:R-:W-:Y:S01]  /*8bd0*/  MUFU.EX2 R33, R35 ;  /* 0x0000002300217308 */ /* 0x000fe20000000800 */
[----:B------:R-:W-:Y:S02]  /*8be0*/  FMUL.FTZ R3, R2, c[0x0][0x2d0] ;  /* 0x0000b40002037a20 */ /* 0x000fe40000410000 */
[----:B------:R-:W-:Y:S03]  /*8bf0*/  FMUL.FTZ R0, R0, c[0x0][0x2d0] ;  /* 0x0000b40000007a20 */ /* 0x000fe60000410000 */
[--C-:B------:R-:W-:Y:S02]  /*8c00*/  FFMA.FTZ R12, R12, c[0x0][0x2d0], -R138.reuse ;  /* 0x0000b4000c0c7a23 */ /* 0x100fe4000001088a */
[--C-:B------:R-:W-:Y:S02]  /*8c10*/  FFMA.FTZ R13, R13, c[0x0][0x2d0], -R138.reuse ;  /* 0x0000b4000d0d7a23 */ /* 0x100fe4000001088a */
[----:B------:R-:W1:Y:S01]  /*8c20*/  MUFU.EX2 R0, R0 ;  /* 0x0000000000007308 */ /* 0x000e620000000800 */
[--C-:B------:R-:W-:Y:S02]  /*8c30*/  FFMA.FTZ R14, R14, c[0x0][0x2d0], -R3.reuse ;  /* 0x0000b4000e0e7a23 */ /* 0x100fe40000010803 */
        /* <DEDUP_REMOVED lines=10> */
[----:B------:R-:W3:Y:S01]  /*8ce0*/  MUFU.EX2 R213, R9 ;  /* 0x0000000900d57308 */ /* 0x000ee20000000800 */
[--C-:B------:R-:W-:Y:S02]  /*8cf0*/  FFMA.FTZ R72, R72, c[0x0][0x2d0], -R138.reuse ;  /* 0x0000b40048487a23 */ /* 0x100fe4000001088a */
[--C-:B------:R-:W-:Y:S02]  /*8d00*/  FFMA.FTZ R73, R73, c[0x0][0x2d0], -R138.reuse ;  /* 0x0000b40049497a23 */ /* 0x100fe4000001088a */
[--C-:B------:R-:W-:Y:S02]  /*8d10*/  FFMA.FTZ R74, R74, c[0x0][0x2d0], -R3.reuse ;  /* 0x0000b4004a4a7a23 */ /* 0x100fe40000010803 */
[--C-:B------:R-:W-:Y:S02]  /*8d20*/  FFMA.FTZ R75, R75, c[0x0][0x2d0], -R3.reuse ;  /* 0x0000b4004b4b7a23 */ /* 0x100fe40000010803 */
[C---:B-1----:R-:W-:Y:S01]  /*8d30*/  FMUL.FTZ R126, R0.reuse, R126 ;  /* 0x0000007e007e7220 */ /* 0x042fe20000410000 */
[----:B------:R1:W-:Y:S01]  /*8d40*/  MUFU.EX2 R219, R12 ;  /* 0x0000000c00db7308 */ /* 0x0003e20000000800 */
[----:B------:R-:W-:Y:S02]  /*8d50*/  FMUL.FTZ R127, R0, R127 ;  /* 0x0000007f007f7220 */ /* 0x000fe40000410000 */
[--C-:B------:R-:W-:Y:S02]  /*8d60*/  FFMA.FTZ R60, R60, c[0x0][0x2d0], -R138.reuse ;  /* 0x0000b4003c3c7a23 */ /* 0x100fe4000001088a */
[----:B--2---:R-:W-:Y:S02]  /*8d70*/  FMUL.FTZ R8, R133, R140 ;  /* 0x0000008c85087220 */ /* 0x004fe40000410000 */
[--C-:B------:R-:W-:Y:S02]  /*8d80*/  FFMA.FTZ R61, R61, c[0x0][0x2d0], -R138.reuse ;  /* 0x0000b4003d3d7a23 */ /* 0x100fe4000001088a */
[--C-:B------:R-:W-:Y:S01]  /*8d90*/  FFMA.FTZ R62, R62, c[0x0][0x2d0], -R3.reuse ;  /* 0x0000b4003e3e7a23 */ /* 0x100fe20000010803 */
[----:B------:R2:W4:Y:S01]  /*8da0*/  MUFU.EX2 R205, R13 ;  /* 0x0000000d00cd7308 */ /* 0x0005220000000800 */
[--C-:B------:R-:W-:Y:S02]  /*8db0*/  FFMA.FTZ R63, R63, c[0x0][0x2d0], -R3.reuse ;  /* 0x0000b4003f3f7a23 */ /* 0x100fe40000010803 */
[--C-:B------:R-:W-:Y:S01]  /*8dc0*/  FFMA.FTZ R79, R79, c[0x0][0x2d0], -R3.reuse ;  /* 0x0000b4004f4f7a23 */ /* 0x100fe20000010803 */
[----:B---3--:R-:W-:Y:S01]  /*8dd0*/  F2FP.PACK_AB R140, R213, R201 ;  /* 0x000000c9d58c723e */ /* 0x008fe200000000ff */
[----:B------:R-:W-:Y:S02]  /*8de0*/  FMUL.FTZ R9, R133, R141 ;  /* 0x0000008d85097220 */ /* 0x000fe40000410000 */
[--C-:B------:R-:W-:Y:S02]  /*8df0*/  FFMA.FTZ R24, R24, c[0x0][0x2d0], -R138.reuse ;  /* 0x0000b40018187a23 */ /* 0x100fe4000001088a */
[--C-:B------:R-:W-:Y:S01]  /*8e00*/  FFMA.FTZ R26, R26, c[0x0][0x2d0], -R3.reuse ;  /* 0x0000b4001a1a7a23 */ /* 0x100fe20000010803 */
[----:B------:R3:W-:Y:S01]  /*8e10*/  MUFU.EX2 R200, R10 ;  /* 0x0000000a00c87308 */ /* 0x0007e20000000800 */
[--C-:B------:R-:W-:Y:S02]  /*8e20*/  FFMA.FTZ R27, R27, c[0x0][0x2d0], -R3.reuse ;  /* 0x0000b4001b1b7a23 */ /* 0x100fe40000010803 */
[--C-:B------:R-:W-:Y:S02]  /*8e30*/  FFMA.FTZ R28, R28, c[0x0][0x2d0], -R138.reuse ;  /* 0x0000b4001c1c7a23 */ /* 0x100fe4000001088a */
[----:B-1----:R-:W-:Y:S02]  /*8e40*/  FMUL.FTZ R12, R133, R148 ;  /* 0x00000094850c7220 */ /* 0x002fe40000410000 */
[--C-:B------:R-:W-:Y:S02]  /*8e50*/  FFMA.FTZ R29, R29, c[0x0][0x2d0], -R138.reuse ;  /* 0x0000b4001d1d7a23 */ /* 0x100fe4000001088a */
[--C-:B------:R-:W-:Y:S01]  /*8e60*/  FFMA.FTZ R30, R30, c[0x0][0x2d0], -R3.reuse ;  /* 0x0000b4001e1e7a23 */ /* 0x100fe20000010803 */
[----:B------:R-:W1:Y:S01]  /*8e70*/  MUFU.EX2 R212, R11 ;  /* 0x0000000b00d47308 */ /* 0x000e620000000800 */
[--C-:B------:R-:W-:Y:S02]  /*8e80*/  FFMA.FTZ R31, R31, c[0x0][0x2d0], -R3.reuse ;  /* 0x0000b4001f1f7a23 */ /* 0x100fe40000010803 */
[--C-:B------:R-:W-:Y:S02]  /*8e90*/  FFMA.FTZ R40, R40, c[0x0][0x2d0], -R138.reuse ;  /* 0x0000b40028287a23 */ /* 0x100fe4000001088a */
[----:B--2---:R-:W-:Y:S02]  /*8ea0*/  FMUL.FTZ R13, R133, R149 ;  /* 0x00000095850d7220 */ /* 0x004fe40000410000 */
[--C-:B------:R-:W-:Y:S02]  /*8eb0*/  FFMA.FTZ R41, R41, c[0x0][0x2d0], -R138.reuse ;  /* 0x0000b40029297a23 */ /* 0x100fe4000001088a */
[--C-:B------:R-:W-:Y:S01]  /*8ec0*/  FFMA.FTZ R42, R42, c[0x0][0x2d0], -R3.reuse ;  /* 0x0000b4002a2a7a23 */ /* 0x100fe20000010803 */
[----:B------:R2:W-:Y:S01]  /*8ed0*/  MUFU.EX2 R215, R14 ;  /* 0x0000000e00d77308 */ /* 0x0005e20000000800 */
[--C-:B------:R-:W-:Y:S02]  /*8ee0*/  FFMA.FTZ R43, R43, c[0x0][0x2d0], -R3.reuse ;  /* 0x0000b4002b2b7a23 */ /* 0x100fe40000010803 */
[--C-:B------:R-:W-:Y:S02]  /*8ef0*/  FFMA.FTZ R44, R44, c[0x0][0x2d0], -R138.reuse ;  /* 0x0000b4002c2c7a23 */ /* 0x100fe4000001088a */
[----:B---3--:R-:W-:Y:S01]  /*8f00*/  FMUL.FTZ R10, R0, R142 ;  /* 0x0000008e000a7220 */ /* 0x008fe20000410000 */
[----:B----4-:R-:W-:Y:S01]  /*8f10*/  F2FP.PACK_AB R142, R205, R219 ;  /* 0x000000dbcd8e723e */ /* 0x010fe200000000ff */
[--C-:B------:R-:W-:Y:S02]  /*8f20*/  FFMA.FTZ R45, R45, c[0x0][0x2d0], -R138.reuse ;  /* 0x0000b4002d2d7a23 */ /* 0x100fe4000001088a */
[--C-:B------:R-:W-:Y:S01]  /*8f30*/  FFMA.FTZ R46, R46, c[0x0][0x2d0], -R3.reuse ;  /* 0x0000b4002e2e7a23 */ /* 0x100fe20000010803 */
[----:B------:R-:W3:Y:S01]  /*8f40*/  MUFU.EX2 R204, R15 ;  /* 0x0000000f00cc7308 */ /* 0x000ee20000000800 */
[--C-:B------:R-:W-:Y:S02]  /*8f50*/  FFMA.FTZ R25, R25, c[0x0][0x2d0], -R138.reuse ;  /* 0x0000b40019197a23 */ /* 0x100fe4000001088a */
[--C-:B------:R-:W-:Y:S01]  /*8f60*/  FFMA.FTZ R47, R47, c[0x0][0x2d0], -R3.reuse ;  /* 0x0000b4002f2f7a23 */ /* 0x100fe20000010803 */
[----:B-1----:R-:W-:Y:S01]  /*8f70*/  F2FP.PACK_AB R141, R212, R200 ;  /* 0x000000c8d48d723e */ /* 0x002fe200000000ff */
[----:B------:R-:W-:Y:S02]  /*8f80*/  FMUL.FTZ R11, R0, R143 ;  /* 0x0000008f000b7220 */ /* 0x000fe40000410000 */
[--C-:B------:R-:W-:Y:S02]  /*8f90*/  FFMA.FTZ R76, R76, c[0x0][0x2d0], -R138.reuse ;  /* 0x0000b4004c4c7a23 */ /* 0x100fe4000001088a */
[--C-:B------:R-:W-:Y:S01]  /*8fa0*/  FFMA.FTZ R77, R77, c[0x0][0x2d0], -R138.reuse ;  /* 0x0000b4004d4d7a23 */ /* 0x100fe2000001088a */
        /* <DEDUP_REMOVED lines=9> */
[----:B---3--:R-:W-:Y:S01]  /*9040*/  F2FP.PACK_AB R143, R204, R215 ;  /* 0x000000d7cc8f723e */ /* 0x008fe200000000ff */
[----:B------:R-:W-:Y:S02]  /*9050*/  FMUL.FTZ R15, R0, R151 ;  /* 0x00000097000f7220 */ /* 0x000fe40000410000 */
[----:B------:R-:W3:Y:S01]  /*9060*/  LDSM.16.MT88.4 R148, [R229+0x100] ;  /* 0x00010000e594783b */ /* 0x000ee20000004200 */
[--C-:B------:R-:W-:Y:S02]  /*9070*/  FFMA.FTZ R93, R93, c[0x0][0x2d0], -R138.reuse ;  /* 0x0000b4005d5d7a23 */ /* 0x100fe4000001088a */
[----:B------:R4:W-:Y:S01]  /*9080*/  MUFU.EX2 R208, R38 ;  /* 0x0000002600d07308 */ /* 0x0009e20000000800 */
[C---:B------:R-:W-:Y:S04]  /*9090*/  HMMA.16816.F32 R8, R140.reuse, R20, R8 ;  /* 0x000000148c08723c */ /* 0x040fe80000001808 */
[----:B-1----:R-:W-:Y:S02]  /*90a0*/  FMUL.FTZ R24, R133, R160 ;  /* 0x000000a085187220 */ /* 0x002fe40000410000 */
[--C-:B------:R-:W-:Y:S02]  /*90b0*/  FFMA.FTZ R94, R94, c[0x0][0x2d0], -R3.reuse ;  /* 0x0000b4005e5e7a23 */ /* 0x100fe40000010803 */
[-C--:B------:R-:W-:Y:S01]  /*90c0*/  HMMA.16816.F32 R12, R140, R22.reuse, R12 ;  /* 0x000000168c0c723c */ /* 0x080fe2000000180c */
[----:B------:R1:W-:Y:S03]  /*90d0*/  MUFU.EX2 R226, R26 ;  /* 0x0000001a00e27308 */ /* 0x0003e60000000800 */
[C---:B------:R-:W-:Y:S01]  /*90e0*/  FMUL.FTZ R20, R134.reuse, R156 ;  /* 0x0000009c86147220 */ /* 0x040fe20000410000 */
[----:B------:R-:W-:Y:S01]  /*90f0*/  MOV R156, R32 ;  /* 0x00000020009c7202 */ /* 0x000fe20000000f00 */
[C---:B------:R-:W-:Y:S01]  /*9100*/  FMUL.FTZ R32, R134.reuse, R168 ;  /* 0x000000a886207220 */ /* 0x040fe20000410000 */
[----:B------:R-:W-:Y:S01]  /*9110*/  MOV R168, R207 ;  /* 0x000000cf00a87202 */ /* 0x000fe20000000f00 */
[C---:B------:R-:W-:Y:S03]  /*9120*/  HMMA.16816.F32 R16, R144.reuse, R22, R16 ;  /* 0x000000169010723c */ /* 0x040fe60000001810 */
[----:B------:R-:W5:Y:S01]  /*9130*/  MUFU.EX2 R217, R27 ;  /* 0x0000001b00d97308 */ /* 0x000f620000000800 */
[----:B------:R-:W-:Y:S01]  /*9140*/  FMUL.FTZ R21, R134, R157 ;  /* 0x0000009d86157220 */ /* 0x000fe20000410000 */
[----:B------:R-:W-:Y:S01]  /*9150*/  MOV R157, R222 ;  /* 0x000000de009d7202 */ /* 0x000fe20000000f00 */
[--C-:B------:R-:W-:Y:S02]  /*9160*/  FFMA.FTZ R95, R95, c[0x0][0x2d0], -R3.reuse ;  /* 0x0000b4005f5f7a23 */ /* 0x100fe40000010803 */
[C---:B------:R-:W-:Y:S04]  /*9170*/  FMUL.FTZ R22, R132.reuse, R158 ;  /* 0x0000009e84167220 */ /* 0x040fe80000410000 */
[C---:B------:R-:W-:Y:S01]  /*9180*/  FMUL.FTZ R23, R132.reuse, R159 ;  /* 0x0000009f84177220 */ /* 0x040fe20000410000 */
[----:B------:R-:W3:Y:S01]  /*9190*/  MUFU.EX2 R25, R36 ;  /* 0x0000002400197308 */ /* 0x000ee20000000800 */
[----:B----4-:R-:W-:Y:S01]  /*91a0*/  FMUL.FTZ R38, R132, R174 ;  /* 0x000000ae84267220 */ /* 0x010fe20000410000 */
[----:B--2---:R-:W-:Y:S01]  /*91b0*/  MOV R159, R214 ;  /* 0x000000d6009f7202 */ /* 0x004fe20000000f00 */
[--C-:B------:R-:W-:Y:S02]  /*91c0*/  FFMA.FTZ R106, R106, c[0x0][0x2d0], -R3.reuse ;  /* 0x0000b4006a6a7a23 */ /* 0x100fe40000010803 */
[----:B-1----:R-:W-:Y:S01]  /*91d0*/  FMUL.FTZ R26, R0, R162 ;  /* 0x000000a2001a7220 */ /* 0x002fe20000410000 */
[-C--:B------:R-:W-:Y:S03]  /*91e0*/  HMMA.16816.F32 R20, R144, R188.reuse, R20 ;  /* 0x000000bc9014723c */ /* 0x080fe60000001814 */
[--C-:B------:R-:W-:Y:S01]  /*91f0*/  FFMA.FTZ R107, R107, c[0x0][0x2d0], -R3.reuse ;  /* 0x0000b4006b6b7a23 */ /* 0x100fe20000010803 */
[----:B------:R1:W-:Y:S01]  /*9200*/  MUFU.EX2 R199, R28 ;  /* 0x0000001c00c77308 */ /* 0x0003e20000000800 */
[--C-:B------:R-:W-:Y:S02]  /*9210*/  FFMA.FTZ R110, R110, c[0x0][0x2d0], -R3.reuse ;  /* 0x0000b4006e6e7a23 */ /* 0x100fe40000010803 */
[----:B------:R-:W-:Y:S01]  /*9220*/  FFMA.FTZ R3, R111, c[0x0][0x2d0], -R3 ;  /* 0x0000b4006f037a23 */ /* 0x000fe20000010803 */
[----:B-----5:R-:W-:Y:S01]  /*9230*/  MOV R158, R217 ;  /* 0x000000d9009e7202 */ /* 0x020fe20000000f00 */
[----:B------:R-:W-:Y:S03]  /*9240*/  FMUL.FTZ R27, R0, R163 ;  /* 0x000000a3001b7220 */ /* 0x000fe60000410000 */
[----:B------:R-:W-:Y:S01]  /*9250*/  MOV R163, R33 ;  /* 0x0000002100a37202 */ /* 0x000fe20000000f00 */
[----:B------:R-:W-:Y:S01]  /*9260*/  FMUL.FTZ R33, R134, R169 ;  /* 0x000000a986217220 */ /* 0x000fe20000410000 */
[----:B------:R2:W4:Y:S01]  /*9270*/  MUFU.EX2 R34, R29 ;  /* 0x0000001d00227308 */ /* 0x0005220000000800 */
[----:B------:R-:W-:Y:S01]  /*9280*/  MOV R169, R206 ;  /* 0x000000ce00a97202 */ /* 0x000fe20000000f00 */
[--C-:B------:R-:W-:Y:S01]  /*9290*/  FFMA.FTZ R104, R104, c[0x0][0x2d0], -R138.reuse ;  /* 0x0000b40068687a23 */ /* 0x100fe2000001088a */
[----:B---3--:R-:W-:Y:S01]  /*92a0*/  MOV R160, R25 ;  /* 0x0000001900a07202 */ /* 0x008fe20000000f00 */
[----:B------:R-:W-:Y:S02]  /*92b0*/  FMUL.FTZ R25, R133, R161 ;  /* 0x000000a185197220 */ /* 0x000fe40000410000 */
[----:B------:R-:W-:Y:S02]  /*92c0*/  FMUL.FTZ R36, R134, R172 ;  /* 0x000000ac86247220 */ /* 0x000fe40000410000 */
[--C-:B------:R-:W-:Y:S02]  /*92d0*/  FFMA.FTZ R105, R105, c[0x0][0x2d0], -R138.reuse ;  /* 0x0000b40069697a23 */ /* 0x100fe4000001088a */
[----:B------:R3:W-:Y:S01]  /*92e0*/  MUFU.EX2 R198, R30 ;  /* 0x0000001e00c67308 */ /* 0x0007e20000000800 */
[--C-:B------:R-:W-:Y:S01]  /*92f0*/  FFMA.FTZ R108, R108, c[0x0][0x2d0], -R138.reuse ;  /* 0x0000b4006c6c7a23 */ /* 0x100fe2000001088a */
[C---:B------:R-:W-:Y:S04]  /*9300*/  HMMA.16816.F32 R24, R140.reuse, R188, R24 ;  /* 0x000000bc8c18723c */ /* 0x040fe80000001818 */
[----:B-1----:R-:W-:Y:S02]  /*9310*/  FMUL.FTZ R28, R133, R164 ;  /* 0x000000a4851c7220 */ /* 0x002fe40000410000 */
[----:B------:R-:W-:Y:S02]  /*9320*/  FFMA.FTZ R138, R109, c[0x0][0x2d0], -R138 ;  /* 0x0000b4006d8a7a23 */ /* 0x000fe4000001088a */
[----:B------:R1:W5:Y:S01]  /*9330*/  MUFU.EX2 R35, R31 ;  /* 0x0000001f00237308 */ /* 0x0003620000000800 */
[C---:B--2---:R-:W-:Y:S03]  /*9340*/  FMUL.FTZ R29, R133.reuse, R165 ;  /* 0x000000a5851d7220 */ /* 0x044fe60000410000 */
[----:B----4-:R-:W-:Y:S01]  /*9350*/  MOV R162, R34 ;  /* 0x0000002200a27202 */ /* 0x010fe20000000f00 */
[----:B------:R-:W-:Y:S01]  /*9360*/  FMUL.FTZ R34, R132, R170 ;  /* 0x000000aa84227220 */ /* 0x000fe20000410000 */
[----:B------:R-:W-:Y:S04]  /*9370*/  MOV R170, R205 ;  /* 0x000000cd00aa7202 */ /* 0x000fe80000000f00 */
[----:B------:R2:W4:Y:S01]  /*9380*/  MUFU.EX2 R211, R37 ;  /* 0x0000002500d37308 */ /* 0x0005220000000800 */
[C---:B---3--:R-:W-:Y:S09]  /*9390*/  FMUL.FTZ R30, R0.reuse, R166 ;  /* 0x000000a6001e7220 */ /* 0x048ff20000410000 */
[----:B------:R3:W3:Y:S01]  /*93a0*/  MUFU.EX2 R210, R39 ;  /* 0x0000002700d27308 */ /* 0x0006e20000000800 */
[----:B-1----:R-:W-:Y:S01]  /*93b0*/  FMUL.FTZ R31, R0, R167 ;  /* 0x000000a7001f7220 */ /* 0x002fe20000410000 */
[----:B-----5:R-:W-:Y:S01]  /*93c0*/  MOV R161, R35 ;  /* 0x0000002300a17202 */ /* 0x020fe20000000f00 */
[----:B------:R-:W-:Y:S01]  /*93d0*/  FMUL.FTZ R35, R132, R171 ;  /* 0x000000ab84237220 */ /* 0x000fe20000410000 */
[----:B------:R-:W-:Y:S06]  /*93e0*/  MOV R171, R204 ;  /* 0x000000cc00ab7202 */ /* 0x000fec0000000f00 */
[----:B------:R1:W-:Y:S01]  /*93f0*/  MUFU.EX2 R225, R48 ;  /* 0x0000003000e17308 */ /* 0x0003e20000000800 */
[-C--:B------:R-:W-:Y:S03]  /*9400*/  HMMA.16816.F32 R28, R140, R190.reuse, R28 ;  /* 0x000000be8c1c723c */ /* 0x080fe6000000181c */
[C---:B--2---:R-:W-:Y:S01]  /*9410*/  FMUL.FTZ R37, R134.reuse, R173 ;  /* 0x000000ad86257220 */ /* 0x044fe20000410000 */
[----:B----4-:R-:W-:Y:S01]  /*9420*/  MOV R189, R211 ;  /* 0x000000d300bd7202 */ /* 0x010fe20000000f00 */
[----:B------:R-:W-:Y:S03]  /*9430*/  FFMA.FTZ R134, R134, R251, R203 ;  /* 0x000000fb86867223 */ /* 0x000fe600000100cb */
[C---:B------:R-:W-:Y:S01]  /*9440*/  HMMA.16816.F32 R32, R144.reuse, R190, R32 ;  /* 0x000000be9020723c */ /* 0x040fe20000001820 */
[----:B------:R2:W4:Y:S03]  /*9450*/  MUFU.EX2 R224, R49 ;  /* 0x0000003100e07308 */ /* 0x0005260000000800 */
[C---:B---3--:R-:W-:Y:S01]  /*9460*/  FMUL.FTZ R39, R132.reuse, R175 ;  /* 0x000000af84277220 */ /* 0x048fe20000410000 */
[----:B------:R-:W-:Y:S01]  /*9470*/  MOV R188, R210 ;  /* 0x000000d200bc7202 */ /* 0x000fe20000000f00 */
[----:B------:R-:W-:Y:S05]  /*9480*/  FFMA.FTZ R132, R132, R252, R202 ;  /* 0x000000fc84847223 */ /* 0x000fea00000100ca */
[----:B------:R3:W-:Y:S01]  /*9490*/  MUFU.EX2 R223, R50 ;  /* 0x0000003200df7308 */ /* 0x0007e20000000800 */
[-C--:B------:R-:W-:Y:S03]  /*94a0*/  HMMA.16816.F32 R36, R144, R148.reuse, R36 ;  /* 0x000000949024723c */ /* 0x080fe60000001824 */
[C---:B-1----:R-:W-:Y:S06]  /*94b0*/  FMUL.FTZ R48, R133.reuse, R176 ;  /* 0x000000b085307220 */ /* 0x042fec0000410000 */
[----:B------:R1:W2:Y:S03]  /*94c0*/  MUFU.EX2 R222, R51 ;  /* 0x0000003300de7308 */ /* 0x0002a60000000800 */
[C---:B--2---:R-:W-:Y:S07]  /*94d0*/  FMUL.FTZ R49, R133.reuse, R177 ;  /* 0x000000b185317220 */ /* 0x044fee0000410000 */
[----:B------:R2:W-:Y:S01]  /*94e0*/  MUFU.EX2 R167, R40 ;  /* 0x0000002800a77308 */ /* 0x0005e20000000800 */
[C---:B---3--:R-:W-:Y:S09]  /*94f0*/  FMUL.FTZ R50, R0.reuse, R178 ;  /* 0x000000b200327220 */ /* 0x048ff20000410000 */
[----:B------:R3:W3:Y:S01]  /*9500*/  MUFU.EX2 R166, R41 ;  /* 0x0000002900a67308 */ /* 0x0006e20000000800 */
[C---:B-1----:R-:W-:Y:S09]  /*9510*/  FMUL.FTZ R51, R0.reuse, R179 ;  /* 0x000000b300337220 */ /* 0x042ff20000410000 */
[----:B------:R1:W-:Y:S01]  /*9520*/  MUFU.EX2 R165, R42 ;  /* 0x0000002a00a57308 */ /* 0x0003e20000000800 */
[C---:B------:R-:W-:Y:S04]  /*9530*/  HMMA.16816.F32 R48, R140.reuse, R148, R48 ;  /* 0x000000948c30723c */ /* 0x040fe80000001830 */
[C---:B--2---:R-:W-:Y:S05]  /*9540*/  FMUL.FTZ R40, R133.reuse, R180 ;  /* 0x000000b485287220 */ /* 0x044fea0000410000 */
[----:B------:R2:W2:Y:S03]  /*9550*/  MUFU.EX2 R164, R43 ;  /* 0x0000002b00a47308 */ /* 0x0004a60000000800 */
[C---:B---3--:R-:W-:Y:S07]  /*9560*/  FMUL.FTZ R41, R133.reuse, R181 ;  /* 0x000000b585297220 */ /* 0x048fee0000410000 */
[----:B------:R3:W-:Y:S01]  /*9570*/  MUFU.EX2 R217, R44 ;  /* 0x0000002c00d97308 */ /* 0x0007e20000000800 */
[C---:B-1----:R-:W-:Y:S09]  /*9580*/  FMUL.FTZ R42, R0.reuse, R182 ;  /* 0x000000b6002a7220 */ /* 0x042ff20000410000 */
[----:B------:R1:W1:Y:S01]  /*9590*/  MUFU.EX2 R214, R45 ;  /* 0x0000002d00d67308 */ /* 0x0002620000000800 */
[C---:B--2---:R-:W-:Y:S09]  /*95a0*/  FMUL.FTZ R43, R0.reuse, R183 ;  /* 0x000000b7002b7220 */ /* 0x044ff20000410000 */
[----:B------:R-:W-:Y:S01]  /*95b0*/  MUFU.EX2 R175, R54 ;  /* 0x0000003600af7308 */ /* 0x000fe20000000800 */
[-C--:B------:R-:W-:Y:S03]  /*95c0*/  HMMA.16816.F32 R40, R140, R150.reuse, R40 ;  /* 0x000000968c28723c */ /* 0x080fe60000001828 */
[C---:B---3--:R-:W-:Y:S01]  /*95d0*/  FMUL.FTZ R44, R133.reuse, R184 ;  /* 0x000000b8852c7220 */ /* 0x048fe20000410000 */
[----:B------:R-:W-:Y:S04]  /*95e0*/  MOV R184, R188 ;  /* 0x000000bc00b87202 */ /* 0x000fe80000000f00 */
[C---:B------:R-:W-:Y:S01]  /*95f0*/  HMMA.16816.F32 R116, R144.reuse, R150, R116 ;  /* 0x000000969074723c */ /* 0x040fe20000001874 */
[----:B------:R2:W-:Y:S01]  /*9600*/  MUFU.EX2 R211, R46 ;  /* 0x0000002e00d37308 */ /* 0x0005e20000000800 */
[----:B------:R-:W3:Y:S02]  /*9610*/  LDSM.16.MT88.4 R148, [R228+0x900] ;  /* 0x00090000e494783b */ /* 0x000ee40000004200 */
[----:B------:R-:W-:Y:S01]  /*9620*/  MOV R193, R184 ;  /* 0x000000b800c17202 */ /* 0x000fe20000000f00 */
[----:B-1----:R-:W-:Y:S01]  /*9630*/  FMUL.FTZ R45, R133, R185 ;  /* 0x000000b9852d7220 */ /* 0x002fe20000410000 */
[----:B------:R-:W-:Y:S02]  /*9640*/  MOV R185, R189 ;  /* 0x000000bd00b97202 */ /* 0x000fe40000000f00 */
[-C--:B------:R-:W-:Y:S03]  /*9650*/  HMMA.16816.F32 R120, R144, R152.reuse, R120 ;  /* 0x000000989078723c */ /* 0x080fe60000001878 */
[----:B------:R1:W1:Y:S01]  /*9660*/  MUFU.EX2 R210, R47 ;  /* 0x0000002f00d27308 */ /* 0x0002620000000800 */
[----:B------:R-:W-:Y:S04]  /*9670*/  MOV R192, R185 ;  /* 0x000000b900c07202 */ /* 0x000fe80000000f00 */
[C---:B------:R-:W-:Y:S05]  /*9680*/  HMMA.16816.F32 R124, R140.reuse, R152, R124 ;  /* 0x000000988c7c723c */ /* 0x040fea000000187c */
[----:B------:R-:W-:Y:S01]  /*9690*/  MUFU.EX2 R174, R55 ;  /* 0x0000003700ae7308 */ /* 0x000fe20000000800 */
[C---:B--2---:R-:W-:Y:S01]  /*96a0*/  FMUL.FTZ R46, R0.reuse, R186 ;  /* 0x000000ba002e7220 */ /* 0x044fe20000410000 */
[----:B------:R-:W-:Y:S08]  /*96b0*/  MOV R186, R209 ;  /* 0x000000d100ba7202 */ /* 0x000ff00000000f00 */
[----:B------:R-:W-:Y:S01]  /*96c0*/  MUFU.EX2 R209, R52 ;  /* 0x0000003400d17308 */ /* 0x000fe20000000800 */
[----:B-1----:R-:W-:Y:S01]  /*96d0*/  FMUL.FTZ R47, R0, R187 ;  /* 0x000000bb002f7220 */ /* 0x002fe20000410000 */
[----:B------:R-:W-:Y:S04]  /*96e0*/  MOV R187, R208 ;  /* 0x000000d000bb7202 */ /* 0x000fe80000000f00 */
[----:B------:R-:W-:Y:S04]  /*96f0*/  MOV R109, R187 ;  /* 0x000000bb006d7202 */ /* 0x000fe80000000f00 */
[----:B------:R1:W-:Y:S01]  /*9700*/  MUFU.EX2 R208, R53 ;  /* 0x0000003500d07308 */ /* 0x0003e20000000800 */
[-C--:B------:R-:W-:Y:S07]  /*9710*/  HMMA.16816.F32 R44, R140, R154.reuse, R44 ;  /* 0x0000009a8c2c723c */ /* 0x080fee000000182c */
[----:B------:R-:W-:Y:S01]  /*9720*/  F2FP.PACK_AB R140, R195, R196 ;  /* 0x000000c4c38c723e */ /* 0x000fe200000000ff */
[----:B------:R-:W-:Y:S01]  /*9730*/  HMMA.16816.F32 R128, R144, R154, R128 ;  /* 0x0000009a9080723c */ /* 0x000fe20000001880 */
[----:B------:R-:W2:Y:S01]  /*9740*/  LDSM.16.MT88.4 R152, [R231+0x900] ;  /* 0x00090000e798783b */ /* 0x000ea20000004200 */
[----:B------:R-:W-:Y:S02]  /*9750*/  MUFU.EX2 R207, R64 ;  /* 0x0000004000cf7308 */ /* 0x000fe40000000800 */
[----:B------:R-:W-:Y:S02]  /*9760*/  F2FP.PACK_AB R141, R194, R186 ;  /* 0x000000bac28d723e */ /* 0x000fe400000000ff */
[----:B------:R-:W-:Y:S02]  /*9770*/  F2FP.PACK_AB R142, R197, R157 ;  /* 0x0000009dc58e723e */ /* 0x000fe400000000ff */
[----:B------:R-:W-:Y:S04]  /*9780*/  F2FP.PACK_AB R143, R163, R156 ;  /* 0x0000009ca38f723e */ /* 0x000fe800000000ff */
[----:B------:R-:W-:Y:S01]  /*9790*/  MUFU.EX2 R206, R65 ;  /* 0x0000004100ce7308 */ /* 0x000fe20000000800 */
[----:B------:R-:W-:Y:S02]  /*97a0*/  F2FP.PACK_AB R144, R159, R227 ;  /* 0x000000e39f90723e */ /* 0x000fe400000000ff */
[-C--:B---3--:R-:W-:Y:S01]  /*97b0*/  HMMA.16816.F32 R4, R140, R148.reuse, R4 ;  /* 0x000000948c04723c */ /* 0x088fe20000001804 */
[----:B-1----:R-:W1:Y:S04]  /*97c0*/  LDSM.16.MT88.4 R52, [R229+0x900] ;  /* 0x00090000e534783b */ /* 0x002e680000004200 */
[----:B------:R-:W-:Y:S02]  /*97d0*/  F2FP.PACK_AB R145, R158, R226 ;  /* 0x000000e29e91723e */ /* 0x000fe400000000ff */
[----:B------:R-:W-:Y:S01]  /*97e0*/  F2FP.PACK_AB R146, R162, R199 ;  /* 0x000000c7a292723e */ /* 0x000fe200000000ff */
[----:B------:R-:W-:Y:S01]  /*97f0*/  MUFU.EX2 R204, R66 ;  /* 0x0000004200cc7308 */ /* 0x000fe20000000800 */
[----:B------:R-:W-:Y:S07]  /*9800*/  F2FP.PACK_AB R147, R161, R198 ;  /* 0x000000c6a193723e */ /* 0x000fee00000000ff */
[C---:B------:R-:W-:Y:S02]  /*9810*/  HMMA.16816.F32 R8, R144.reuse, R148, R8 ;  /* 0x000000949008723c */ /* 0x040fe40000001808 */
[----:B------:R3:W-:Y:S05]  /*9820*/  MUFU.EX2 R205, R67 ;  /* 0x0000004300cd7308 */ /* 0x0007ea0000000800 */
[----:B------:R-:W-:Y:S01]  /*9830*/  MOV R148, R197 ;  /* 0x000000c500947202 */ /* 0x000fe20000000f00 */
[-C--:B------:R-:W-:Y:S04]  /*9840*/  HMMA.16816.F32 R12, R144, R150.reuse, R12 ;  /* 0x00000096900c723c */ /* 0x080fe8000000180c */
[----:B------:R-:W-:Y:S01]  /*9850*/  MUFU.EX2 R173, R56 ;  /* 0x0000003800ad7308 */ /* 0x000fe20000000800 */
[----:B------:R-:W-:Y:S02]  /*9860*/  MOV R149, R196 ;  /* 0x000000c400957202 */ /* 0x000fe40000000f00 */
[----:B------:R-:W-:Y:S01]  /*9870*/  MOV R111, R148 ;  /* 0x00000094006f7202 */ /* 0x000fe20000000f00 */
[C---:B------:R-:W-:Y:S06]  /*9880*/  HMMA.16816.F32 R16, R140.reuse, R150, R16 ;  /* 0x000000968c10723c */ /* 0x040fec0000001810 */
[----:B------:R-:W1:Y:S01]  /*9890*/  MUFU.EX2 R179, R57 ;  /* 0x0000003900b37308 */ /* 0x000e620000000800 */
[----:B------:R-:W-:Y:S01]  /*98a0*/  MOV R150, R199 ;  /* 0x000000c700967202 */ /* 0x000fe20000000f00 */
[-C--:B--2---:R-:W-:Y:S01]  /*98b0*/  HMMA.16816.F32 R20, R140, R152.reuse, R20 ;  /* 0x000000988c14723c */ /* 0x084fe20000001814 */
[----:B---3--:R-:W2:Y:S03]  /*98c0*/  LDSM.16.MT88.4 R64, [R230+0x900] ;  /* 0x00090000e640783b */ /* 0x008ea60000004200 */
[----:B------:R-:W-:Y:S02]  /*98d0*/  MOV R151, R198 ;  /* 0x000000c600977202 */ /* 0x000fe40000000f00 */
[----:B------:R-:W-:Y:S02]  /*98e0*/  MOV R251, R150 ;  /* 0x0000009600fb7202 */ /* 0x000fe40000000f00 */
[C---:B------:R-:W-:Y:S01]  /*98f0*/  HMMA.16816.F32 R24, R144.reuse, R152, R24 ;  /* 0x000000989018723c */ /* 0x040fe20000001818 */
[----:B------:R-:W-:Y:S03]  /*9900*/  MUFU.EX2 R172, R58 ;  /* 0x0000003a00ac7308 */ /* 0x000fe60000000800 */
[----:B------:R-:W-:Y:S03]  /*9910*/  MOV R203, R151 ;  /* 0x0000009700cb7202 */ /* 0x000fe60000000f00 */
[----:B------:R-:W-:Y:S01]  /*9920*/  MOV R153, R195 ;  /* 0x000000c300997202 */ /* 0x000fe20000000f00 */
[-C--:B------:R-:W-:Y:S03]  /*9930*/  HMMA.16816.F32 R28, R144, R154.reuse, R28 ;  /* 0x0000009a901c723c */ /* 0x080fe6000000181c */
[----:B------:R3:W2:Y:S01]  /*9940*/  MUFU.EX2 R178, R59 ;  /* 0x0000003b00b27308 */ /* 0x0006a20000000800 */
[----:B------:R-:W-:Y:S02]  /*9950*/  MOV R152, R194 ;  /* 0x000000c200987202 */ /* 0x000fe40000000f00 */
[----:B------:R-:W-:Y:S02]  /*9960*/  MOV R252, R153 ;  /* 0x0000009900fc7202 */ /* 0x000fe40000000f00 */
[C---:B------:R-:W-:Y:S01]  /*9970*/  HMMA.16816.F32 R32, R140.reuse, R154, R32 ;  /* 0x0000009a8c20723c */ /* 0x040fe20000001820 */
[----:B------:R-:W5:Y:S03]  /*9980*/  LDL.LU R154, [R1] ;  /* 0x00000000019a7983 */ /* 0x000f660000300800 */
[----:B------:R-:W-:Y:S01]  /*9990*/  MOV R202, R152 ;  /* 0x0000009800ca7202 */ /* 0x000fe20000000f00 */
[----:B------:R-:W5:Y:S01]  /*99a0*/  LDL.LU R155, [R1+0x4] ;  /* 0x00000400019b7983 */ /* 0x000f620000300800 */
[----:B------:R-:W-:Y:S02]  /*99b0*/  MUFU.EX2 R183, R68 ;  /* 0x0000004400b77308 */ /* 0x000fe40000000800 */
[-C--:B-1----:R-:W-:Y:S08]  /*99c0*/  HMMA.16816.F32 R36, R140, R52.reuse, R36 ;  /* 0x000000348c24723c */ /* 0x082ff00000001824 */
[C---:B------:R-:W-:Y:S01]  /*99d0*/  HMMA.16816.F32 R48, R144.reuse, R52, R48 ;  /* 0x000000349030723c */ /* 0x040fe20000001830 */
[----:B------:R-:W-:Y:S01]  /*99e0*/  MUFU.EX2 R197, R69 ;  /* 0x0000004500c57308 */ /* 0x000fe20000000800 */
[----:B---3--:R-:W1:Y:S05]  /*99f0*/  LDSM.16.MT88.4 R56, [R228+0x1100] ;  /* 0x00110000e438783b */ /* 0x008e6a0000004200 */
[----:B------:R-:W-:Y:S01]  /*9a00*/  F2FP.PACK_AB R52, R185, R160 ;  /* 0x000000a0b934723e */ /* 0x000fe200000000ff */
[-C--:B------:R-:W-:Y:S03]  /*9a10*/  HMMA.16816.F32 R40, R144, R54.reuse, R40 ;  /* 0x000000369028723c */ /* 0x080fe60000001828 */
[----:B------:R-:W-:Y:S01]  /*9a20*/  MUFU.EX2 R182, R70 ;  /* 0x0000004600b67308 */ /* 0x000fe20000000800 */
[----:B------:R-:W-:Y:S04]  /*9a30*/  F2FP.PACK_AB R53, R184, R187 ;  /* 0x000000bbb835723e */ /* 0x000fe800000000ff */
[C---:B------:R-:W-:Y:S05]  /*9a40*/  HMMA.16816.F32 R116, R140.reuse, R54, R116 ;  /* 0x000000368c74723c */ /* 0x040fea0000001874 */
[----:B------:R3:W-:Y:S02]  /*9a50*/  MUFU.EX2 R196, R71 ;  /* 0x0000004700c47308 */ /* 0x0007e40000000800 */
[----:B----4-:R-:W-:Y:S01]  /*9a60*/  F2FP.PACK_AB R54, R224, R225 ;  /* 0x000000e1e036723e */ /* 0x010fe200000000ff */
[-C--:B--2---:R-:W-:Y:S04]  /*9a70*/  HMMA.16816.F32 R120, R140, R64.reuse, R120 ;  /* 0x000000408c78723c */ /* 0x084fe80000001878 */
[----:B------:R-:W-:Y:S03]  /*9a80*/  F2FP.PACK_AB R55, R222, R223 ;  /* 0x000000dfde37723e */ /* 0x000fe600000000ff */
[----:B------:R-:W-:Y:S01]  /*9a90*/  MUFU.EX2 R181, R72 ;  /* 0x0000004800b57308 */ /* 0x000fe20000000800 */
[C---:B------:R-:W-:Y:S08]  /*9aa0*/  HMMA.16816.F32 R124, R144.reuse, R64, R124 ;  /* 0x00000040907c723c */ /* 0x040ff0000000187c */
[-C--:B------:R-:W-:Y:S01]  /*9ab0*/  HMMA.16816.F32 R44, R144, R66.reuse, R44 ;  /* 0x00000042902c723c */ /* 0x080fe2000000182c */
[----:B------:R2:W-:Y:S01]  /*9ac0*/  MUFU.EX2 R177, R60 ;  /* 0x0000003c00b17308 */ /* 0x0005e20000000800 */
[----:B---3--:R-:W-:Y:S05]  /*9ad0*/  LDSM.16.MT88.4 R68, [R229+0x1100] ;  /* 0x00110000e544783b */ /* 0x008fea0000004200 */
[----:B------:R-:W-:Y:S01]  /*9ae0*/  MOV R147, R171 ;  /* 0x000000ab00937202 */ /* 0x000fe20000000f00 */
[----:B------:R-:W-:Y:S03]  /*9af0*/  HMMA.16816.F32 R128, R140, R66, R128 ;  /* 0x000000428c80723c */ /* 0x000fe60000001880 */
[----:B------:R3:W4:Y:S01]  /*9b00*/  MUFU.EX2 R199, R61 ;  /* 0x0000003d00c77308 */ /* 0x0007220000000800 */
[----:B------:R-:W-:Y:S01]  /*9b10*/  MOV R146, R170 ;  /* 0x000000aa00927202 */ /* 0x000fe20000000f00 */
[----:B------:R-:W4:Y:S01]  /*9b20*/  LDSM.16.MT88.4 R64, [R231+0x1100] ;  /* 0x00110000e740783b */ /* 0x000f220000004200 */
[----:B------:R-:W-:Y:S02]  /*9b30*/  MOV R145, R169 ;  /* 0x000000a900917202 */ /* 0x000fe40000000f00 */
[-C--:B-1----:R-:W-:Y:S05]  /*9b40*/  HMMA.16816.F32 R4, R52, R56.reuse, R4 ;  /* 0x000000383404723c */ /* 0x082fea0000001804 */
[----:B------:R1:W-:Y:S01]  /*9b50*/  MUFU.EX2 R176, R62 ;  /* 0x0000003e00b07308 */ /* 0x0003e20000000800 */
[----:B------:R-:W-:Y:S02]  /*9b60*/  MOV R144, R168 ;  /* 0x000000a800907202 */ /* 0x000fe40000000f00 */
[----:B------:R-:W-:Y:S01]  /*9b70*/  LDSM.16.MT88.4 R168, [R231+0x3100] ;  /* 0x00310000e7a8783b */ /* 0x000fe20000004200 */
[----:B--2---:R-:W-:Y:S06]  /*9b80*/  F2FP.PACK_AB R60, R166, R167 ;  /* 0x000000a7a63c723e */ /* 0x004fec00000000ff */
[----:B------:R2:W2:Y:S01]  /*9b90*/  MUFU.EX2 R198, R63 ;  /* 0x0000003f00c67308 */ /* 0x0004a20000000800 */
[----:B---3--:R-:W-:Y:S09]  /*9ba0*/  F2FP.PACK_AB R61, R164, R165 ;  /* 0x000000a5a43d723e */ /* 0x008ff200000000ff */
[----:B------:R-:W3:Y:S01]  /*9bb0*/  MUFU.EX2 R189, R73 ;  /* 0x0000004900bd7308 */ /* 0x000ee20000000800 */
[----:B-1----:R-:W-:Y:S09]  /*9bc0*/  F2FP.PACK_AB R62, R214, R217 ;  /* 0x000000d9d63e723e */ /* 0x002ff200000000ff */
[----:B------:R-:W-:Y:S01]  /*9bd0*/  MUFU.EX2 R180, R74 ;  /* 0x0000004a00b47308 */ /* 0x000fe20000000800 */
[----:B--2---:R-:W-:Y:S09]  /*9be0*/  F2FP.PACK_AB R63, R210, R211 ;  /* 0x000000d3d23f723e */ /* 0x004ff200000000ff */
[----:B------:R1:W2:Y:S01]  /*9bf0*/  MUFU.EX2 R188, R75 ;  /* 0x0000004b00bc7308 */ /* 0x0002a20000000800 */
[C---:B------:R-:W-:Y:S08]  /*9c00*/  HMMA.16816.F32 R8, R60.reuse, R56, R8 ;  /* 0x000000383c08723c */ /* 0x040ff00000001808 */
[-C--:B------:R-:W-:Y:S01]  /*9c10*/  HMMA.16816.F32 R12, R60, R58.reuse, R12 ;  /* 0x0000003a3c0c723c */ /* 0x080fe2000000180c */
[----:B------:R-:W-:Y:S07]  /*9c20*/  MUFU.EX2 R138, R138 ;  /* 0x0000008a008a7308 */ /* 0x000fee0000000800 */
[C---:B------:R-:W-:Y:S01]  /*9c30*/  HMMA.16816.F32 R16, R52.reuse, R58, R16 ;  /* 0x0000003a3410723c */ /* 0x040fe20000001810 */
[----:B------:R-:W2:Y:S02]  /*9c40*/  LDSM.16.MT88.4 R56, [R230+0x1100] ;  /* 0x00110000e638783b */ /* 0x000ea40000004200 */
[----:B------:R-:W-:Y:S05]  /*9c50*/  MUFU.EX2 R195, R80 ;  /* 0x0000005000c37308 */ /* 0x000fea0000000800 */
[-C--:B----4-:R-:W-:Y:S01]  /*9c60*/  HMMA.16816.F32 R20, R52, R64.reuse, R20 ;  /* 0x000000403414723c */ /* 0x090fe20000001814 */
[----:B-1----:R-:W-:Y:S04]  /*9c70*/  LDSM.16.MT88.4 R72, [R229+0x2100] ;  /* 0x00210000e548783b */ /* 0x002fe80000004200 */
[----:B------:R-:W-:Y:S03]  /*9c80*/  MUFU.EX2 R80, R79 ;  /* 0x0000004f00507308 */ /* 0x000fe60000000800 */
[C---:B------:R-:W-:Y:S07]  /*9c90*/  HMMA.16816.F32 R24, R60.reuse, R64, R24 ;  /* 0x000000403c18723c */ /* 0x040fee0000001818 */
[----:B------:R-:W-:Y:S01]  /*9ca0*/  MUFU.EX2 R194, R81 ;  /* 0x0000005100c27308 */ /* 0x000fe20000000800 */
[-C--:B------:R-:W-:Y:S08]  /*9cb0*/  HMMA.16816.F32 R28, R60, R66.reuse, R28 ;  /* 0x000000423c1c723c */ /* 0x080ff0000000181c */
[C---:B------:R-:W-:Y:S01]  /*9cc0*/  HMMA.16816.F32 R32, R52.reuse, R66, R32 ;  /* 0x000000423420723c */ /* 0x040fe20000001820 */
[----:B------:R-:W1:Y:S01]  /*9cd0*/  LDSM.16.MT88.4 R64, [R228+0x1900] ;  /* 0x00190000e440783b */ /* 0x000e620000004200 */
[----:B------:R-:W-:Y:S06]  /*9ce0*/  MUFU.EX2 R191, R82 ;  /* 0x0000005200bf7308 */ /* 0x000fec0000000800 */
[-C--:B------:R-:W-:Y:S04]  /*9cf0*/  HMMA.16816.F32 R36, R52, R68.reuse, R36 ;  /* 0x000000443424723c */ /* 0x080fe80000001824 */
[----:B------:R-:W-:Y:S04]  /*9d00*/  MUFU.EX2 R190, R83 ;  /* 0x0000005300be7308 */ /* 0x000fe80000000800 */
[C---:B------:R-:W-:Y:S06]  /*9d10*/  HMMA.16816.F32 R48, R60.reuse, R68, R48 ;  /* 0x000000443c30723c */ /* 0x040fec0000001830 */
[----:B------:R4:W-:Y:S02]  /*9d20*/  MUFU.EX2 R82, R76 ;  /* 0x0000004c00527308 */ /* 0x0009e40000000800 */
[-C--:B------:R-:W-:Y:S08]  /*9d30*/  HMMA.16816.F32 R40, R60, R70.reuse, R40 ;  /* 0x000000463c28723c */ /* 0x080ff00000001828 */
[C---:B------:R-:W-:Y:S01]  /*9d40*/  HMMA.16816.F32 R116, R52.reuse, R70, R116 ;  /* 0x000000463474723c */ /* 0x040fe20000001874 */
[----:B------:R-:W-:Y:S01]  /*9d50*/  LDSM.16.MT88.4 R68, [R229+0x1900] ;  /* 0x00190000e544783b */ /* 0x000fe20000004200 */
[----:B------:R-:W1:Y:S06]  /*9d60*/  MUFU.EX2 R83, R77 ;  /* 0x0000004d00537308 */ /* 0x000e6c0000000800 */
[-C--:B--2---:R-:W-:Y:S04]  /*9d70*/  HMMA.16816.F32 R120, R52, R56.reuse, R120 ;  /* 0x000000383478723c */ /* 0x084fe80000001878 */
[----:B------:R-:W2:Y:S04]  /*9d80*/  MUFU.EX2 R81, R78 ;  /* 0x0000004e00517308 */ /* 0x000ea80000000800 */
[C---:B------:R-:W-:Y:S06]  /*9d90*/  HMMA.16816.F32 R124, R60.reuse, R56, R124 ;  /* 0x000000383c7c723c */ /* 0x040fec000000187c */
[----:B------:R-:W-:Y:S01]  /*9da0*/  MUFU.EX2 R84, R84 ;  /* 0x0000005400547308 */ /* 0x000fe20000000800 */
[----:B------:R-:W-:Y:S01]  /*9db0*/  F2FP.PACK_AB R56, R179, R173 ;  /* 0x000000adb338723e */ /* 0x000fe200000000ff */
[-C--:B------:R-:W-:Y:S01]  /*9dc0*/  HMMA.16816.F32 R44, R60, R58.reuse, R44 ;  /* 0x0000003a3c2c723c */ /* 0x080fe2000000182c */
[----:B------:R-:W2:Y:S03]  /*9dd0*/  LDSM.16.MT88.4 R60, [R231+0x1900] ;  /* 0x00190000e73c783b */ /* 0x000ea60000004200 */
[----:B------:R-:W-:Y:S04]  /*9de0*/  F2FP.PACK_AB R57, R178, R172 ;  /* 0x000000acb239723e */ /* 0x000fe800000000ff */
[----:B------:R-:W-:Y:S01]  /*9df0*/  HMMA.16816.F32 R128, R52, R58, R128 ;  /* 0x0000003a3480723c */ /* 0x000fe20000001880 */
[----:B------:R-:W-:Y:S06]  /*9e00*/  MUFU.EX2 R85, R85 ;  /* 0x0000005500557308 */ /* 0x000fec0000000800 */
[----:B------:R-:W-:Y:S02]  /*9e10*/  F2FP.PACK_AB R52, R208, R209 ;  /* 0x000000d1d034723e */ /* 0x000fe400000000ff */
[----:B------:R-:W-:Y:S02]  /*9e20*/  F2FP.PACK_AB R53, R174, R175 ;  /* 0x000000afae35723e */ /* 0x000fe400000000ff */
[----:B------:R-:W-:Y:S01]  /*9e30*/  MUFU.EX2 R86, R86 ;  /* 0x0000005600567308 */ /* 0x000fe20000000800 */
[----:B------:R-:W-:Y:S02]  /*9e40*/  F2FP.PACK_AB R54, R206, R207 ;  /* 0x000000cfce36723e */ /* 0x000fe400000000ff */
[----:B------:R-:W-:Y:S02]  /*9e50*/  F2FP.PACK_AB R55, R205, R204 ;  /* 0x000000cccd37723e */ /* 0x000fe400000000ff */
[----:B------:R-:W-:Y:S02]  /*9e60*/  F2FP.PACK_AB R58, R199, R177 ;  /* 0x000000b1c73a723e */ /* 0x000fe400000000ff */
[----:B------:R-:W-:Y:S03]  /*9e70*/  F2FP.PACK_AB R59, R198, R176 ;  /* 0x000000b0c63b723e */ /* 0x000fe600000000ff */
[-C--:B-1----:R-:W-:Y:S01]  /*9e80*/  HMMA.16816.F32 R4, R52, R64.reuse, R4 ;  /* 0x000000403404723c */ /* 0x082fe20000001804 */
[----:B------:R-:W-:Y:S07]  /*9e90*/  MUFU.EX2 R87, R87 ;  /* 0x0000005700577308 */ /* 0x000fee0000000800 */
[C---:B------:R-:W-:Y:S03]  /*9ea0*/  HMMA.16816.F32 R8, R56.reuse, R64, R8 ;  /* 0x000000403808723c */ /* 0x040fe60000001808 */
[----:B------:R-:W-:Y:S05]  /*9eb0*/  MUFU.EX2 R96, R96 ;  /* 0x0000006000607308 */ /* 0x000fea0000000800 */
[-C--:B------:R-:W-:Y:S05]  /*9ec0*/  HMMA.16816.F32 R12, R56, R66.reuse, R12 ;  /* 0x00000042380c723c */ /* 0x080fea000000180c */
[----:B------:R-:W-:Y:S03]  /*9ed0*/  MUFU.EX2 R97, R97 ;  /* 0x0000006100617308 */ /* 0x000fe60000000800 */
[C---:B------:R-:W-:Y:S01]  /*9ee0*/  HMMA.16816.F32 R16, R52.reuse, R66, R16 ;  /* 0x000000423410723c */ /* 0x040fe20000001810 */
[----:B------:R-:W1:Y:S06]  /*9ef0*/  LDSM.16.MT88.4 R64, [R230+0x1900] ;  /* 0x00190000e640783b */ /* 0x000e6c0000004200 */
[----:B------:R-:W-:Y:S01]  /*9f00*/  MUFU.EX2 R98, R98 ;  /* 0x0000006200627308 */ /* 0x000fe20000000800 */
[-C--:B--2---:R-:W-:Y:S08]  /*9f10*/  HMMA.16816.F32 R20, R52, R60.reuse, R20 ;  /* 0x0000003c3414723c */ /* 0x084ff00000001814 */
[C---:B------:R-:W-:Y:S01]  /*9f20*/  HMMA.16816.F32 R24, R56.reuse, R60, R24 ;  /* 0x0000003c3818723c */ /* 0x040fe20000001818 */
[----:B------:R-:W-:Y:S07]  /*9f30*/  MUFU.EX2 R99, R99 ;  /* 0x0000006300637308 */ /* 0x000fee0000000800 */
[-C--:B------:R-:W-:Y:S03]  /*9f40*/  HMMA.16816.F32 R28, R56, R62.reuse, R28 ;  /* 0x0000003e381c723c */ /* 0x080fe6000000181c */
[----:B------:R-:W-:Y:S01]  /*9f50*/  MUFU.EX2 R100, R100 ;  /* 0x0000006400647308 */ /* 0x000fe20000000800 */
[----:B-----5:R-:W-:Y:S02]  /*9f60*/  FFMA.FTZ R133, R133, R154, R201 ;  /* 0x0000009a85857223 */ /* 0x020fe400000100c9 */
[----:B------:R-:W-:Y:S02]  /*9f70*/  FFMA.FTZ R0, R0, R155, R200 ;  /* 0x0000009b00007223 */ /* 0x000fe400000100c8 */
[C---:B------:R-:W-:Y:S01]  /*9f80*/  HMMA.16816.F32 R32, R52.reuse, R62, R32 ;  /* 0x0000003e3420723c */ /* 0x040fe20000001820 */
[----:B------:R-:W2:Y:S03]  /*9f90*/  LDSM.16.MT88.4 R60, [R228+0x2100] ;  /* 0x00210000e43c783b */ /* 0x000ea60000004200 */
[----:B------:R-:W-:Y:S01]  /*9fa0*/  FADD.FTZ R0, R212, R0 ;  /* 0x00000000d4007221 */ /* 0x000fe20000010000 */
[----:B------:R-:W-:Y:S03]  /*9fb0*/  MUFU.EX2 R101, R101 ;  /* 0x0000006500657308 */ /* 0x000fe60000000800 */
[-C--:B------:R-:W-:Y:S01]  /*9fc0*/  HMMA.16816.F32 R36, R52, R68.reuse, R36 ;  /* 0x000000443424723c */ /* 0x080fe20000001824 */
[----:B------:R-:W-:Y:S03]  /*9fd0*/  LDSM.16.MT88.4 R152, [R228+0x3100] ;  /* 0x00310000e498783b */ /* 0x000fe60000004200 */
[----:B----4-:R-:W-:Y:S03]  /*9fe0*/  FADD.FTZ R76, R215, R0 ;  /* 0x00000000d74c7221 */ /* 0x010fe60000010000 */
[----:B------:R-:W-:Y:S01]  /*9ff0*/  MUFU.EX2 R102, R102 ;  /* 0x0000006600667308 */ /* 0x000fe20000000800 */
[C---:B------:R-:W-:Y:S08]  /*a000*/  HMMA.16816.F32 R48, R56.reuse, R68, R48 ;  /* 0x000000443830723c */ /* 0x040ff00000001830 */
[-C--:B------:R-:W-:Y:S01]  /*a010*/  HMMA.16816.F32 R40, R56, R70.reuse, R40 ;  /* 0x000000463828723c */ /* 0x080fe20000001828 */
[----:B------:R-:W-:Y:S07]  /*a020*/  MUFU.EX2 R103, R103 ;  /* 0x0000006700677308 */ /* 0x000fee0000000800 */
[C---:B------:R-:W-:Y:S01]  /*a030*/  HMMA.16816.F32 R116, R52.reuse, R70, R116 ;  /* 0x000000463474723c */ /* 0x040fe20000001874 */
[----:B------:R-:W4:Y:S02]  /*a040*/  LDSM.16.MT88.4 R68, [R231+0x2100] ;  /* 0x00210000e744783b */ /* 0x000f240000004200 */
[----:B------:R-:W-:Y:S05]  /*a050*/  MUFU.EX2 R112, R112 ;  /* 0x0000007000707308 */ /* 0x000fea0000000800 */
[-C--:B-1----:R-:W-:Y:S05]  /*a060*/  HMMA.16816.F32 R120, R52, R64.reuse, R120 ;  /* 0x000000403478723c */ /* 0x082fea0000001878 */
[----:B------:R-:W-:Y:S03]  /*a070*/  MUFU.EX2 R113, R113 ;  /* 0x0000007100717308 */ /* 0x000fe60000000800 */
[C---:B------:R-:W-:Y:S07]  /*a080*/  HMMA.16816.F32 R124, R56.reuse, R64, R124 ;  /* 0x00000040387c723c */ /* 0x040fee000000187c */
[----:B------:R-:W-:Y:S01]  /*a090*/  MUFU.EX2 R114, R114 ;  /* 0x0000007200727308 */ /* 0x000fe20000000800 */
[-C--:B------:R-:W-:Y:S07]  /*a0a0*/  HMMA.16816.F32 R44, R56, R66.reuse, R44 ;  /* 0x00000042382c723c */ /* 0x080fee000000182c */
[----:B---3--:R-:W-:Y:S01]  /*a0b0*/  F2FP.PACK_AB R56, R189, R181 ;  /* 0x000000b5bd38723e */ /* 0x008fe200000000ff */
[----:B------:R-:W-:Y:S01]  /*a0c0*/  HMMA.16816.F32 R128, R52, R66, R128 ;  /* 0x000000423480723c */ /* 0x000fe20000001880 */
[----:B------:R-:W1:Y:S01]  /*a0d0*/  LDSM.16.MT88.4 R64, [R230+0x2100] ;  /* 0x00210000e640783b */ /* 0x000e620000004200 */
[----:B------:R-:W-:Y:S02]  /*a0e0*/  MUFU.EX2 R115, R115 ;  /* 0x0000007300737308 */ /* 0x000fe40000000800 */
[----:B------:R-:W-:Y:S02]  /*a0f0*/  F2FP.PACK_AB R57, R188, R180 ;  /* 0x000000b4bc39723e */ /* 0x000fe400000000ff */
[----:B------:R-:W-:Y:S02]  /*a100*/  F2FP.PACK_AB R58, R83, R82 ;  /* 0x00000052533a723e */ /* 0x000fe400000000ff */
[----:B------:R-:W-:Y:S04]  /*a110*/  F2FP.PACK_AB R52, R197, R183 ;  /* 0x000000b7c534723e */ /* 0x000fe800000000ff */
[----:B------:R-:W-:Y:S01]  /*a120*/  F2FP.PACK_AB R53, R196, R182 ;  /* 0x000000b6c435723e */ /* 0x000fe200000000ff */
[----:B------:R-:W-:Y:S01]  /*a130*/  MUFU.EX2 R108, R108 ;  /* 0x0000006c006c7308 */ /* 0x000fe20000000800 */
[----:B------:R-:W-:Y:S02]  /*a140*/  F2FP.PACK_AB R54, R194, R195 ;  /* 0x000000c3c236723e */ /* 0x000fe400000000ff */
[----:B------:R-:W-:Y:S02]  /*a150*/  F2FP.PACK_AB R55, R190, R191 ;  /* 0x000000bfbe37723e */ /* 0x000fe400000000ff */
[----:B------:R-:W-:Y:S05]  /*a160*/  F2FP.PACK_AB R59, R80, R81 ;  /* 0x00000051503b723e */ /* 0x000fea00000000ff */
[-C--:B--2---:R-:W-:Y:S01]  /*a170*/  HMMA.16816.F32 R4, R52, R60.reuse, R4 ;  /* 0x0000003c3404723c */ /* 0x084fe20000001804 */
[----:B------:R-:W-:Y:S07]  /*a180*/  MUFU.EX2 R110, R110 ;  /* 0x0000006e006e7308 */ /* 0x000fee0000000800 */
[C---:B------:R-:W-:Y:S03]  /*a190*/  HMMA.16816.F32 R8, R56.reuse, R60, R8 ;  /* 0x0000003c3808723c */ /* 0x040fe60000001808 */
[----:B------:R-:W-:Y:S05]  /*a1a0*/  MUFU.EX2 R88, R88 ;  /* 0x0000005800587308 */ /* 0x000fea0000000800 */
[-C--:B------:R-:W-:Y:S05]  /*a1b0*/  HMMA.16816.F32 R12, R56, R62.reuse, R12 ;  /* 0x0000003e380c723c */ /* 0x080fea000000180c */
[----:B------:R-:W-:Y:S03]  /*a1c0*/  MUFU.EX2 R89, R89 ;  /* 0x0000005900597308 */ /* 0x000fe60000000800 */
[C---:B------:R-:W-:Y:S01]  /*a1d0*/  HMMA.16816.F32 R16, R52.reuse, R62, R16 ;  /* 0x0000003e3410723c */ /* 0x040fe20000001810 */
[----:B------:R-:W2:Y:S06]  /*a1e0*/  LDSM.16.MT88.4 R60, [R228+0x2900] ;  /* 0x00290000e43c783b */ /* 0x000eac0000004200 */
[----:B------:R-:W-:Y:S01]  /*a1f0*/  MUFU.EX2 R90, R90 ;  /* 0x0000005a005a7308 */ /* 0x000fe20000000800 */
[-C--:B----4-:R-:W-:Y:S08]  /*a200*/  HMMA.16816.F32 R20, R52, R68.reuse, R20 ;  /* 0x000000443414723c */ /* 0x090ff00000001814 */
[C---:B------:R-:W-:Y:S01]  /*a210*/  HMMA.16816.F32 R24, R56.reuse, R68, R24 ;  /* 0x000000443818723c */ /* 0x040fe20000001818 */
[----:B------:R-:W-:Y:S07]  /*a220*/  MUFU.EX2 R91, R91 ;  /* 0x0000005b005b7308 */ /* 0x000fee0000000800 */
[-C--:B------:R-:W-:Y:S03]  /*a230*/  HMMA.16816.F32 R28, R56, R70.reuse, R28 ;  /* 0x00000046381c723c */ /* 0x080fe6000000181c */
[----:B------:R-:W-:Y:S05]  /*a240*/  MUFU.EX2 R92, R92 ;  /* 0x0000005c005c7308 */ /* 0x000fea0000000800 */
[C---:B------:R-:W-:Y:S01]  /*a250*/  HMMA.16816.F32 R32, R52.reuse, R70, R32 ;  /* 0x000000463420723c */ /* 0x040fe20000001820 */
[----:B------:R-:W3:Y:S04]  /*a260*/  LDSM.16.MT88.4 R68, [R231+0x2900] ;  /* 0x00290000e744783b */ /* 0x000ee80000004200 */
[----:B------:R-:W4:Y:S03]  /*a270*/  MUFU.EX2 R93, R93 ;  /* 0x0000005d005d7308 */ /* 0x000f260000000800 */
[-C--:B------:R-:W-:Y:S07]  /*a280*/  HMMA.16816.F32 R36, R52, R72.reuse, R36 ;  /* 0x000000483424723c */ /* 0x080fee0000001824 */
[----:B------:R-:W-:Y:S01]  /*a290*/  MUFU.EX2 R94, R94 ;  /* 0x0000005e005e7308 */ /* 0x000fe20000000800 */
[C---:B------:R-:W-:Y:S08]  /*a2a0*/  HMMA.16816.F32 R48, R56.reuse, R72, R48 ;  /* 0x000000483830723c */ /* 0x040ff00000001830 */
[-C--:B------:R-:W-:Y:S01]  /*a2b0*/  HMMA.16816.F32 R40, R56, R74.reuse, R40 ;  /* 0x0000004a3828723c */ /* 0x080fe20000001828 */
[----:B------:R-:W5:Y:S07]  /*a2c0*/  MUFU.EX2 R95, R95 ;  /* 0x0000005f005f7308 */ /* 0x000f6e0000000800 */
[C---:B------:R-:W-:Y:S01]  /*a2d0*/  HMMA.16816.F32 R116, R52.reuse, R74, R116 ;  /* 0x0000004a3474723c */ /* 0x040fe20000001874 */
[----:B------:R-:W2:Y:S02]  /*a2e0*/  LDSM.16.MT88.4 R72, [R229+0x2900] ;  /* 0x00290000e548783b */ /* 0x000ea40000004200 */
[----:B------:R-:W-:Y:S05]  /*a2f0*/  MUFU.EX2 R104, R104 ;  /* 0x0000006800687308 */ /* 0x000fea0000000800 */
[-C--:B-1----:R-:W-:Y:S05]  /*a300*/  HMMA.16816.F32 R120, R52, R64.reuse, R120 ;  /* 0x000000403478723c */ /* 0x082fea0000001878 */
[----:B------:R-:W1:Y:S03]  /*a310*/  MUFU.EX2 R105, R105 ;  /* 0x0000006900697308 */ /* 0x000e660000000800 */
[C---:B------:R-:W-:Y:S07]  /*a320*/  HMMA.16816.F32 R124, R56.reuse, R64, R124 ;  /* 0x00000040387c723c */ /* 0x040fee000000187c */
[----:B------:R-:W-:Y:S01]  /*a330*/  FADD.FTZ R64, R218, R134 ;  /* 0x00000086da407221 */ /* 0x000fe20000010000 */
[-C--:B------:R-:W-:Y:S01]  /*a340*/  HMMA.16816.F32 R44, R56, R66.reuse, R44 ;  /* 0x00000042382c723c */ /* 0x080fe2000000182c */
[----:B------:R-:W-:Y:S03]  /*a350*/  MUFU.EX2 R106, R106 ;  /* 0x0000006a006a7308 */ /* 0x000fe60000000800 */
[----:B------:R-:W-:Y:S03]  /*a360*/  FADD.FTZ R79, R221, R64 ;  /* 0x00000040dd4f7221 */ /* 0x000fe60000010000 */
[----:B----4-:R-:W-:Y:S01]  /*a370*/  F2FP.PACK_AB R58, R93, R92 ;  /* 0x0000005c5d3a723e */ /* 0x010fe200000000ff */
[----:B------:R-:W-:Y:S01]  /*a380*/  HMMA.16816.F32 R128, R52, R66, R128 ;  /* 0x000000423480723c */ /* 0x000fe20000001880 */
[----:B------:R-:W4:Y:S02]  /*a390*/  LDSM.16.MT88.4 R64, [R230+0x2900] ;  /* 0x00290000e640783b */ /* 0x000f240000004200 */
[----:B------:R-:W3:Y:S01]  /*a3a0*/  MUFU.EX2 R107, R107 ;  /* 0x0000006b006b7308 */ /* 0x000ee20000000800 */
[----:B------:R-:W-:Y:S01]  /*a3b0*/  FADD.FTZ R56, R216, R132 ;  /* 0x00000084d8387221 */ /* 0x000fe20000010000 */
[----:B-----5:R-:W-:Y:S01]  /*a3c0*/  F2FP.PACK_AB R59, R95, R94 ;  /* 0x0000005e5f3b723e */ /* 0x020fe200000000ff */
[----:B------:R-:W-:Y:S01]  /*a3d0*/  FADD.FTZ R57, R213, R133 ;  /* 0x00000085d5397221 */ /* 0x000fe20000010000 */
[----:B------:R-:W-:Y:S01]  /*a3e0*/  F2FP.PACK_AB R52, R85, R84 ;  /* 0x000000545534723e */ /* 0x000fe200000000ff */
[----:B------:R-:W-:Y:S01]  /*a3f0*/  FADD.FTZ R78, R220, R56 ;  /* 0x00000038dc4e7221 */ /* 0x000fe20000010000 */
[----:B------:R-:W-:Y:S03]  /*a400*/  F2FP.PACK_AB R53, R87, R86 ;  /* 0x000000565735723e */ /* 0x000fe600000000ff */
[----:B------:R-:W-:Y:S01]  /*a410*/  F2FP.PACK_AB R54, R97, R96 ;  /* 0x000000606136723e */ /* 0x000fe200000000ff */
[----:B------:R-:W-:Y:S01]  /*a420*/  FADD.FTZ R77, R219, R57 ;  /* 0x00000039db4d7221 */ /* 0x000fe20000010000 */
[----:B------:R-:W-:Y:S01]  /*a430*/  F2FP.PACK_AB R55, R99, R98 ;  /* 0x000000626337723e */ /* 0x000fe200000000ff */
[----:B------:R-:W-:Y:S01]  /*a440*/  FADD.FTZ R0, R144, R79 ;  /* 0x0000004f90007221 */ /* 0x000fe20000010000 */
[----:B------:R-:W-:Y:S02]  /*a450*/  F2FP.PACK_AB R56, R89, R88 ;  /* 0x000000585938723e */ /* 0x000fe400000000ff */
[----:B------:R-:W-:Y:S02]  /*a460*/  F2FP.PACK_AB R57, R91, R90 ;  /* 0x0000005a5b39723e */ /* 0x000fe400000000ff */
[----:B-1----:R-:W-:Y:S01]  /*a470*/  F2FP.PACK_AB R184, R105, R104 ;  /* 0x0000006869b8723e */ /* 0x002fe200000000ff */
[-C--:B--2---:R-:W-:Y:S03]  /*a480*/  HMMA.16816.F32 R4, R52, R60.reuse, R4 ;  /* 0x0000003c3404723c */ /* 0x084fe60000001804 */
[----:B------:R-:W-:Y:S02]  /*a490*/  MOV R133, R135 ;  /* 0x0000008700857202 */ /* 0x000fe40000000f00 */
[----:B---3--:R-:W-:Y:S03]  /*a4a0*/  F2FP.PACK_AB R185, R107, R106 ;  /* 0x0000006a6bb9723e */ /* 0x008fe600000000ff */
[C---:B------:R-:W-:Y:S01]  /*a4b0*/  HMMA.16816.F32 R8, R56.reuse, R60, R8 ;  /* 0x0000003c3808723c */ /* 0x040fe20000001808 */
[----:B------:R1:W2:Y:S07]  /*a4c0*/  MUFU.EX2 R60, R3 ;  /* 0x00000003003c7308 */ /* 0x0002ae0000000800 */
[-C--:B------:R-:W-:Y:S08]  /*a4d0*/  HMMA.16816.F32 R12, R56, R62.reuse, R12 ;  /* 0x0000003e380c723c */ /* 0x080ff0000000180c */
[C---:B------:R-:W-:Y:S08]  /*a4e0*/  HMMA.16816.F32 R16, R52.reuse, R62, R16 ;  /* 0x0000003e3410723c */ /* 0x040ff00000001810 */
[-C--:B------:R-:W-:Y:S04]  /*a4f0*/  HMMA.16816.F32 R20, R52, R68.reuse, R20 ;  /* 0x000000443414723c */ /* 0x080fe80000001814 */
[----:B-1----:R-:W-:Y:S01]  /*a500*/  FADD.FTZ R3, R147, R76 ;  /* 0x0000004c93037221 */ /* 0x002fe20000010000 */
[----:B--2---:R-:W-:Y:S03]  /*a510*/  F2FP.PACK_AB R187, R60, R110 ;  /* 0x0000006e3cbb723e */ /* 0x004fe600000000ff */
[C---:B------:R-:W-:Y:S08]  /*a520*/  HMMA.16816.F32 R24, R56.reuse, R68, R24 ;  /* 0x000000443818723c */ /* 0x040ff00000001818 */
[-C--:B------:R-:W-:Y:S08]  /*a530*/  HMMA.16816.F32 R28, R56, R70.reuse, R28 ;  /* 0x00000046381c723c */ /* 0x080ff0000000181c */
[C---:B------:R-:W-:Y:S08]  /*a540*/  HMMA.16816.F32 R32, R52.reuse, R70, R32 ;  /* 0x000000463420723c */ /* 0x040ff00000001820 */
[-C--:B------:R-:W-:Y:S08]  /*a550*/  HMMA.16816.F32 R36, R52, R72.reuse, R36 ;  /* 0x000000483424723c */ /* 0x080ff00000001824 */
[C---:B------:R-:W-:Y:S08]  /*a560*/  HMMA.16816.F32 R48, R56.reuse, R72, R48 ;  /* 0x000000483830723c */ /* 0x040ff00000001830 */
[-C--:B------:R-:W-:Y:S08]  /*a570*/  HMMA.16816.F32 R40, R56, R74.reuse, R40 ;  /* 0x0000004a3828723c */ /* 0x080ff00000001828 */
[C---:B------:R-:W-:Y:S08]  /*a580*/  HMMA.16816.F32 R116, R52.reuse, R74, R116 ;  /* 0x0000004a3474723c */ /* 0x040ff00000001874 */
[-C--:B----4-:R-:W-:Y:S08]  /*a590*/  HMMA.16816.F32 R120, R52, R64.reuse, R120 ;  /* 0x000000403478723c */ /* 0x090ff00000001878 */
[C---:B------:R-:W-:Y:S08]  /*a5a0*/  HMMA.16816.F32 R124, R56.reuse, R64, R124 ;  /* 0x00000040387c723c */ /* 0x040ff0000000187c */
[-C--:B------:R-:W-:Y:S07]  /*a5b0*/  HMMA.16816.F32 R44, R56, R66.reuse, R44 ;  /* 0x00000042382c723c */ /* 0x080fee000000182c */
[----:B------:R-:W-:Y:S01]  /*a5c0*/  FADD.FTZ R57, R145, R78 ;  /* 0x0000004e91397221 */ /* 0x000fe20000010000 */
[----:B------:R-:W-:Y:S04]  /*a5d0*/  HMMA.16816.F32 R128, R52, R66, R128 ;  /* 0x000000423480723c */ /* 0x000fe80000001880 */
[----:B------:R-:W-:Y:S02]  /*a5e0*/  FADD.FTZ R56, R146, R77 ;  /* 0x0000004d92387221 */ /* 0x000fe40000010000 */
[----:B------:R-:W-:Y:S01]  /*a5f0*/  FADD.FTZ R58, R149, R0 ;  /* 0x00000000953a7221 */ /* 0x000fe20000010000 */
[----:B------:R-:W-:Y:S01]  /*a600*/  F2FP.PACK_AB R52, R101, R100 ;  /* 0x000000646534723e */ /* 0x000fe200000000ff */
[----:B------:R-:W-:Y:S01]  /*a610*/  FADD.FTZ R0, R186, R57 ;  /* 0x00000039ba007221 */ /* 0x000fe20000010000 */
[----:B------:R-:W-:Y:S03]  /*a620*/  F2FP.PACK_AB R53, R103, R102 ;  /* 0x000000666735723e */ /* 0x000fe600000000ff */
[----:B------:R-:W-:Y:S01]  /*a630*/  FADD.FTZ R57, R227, R56 ;  /* 0x00000038e3397221 */ /* 0x000fe20000010000 */
[----:B------:R-:W-:Y:S01]  /*a640*/  F2FP.PACK_AB R54, R113, R112 ;  /* 0x000000707136723e */ /* 0x000fe200000000ff */
[----:B------:R-:W-:Y:S01]  /*a650*/  FADD.FTZ R56, R226, R3 ;  /* 0x00000003e2387221 */ /* 0x000fe20000010000 */
[----:B------:R-:W-:Y:S01]  /*a660*/  F2FP.PACK_AB R55, R115, R114 ;  /* 0x000000727337723e */ /* 0x000fe200000000ff */
[----:B------:R-:W-:Y:S01]  /*a670*/  FADD.FTZ R3, R252, R58 ;  /* 0x0000003afc037221 */ /* 0x000fe20000010000 */
[----:B------:R-:W-:Y:S01]  /*a680*/  F2FP.PACK_AB R186, R138, R108 ;  /* 0x0000006c8aba723e */ /* 0x000fe200000000ff */
[----:B------:R-:W-:Y:S04]  /*a690*/  FADD.FTZ R0, R202, R0 ;  /* 0x00000000ca007221 */ /* 0x000fe80000010000 */
[-C--:B------:R-:W-:Y:S01]  /*a6a0*/  HMMA.16816.F32 R144, R52, R152.reuse, R4 ;  /* 0x000000983490723c */ /* 0x080fe20000001804 */
[----:B------:R-:W1:Y:S07]  /*a6b0*/  LDSM.16.MT88.4 R4, [R229+0x3100] ;  /* 0x00310000e504783b */ /* 0x000e6e0000004200 */
[C---:B------:R-:W-:Y:S07]  /*a6c0*/  HMMA.16816.F32 R140, R184.reuse, R152, R8 ;  /* 0x00000098b88c723c */ /* 0x040fee0000001808 */
[----:B------:R-:W-:Y:S01]  /*a6d0*/  FADD.FTZ R8, R159, R57 ;  /* 0x000000399f087221 */ /* 0x000fe20000010000 */
[-C--:B------:R-:W-:Y:S04]  /*a6e0*/  HMMA.16816.F32 R148, R184, R154.reuse, R12 ;  /* 0x0000009ab894723c */ /* 0x080fe8000000180c */
[----:B------:R-:W-:Y:S02]  /*a6f0*/  FADD.FTZ R11, R158, R56 ;  /* 0x000000389e0b7221 */ /* 0x000fe40000010000 */
[----:B------:R-:W-:Y:S02]  /*a700*/  FADD.FTZ R10, R157, R3 ;  /* 0x000000039d0a7221 */ /* 0x000fe40000010000 */
[----:B------:R-:W-:Y:S01]  /*a710*/  FADD.FTZ R9, R156, R0 ;  /* 0x000000009c097221 */ /* 0x000fe20000010000 */
[C---:B------:R-:W-:Y:S04]  /*a720*/  HMMA.16816.F32 R152, R52.reuse, R154, R16 ;  /* 0x0000009a3498723c */ /* 0x040fe80000001810 */
[----:B------:R-:W-:Y:S02]  /*a730*/  FADD.FTZ R8, R251, R8 ;  /* 0x00000008fb087221 */ /* 0x000fe40000010000 */
[----:B------:R-:W-:Y:S02]  /*a740*/  FADD.FTZ R3, R203, R11 ;  /* 0x0000000bcb037221 */ /* 0x000fe40000010000 */
[----:B------:R-:W-:Y:S01]  /*a750*/  FADD.FTZ R0, R111, R10 ;  /* 0x0000000a6f007221 */ /* 0x000fe20000010000 */
[-C--:B------:R-:W-:Y:S03]  /*a760*/  HMMA.16816.F32 R156, R52, R168.reuse, R20 ;  /* 0x000000a8349c723c */ /* 0x080fe60000001814 */
[----:B------:R-:W-:Y:S02]  /*a770*/  FADD.FTZ R12, R163, R9 ;  /* 0x00000009a30c7221 */ /* 0x000fe40000010000 */
[----:B------:R-:W-:Y:S02]  /*a780*/  FADD.FTZ R11, R162, R8 ;  /* 0x00000008a20b7221 */ /* 0x000fe40000010000 */
[----:B------:R-:W-:Y:S02]  /*a790*/  FADD.FTZ R10, R161, R3 ;  /* 0x00000003a10a7221 */ /* 0x000fe40000010000 */
[----:B------:R-:W-:Y:S02]  /*a7a0*/  FADD.FTZ R9, R160, R0 ;  /* 0x00000000a0097221 */ /* 0x000fe40000010000 */
[C---:B------:R-:W-:Y:S04]  /*a7b0*/  HMMA.16816.F32 R160, R184.reuse, R168, R24 ;  /* 0x000000a8b8a0723c */ /* 0x040fe80000001818 */
[----:B------:R-:W-:Y:S02]  /*a7c0*/  FADD.FTZ R8, R109, R12 ;  /* 0x0000000c6d087221 */ /* 0x000fe40000010000 */
[----:B------:R-:W-:Y:S02]  /*a7d0*/  FADD.FTZ R3, R167, R11 ;  /* 0x0000000ba7037221 */ /* 0x000fe40000010000 */
[----:B------:R-:W-:Y:S04]  /*a7e0*/  FADD.FTZ R0, R165, R10 ;  /* 0x0000000aa5007221 */ /* 0x000fe80000010000 */
[----:B------:R-:W-:Y:S02]  /*a7f0*/  FADD.FTZ R12, R192, R9 ;  /* 0x00000009c00c7221 */ /* 0x000fe40000010000 */
[----:B------:R-:W-:Y:S02]  /*a800*/  FADD.FTZ R11, R193, R8 ;  /* 0x00000008c10b7221 */ /* 0x000fe40000010000 */
[----:B------:R-:W-:Y:S02]  /*a810*/  FADD.FTZ R10, R166, R3 ;  /* 0x00000003a60a7221 */ /* 0x000fe40000010000 */
[----:B------:R-:W-:Y:S02]  /*a820*/  FADD.FTZ R9, R164, R0 ;  /* 0x00000000a4097221 */ /* 0x000fe40000010000 */
[----:B------:R-:W-:Y:S01]  /*a830*/  FADD.FTZ R3, R223, R11 ;  /* 0x0000000bdf037221 */ /* 0x000fe20000010000 */
[-C--:B------:R-:W-:Y:S03]  /*a840*/  HMMA.16816.F32 R164, R184, R170.reuse, R28 ;  /* 0x000000aab8a4723c */ /* 0x080fe6000000181c */
[----:B------:R-:W-:Y:S02]  /*a850*/  FADD.FTZ R8, R225, R12 ;  /* 0x0000000ce1087221 */ /* 0x000fe40000010000 */
[----:B------:R-:W-:Y:S02]  /*a860*/  FADD.FTZ R0, R217, R10 ;  /* 0x0000000ad9007221 */ /* 0x000fe40000010000 */
[----:B------:R-:W-:Y:S01]  /*a870*/  FADD.FTZ R12, R211, R9 ;  /* 0x00000009d30c7221 */ /* 0x000fe20000010000 */
[C---:B------:R-:W-:Y:S04]  /*a880*/  HMMA.16816.F32 R168, R52.reuse, R170, R32 ;  /* 0x000000aa34a8723c */ /* 0x040fe80000001820 */
[----:B------:R-:W-:Y:S02]  /*a890*/  FADD.FTZ R15, R224, R8 ;  /* 0x00000008e00f7221 */ /* 0x000fe40000010000 */
[----:B------:R-:W-:Y:S01]  /*a8a0*/  FADD.FTZ R14, R222, R3 ;  /* 0x00000003de0e7221 */ /* 0x000fe20000010000 */
[----:B------:R-:W2:Y:S01]  /*a8b0*/  LDSM.16.MT88.4 R8, [R230+0x3100] ;  /* 0x00310000e608783b */ /* 0x000ea20000004200 */
[----:B------:R-:W-:Y:S04]  /*a8c0*/  FADD.FTZ R13, R214, R0 ;  /* 0x00000000d60d7221 */ /* 0x000fe80000010000 */
[----:B------:R-:W-:Y:S02]  /*a8d0*/  FADD.FTZ R12, R210, R12 ;  /* 0x0000000cd20c7221 */ /* 0x000fe40000010000 */
[----:B------:R-:W-:Y:S02]  /*a8e0*/  FADD.FTZ R0, R175, R14 ;  /* 0x0000000eaf007221 */ /* 0x000fe40000010000 */
[----:B------:R-:W-:Y:S02]  /*a8f0*/  FADD.FTZ R3, R209, R15 ;  /* 0x0000000fd1037221 */ /* 0x000fe40000010000 */
[----:B------:R-:W-:Y:S02]  /*a900*/  FADD.FTZ R16, R173, R13 ;  /* 0x0000000dad107221 */ /* 0x000fe40000010000 */
[----:B------:R-:W-:Y:S02]  /*a910*/  FADD.FTZ R15, R172, R12 ;  /* 0x0000000cac0f7221 */ /* 0x000fe40000010000 */
[----:B------:R-:W-:Y:S02]  /*a920*/  FADD.FTZ R13, R174, R0 ;  /* 0x00000000ae0d7221 */ /* 0x000fe40000010000 */
[----:B------:R-:W-:Y:S01]  /*a930*/  FADD.FTZ R14, R208, R3 ;  /* 0x00000003d00e7221 */ /* 0x000fe20000010000 */
[-C--:B-1----:R-:W-:Y:S03]  /*a940*/  HMMA.16816.F32 R172, R52, R4.reuse, R36 ;  /* 0x0000000434ac723c */ /* 0x082fe60000001824 */
[----:B------:R-:W-:Y:S02]  /*a950*/  FADD.FTZ R12, R179, R16 ;  /* 0x00000010b30c7221 */ /* 0x000fe40000010000 */
[----:B------:R-:W-:Y:S02]  /*a960*/  FADD.FTZ R3, R178, R15 ;  /* 0x0000000fb2037221 */ /* 0x000fe40000010000 */
[----:B------:R-:W-:Y:S02]  /*a970*/  FADD.FTZ R0, R207, R14 ;  /* 0x0000000ecf007221 */ /* 0x000fe40000010000 */
[----:B------:R-:W-:Y:S03]  /*a980*/  FADD.FTZ R15, R204, R13 ;  /* 0x0000000dcc0f7221 */ /* 0x000fe60000010000 */
[----:B------:R-:W-:Y:S02]  /*a990*/  FADD.FTZ R14, R177, R12 ;  /* 0x0000000cb10e7221 */ /* 0x000fe40000010000 */
[----:B------:R-:W-:Y:S02]  /*a9a0*/  FADD.FTZ R13, R176, R3 ;  /* 0x00000003b00d7221 */ /* 0x000fe40000010000 */
[----:B------:R-:W-:Y:S01]  /*a9b0*/  FADD.FTZ R12, R206, R0 ;  /* 0x00000000ce0c7221 */ /* 0x000fe20000010000 */
        /* <DEDUP_REMOVED lines=15> */
[----:B------:R-:W-:Y:S02]  /*aab0*/  FADD.FTZ R12, R191, R3 ;  /* 0x00000003bf0c7221 */ /* 0x000fe40000010000 */
[----:B------:R-:W-:Y:S01]  /*aac0*/  FADD.FTZ R5, R82, R0 ;  /* 0x0000000052057221 */ /* 0x000fe20000010000 */
[-C--:B--2---:R-:W-:Y:S03]  /*aad0*/  HMMA.16816.F32 R120, R52, R8.reuse, R120 ;  /* 0x000000083478723c */ /* 0x084fe60000001878 */
        /* <DEDUP_REMOVED lines=10> */
[----:B------:R-:W-:Y:S01]  /*ab80*/  FADD.FTZ R3, R90, R7 ;  /* 0x000000075a037221 */ /* 0x000fe20000010000 */
[----:B------:R-:W-:Y:S04]  /*ab90*/  HMMA.16816.F32 R128, R52, R10, R128 ;  /* 0x0000000a3480723c */ /* 0x000fe80000001880 */
[----:B------:R-:W-:Y:S02]  /*aba0*/  FADD.FTZ R0, R85, R6 ;  /* 0x0000000655007221 */ /* 0x000fe40000010000 */
[----:B------:R-:W-:Y:S02]  /*abb0*/  FADD.FTZ R12, R87, R5 ;  /* 0x00000005570c7221 */ /* 0x000fe40000010000 */
[----:B------:R-:W-:Y:S04]  /*abc0*/  FADD.FTZ R7, R89, R4 ;  /* 0x0000000459077221 */ /* 0x000fe80000010000 */
[----:B------:R-:W-:Y:S02]  /*abd0*/  FADD.FTZ R6, R91, R3 ;  /* 0x000000035b067221 */ /* 0x000fe40000010000 */
        /* <DEDUP_REMOVED lines=18> */
[----:B------:R-:W-:Y:S01]  /*ad00*/  FADD.FTZ R3, R138, R3 ;  /* 0x000000038a037221 */ /* 0x000fe20000010000 */
[----:B------:R-:W-:Y:S01]  /*ad10*/  MOV R138, R2 ;  /* 0x00000002008a7202 */ /* 0x000fe20000000f00 */
[----:B------:R-:W-:Y:S02]  /*ad20*/  FADD.FTZ R0, R60, R0 ;  /* 0x000000003c007221 */ /* 0x000fe40000010000 */
[----:B------:R-:W-:Y:S01]  /*ad30*/  FADD.FTZ R5, R112, R5 ;  /* 0x0000000570057221 */ /* 0x000fe20000010000 */
[----:B------:R1:W-:Y:S01]  /*ad40*/  STL [R1], R3 ;  /* 0x0000000301007387 */ /* 0x0003e20000100800 */
[----:B------:R-:W-:Y:S02]  /*ad50*/  FADD.FTZ R4, R114, R4 ;  /* 0x0000000472047221 */ /* 0x000fe40000010000 */
[----:B------:R-:W-:Y:S01]  /*ad60*/  FADD.FTZ R251, R113, R5 ;  /* 0x0000000571fb7221 */ /* 0x000fe20000010000 */
[----:B------:R2:W-:Y:S01]  /*ad70*/  STL [R1+0x4], R0 ;  /* 0x0000040001007387 */ /* 0x0005e20000100800 */
[----:B------:R-:W-:Y:S01]  /*ad80*/  FADD.FTZ R252, R115, R4 ;  /* 0x0000000473fc7221 */ /* 0x000fe20000010000 */
[----:B-1----:R-:W-:Y:S02]  /*ad90*/  MOV R3, R136 ;  /* 0x0000008800037202 */ /* 0x002fe40000000f00 */
[----:B--2---:R-:W-:Y:S01]  /*ada0*/  MOV R0, R137 ;  /* 0x0000008900007202 */ /* 0x004fe20000000f00 */
[----:B------:R-:W-:-:S05]  /*adb0*/  @P0 BRA `(.L_x_20) ;  /* 0xffffc1e000000947 */ /* 0x000fca000383ffff */
.L_x_19:
[----:B------:R-:W2:Y:S04]  /*adc0*/  LDL.LU R10, [R1] ;  /* 0x00000000010a7983 */ /* 0x000ea80000300800 */
[----:B------:R-:W3:Y:S01]  /*add0*/  LDL.LU R8, [R1+0x4] ;  /* 0x0000040001087983 */ /* 0x000ee20000300800 */
[----:B------:R-:W-:-:S02]  /*ade0*/  MOV R20, 0xff800000 ;  /* 0xff80000000147802 */ /* 0x000fc40000000f00 */
[----:B------:R-:W-:Y:S01]  /*adf0*/  MOV R21, 0xff800000 ;  /* 0xff80000000157802 */ /* 0x000fe20000000f00 */
[----:B------:R-:W4:Y:S01]  /*ae00*/  SHFL.BFLY PT, R5, R251, 0x2, 0x1f ;  /* 0x0c401f00fb057f89 */ /* 0x000f2200000e0000 */
[----:B------:R-:W-:Y:S02]  /*ae10*/  MOV R22, 0xff800000 ;  /* 0xff80000000167802 */ /* 0x000fe40000000f00 */
[----:B------:R-:W-:Y:S01]  /*ae20*/  MOV R23, 0xff800000 ;  /* 0xff80000000177802 */ /* 0x000fe20000000f00 */
[----:B------:R-:W1:Y:S01]  /*ae30*/  SHFL.BFLY PT, R9, R252, 0x2, 0x1f ;  /* 0x0c401f00fc097f89 */ /* 0x000e6200000e0000 */
[----:B------:R-:W-:Y:S01]  /*ae40*/  PLOP3.LUT P4, PT, PT, PT, PT, 0x8, 0x0 ;  /* 0x000000000000781c */ /* 0x000fe20003f8e170 */
[----:B----4-:R-:W-:Y:S02]  /*ae50*/  FADD.FTZ R5, R5, R251 ;  /* 0x000000fb05057221 */ /* 0x010fe40000010000 */
[----:B-1----:R-:W-:-:S03]  /*ae60*/  FADD.FTZ R9, R9, R252 ;  /* 0x000000fc09097221 */ /* 0x002fc60000010000 */
[----:B------:R-:W1:Y:S04]  /*ae70*/  SHFL.BFLY PT, R0, R5, 0x1, 0x1f ;  /* 0x0c201f0005007f89 */ /* 0x000e6800000e0000 */
[----:B------:R-:W4:Y:S01]  /*ae80*/  SHFL.BFLY PT, R4, R9, 0x1, 0x1f ;  /* 0x0c201f0009047f89 */ /* 0x000f2200000e0000 */
[----:B-1----:R-:W-:Y:S01]  /*ae90*/  FADD.FTZ R5, R5, R0 ;  /* 0x0000000005057221 */ /* 0x002fe20000010000 */
[----:B------:R-:W-:Y:S01]  /*aea0*/  MOV R0, RZ ;  /* 0x000000ff00007202 */ /* 0x000fe20000000f00 */
[----:B----4-:R-:W-:-:S03]  /*aeb0*/  FADD.FTZ R9, R9, R4 ;  /* 0x0000000409097221 */ /* 0x010fc60000010000 */
[----:B------:R-:W-:Y:S02]  /*aec0*/  FSETP.NE.FTZ.AND P3, PT, R5, RZ, PT ;  /* 0x000000ff0500720b */ /* 0x000fe40003f75000 */
[----:B------:R-:W-:Y:S02]  /*aed0*/  MOV R4, RZ ;  /* 0x000000ff00047202 */ /* 0x000fe40000000f00 */
[----:B------:R-:W-:-:S09]  /*aee0*/  FSETP.NE.FTZ.AND P2, PT, R9, RZ, PT ;  /* 0x000000ff0900720b */ /* 0x000fd20003f55000 */
[----:B------:R-:W1:Y:S08]  /*aef0*/  @P3 MUFU.RCP R0, R5 ;  /* 0x0000000500003308 */ /* 0x000e700000001000 */
[----:B------:R-:W4:Y:S01]  /*af00*/  @P2 MUFU.RCP R4, R9 ;  /* 0x0000000900042308 */ /* 0x000f220000001000 */
[----:B-1----:R-:W-:-:S07]  /*af10*/  FMUL.FTZ R144, R0, R144 ;  /* 0x0000009000907220 */ /* 0x002fce0000410000 */
[----:B------:R-:W1:Y:S01]  /*af20*/  @P3 MUFU.LG2 R11, R5 ;  /* 0x00000005000b3308 */ /* 0x000e620000000c00 */
[C---:B------:R-:W-:Y:S02]  /*af30*/  FMUL.FTZ R145, R0.reuse, R145 ;  /* 0x0000009100917220 */ /* 0x040fe40000410000 */
[C---:B------:R-:W-:Y:S02]  /*af40*/  FMUL.FTZ R152, R0.reuse, R152 ;  /* 0x0000009800987220 */ /* 0x040fe40000410000 */
[C---:B------:R-:W-:Y:S02]  /*af50*/  FMUL.FTZ R153, R0.reuse, R153 ;  /* 0x0000009900997220 */ /* 0x040fe40000410000 */
[C---:B------:R-:W-:Y:S01]  /*af60*/  FMUL.FTZ R156, R0.reuse, R156 ;  /* 0x0000009c009c7220 */ /* 0x040fe20000410000 */
[----:B------:R-:W1:Y:S01]  /*af70*/  @P2 MUFU.LG2 R9, R9 ;  /* 0x0000000900092308 */ /* 0x000e620000000c00 */
[C---:B------:R-:W-:Y:S02]  /*af80*/  FMUL.FTZ R157, R0.reuse, R157 ;  /* 0x0000009d009d7220 */ /* 0x040fe40000410000 */
[----:B------:R-:W-:-:S02]  /*af90*/  FMUL.FTZ R168, R0, R168 ;  /* 0x000000a800a87220 */ /* 0x000fc40000410000 */
[C---:B------:R-:W-:Y:S02]  /*afa0*/  FMUL.FTZ R169, R0.reuse, R169 ;  /* 0x000000a900a97220 */ /* 0x040fe40000410000 */
[C---:B------:R-:W-:Y:S02]  /*afb0*/  FMUL.FTZ R172, R0.reuse, R172 ;  /* 0x000000ac00ac7220 */ /* 0x040fe40000410000 */
[C---:B------:R-:W-:Y:S02]  /*afc0*/  FMUL.FTZ R173, R0.reuse, R173 ;  /* 0x000000ad00ad7220 */ /* 0x040fe40000410000 */
[C---:B------:R-:W-:Y:S02]  /*afd0*/  FMUL.FTZ R116, R0.reuse, R116 ;  /* 0x0000007400747220 */ /* 0x040fe40000410000 */
[C---:B------:R-:W-:Y:S02]  /*afe0*/  FMUL.FTZ R117, R0.reuse, R117 ;  /* 0x0000007500757220 */ /* 0x040fe40000410000 */
[----:B------:R-:W-:-:S02]  /*aff0*/  FMUL.FTZ R120, R0, R120 ;  /* 0x0000007800787220 */ /* 0x000fc40000410000 */
[C---:B------:R-:W-:Y:S02]  /*b000*/  FMUL.FTZ R121, R0.reuse, R121 ;  /* 0x0000007900797220 */ /* 0x040fe40000410000 */
[C---:B------:R-:W-:Y:S02]  /*b010*/  FMUL.FTZ R128, R0.reuse, R128 ;  /* 0x0000008000807220 */ /* 0x040fe40000410000 */
[----:B------:R-:W-:Y:S01]  /*b020*/  FMUL.FTZ R129, R0, R129 ;  /* 0x0000008100817220 */ /* 0x000fe20000410000 */
[----:B------:R-:W-:Y:S01]  /*b030*/  MOV R0, RZ ;  /* 0x000000ff00007202 */ /* 0x000fe20000000f00 */
[C---:B----4-:R-:W-:Y:S02]  /*b040*/  FMUL.FTZ R146, R4.reuse, R146 ;  /* 0x0000009204927220 */ /* 0x050fe40000410000 */
        /* <DEDUP_REMOVED lines=14> */
[----:B------:R-:W-:Y:S01]  /*b130*/  FMUL.FTZ R131, R4, R131 ;  /* 0x0000008304837220 */ /* 0x000fe20000410000 */
[----:B------:R-:W-:Y:S01]  /*b140*/  @P3 MOV R4, 0x3f317218 ;  /* 0x3f31721800043802 */ /* 0x000fe20000000f00 */
[----:B-1----:R-:W-:Y:S02]  /*b150*/  @P3 FMUL.FTZ R11, R11, 0.69314718246459960938 ;  /* 0x3f3172180b0b3820 */ /* 0x002fe40000410000 */
[----:B------:R-:W-:Y:S01]  /*b160*/  @P2 FMUL.FTZ R9, R9, 0.69314718246459960938 ;  /* 0x3f31721809092820 */ /* 0x000fe20000410000 */
[----:B--2---:R-:W1:Y:S04]  /*b170*/  SHFL.BFLY PT, R7, R10, 0x2, 0x1f ;  /* 0x0c401f000a077f89 */ /* 0x004e6800000e0000 */
[----:B---3--:R-:W2:Y:S01]  /*b180*/  SHFL.BFLY PT, R6, R8, 0x2, 0x1f ;  /* 0x0c401f0008067f89 */ /* 0x008ea200000e0000 */
[----:B-1----:R-:W-:-:S02]  /*b190*/  FADD.FTZ R7, R7, R10 ;  /* 0x0000000a07077221 */ /* 0x002fc40000010000 */
[----:B------:R-:W-:Y:S02]  /*b1a0*/  @P3 FMUL.FTZ R10, R4, c[0x0][0x2d0] ;  /* 0x0000b400040a3a20 */ /* 0x000fe40000410000 */
[----:B--2---:R-:W-:Y:S01]  /*b1b0*/  FADD.FTZ R6, R6, R8 ;  /* 0x0000000806067221 */ /* 0x004fe20000010000 */
[----:B------:R-:W1:Y:S01]  /*b1c0*/  SHFL.BFLY PT, R3, R7, 0x1, 0x1f ;  /* 0x0c201f0007037f89 */ /* 0x000e6200000e0000 */
[----:B------:R-:W-:-:S03]  /*b1d0*/  @P3 FFMA.FTZ R20, R10, R137, R11 ;  /* 0x000000890a143223 */ /* 0x000fc6000001000b */
[----:B------:R-:W2:Y:S01]  /*b1e0*/  SHFL.BFLY PT, R8, R6, 0x1, 0x1f ;  /* 0x0c201f0006087f89 */ /* 0x000ea200000e0000 */
[----:B-1----:R-:W-:Y:S01]  /*b1f0*/  FADD.FTZ R7, R7, R3 ;  /* 0x0000000307077221 */ /* 0x002fe20000010000 */
[----:B------:R-:W-:Y:S01]  /*b200*/  MOV R3, RZ ;  /* 0x000000ff00037202 */ /* 0x000fe20000000f00 */
[----:B--2---:R-:W-:-:S03]  /*b210*/  FADD.FTZ R6, R8, R6 ;  /* 0x0000000608067221 */ /* 0x004fc60000010000 */
[----:B------:R-:W-:Y:S02]  /*b220*/  FSETP.NE.FTZ.AND P1, PT, R7, RZ, PT ;  /* 0x000000ff0700720b */ /* 0x000fe40003f35000 */
[----:B------:R-:W-:-:S11]  /*b230*/  FSETP.NE.FTZ.AND P0, PT, R6, RZ, PT ;  /* 0x000000ff0600720b */ /* 0x000fd60003f15000 */
[----:B------:R-:W1:Y:S02]  /*b240*/  @P1 MUFU.RCP R3, R7 ;  /* 0x0000000700031308 */ /* 0x000e640000001000 */
[----:B------:R-:W-:-:S06]  /*b250*/  @P0 MOV R8, 0x3f317218 ;  /* 0x3f31721800080802 */ /* 0x000fcc0000000f00 */
[----:B------:R-:W2:Y:S08]  /*b260*/  @P0 MUFU.RCP R0, R6 ;  /* 0x0000000600000308 */ /* 0x000eb00000001000 */
[----:B------:R-:W3:Y:S01]  /*b270*/  @P1 MUFU.LG2 R7, R7 ;  /* 0x0000000700071308 */ /* 0x000ee20000000c00 */
[C---:B-1----:R-:W-:Y:S02]  /*b280*/  FMUL.FTZ R140, R3.reuse, R140 ;  /* 0x0000008c038c7220 */ /* 0x042fe40000410000 */
[----:B------:R-:W-:-:S02]  /*b290*/  FMUL.FTZ R141, R3, R141 ;  /* 0x0000008d038d7220 */ /* 0x000fc40000410000 */
[C---:B------:R-:W-:Y:S02]  /*b2a0*/  FMUL.FTZ R148, R3.reuse, R148 ;  /* 0x0000009403947220 */ /* 0x040fe40000410000 */
[C---:B------:R-:W-:Y:S01]  /*b2b0*/  FMUL.FTZ R149, R3.reuse, R149 ;  /* 0x0000009503957220 */ /* 0x040fe20000410000 */
[----:B------:R-:W1:Y:S01]  /*b2c0*/  @P0 MUFU.LG2 R6, R6 ;  /* 0x0000000600060308 */ /* 0x000e620000000c00 */
        /* <DEDUP_REMOVED lines=11> */
[----:B------:R-:W-:Y:S01]  /*b380*/  FMUL.FTZ R185, R3, R185 ;  /* 0x000000b903b97220 */ /* 0x000fe20000410000 */
[----:B------:R-:W-:Y:S01]  /*b390*/  @P2 MOV R3, 0x3f317218 ;  /* 0x3f31721800032802 */ /* 0x000fe20000000f00 */
[C---:B--2---:R-:W-:Y:S02]  /*b3a0*/  FMUL.FTZ R142, R0.reuse, R142 ;  /* 0x0000008e008e7220 */ /* 0x044fe40000410000 */
        /* <DEDUP_REMOVED lines=14> */
[----:B------:R-:W-:Y:S01]  /*b490*/  FMUL.FTZ R187, R0, R187 ;  /* 0x000000bb00bb7220 */ /* 0x000fe20000410000 */
[----:B------:R-:W-:Y:S01]  /*b4a0*/  @P1 MOV R0, 0x3f317218 ;  /* 0x3f31721800001802 */ /* 0x000fe20000000f00 */
[----:B------:R-:W-:-:S02]  /*b4b0*/  @P2 FMUL.FTZ R5, R3, c[0x0][0x2d0] ;  /* 0x0000b40003052a20 */ /* 0x000fc40000410000 */
[----:B---3--:R-:W-:Y:S02]  /*b4c0*/  @P1 FMUL.FTZ R7, R7, 0.69314718246459960938 ;  /* 0x3f31721807071820 */ /* 0x008fe40000410000 */
[----:B------:R-:W-:Y:S02]  /*b4d0*/  @P1 FMUL.FTZ R3, R0, c[0x0][0x2d0] ;  /* 0x0000b40000031a20 */ /* 0x000fe40000410000 */
[----:B-1----:R-:W-:Y:S02]  /*b4e0*/  @P0 FMUL.FTZ R4, R6, 0.69314718246459960938 ;  /* 0x3f31721806040820 */ /* 0x002fe40000410000 */
[----:B------:R-:W-:Y:S02]  /*b4f0*/  @P0 FMUL.FTZ R0, R8, c[0x0][0x2d0] ;  /* 0x0000b40008000a20 */ /* 0x000fe40000410000 */
[----:B------:R-:W-:Y:S02]  /*b500*/  @P2 FFMA.FTZ R21, R5, R136, R9 ;  /* 0x0000008805152223 */ /* 0x000fe40000010009 */
[----:B------:R-:W-:-:S02]  /*b510*/  @P1 FFMA.FTZ R22, R3, R135, R7 ;  /* 0x0000008703161223 */ /* 0x000fc40000010007 */
[----:B------:R-:W-:Y:S02]  /*b520*/  @P0 FFMA.FTZ R23, R0, R2, R4 ;  /* 0x0000000200170223 */ /* 0x000fe40000010004 */
.L_x_3:
[----:B------:R-:W-:Y:S05]  /*b530*/  @P4 BRA `(.L_x_23) ;  /* 0x0000149000004947 */ /* 0x000fea0003800000 */
[----:B------:R-:W3:Y:S01]  /*b540*/  S2R R16, SR_TID.X ;  /* 0x0000000000107919 */ /* 0x000ee20000002100 */
[----:B------:R-:W-:Y:S01]  /*b550*/  ULDC.64 UR4, c[0x0][0x4d0] ;  /* 0x0001340000047ab9 */ /* 0x000fe20000000a00 */
[----:B------:R-:W-:Y:S01]  /*b560*/  IMAD R4, RZ, RZ, -UR10 ;  /* 0x8000000aff047e24 */ /* 0x000fe2000f8e02ff */
[----:B--2---:R-:W-:Y:S01]  /*b570*/  UIMAD.WIDE.U32 UR8, UR10, UR4, URZ ;  /* 0x000000040a0872a5 */ /* 0x004fe2000f8e003f */
[----:B------:R-:W2:Y:S01]  /*b580*/  S2R R12, SR_CTAID.Y ;  /* 0x00000000000c7919 */ /* 0x000ea20000002600 */
[----:B------:R-:W-:Y:S01]  /*b590*/  USHF.R.S32.HI UR6, URZ, 0x1f, UR10 ;  /* 0x0000001f3f067899 */ /* 0x000fe2000801140a */
[----:B------:R-:W-:Y:S01]  /*b5a0*/  MOV R24, c[0x0][0x4e8] ;  /* 0x00013a0000187a02 */ /* 0x000fe20000000f00 */
[----:B------:R-:W-:Y:S01]  /*b5b0*/  BSSY B0, `(.L_x_24) ;  /* 0x00000ab000007945 */ /* 0x000fe20003800000 */
[----:B------:R-:W4:Y:S01]  /*b5c0*/  S2R R9, SR_CTAID.Z ;  /* 0x0000000000097919 */ /* 0x000f220000002700 */
[----:B------:R-:W-:Y:S01]  /*b5d0*/  IMAD.U32 R3, RZ, RZ, UR9 ;  /* 0x00000009ff037e24 */ /* 0x000fe2000f8e00ff */
[----:B------:R-:W-:Y:S01]  /*b5e0*/  UIMAD UR7, UR6, UR4, URZ ;  /* 0x00000004060772a4 */ /* 0x000fe2000f8e023f */
[----:B-1----:R-:W-:Y:S01]  /*b5f0*/  IMAD.U32 R2, RZ, RZ, UR8 ;  /* 0x00000008ff027e24 */ /* 0x002fe2000f8e00ff */
[----:B------:R-:W1:Y:S04]  /*b600*/  S2R R15, SR_CTAID.X ;  /* 0x00000000000f7919 */ /* 0x000e680000002500 */
[----:B------:R-:W-:Y:S01]  /*b610*/  BAR.SYNC.DEFER_BLOCKING 0x1, 0x80 ;  /* 0x0042000000007b1d */ /* 0x000fe20000010000 */
[----:B------:R-:W-:Y:S01]  /*b620*/  UIMAD UR5, UR10, UR5, UR7 ;  /* 0x000000050a0572a4 */ /* 0x000fe2000f8e0207 */
[C---:B------:R-:W-:Y:S01]  /*b630*/  ISETP.NE.AND P0, PT, R24.reuse, 0x1, PT ;  /* 0x000000011800780c */ /* 0x040fe20003f05270 */
[----:B------:R-:W-:-:S02]  /*b640*/  IMAD R24, R24, c[0x0][0x388], RZ ;  /* 0x0000e20018187a24 */ /* 0x000fc400078e02ff */
[----:B------:R-:W-:Y:S01]  /*b650*/  UIADD3 UR5, UR9, UR5, URZ ;  /* 0x0000000509057290 */ /* 0x000fe2000fffe03f */
[----:B---3--:R-:W-:-:S05]  /*b660*/  SHF.R.S32.HI R6, RZ, 0x1f, R16 ;  /* 0x0000001fff067819 */ /* 0x008fca0000011410 */
[----:B------:R-:W-:Y:S01]  /*b670*/  IMAD.U32 R5, RZ, RZ, UR5 ;  /* 0x00000005ff057e24 */ /* 0x000fe2000f8e00ff */
[-C--:B------:R-:W-:Y:S01]  /*b680*/  LEA.HI R0, R6, R16.reuse, RZ, 0x2 ;  /* 0x0000001006007211 */ /* 0x080fe200078f10ff */
[----:B--2---:R-:W-:Y:S01]  /*b690*/  IMAD R12, R4, c[0x0][0x550], R12 ;  /* 0x00015400040c7a24 */ /* 0x004fe200078e020c */
[-C--:B------:R-:W-:Y:S01]  /*b6a0*/  LEA.HI R6, R6, R16.reuse, RZ, 0x5 ;  /* 0x0000001006067211 */ /* 0x080fe200078f28ff */
[----:B------:R-:W-:Y:S01]  /*b6b0*/  IMAD.MOV.U32 R4, RZ, RZ, R2 ;  /* 0x000000ffff047224 */ /* 0x000fe200078e0002 */
[----:B------:R-:W-:Y:S01]  /*b6c0*/  LOP3.LUT R0, R0, 0xfffffffc, RZ, 0xc0, !PT ;  /* 0xfffffffc00007812 */ /* 0x000fe200078ec0ff */
[----:B------:R-:W-:Y:S01]  /*b6d0*/  ULDC.64 UR4, c[0x0][0x438] ;  /* 0x00010e0000047ab9 */ /* 0x000fe20000000a00 */
[----:B------:R-:W-:Y:S01]  /*b6e0*/  LOP3.LUT R7, R6, 0xffffffe0, RZ, 0xc0, !PT ;  /* 0xffffffe006077812 */ /* 0x000fe200078ec0ff */
[----:B------:R-:W-:Y:S01]  /*b6f0*/  UIMAD UR6, UR6, UR4, URZ ;  /* 0x00000004060672a4 */ /* 0x000fe2000f8e023f */
[----:B------:R-:W-:Y:S01]  /*b700*/  IADD3 R0, -R0, R16, RZ ;  /* 0x0000001000007210 */ /* 0x000fe20007ffe1ff */
[----:B------:R-:W-:Y:S01]  /*b710*/  UIMAD.WIDE.U32 UR8, UR10, UR4, URZ ;  /* 0x000000040a0872a5 */ /* 0x000fe2000f8e003f */
[--C-:B------:R-:W-:Y:S01]  /*b720*/  SHF.R.S32.HI R8, RZ, 0x5, R6.reuse ;  /* 0x00000005ff087819 */ /* 0x100fe20000011406 */
[----:B------:R-:W-:Y:S01]  /*b730*/  IMAD.IADD R16, R16, 0x1, -R7 ;  /* 0x0000000110107824 */ /* 0x000fe200078e0a07 */
[----:B------:R-:W-:Y:S01]  /*b740*/  LEA.HI R3, R0, R0, RZ, 0x1 ;  /* 0x0000000000037211 */ /* 0x000fe200078f08ff */
[----:B------:R-:W-:Y:S01]  /*b750*/  UIMAD UR4, UR10, UR5, UR6 ;  /* 0x000000050a0472a4 */ /* 0x000fe2000f8e0206 */
[----:B------:R-:W-:Y:S01]  /*b760*/  SHF.R.S32.HI R2, RZ, 0x1f, R6 ;  /* 0x0000001fff027819 */ /* 0x000fe20000011406 */
[----:B----4-:R-:W-:Y:S01]  /*b770*/  IMAD.WIDE.U32 R4, R9, c[0x0][0x4d8], R4 ;  /* 0x0001360009047a25 */ /* 0x010fe200078e0004 */
[----:B------:R-:W-:Y:S01]  /*b780*/  LOP3.LUT R7, R3, 0x1ffffffe, RZ, 0xc0, !PT ;  /* 0x1ffffffe03077812 */ /* 0x000fe200078ec0ff */
[----:B------:R-:W-:Y:S01]  /*b790*/  UIADD3 UR4, UR9, UR4, URZ ;  /* 0x0000000409047290 */ /* 0x000fe2000fffe03f */
[----:B------:R-:W-:-:S02]  /*b7a0*/  LEA.HI R2, R2, R8, RZ, 0x2 ;  /* 0x0000000802027211 */ /* 0x000fc400078f10ff */
[----:B------:R-:W-:Y:S01]  /*b7b0*/  IADD3 R7, R0, -R7, RZ ;  /* 0x8000000700077210 */ /* 0x000fe20007ffe0ff */
[----:B------:R-:W-:Y:S01]  /*b7c0*/  IMAD.SHL.U32 R0, R3, 0x20, RZ ;  /* 0x0000002003007824 */ /* 0x000fe200078e00ff */
[----:B------:R-:W-:Y:S02]  /*b7d0*/  SHF.R.S32.HI R3, RZ, 0x1f, R16 ;  /* 0x0000001fff037819 */ /* 0x000fe40000011410 */
[----:B------:R-:W-:Y:S02]  /*b7e0*/  LOP3.LUT R2, R2, 0xffffffc, RZ, 0xc0, !PT ;  /* 0x0ffffffc02027812 */ /* 0x000fe400078ec0ff */
[----:B------:R-:W-:Y:S01]  /*b7f0*/  LEA.HI R18, R3, R16, RZ, 0x2 ;  /* 0x0000001003127211 */ /* 0x000fe200078f10ff */
[----:B------:R-:W-:Y:S01]  /*b800*/  IMAD.U32 R3, RZ, RZ, UR9 ;  /* 0x00000009ff037e24 */ /* 0x000fe2000f8e00ff */
[----:B------:R-:W-:Y:S01]  /*b810*/  LOP3.LUT R0, R0, 0xffffffc0, RZ, 0xc0, !PT ;  /* 0xffffffc000007812 */ /* 0x000fe200078ec0ff */
[----:B------:R-:W-:Y:S01]  /*b820*/  IMAD.IADD R8, R8, 0x1, -R2 ;  /* 0x0000000108087824 */ /* 0x000fe200078e0a02 */
[----:B------:R-:W-:Y:S01]  /*b830*/  SHF.R.S32.HI R6, RZ, 0x2, R18 ;  /* 0x00000002ff067819 */ /* 0x000fe20000011412 */
[----:B------:R-:W-:Y:S01]  /*b840*/  IMAD.U32 R2, RZ, RZ, UR8 ;  /* 0x00000008ff027e24 */ /* 0x000fe2000f8e00ff */
[----:B------:R-:W-:Y:S01]  /*b850*/  SHF.R.S32.HI R10, RZ, 0x1f, R9 ;  /* 0x0000001fff0a7819 */ /* 0x000fe20000011409 */
[----:B------:R-:W-:Y:S01]  /*b860*/  IMAD R7, R7, 0x8, R0 ;  /* 0x0000000807077824 */ /* 0x000fe200078e0200 */
[----:B------:R-:W-:Y:S01]  /*b870*/  MOV R3, UR4 ;  /* 0x0000000400037c02 */ /* 0x000fe20008000f00 */
[----:B------:R-:W-:Y:S01]  /*b880*/  IMAD R14, R8, 0x10, R6 ;  /* 0x00000010080e7824 */ /* 0x000fe200078e0206 */
[----:B------:R-:W-:Y:S01]  /*b890*/  LOP3.LUT P1, RZ, R16, 0x3, RZ, 0xc0, !PT ;  /* 0x0000000310ff7812 */ /* 0x000fe2000782c0ff */
[----:B------:R-:W-:-:S02]  /*b8a0*/  IMAD R0, R10, c[0x0][0x4d8], RZ ;  /* 0x000136000a007a24 */ /* 0x000fc400078e02ff */
[----:B------:R-:W-:Y:S01]  /*b8b0*/  IMAD R6, R10, c[0x0][0x440], RZ ;  /* 0x000110000a067a24 */ /* 0x000fe200078e02ff */
[----:B------:R-:W-:Y:S01]  /*b8c0*/  IADD3 R8, R14, R7, RZ ;  /* 0x000000070e087210 */ /* 0x000fe20007ffe0ff */
[C---:B------:R-:W-:Y:S02]  /*b8d0*/  IMAD R0, R9.reuse, c[0x0][0x4dc], R0 ;  /* 0x0001370009007a24 */ /* 0x040fe400078e0200 */
[----:B------:R-:W-:Y:S02]  /*b8e0*/  IMAD R6, R9, c[0x0][0x444], R6 ;  /* 0x0001110009067a24 */ /* 0x000fe400078e0206 */
[----:B-1----:R-:W-:Y:S02]  /*b8f0*/  IMAD R8, R15, 0x80, R8 ;  /* 0x000000800f087824 */ /* 0x002fe400078e0208 */
[----:B------:R-:W-:-:S04]  /*b900*/  IMAD.WIDE.U32 R2, R9, c[0x0][0x440], R2 ;  /* 0x0001100009027a25 */ /* 0x000fc800078e0002 */
[----:B------:R-:W-:-:S04]  /*b910*/  @P0 IMAD.HI.U32 R11, R8, c[0x0][0x4ec], RZ ;  /* 0x00013b00080b0a27 */ /* 0x000fc800078e00ff */
[----:B------:R-:W-:Y:S01]  /*b920*/  IMAD.IADD R5, R5, 0x1, R0 ;  /* 0x0000000105057824 */ /* 0x000fe200078e0200 */
[----:B------:R-:W-:Y:S01]  /*b930*/  SHF.R.S32.HI R0, RZ, 0x1f, R12 ;  /* 0x0000001fff007819 */ /* 0x000fe2000001140c */
[----:B------:R-:W-:Y:S01]  /*b940*/  IMAD.IADD R3, R3, 0x1, R6 ;  /* 0x0000000103037824 */ /* 0x000fe200078e0206 */
[----:B------:R-:W-:Y:S01]  /*b950*/  MOV R6, R8 ;  /* 0x0000000800067202 */ /* 0x000fe20000000f00 */
[----:B------:R-:W-:Y:S01]  /*b960*/  @P0 IMAD.HI.U32 R10, R8, c[0x0][0x4ec], RZ ;  /* 0x00013b00080a0a27 */ /* 0x000fe200078e00ff */
[----:B------:R-:W-:-:S03]  /*b970*/  @P0 SHF.R.U32.HI R6, RZ, c[0x0][0x4f0], R11 ;  /* 0x00013c00ff060a19 */ /* 0x000fc6000001160b */
[----:B------:R-:W-:Y:S01]  /*b980*/  IMAD.MOV.U32 R7, RZ, RZ, R8 ;  /* 0x000000ffff077224 */ /* 0x000fe200078e0008 */
[----:B------:R-:W-:Y:S01]  /*b990*/  @P0 SHF.R.U32.HI R7, RZ, c[0x0][0x4f0], R10 ;  /* 0x00013c00ff070a19 */ /* 0x000fe2000001160a */
[C---:B------:R-:W-:Y:S02]  /*b9a0*/  IMAD R9, R0.reuse, c[0x0][0x448], RZ ;  /* 0x0001120000097a24 */ /* 0x040fe400078e02ff */
[----:B------:R-:W-:Y:S02]  /*b9b0*/  IMAD R0, R0, c[0x0][0x4e0], RZ ;  /* 0x0001380000007a24 */ /* 0x000fe400078e02ff */
[----:B------:R-:W-:Y:S02]  /*b9c0*/  IMAD.MOV R10, RZ, RZ, -R6 ;  /* 0x000000ffff0a7224 */ /* 0x000fe400078e0a06 */
[C---:B------:R-:W-:Y:S01]  /*b9d0*/  IMAD R11, R12.reuse, c[0x0][0x44c], R9 ;  /* 0x000113000c0b7a24 */ /* 0x040fe200078e0209 */
[----:B------:R-:W-:Y:S01]  /*b9e0*/  SHF.R.S32.HI R9, RZ, 0x1f, R7 ;  /* 0x0000001fff097819 */ /* 0x000fe20000011407 */
[----:B------:R-:W-:-:S02]  /*b9f0*/  IMAD R13, R12, c[0x0][0x4e4], R0 ;  /* 0x000139000c0d7a24 */ /* 0x000fc400078e0200 */
[----:B------:R-:W-:-:S04]  /*ba00*/  IMAD.WIDE.U32 R4, R12, c[0x0][0x4e0], R4 ;  /* 0x000138000c047a25 */ /* 0x000fc800078e0004 */
[----:B------:R-:W-:Y:S01]  /*ba10*/  IMAD R0, R10, c[0x0][0x4e8], R8 ;  /* 0x00013a000a007a24 */ /* 0x000fe200078e0208 */
[----:B------:R-:W-:Y:S01]  /*ba20*/  SHF.R.S32.HI R10, RZ, 0x1f, R6 ;  /* 0x0000001fff0a7819 */ /* 0x000fe20000011406 */
[----:B------:R-:W-:Y:S01]  /*ba30*/  IMAD R9, R9, c[0x0][0x430], RZ ;  /* 0x00010c0009097a24 */ /* 0x000fe200078e02ff */
[----:B------:R-:W-:Y:S01]  /*ba40*/  IADD3 R4, P0, R6, R4, RZ ;  /* 0x0000000406047210 */ /* 0x000fe20007f1e0ff */
[----:B------:R-:W-:Y:S01]  /*ba50*/  IMAD.WIDE.U32 R2, R12, c[0x0][0x448], R2 ;  /* 0x000112000c027a25 */ /* 0x000fe200078e0002 */
[----:B------:R-:W-:Y:S02]  /*ba60*/  SHF.R.S32.HI R6, RZ, 0x1f, R0 ;  /* 0x0000001fff067819 */ /* 0x000fe40000011400 */
[----:B------:R-:W-:Y:S01]  /*ba70*/  IADD3.X R5, R10, R5, R13, P0, !PT ;  /* 0x000000050a057210 */ /* 0x000fe200007fe40d */
[----:B------:R-:W-:Y:S01]  /*ba80*/  IMAD R10, R7, c[0x0][0x434], R9 ;  /* 0x00010d00070a7a24 */ /* 0x000fe200078e0209 */
[----:B------:R-:W-:Y:S01]  /*ba90*/  IADD3 R3, R3, R11, RZ ;  /* 0x0000000b03037210 */ /* 0x000fe20007ffe0ff */
[----:B------:R-:W-:-:S02]  /*baa0*/  IMAD R9, R6, c[0x0][0x4c8], RZ ;  /* 0x0001320006097a24 */ /* 0x000fc400078e02ff */
[----:B------:R-:W-:Y:S02]  /*bab0*/  IMAD.MOV R6, RZ, RZ, -R7 ;  /* 0x000000ffff067224 */ /* 0x000fe400078e0a07 */
[----:B------:R-:W-:-:S04]  /*bac0*/  IMAD.WIDE.U32 R4, R0, c[0x0][0x4c8], R4 ;  /* 0x0001320000047a25 */ /* 0x000fc800078e0004 */
[----:B------:R-:W-:Y:S02]  /*bad0*/  IMAD R0, R0, c[0x0][0x4cc], R9 ;  /* 0x0001330000007a24 */ /* 0x000fe400078e0209 */
[----:B------:R-:W-:Y:S01]  /*bae0*/  IMAD R13, R6, c[0x0][0x4e8], R8 ;  /* 0x00013a00060d7a24 */ /* 0x000fe200078e0208 */
[C---:B------:R-:W-:Y:S01]  /*baf0*/  LEA R6, P0, R4.reuse, c[0x0][0x4a8], 0x2 ;  /* 0x00012a0004067a11 */ /* 0x040fe200078010ff */
[----:B------:R-:W-:Y:S01]  /*bb00*/  IMAD.WIDE.U32 R2, R7, c[0x0][0x430], R2 ;  /* 0x00010c0007027a25 */ /* 0x000fe200078e0002 */
[----:B------:R-:W-:Y:S02]  /*bb10*/  IADD3 R0, R5, R0, RZ ;  /* 0x0000000005007210 */ /* 0x000fe40007ffe0ff */
[----:B------:R-:W-:Y:S01]  /*bb20*/  SHF.R.S32.HI R7, RZ, 0x1f, R13 ;  /* 0x0000001fff077819 */ /* 0x000fe2000001140d */
[----:B------:R-:W-:Y:S01]  /*bb30*/  IMAD.IADD R3, R3, 0x1, R10 ;  /* 0x0000000103037824 */ /* 0x000fe200078e020a */
[----:B------:R-:W-:Y:S01]  /*bb40*/  LEA.HI.X R0, R4, c[0x0][0x4ac], R0, 0x2, P0 ;  /* 0x00012b0004007a11 */ /* 0x000fe200000f1400 */
[----:B------:R-:W-:Y:S01]  /*bb50*/  IMAD R12, R15, 0x80, R14 ;  /* 0x000000800f0c7824 */ /* 0x000fe200078e020e */
[----:B------:R-:W-:Y:S01]  /*bb60*/  SHFL.IDX PT, R4, R6, RZ, 0x1c1f ;  /* 0x001c1fff06047589 */ /* 0x000fe200000e0000 */
[----:B------:R-:W-:-:S02]  /*bb70*/  IMAD R7, R7, c[0x0][0x428], RZ ;  /* 0x00010a0007077a24 */ /* 0x000fc400078e02ff */
[C---:B------:R-:W-:Y:S01]  /*bb80*/  IMAD.WIDE.U32 R2, R13.reuse, c[0x0][0x428], R2 ;  /* 0x00010a000d027a25 */ /* 0x040fe200078e0002 */
[----:B------:R-:W1:Y:S01]  /*bb90*/  SHFL.IDX PT, R5, R0, RZ, 0x1c1f ;  /* 0x001c1fff00057589 */ /* 0x000e6200000e0000 */
[C---:B------:R-:W-:Y:S02]  /*bba0*/  IADD3 R14, R12.reuse, 0x40, RZ ;  /* 0x000000400c0e7810 */ /* 0x040fe40007ffe0ff */
[----:B------:R-:W-:Y:S01]  /*bbb0*/  IMAD R15, R13, c[0x0][0x42c], R7 ;  /* 0x00010b000d0f7a24 */ /* 0x000fe200078e0207 */
[----:B------:R-:W-:Y:S01]  /*bbc0*/  SHFL.IDX PT, R10, R6, 0x1, 0x1c1f ;  /* 0x003c1f00060a7f89 */ /* 0x000fe200000e0000 */
[C---:B------:R-:W-:Y:S02]  /*bbd0*/  IADD3 R13, R12.reuse, 0x48, RZ ;  /* 0x000000480c0d7810 */ /* 0x040fe40007ffe0ff */
[-C--:B------:R-:W-:Y:S01]  /*bbe0*/  ISETP.GE.OR P4, PT, R12, R24.reuse, P1 ;  /* 0x000000180c00720c */ /* 0x080fe20000f86670 */
[----:B------:R-:W2:Y:S01]  /*bbf0*/  SHFL.IDX PT, R11, R0, 0x1, 0x1c1f ;  /* 0x003c1f00000b7f89 */ /* 0x000ea200000e0000 */
[-C--:B------:R-:W-:Y:S01]  /*bc00*/  ISETP.GE.OR P2, PT, R14, R24.reuse, P1 ;  /* 0x000000180e00720c */ /* 0x080fe20000f46670 */
[----:B------:R-:W-:Y:S01]  /*bc10*/  IMAD.IADD R3, R3, 0x1, R15 ;  /* 0x0000000103037824 */ /* 0x000fe200078e020f */
[----:B------:R-:W-:Y:S01]  /*bc20*/  LEA R19, P0, R2, c[0x0][0x400], 0x2 ;  /* 0x0001000002137a11 */ /* 0x000fe200078010ff */
[----:B------:R-:W-:Y:S01]  /*bc30*/  SHFL.IDX PT, R8, R6, 0x2, 0x1c1f ;  /* 0x005c1f0006087f89 */ /* 0x000fe200000e0000 */
[----:B------:R-:W-:-:S02]  /*bc40*/  ISETP.GE.AND P5, PT, R14, R24, PT ;  /* 0x000000180e00720c */ /* 0x000fc40003fa6270 */
[----:B------:R-:W-:Y:S01]  /*bc50*/  LEA.HI.X R17, R2, c[0x0][0x404], R3, 0x2, P0 ;  /* 0x0001010002117a11 */ /* 0x000fe200000f1403 */
[----:B------:R-:W3:Y:S01]  /*bc60*/  SHFL.IDX PT, R9, R0, 0x2, 0x1c1f ;  /* 0x005c1f0000097f89 */ /* 0x000ee200000e0000 */
[----:B------:R-:W-:-:S03]  /*bc70*/  ISETP.GE.AND P6, PT, R13, R24, PT ;  /* 0x000000180d00720c */ /* 0x000fc60003fc6270 */
[----:B------:R-:W-:Y:S04]  /*bc80*/  SHFL.IDX PT, R6, R6, 0x3, 0x1c1f ;  /* 0x007c1f0006067f89 */ /* 0x000fe800000e0000 */
[----:B------:R4:W2:Y:S04]  /*bc90*/  SHFL.IDX PT, R7, R0, 0x3, 0x1c1f ;  /* 0x007c1f0000077f89 */ /* 0x0008a800000e0000 */
[----:B-1----:R1:W-:Y:S04]  /*bca0*/  @!P4 ST.E [R4.64], R20 ;  /* 0x000000140400c985 */ /* 0x0023e8000c101910 */
[----:B------:R1:W1:Y:S04]  /*bcb0*/  SHFL.IDX PT, R2, R19, RZ, 0x1c1f ;  /* 0x001c1fff13027589 */ /* 0x00026800000e0000 */
[----:B------:R1:W1:Y:S01]  /*bcc0*/  SHFL.IDX PT, R3, R17, RZ, 0x1c1f ;  /* 0x001c1fff11037589 */ /* 0x00026200000e0000 */
[----:B----4-:R-:W-:-:S04]  /*bcd0*/  IADD3 R0, R12, 0x8, RZ ;  /* 0x000000080c007810 */ /* 0x010fc80007ffe0ff */
[CC--:B------:R-:W-:Y:S02]  /*bce0*/  ISETP.GE.OR P3, PT, R0.reuse, R24.reuse, P1 ;  /* 0x000000180000720c */ /* 0x0c0fe40000f66670 */
[-C--:B------:R-:W-:Y:S02]  /*bcf0*/  ISETP.GE.OR P1, PT, R13, R24.reuse, P1 ;  /* 0x000000180d00720c */ /* 0x080fe40000f26670 */
[----:B------:R-:W-:Y:S02]  /*bd00*/  ISETP.GE.AND P0, PT, R0, R24, PT ;  /* 0x000000180000720c */ /* 0x000fe40003f06270 */
[----:B------:R-:W-:-:S04]  /*bd10*/  LOP3.LUT R0, R18, 0x7ffffffc, RZ, 0xc0, !PT ;  /* 0x7ffffffc12007812 */ /* 0x000fc800078ec0ff */
[----:B------:R-:W-:-:S03]  /*bd20*/  IADD3 R0, R16, -R0, RZ ;  /* 0x8000000010007210 */ /* 0x000fc60007ffe0ff */
[----:B--2---:R2:W-:Y:S02]  /*bd30*/  @!P3 ST.E [R10.64], R21 ;  /* 0x000000150a00b985 */ /* 0x0045e4000c101910 */
[----:B------:R-:W-:Y:S02]  /*bd40*/  IMAD.SHL.U32 R0, R0, 0x2, RZ ;  /* 0x0000000200007824 */ /* 0x000fe400078e00ff */
[----:B---3--:R2:W-:Y:S04]  /*bd50*/  @!P2 ST.E [R8.64], R22 ;  /* 0x000000160800a985 */ /* 0x0085e8000c101910 */
[----:B------:R2:W-:Y:S01]  /*bd60*/  @!P1 ST.E [R6.64], R23 ;  /* 0x0000001706009985 */ /* 0x0005e2000c101910 */
[----:B------:R-:W-:-:S13]  /*bd70*/  ISETP.GE.AND P1, PT, R12, R24, PT ;  /* 0x000000180c00720c */ /* 0x000fda0003f26270 */
[----:B------:R-:W-:Y:S05]  /*bd80*/  @P1 BRA `(.L_x_25) ;  /* 0x000002d000001947 */ /* 0x000fea0003800000 */
[C---:B-12---:R-:W-:Y:S02]  /*bd90*/  IADD3 R6, R0.reuse, 0x8, RZ ;  /* 0x0000000800067810 */ /* 0x046fe40007ffe0ff */
[C---:B------:R-:W-:Y:S02]  /*bda0*/  IADD3 R5, R0.reuse, 0x10, RZ ;  /* 0x0000001000057810 */ /* 0x040fe40007ffe0ff */
[----:B------:R-:W-:Y:S02]  /*bdb0*/  IADD3 R4, R0, 0x18, RZ ;  /* 0x0000001800047810 */ /* 0x000fe40007ffe0ff */
[----:B------:R-:W-:Y:S02]  /*bdc0*/  ISETP.GE.AND P3, PT, R6, c[0x0][0x3c8], PT ;  /* 0x0000f20006007a0c */ /* 0x000fe40003f66270 */
[----:B------:R-:W-:Y:S02]  /*bdd0*/  ISETP.GE.AND P2, PT, R5, c[0x0][0x3c8], PT ;  /* 0x0000f20005007a0c */ /* 0x000fe40003f46270 */
[----:B------:R-:W-:-:S02]  /*bde0*/  ISETP.GE.AND P1, PT, R4, c[0x0][0x3c8], PT ;  /* 0x0000f20004007a0c */ /* 0x000fc40003f26270 */
[----:B------:R-:W-:-:S07]  /*bdf0*/  ISETP.GE.AND P4, PT, R0, c[0x0][0x3c8], PT ;  /* 0x0000f20000007a0c */ /* 0x000fce0003f86270 */
[----:B------:R-:W-:Y:S02]  /*be00*/  @!P3 LEA.HI R8, R6, R6, RZ, 0x1 ;  /* 0x000000060608b211 */ /* 0x000fe400078f08ff */
[----:B------:R-:W-:Y:S02]  /*be10*/  @!P2 LEA.HI R5, R5, R5, RZ, 0x1 ;  /* 0x000000050505a211 */ /* 0x000fe400078f08ff */
[----:B------:R-:W-:Y:S02]  /*be20*/  @!P1 LEA.HI R6, R4, R4, RZ, 0x1 ;  /* 0x0000000404069211 */ /* 0x000fe400078f08ff */
[----:B------:R-:W-:Y:S02]  /*be30*/  @!P3 LOP3.LUT R8, R8, 0xfffffffe, RZ, 0xc0, !PT ;  /* 0xfffffffe0808b812 */ /* 0x000fe400078ec0ff */
[----:B------:R-:W-:Y:S01]  /*be40*/  @!P2 LOP3.LUT R7, R5, 0xfffffffe, RZ, 0xc0, !PT ;  /* 0xfffffffe0507a812 */ /* 0x000fe200078ec0ff */
[----:B------:R-:W-:Y:S01]  /*be50*/  @!P4 IMAD.WIDE R4, R0, 0x4, R2 ;  /* 0x000000040004c825 */ /* 0x000fe200078e0202 */
[----:B------:R-:W-:-:S03]  /*be60*/  @!P1 LOP3.LUT R10, R6, 0xfffffffe, RZ, 0xc0, !PT ;  /* 0xfffffffe060a9812 */ /* 0x000fc600078ec0ff */
[--C-:B------:R-:W-:Y:S01]  /*be70*/  @!P3 IMAD.WIDE R8, R8, 0x4, R2.reuse ;  /* 0x000000040808b825 */ /* 0x100fe200078e0202 */
[----:B------:R1:W-:Y:S03]  /*be80*/  @!P4 ST.E.64 [R4.64], R144 ;  /* 0x000000900400c985 */ /* 0x0003e6000c101b10 */
[--C-:B------:R-:W-:Y:S01]  /*be90*/  @!P2 IMAD.WIDE R6, R7, 0x4, R2.reuse ;  /* 0x000000040706a825 */ /* 0x100fe200078e0202 */
[----:B------:R2:W-:Y:S04]  /*bea0*/  @!P3 ST.E.64 [R8.64], R152 ;  /* 0x000000980800b985 */ /* 0x0005e8000c101b10 */
[----:B------:R3:W-:Y:S01]  /*beb0*/  @!P2 ST.E.64 [R6.64], R156 ;  /* 0x0000009c0600a985 */ /* 0x0007e2000c101b10 */
[----:B-1----:R-:W-:Y:S01]  /*bec0*/  @!P1 IMAD.WIDE R4, R10, 0x4, R2 ;  /* 0x000000040a049825 */ /* 0x002fe200078e0202 */
[----:B--2---:R-:W-:-:S04]  /*bed0*/  IADD3 R8, R0, 0x20, RZ ;  /* 0x0000002000087810 */ /* 0x004fc80007ffe0ff */
[----:B------:R1:W-:Y:S01]  /*bee0*/  @!P1 ST.E.64 [R4.64], R168 ;  /* 0x000000a804009985 */ /* 0x0003e2000c101b10 */
[----:B---3--:R-:W-:Y:S02]  /*bef0*/  IADD3 R6, R0, 0x28, RZ ;  /* 0x0000002800067810 */ /* 0x008fe40007ffe0ff */
[----:B------:R-:W-:Y:S02]  /*bf00*/  ISETP.GE.AND P4, PT, R8, c[0x0][0x3c8], PT ;  /* 0x0000f20008007a0c */ /* 0x000fe40003f86270 */
[----:B------:R-:W-:-:S11]  /*bf10*/  ISETP.GE.AND P3, PT, R6, c[0x0][0x3c8], PT ;  /* 0x0000f20006007a0c */ /* 0x000fd60003f66270 */
[----:B------:R-:W-:Y:S02]  /*bf20*/  @!P4 LEA.HI R8, R8, R8, RZ, 0x1 ;  /* 0x000000080808c211 */ /* 0x000fe400078f08ff */
[----:B------:R-:W-:-:S04]  /*bf30*/  @!P3 LEA.HI R7, R6, R6, RZ, 0x1 ;  /* 0x000000060607b211 */ /* 0x000fc800078f08ff */
[----:B------:R-:W-:Y:S02]  /*bf40*/  @!P3 LOP3.LUT R7, R7, 0xfffffffe, RZ, 0xc0, !PT ;  /* 0xfffffffe0707b812 */ /* 0x000fe400078ec0ff */
[C---:B-1----:R-:W-:Y:S02]  /*bf50*/  IADD3 R5, R0.reuse, 0x30, RZ ;  /* 0x0000003000057810 */ /* 0x042fe40007ffe0ff */
[----:B------:R-:W-:Y:S02]  /*bf60*/  IADD3 R4, R0, 0x38, RZ ;  /* 0x0000003800047810 */ /* 0x000fe40007ffe0ff */
[----:B------:R-:W-:Y:S02]  /*bf70*/  ISETP.GE.AND P2, PT, R5, c[0x0][0x3c8], PT ;  /* 0x0000f20005007a0c */ /* 0x000fe40003f46270 */
[----:B------:R-:W-:-:S11]  /*bf80*/  ISETP.GE.AND P1, PT, R4, c[0x0][0x3c8], PT ;  /* 0x0000f20004007a0c */ /* 0x000fd60003f26270 */
[----:B------:R-:W-:Y:S02]  /*bf90*/  @!P2 LEA.HI R6, R5, R5, RZ, 0x1 ;  /* 0x000000050506a211 */ /* 0x000fe400078f08ff */
[----:B------:R-:W-:Y:S02]  /*bfa0*/  @!P1 LEA.HI R4, R4, R4, RZ, 0x1 ;  /* 0x0000000404049211 */ /* 0x000fe400078f08ff */
[----:B------:R-:W-:Y:S02]  /*bfb0*/  @!P4 LOP3.LUT R5, R8, 0xfffffffe, RZ, 0xc0, !PT ;  /* 0xfffffffe0805c812 */ /* 0x000fe400078ec0ff */
[----:B------:R-:W-:Y:S01]  /*bfc0*/  @!P2 LOP3.LUT R10, R6, 0xfffffffe, RZ, 0xc0, !PT ;  /* 0xfffffffe060aa812 */ /* 0x000fe200078ec0ff */
[----:B------:R-:W-:Y:S01]  /*bfd0*/  @!P3 IMAD.WIDE R6, R7, 0x4, R2 ;  /* 0x000000040706b825 */ /* 0x000fe200078e0202 */
[----:B------:R-:W-:-:S03]  /*bfe0*/  @!P1 LOP3.LUT R11, R4, 0xfffffffe, RZ, 0xc0, !PT ;  /* 0xfffffffe040b9812 */ /* 0x000fc600078ec0ff */
[----:B------:R-:W-:-:S04]  /*bff0*/  @!P4 IMAD.WIDE R8, R5, 0x4, R2 ;  /* 0x000000040508c825 */ /* 0x000fc800078e0202 */
[--C-:B------:R-:W-:Y:S01]  /*c000*/  @!P2 IMAD.WIDE R4, R10, 0x4, R2.reuse ;  /* 0x000000040a04a825 */ /* 0x100fe200078e0202 */
[----:B------:R1:W-:Y:S03]  /*c010*/  @!P4 ST.E.64 [R8.64], R172 ;  /* 0x000000ac0800c985 */ /* 0x0003e6000c101b10 */
[----:B------:R-:W-:Y:S01]  /*c020*/  @!P1 IMAD.WIDE R2, R11, 0x4, R2 ;  /* 0x000000040b029825 */ /* 0x000fe200078e0202 */
[----:B------:R1:W-:Y:S04]  /*c030*/  @!P3 ST.E.64 [R6.64], R116 ;  /* 0x000000740600b985 */ /* 0x0003e8000c101b10 */
[----:B------:R1:W-:Y:S04]  /*c040*/  @!P2 ST.E.64 [R4.64], R120 ;  /* 0x000000780400a985 */ /* 0x0003e8000c101b10 */
[----:B------:R1:W-:Y:S02]  /*c050*/  @!P1 ST.E.64 [R2.64], R128 ;  /* 0x0000008002009985 */ /* 0x0003e4000c101b10 */
.L_x_25:
[----:B-1----:R-:W-:Y:S05]  /*c060*/  BSYNC B0 ;  /* 0x0000000000007941 */ /* 0x002fea0003800000 */
.L_x_24:
[----:B------:R1:W3:Y:S01]  /*c070*/  SHFL.IDX PT, R3, R17, 0x1, 0x1c1f ;  /* 0x003c1f0011037f89 */ /* 0x0002e200000e0000 */
[----:B------:R-:W-:Y:S03]  /*c080*/  BSSY B0, `(.L_x_26) ;  /* 0x0000030000007945 */ /* 0x000fe60003800000 */
[----:B------:R1:W4:Y:S01]  /*c090*/  SHFL.IDX PT, R2, R19, 0x1, 0x1c1f ;  /* 0x003c1f0013027f89 */ /* 0x00032200000e0000 */
[----:B------:R-:W-:Y:S05]  /*c0a0*/  @P0 BRA `(.L_x_27) ;  /* 0x000002d000000947 */ /* 0x000fea0003800000 */
[C---:B------:R-:W-:Y:S02]  /*c0b0*/  IADD3 R5, R0.reuse, 0x8, RZ ;  /* 0x0000000800057810 */ /* 0x040fe40007ffe0ff */
[----:B------:R-:W-:-:S02]  /*c0c0*/  IADD3 R4, R0, 0x10, RZ ;  /* 0x0000001000047810 */ /* 0x000fc40007ffe0ff */
[----:B------:R-:W-:Y:S02]  /*c0d0*/  ISETP.GE.AND P1, PT, R5, c[0x0][0x3c8], PT ;  /* 0x0000f20005007a0c */ /* 0x000fe40003f26270 */
[----:B------:R-:W-:Y:S02]  /*c0e0*/  ISETP.GE.AND P0, PT, R4, c[0x0][0x3c8], PT ;  /* 0x0000f20004007a0c */ /* 0x000fe40003f06270 */
[C---:B------:R-:W-:Y:S02]  /*c0f0*/  ISETP.GE.AND P2, PT, R0.reuse, c[0x0][0x3c8], PT ;  /* 0x0000f20000007a0c */ /* 0x040fe40003f46270 */
[----:B--2---:R-:W-:-:S04]  /*c100*/  IADD3 R10, R0, 0x18, RZ ;  /* 0x00000018000a7810 */ /* 0x004fc80007ffe0ff */
[----:B------:R-:W-:-:S03]  /*c110*/  ISETP.GE.AND P4, PT, R10, c[0x0][0x3c8], PT ;  /* 0x0000f2000a007a0c */ /* 0x000fc60003f86270 */
[----:B------:R-:W-:Y:S02]  /*c120*/  @!P1 LEA.HI R5, R5, R5, RZ, 0x1 ;  /* 0x0000000505059211 */ /* 0x000fe400078f08ff */
[----:B------:R-:W-:Y:S02]  /*c130*/  @!P0 LEA.HI R4, R4, R4, RZ, 0x1 ;  /* 0x0000000404048211 */ /* 0x000fe400078f08ff */
[----:B------:R-:W-:Y:S01]  /*c140*/  @!P1 LOP3.LUT R5, R5, 0xfffffffe, RZ, 0xc0, !PT ;  /* 0xfffffffe05059812 */ /* 0x000fe200078ec0ff */
[----:B---34-:R-:W-:Y:S01]  /*c150*/  @!P2 IMAD.WIDE R6, R0, 0x4, R2 ;  /* 0x000000040006a825 */ /* 0x018fe200078e0202 */
[----:B------:R-:W-:-:S03]  /*c160*/  @!P0 LOP3.LUT R8, R4, 0xfffffffe, RZ, 0xc0, !PT ;  /* 0xfffffffe04088812 */ /* 0x000fc600078ec0ff */
[--C-:B------:R-:W-:Y:S01]  /*c170*/  @!P1 IMAD.WIDE R4, R5, 0x4, R2.reuse ;  /* 0x0000000405049825 */ /* 0x100fe200078e0202 */
[----:B------:R2:W-:Y:S01]  /*c180*/  @!P2 ST.E.64 [R6.64], R146 ;  /* 0x000000920600a985 */ /* 0x0005e2000c101b10 */
[----:B------:R-:W-:Y:S02]  /*c190*/  @!P4 LEA.HI R10, R10, R10, RZ, 0x1 ;  /* 0x0000000a0a0ac211 */ /* 0x000fe400078f08ff */
[----:B------:R-:W-:Y:S01]  /*c1a0*/  @!P0 IMAD.WIDE R8, R8, 0x4, R2 ;  /* 0x0000000408088825 */ /* 0x000fe200078e0202 */
[----:B------:R3:W-:Y:S04]  /*c1b0*/  @!P1 ST.E.64 [R4.64], R154 ;  /* 0x0000009a04009985 */ /* 0x0007e8000c101b10 */
[----:B------:R4:W-:Y:S01]  /*c1c0*/  @!P0 ST.E.64 [R8.64], R158 ;  /* 0x0000009e08008985 */ /* 0x0009e2000c101b10 */
[----:B--2---:R-:W-:-:S02]  /*c1d0*/  IADD3 R7, R0, 0x20, RZ ;  /* 0x0000002000077810 */ /* 0x004fc40007ffe0ff */
[C---:B------:R-:W-:Y:S02]  /*c1e0*/  IADD3 R6, R0.reuse, 0x28, RZ ;  /* 0x0000002800067810 */ /* 0x040fe40007ffe0ff */
[C---:B---3--:R-:W-:Y:S02]  /*c1f0*/  IADD3 R5, R0.reuse, 0x30, RZ ;  /* 0x0000003000057810 */ /* 0x048fe40007ffe0ff */
[----:B------:R-:W-:Y:S02]  /*c200*/  IADD3 R4, R0, 0x38, RZ ;  /* 0x0000003800047810 */ /* 0x000fe40007ffe0ff */
[----:B------:R-:W-:Y:S02]  /*c210*/  ISETP.GE.AND P3, PT, R7, c[0x0][0x3c8], PT ;  /* 0x0000f20007007a0c */ /* 0x000fe40003f66270 */
[----:B------:R-:W-:Y:S02]  /*c220*/  ISETP.GE.AND P2, PT, R6, c[0x0][0x3c8], PT ;  /* 0x0000f20006007a0c */ /* 0x000fe40003f46270 */
[----:B------:R-:W-:-:S02]  /*c230*/  ISETP.GE.AND P1, PT, R5, c[0x0][0x3c8], PT ;  /* 0x0000f20005007a0c */ /* 0x000fc40003f26270 */
[----:B------:R-:W-:-:S07]  /*c240*/  ISETP.GE.AND P0, PT, R4, c[0x0][0x3c8], PT ;  /* 0x0000f20004007a0c */ /* 0x000fce0003f06270 */
[----:B----4-:R-:W-:Y:S02]  /*c250*/  @!P3 LEA.HI R8, R7, R7, RZ, 0x1 ;  /* 0x000000070708b211 */ /* 0x010fe400078f08ff */
[----:B------:R-:W-:Y:S02]  /*c260*/  @!P2 LEA.HI R7, R6, R6, RZ, 0x1 ;  /* 0x000000060607a211 */ /* 0x000fe400078f08ff */
[----:B------:R-:W-:Y:S02]  /*c270*/  @!P1 LEA.HI R6, R5, R5, RZ, 0x1 ;  /* 0x0000000505069211 */ /* 0x000fe400078f08ff */
[----:B------:R-:W-:Y:S02]  /*c280*/  @!P0 LEA.HI R4, R4, R4, RZ, 0x1 ;  /* 0x0000000404048211 */ /* 0x000fe400078f08ff */
[----:B------:R-:W-:Y:S02]  /*c290*/  @!P4 LOP3.LUT R5, R10, 0xfffffffe, RZ, 0xc0, !PT ;  /* 0xfffffffe0a05c812 */ /* 0x000fe400078ec0ff */
[----:B------:R-:W-:-:S02]  /*c2a0*/  @!P3 LOP3.LUT R8, R8, 0xfffffffe, RZ, 0xc0, !PT ;  /* 0xfffffffe0808b812 */ /* 0x000fc400078ec0ff */
[----:B------:R-:W-:Y:S01]  /*c2b0*/  @!P2 LOP3.LUT R7, R7, 0xfffffffe, RZ, 0xc0, !PT ;  /* 0xfffffffe0707a812 */ /* 0x000fe200078ec0ff */
[--C-:B------:R-:W-:Y:S01]  /*c2c0*/  @!P4 IMAD.WIDE R10, R5, 0x4, R2.reuse ;  /* 0x00000004050ac825 */ /* 0x100fe200078e0202 */
[----:B------:R-:W-:Y:S02]  /*c2d0*/  @!P1 LOP3.LUT R12, R6, 0xfffffffe, RZ, 0xc0, !PT ;  /* 0xfffffffe060c9812 */ /* 0x000fe400078ec0ff */
[----:B------:R-:W-:Y:S01]  /*c2e0*/  @!P0 LOP3.LUT R13, R4, 0xfffffffe, RZ, 0xc0, !PT ;  /* 0xfffffffe040d8812 */ /* 0x000fe200078ec0ff */
[--C-:B------:R-:W-:Y:S01]  /*c2f0*/  @!P3 IMAD.WIDE R8, R8, 0x4, R2.reuse ;  /* 0x000000040808b825 */ /* 0x100fe200078e0202 */
[----:B------:R2:W-:Y:S03]  /*c300*/  @!P4 ST.E.64 [R10.64], R170 ;  /* 0x000000aa0a00c985 */ /* 0x0005e6000c101b10 */
[--C-:B------:R-:W-:Y:S01]  /*c310*/  @!P2 IMAD.WIDE R6, R7, 0x4, R2.reuse ;  /* 0x000000040706a825 */ /* 0x100fe200078e0202 */
[----:B------:R2:W-:Y:S03]  /*c320*/  @!P3 ST.E.64 [R8.64], R174 ;  /* 0x000000ae0800b985 */ /* 0x0005e6000c101b10 */
[--C-:B------:R-:W-:Y:S01]  /*c330*/  @!P1 IMAD.WIDE R4, R12, 0x4, R2.reuse ;  /* 0x000000040c049825 */ /* 0x100fe200078e0202 */
[----:B------:R2:W-:Y:S03]  /*c340*/  @!P2 ST.E.64 [R6.64], R118 ;  /* 0x000000760600a985 */ /* 0x0005e6000c101b10 */
[----:B------:R-:W-:Y:S01]  /*c350*/  @!P0 IMAD.WIDE R2, R13, 0x4, R2 ;  /* 0x000000040d028825 */ /* 0x000fe200078e0202 */
[----:B------:R2:W-:Y:S04]  /*c360*/  @!P1 ST.E.64 [R4.64], R122 ;  /* 0x0000007a04009985 */ /* 0x0005e8000c101b10 */
[----:B------:R2:W-:Y:S02]  /*c370*/  @!P0 ST.E.64 [R2.64], R130 ;  /* 0x0000008202008985 */ /* 0x0005e4000c101b10 */
.L_x_27:
[----:B------:R-:W-:Y:S05]  /*c380*/  BSYNC B0 ;  /* 0x0000000000007941 */ /* 0x000fea0003800000 */
.L_x_26:
[----:B--23--:R2:W3:Y:S01]  /*c390*/  SHFL.IDX PT, R3, R17, 0x2, 0x1c1f ;  /* 0x005c1f0011037f89 */ /* 0x00c4e200000e0000 */
[----:B------:R-:W-:Y:S03]  /*c3a0*/  BSSY B0, `(.L_x_28) ;  /* 0x0000030000007945 */ /* 0x000fe60003800000 */
[----:B----4-:R2:W4:Y:S01]  /*c3b0*/  SHFL.IDX PT, R2, R19, 0x2, 0x1c1f ;  /* 0x005c1f0013027f89 */ /* 0x01052200000e0000 */
[----:B------:R-:W-:Y:S05]  /*c3c0*/  @P5 BRA `(.L_x_29) ;  /* 0x000002d000005947 */ /* 0x000fea0003800000 */
[C---:B------:R-:W-:Y:S02]  /*c3d0*/  IADD3 R4, R0.reuse, 0x8, RZ ;  /* 0x0000000800047810 */ /* 0x040fe40007ffe0ff */
[----:B------:R-:W-:-:S02]  /*c3e0*/  ISETP.GE.AND P1, PT, R0, c[0x0][0x3c8], PT ;  /* 0x0000f20000007a0c */ /* 0x000fc40003f26270 */
[----:B------:R-:W-:Y:S02]  /*c3f0*/  ISETP.GE.AND P0, PT, R4, c[0x0][0x3c8], PT ;  /* 0x0000f20004007a0c */ /* 0x000fe40003f06270 */
[C---:B------:R-:W-:Y:S02]  /*c400*/  IADD3 R9, R0.reuse, 0x10, RZ ;  /* 0x0000001000097810 */ /* 0x040fe40007ffe0ff */
[----:B------:R-:W-:Y:S02]  /*c410*/  IADD3 R8, R0, 0x18, RZ ;  /* 0x0000001800087810 */ /* 0x000fe40007ffe0ff */
[----:B------:R-:W-:Y:S02]  /*c420*/  ISETP.GE.AND P5, PT, R9, c[0x0][0x3c8], PT ;  /* 0x0000f20009007a0c */ /* 0x000fe40003fa6270 */
[----:B------:R-:W-:-:S03]  /*c430*/  ISETP.GE.AND P4, PT, R8, c[0x0][0x3c8], PT ;  /* 0x0000f20008007a0c */ /* 0x000fc60003f86270 */
[----:B---34-:R-:W-:Y:S02]  /*c440*/  @!P1 IMAD.WIDE R6, R0, 0x4, R2 ;  /* 0x0000000400069825 */ /* 0x018fe400078e0202 */
[----:B------:R-:W-:-:S03]  /*c450*/  @!P0 LEA.HI R4, R4, R4, RZ, 0x1 ;  /* 0x0000000404048211 */ /* 0x000fc600078f08ff */
[----:B------:R3:W-:Y:S01]  /*c460*/  @!P1 ST.E.64 [R6.64], R140 ;  /* 0x0000008c06009985 */ /* 0x0007e2000c101b10 */
[----:B------:R-:W-:Y:S02]  /*c470*/  @!P0 LOP3.LUT R4, R4, 0xfffffffe, RZ, 0xc0, !PT ;  /* 0xfffffffe04048812 */ /* 0x000fe400078ec0ff */
[----:B------:R-:W-:Y:S02]  /*c480*/  @!P5 LEA.HI R9, R9, R9, RZ, 0x1 ;  /* 0x000000090909d211 */ /* 0x000fe400078f08ff */
[----:B------:R-:W-:Y:S01]  /*c490*/  @!P4 LEA.HI R10, R8, R8, RZ, 0x1 ;  /* 0x00000008080ac211 */ /* 0x000fe200078f08ff */
[----:B------:R-:W-:-:S03]  /*c4a0*/  @!P0 IMAD.WIDE R4, R4, 0x4, R2 ;  /* 0x0000000404048825 */ /* 0x000fc600078e0202 */
[----:B------:R-:W-:Y:S02]  /*c4b0*/  @!P4 LOP3.LUT R10, R10, 0xfffffffe, RZ, 0xc0, !PT ;  /* 0xfffffffe0a0ac812 */ /* 0x000fe400078ec0ff */
[----:B------:R4:W-:Y:S03]  /*c4c0*/  @!P0 ST.E.64 [R4.64], R148 ;  /* 0x0000009404008985 */ /* 0x0009e6000c101b10 */
[----:B------:R-:W-:Y:S01]  /*c4d0*/  @!P4 IMAD.WIDE R10, R10, 0x4, R2 ;  /* 0x000000040a0ac825 */ /* 0x000fe200078e0202 */
[C---:B---3--:R-:W-:Y:S02]  /*c4e0*/  IADD3 R7, R0.reuse, 0x20, RZ ;  /* 0x0000002000077810 */ /* 0x048fe40007ffe0ff */
[----:B------:R-:W-:Y:S02]  /*c4f0*/  IADD3 R6, R0, 0x28, RZ ;  /* 0x0000002800067810 */ /* 0x000fe40007ffe0ff */
[----:B------:R-:W-:-:S02]  /*c500*/  ISETP.GE.AND P3, PT, R7, c[0x0][0x3c8], PT ;  /* 0x0000f20007007a0c */ /* 0x000fc40003f66270 */
[----:B------:R-:W-:Y:S02]  /*c510*/  ISETP.GE.AND P2, PT, R6, c[0x0][0x3c8], PT ;  /* 0x0000f20006007a0c */ /* 0x000fe40003f46270 */
[C---:B----4-:R-:W-:Y:S02]  /*c520*/  IADD3 R5, R0.reuse, 0x30, RZ ;  /* 0x0000003000057810 */ /* 0x050fe40007ffe0ff */
[----:B------:R-:W-:Y:S02]  /*c530*/  IADD3 R4, R0, 0x38, RZ ;  /* 0x0000003800047810 */ /* 0x000fe40007ffe0ff */
[----:B------:R-:W-:Y:S02]  /*c540*/  ISETP.GE.AND P1, PT, R5, c[0x0][0x3c8], PT ;  /* 0x0000f20005007a0c */ /* 0x000fe40003f26270 */
[----:B------:R-:W-:-:S03]  /*c550*/  ISETP.GE.AND P0, PT, R4, c[0x0][0x3c8], PT ;  /* 0x0000f20004007a0c */ /* 0x000fc60003f06270 */
[----:B------:R-:W-:Y:S02]  /*c560*/  @!P3 LEA.HI R8, R7, R7, RZ, 0x1 ;  /* 0x000000070708b211 */ /* 0x000fe400078f08ff */
[----:B------:R-:W-:Y:S02]  /*c570*/  @!P2 LEA.HI R7, R6, R6, RZ, 0x1 ;  /* 0x000000060607a211 */ /* 0x000fe400078f08ff */
[----:B------:R-:W-:Y:S02]  /*c580*/  @!P3 LOP3.LUT R8, R8, 0xfffffffe, RZ, 0xc0, !PT ;  /* 0xfffffffe0808b812 */ /* 0x000fe400078ec0ff */
[----:B------:R-:W-:Y:S02]  /*c590*/  @!P2 LOP3.LUT R7, R7, 0xfffffffe, RZ, 0xc0, !PT ;  /* 0xfffffffe0707a812 */ /* 0x000fe400078ec0ff */
[----:B------:R-:W-:Y:S02]  /*c5a0*/  @!P1 LEA.HI R6, R5, R5, RZ, 0x1 ;  /* 0x0000000505069211 */ /* 0x000fe400078f08ff */
[----:B------:R-:W-:Y:S01]  /*c5b0*/  @!P5 LOP3.LUT R5, R9, 0xfffffffe, RZ, 0xc0, !PT ;  /* 0xfffffffe0905d812 */ /* 0x000fe200078ec0ff */
[----:B------:R-:W-:Y:S01]  /*c5c0*/  @!P3 IMAD.WIDE R8, R8, 0x4, R2 ;  /* 0x000000040808b825 */ /* 0x000fe200078e0202 */
[----:B------:R-:W-:-:S02]  /*c5d0*/  @!P0 LEA.HI R4, R4, R4, RZ, 0x1 ;  /* 0x0000000404048211 */ /* 0x000fc400078f08ff */
[----:B------:R-:W-:Y:S01]  /*c5e0*/  @!P1 LOP3.LUT R14, R6, 0xfffffffe, RZ, 0xc0, !PT ;  /* 0xfffffffe060e9812 */ /* 0x000fe200078ec0ff */
[----:B------:R-:W-:Y:S01]  /*c5f0*/  @!P5 IMAD.WIDE R12, R5, 0x4, R2 ;  /* 0x00000004050cd825 */ /* 0x000fe200078e0202 */
[----:B------:R-:W-:-:S03]  /*c600*/  @!P0 LOP3.LUT R15, R4, 0xfffffffe, RZ, 0xc0, !PT ;  /* 0xfffffffe040f8812 */ /* 0x000fc600078ec0ff */
[--C-:B------:R-:W-:Y:S01]  /*c610*/  @!P2 IMAD.WIDE R6, R7, 0x4, R2.reuse ;  /* 0x000000040706a825 */ /* 0x100fe200078e0202 */
[----:B------:R3:W-:Y:S03]  /*c620*/  @!P5 ST.E.64 [R12.64], R160 ;  /* 0x000000a00c00d985 */ /* 0x0007e6000c101b10 */
[--C-:B------:R-:W-:Y:S01]  /*c630*/  @!P1 IMAD.WIDE R4, R14, 0x4, R2.reuse ;  /* 0x000000040e049825 */ /* 0x100fe200078e0202 */
[----:B------:R3:W-:Y:S03]  /*c640*/  @!P4 ST.E.64 [R10.64], R164 ;  /* 0x000000a40a00c985 */ /* 0x0007e6000c101b10 */
[----:B------:R-:W-:Y:S01]  /*c650*/  @!P0 IMAD.WIDE R2, R15, 0x4, R2 ;  /* 0x000000040f028825 */ /* 0x000fe200078e0202 */
[----:B------:R3:W-:Y:S04]  /*c660*/  @!P3 ST.E.64 [R8.64], R176 ;  /* 0x000000b00800b985 */ /* 0x0007e8000c101b10 */
[----:B------:R3:W-:Y:S04]  /*c670*/  @!P2 ST.E.64 [R6.64], R180 ;  /* 0x000000b40600a985 */ /* 0x0007e8000c101b10 */
[----:B------:R3:W-:Y:S04]  /*c680*/  @!P1 ST.E.64 [R4.64], R124 ;  /* 0x0000007c04009985 */ /* 0x0007e8000c101b10 */
[----:B------:R3:W-:Y:S02]  /*c690*/  @!P0 ST.E.64 [R2.64], R184 ;  /* 0x000000b802008985 */ /* 0x0007e4000c101b10 */
.L_x_29:
[----:B------:R-:W-:Y:S05]  /*c6a0*/  BSYNC B0 ;  /* 0x0000000000007941 */ /* 0x000fea0003800000 */
.L_x_28:
[----:B---3--:R3:W1:Y:S04]  /*c6b0*/  SHFL.IDX PT, R3, R17, 0x3, 0x1c1f ;  /* 0x007c1f0011037f89 */ /* 0x00866800000e0000 */
[----:B----4-:R3:W4:Y:S01]  /*c6c0*/  SHFL.IDX PT, R2, R19, 0x3, 0x1c1f ;  /* 0x007c1f0013027f89 */ /* 0x01072200000e0000 */
[----:B------:R-:W-:Y:S05]  /*c6d0*/  @P6 EXIT ;  /* 0x000000000000694d */ /* 0x000fea0003800000 */
[C---:B------:R-:W-:Y:S02]  /*c6e0*/  IADD3 R4, R0.reuse, 0x8, RZ ;  /* 0x0000000800047810 */ /* 0x040fe40007ffe0ff */
[----:B------:R-:W-:-:S02]  /*c6f0*/  ISETP.GE.AND P6, PT, R0, c[0x0][0x3c8], PT ;  /* 0x0000f20000007a0c */ /* 0x000fc40003fc6270 */
[----:B------:R-:W-:Y:S02]  /*c700*/  ISETP.GE.AND P5, PT, R4, c[0x0][0x3c8], PT ;  /* 0x0000f20004007a0c */ /* 0x000fe40003fa6270 */
[C---:B------:R-:W-:Y:S02]  /*c710*/  IADD3 R9, R0.reuse, 0x10, RZ ;  /* 0x0000001000097810 */ /* 0x040fe40007ffe0ff */
[C---:B------:R-:W-:Y:S02]  /*c720*/  IADD3 R8, R0.reuse, 0x18, RZ ;  /* 0x0000001800087810 */ /* 0x040fe40007ffe0ff */
[C---:B------:R-:W-:Y:S02]  /*c730*/  IADD3 R10, R0.reuse, 0x20, RZ ;  /* 0x00000020000a7810 */ /* 0x040fe40007ffe0ff */
[C---:B------:R-:W-:Y:S02]  /*c740*/  IADD3 R11, R0.reuse, 0x28, RZ ;  /* 0x00000028000b7810 */ /* 0x040fe40007ffe0ff */
[C---:B------:R-:W-:Y:S01]  /*c750*/  IADD3 R13, R0.reuse, 0x30, RZ ;  /* 0x00000030000d7810 */ /* 0x040fe20007ffe0ff */
[----:B-1--4-:R-:W-:Y:S01]  /*c760*/  @!P6 IMAD.WIDE R6, R0, 0x4, R2 ;  /* 0x000000040006e825 */ /* 0x012fe200078e0202 */
[----:B------:R-:W-:-:S02]  /*c770*/  ISETP.GE.AND P4, PT, R9, c[0x0][0x3c8], PT ;  /* 0x0000f20009007a0c */ /* 0x000fc40003f86270 */
[----:B------:R-:W-:Y:S02]  /*c780*/  @!P5 LEA.HI R4, R4, R4, RZ, 0x1 ;  /* 0x000000040404d211 */ /* 0x000fe400078f08ff */
[----:B------:R-:W-:Y:S01]  /*c790*/  ISETP.GE.AND P3, PT, R8, c[0x0][0x3c8], PT ;  /* 0x0000f20008007a0c */ /* 0x000fe20003f66270 */
[----:B------:R1:W-:Y:S01]  /*c7a0*/  @!P6 ST.E.64 [R6.64], R142 ;  /* 0x0000008e0600e985 */ /* 0x0003e2000c101b10 */
[----:B------:R-:W-:Y:S02]  /*c7b0*/  ISETP.GE.AND P2, PT, R10, c[0x0][0x3c8], PT ;  /* 0x0000f2000a007a0c */ /* 0x000fe40003f46270 */
[----:B------:R-:W-:Y:S02]  /*c7c0*/  ISETP.GE.AND P1, PT, R11, c[0x0][0x3c8], PT ;  /* 0x0000f2000b007a0c */ /* 0x000fe40003f26270 */
[----:B------:R-:W-:Y:S02]  /*c7d0*/  ISETP.GE.AND P0, PT, R13, c[0x0][0x3c8], PT ;  /* 0x0000f2000d007a0c */ /* 0x000fe40003f06270 */
[----:B------:R-:W-:-:S02]  /*c7e0*/  @!P5 LOP3.LUT R4, R4, 0xfffffffe, RZ, 0xc0, !PT ;  /* 0xfffffffe0404d812 */ /* 0x000fc400078ec0ff */
[----:B------:R-:W-:Y:S02]  /*c7f0*/  @!P4 LEA.HI R12, R9, R9, RZ, 0x1 ;  /* 0x00000009090cc211 */ /* 0x000fe400078f08ff */
[----:B------:R-:W-:Y:S01]  /*c800*/  IADD3 R0, R0, 0x38, RZ ;  /* 0x0000003800007810 */ /* 0x000fe20007ffe0ff */
[----:B------:R-:W-:Y:S01]  /*c810*/  @!P5 IMAD.WIDE R4, R4, 0x4, R2 ;  /* 0x000000040404d825 */ /* 0x000fe200078e0202 */
[----:B------:R-:W-:Y:S02]  /*c820*/  @!P3 LEA.HI R8, R8, R8, RZ, 0x1 ;  /* 0x000000080808b211 */ /* 0x000fe400078f08ff */
[----:B------:R-:W-:Y:S02]  /*c830*/  @!P4 LOP3.LUT R12, R12, 0xfffffffe, RZ, 0xc0, !PT ;  /* 0xfffffffe0c0cc812 */ /* 0x000fe400078ec0ff */
[----:B------:R4:W-:Y:S01]  /*c840*/  @!P5 ST.E.64 [R4.64], R150 ;  /* 0x000000960400d985 */ /* 0x0009e2000c101b10 */
[----:B------:R-:W-:Y:S02]  /*c850*/  @!P3 LOP3.LUT R8, R8, 0xfffffffe, RZ, 0xc0, !PT ;  /* 0xfffffffe0808b812 */ /* 0x000fe400078ec0ff */
[----:B-1----:R-:W-:-:S04]  /*c860*/  @!P2 LEA.HI R6, R10, R10, RZ, 0x1 ;  /* 0x0000000a0a06a211 */ /* 0x002fc800078f08ff */
[----:B------:R-:W-:Y:S02]  /*c870*/  @!P2 LOP3.LUT R6, R6, 0xfffffffe, RZ, 0xc0, !PT ;  /* 0xfffffffe0606a812 */ /* 0x000fe400078ec0ff */
[----:B----4-:R-:W-:Y:S01]  /*c880*/  @!P1 LEA.HI R5, R11, R11, RZ, 0x1 ;  /* 0x0000000b0b059211 */ /* 0x010fe200078f08ff */
[--C-:B------:R-:W-:Y:S01]  /*c890*/  @!P3 IMAD.WIDE R10, R8, 0x4, R2.reuse ;  /* 0x00000004080ab825 */ /* 0x100fe200078e0202 */
[----:B------:R-:W-:Y:S02]  /*c8a0*/  @!P0 LEA.HI R4, R13, R13, RZ, 0x1 ;  /* 0x0000000d0d048211 */ /* 0x000fe400078f08ff */
        /* <DEDUP_REMOVED lines=10> */
[----:B------:R1:W-:Y:S01]  /*c950*/  @!P0 ST.E.64 [R4.64], R126 ;  /* 0x0000007e04008985 */ /* 0x0003e2000c101b10 */
[----:B------:R-:W-:-:S13]  /*c960*/  ISETP.GE.AND P0, PT, R0, c[0x0][0x3c8], PT ;  /* 0x0000f20000007a0c */ /* 0x000fda0003f06270 */
[----:B------:R-:W-:Y:S05]  /*c970*/  @P0 EXIT ;  /* 0x000000000000094d */ /* 0x000fea0003800000 */
[----:B------:R-:W-:-:S04]  /*c980*/  LEA.HI R0, R0, R0, RZ, 0x1 ;  /* 0x0000000000007211 */ /* 0x000fc800078f08ff */
[----:B------:R-:W-:-:S05]  /*c990*/  LOP3.LUT R0, R0, 0xfffffffe, RZ, 0xc0, !PT ;  /* 0xfffffffe00007812 */ /* 0x000fca00078ec0ff */
[----:B------:R-:W-:-:S05]  /*c9a0*/  IMAD.WIDE R2, R0, 0x4, R2 ;  /* 0x0000000400027825 */ /* 0x000fca00078e0202 */
[----:B------:R-:W-:Y:S01]  /*c9b0*/  ST.E.64 [R2.64], R186 ;  /* 0x000000ba02007985 */ /* 0x000fe2000c101b10 */
[----:B------:R-:W-:Y:S05]  /*c9c0*/  EXIT ;  /* 0x000000000000794d */ /* 0x000fea0003800000 */
.L_x_23:
[----:B------:R-:W3:Y:S02]  /*c9d0*/  S2R R0, SR_TID.X ;  /* 0x0000000000007919 */ /* 0x000ee40000002100 */
[----:B---3--:R-:W-:-:S13]  /*c9e0*/  ISETP.GT.AND P0, PT, R0, 0x7f, PT ;  /* 0x0000007f0000780c */ /* 0x008fda0003f04270 */
[----:B------:R-:W-:Y:S05]  /*c9f0*/  @P0 EXIT ;  /* 0x000000000000094d */ /* 0x000fea0003800000 */
[----:B------:R-:W3:Y:S01]  /*ca00*/  S2R R8, SR_CTAID.X ;  /* 0x0000000000087919 */ /* 0x000ee20000002500 */
[----:B------:R-:W-:-:S05]  /*ca10*/  MOV R3, c[0x0][0x4e8] ;  /* 0x00013a0000037a02 */ /* 0x000fca0000000f00 */
[----:B-1----:R-:W-:Y:S01]  /*ca20*/  IMAD R2, R3, c[0x0][0x388], RZ ;  /* 0x0000e20003027a24 */ /* 0x002fe200078e02ff */
[----:B---3--:R-:W-:-:S04]  /*ca30*/  LEA R8, R8, R0, 0x7 ;  /* 0x0000000008087211 */ /* 0x008fc800078e38ff */
[----:B------:R-:W-:-:S13]  /*ca40*/  ISETP.GE.AND P0, PT, R8, R2, PT ;  /* 0x000000020800720c */ /* 0x000fda0003f06270 */
[----:B------:R-:W-:Y:S05]  /*ca50*/  @P0 EXIT ;  /* 0x000000000000094d */ /* 0x000fea0003800000 */
[----:B------:R-:W1:Y:S01]  /*ca60*/  S2R R7, SR_CTAID.Z ;  /* 0x0000000000077919 */ /* 0x000e620000002700 */
[----:B------:R-:W-:Y:S01]  /*ca70*/  USHF.R.S32.HI UR6, URZ, 0x1f, UR10 ;  /* 0x0000001f3f067899 */ /* 0x000fe2000801140a */
[----:B------:R-:W-:Y:S01]  /*ca80*/  ISETP.NE.AND P0, PT, R3, 0x1, PT ;  /* 0x000000010300780c */ /* 0x000fe20003f05270 */
[----:B------:R-:W-:Y:S01]  /*ca90*/  ULDC.64 UR4, c[0x0][0x4d0] ;  /* 0x0001340000047ab9 */ /* 0x000fe20000000a00 */
[----:B------:R-:W3:Y:S01]  /*caa0*/  S2R R9, SR_CTAID.Y ;  /* 0x0000000000097919 */ /* 0x000ee20000002600 */
[----:B------:R-:W-:Y:S01]  /*cab0*/  UIMAD UR6, UR6, UR4, URZ ;  /* 0x00000004060672a4 */ /* 0x000fe2000f8e023f */
[----:B------:R-:W-:Y:S01]  /*cac0*/  IADD3 R4, RZ, -UR10, RZ ;  /* 0x8000000aff047c10 */ /* 0x000fe2000fffe0ff */
[----:B--2---:R-:W-:Y:S01]  /*cad0*/  UIMAD.WIDE.U32 UR8, UR10, UR4, URZ ;  /* 0x000000040a0872a5 */ /* 0x004fe2000f8e003f */
[----:B------:R-:W-:Y:S01]  /*cae0*/  MOV R0, R8 ;  /* 0x0000000800007202 */ /* 0x000fe20000000f00 */
[----:B------:R-:W-:-:S04]  /*caf0*/  UIMAD UR4, UR10, UR5, UR6 ;  /* 0x000000050a0472a4 */ /* 0x000fc8000f8e0206 */
[----:B------:R-:W-:Y:S01]  /*cb00*/  UIADD3 UR4, UR9, UR4, URZ ;  /* 0x0000000409047290 */ /* 0x000fe2000fffe03f */
[----:B------:R-:W-:Y:S01]  /*cb10*/  MOV R3, UR9 ;  /* 0x0000000900037c02 */ /* 0x000fe20008000f00 */
[----:B------:R-:W-:-:S04]  /*cb20*/  @P0 IMAD.HI.U32 R5, R8, c[0x0][0x4ec], RZ ;  /* 0x00013b0008050a27 */ /* 0x000fc800078e00ff */
[----:B------:R-:W-:Y:S01]  /*cb30*/  IMAD.U32 R2, RZ, RZ, UR8 ;  /* 0x00000008ff027e24 */ /* 0x000fe2000f8e00ff */
[----:B------:R-:W-:Y:S01]  /*cb40*/  @P0 SHF.R.U32.HI R0, RZ, c[0x0][0x4f0], R5 ;  /* 0x00013c00ff000a19 */ /* 0x000fe20000011605 */
[----:B------:R-:W-:Y:S01]  /*cb50*/  IMAD.U32 R3, RZ, RZ, UR4 ;  /* 0x00000004ff037e24 */ /* 0x000fe2000f8e00ff */
[----:B-1----:R-:W-:-:S03]  /*cb60*/  SHF.R.S32.HI R6, RZ, 0x1f, R7 ;  /* 0x0000001fff067819 */ /* 0x002fc60000011407 */
[----:B------:R-:W-:-:S04]  /*cb70*/  IMAD.WIDE.U32 R2, R7, c[0x0][0x4d8], R2 ;  /* 0x0001360007027a25 */ /* 0x000fc800078e0002 */
[----:B------:R-:W-:Y:S02]  /*cb80*/  IMAD R6, R6, c[0x0][0x4d8], RZ ;  /* 0x0001360006067a24 */ /* 0x000fe400078e02ff */
[----:B---3--:R-:W-:Y:S02]  /*cb90*/  IMAD R4, R4, c[0x0][0x550], R9 ;  /* 0x0001540004047a24 */ /* 0x008fe400078e0209 */
[----:B------:R-:W-:Y:S01]  /*cba0*/  IMAD R5, R7, c[0x0][0x4dc], R6 ;  /* 0x0001370007057a24 */ /* 0x000fe200078e0206 */
[----:B------:R-:W-:Y:S02]  /*cbb0*/  IADD3 R7, -R0, RZ, RZ ;  /* 0x000000ff00077210 */ /* 0x000fe40007ffe1ff */
[----:B------:R-:W-:Y:S01]  /*cbc0*/  SHF.R.S32.HI R6, RZ, 0x1f, R4 ;  /* 0x0000001fff067819 */ /* 0x000fe20000011404 */
[----:B------:R-:W-:Y:S02]  /*cbd0*/  IMAD.IADD R3, R5, 0x1, R3 ;  /* 0x0000000105037824 */ /* 0x000fe400078e0203 */
[----:B------:R-:W-:Y:S01]  /*cbe0*/  IMAD R5, R7, c[0x0][0x4e8], R8 ;  /* 0x00013a0007057a24 */ /* 0x000fe200078e0208 */
[----:B------:R-:W-:Y:S01]  /*cbf0*/  SHF.R.S32.HI R7, RZ, 0x1f, R0 ;  /* 0x0000001fff077819 */ /* 0x000fe20000011400 */
[----:B------:R-:W-:-:S02]  /*cc00*/  IMAD R6, R6, c[0x0][0x4e0], RZ ;  /* 0x0001380006067a24 */ /* 0x000fc400078e02ff */
[----:B------:R-:W-:-:S04]  /*cc10*/  IMAD.WIDE.U32 R2, R4, c[0x0][0x4e0], R2 ;  /* 0x0001380004027a25 */ /* 0x000fc800078e0002 */
[----:B------:R-:W-:Y:S01]  /*cc20*/  IMAD R6, R4, c[0x0][0x4e4], R6 ;  /* 0x0001390004067a24 */ /* 0x000fe200078e0206 */
[----:B------:R-:W-:Y:S02]  /*cc30*/  SHF.R.S32.HI R4, RZ, 0x1f, R5 ;  /* 0x0000001fff047819 */ /* 0x000fe40000011405 */
[----:B------:R-:W-:-:S03]  /*cc40*/  IADD3 R2, P0, R0, R2, RZ ;  /* 0x0000000200027210 */ /* 0x000fc60007f1e0ff */
[----:B------:R-:W-:Y:S01]  /*cc50*/  IMAD R0, R4, c[0x0][0x4c8], RZ ;  /* 0x0001320004007a24 */ /* 0x000fe200078e02ff */
[----:B------:R-:W-:-:S03]  /*cc60*/  IADD3.X R3, R7, R3, R6, P0, !PT ;  /* 0x0000000307037210 */ /* 0x000fc600007fe406 */
[C---:B------:R-:W-:Y:S02]  /*cc70*/  IMAD R0, R5.reuse, c[0x0][0x4cc], R0 ;  /* 0x0001330005007a24 */ /* 0x040fe400078e0200 */
[----:B------:R-:W-:-:S05]  /*cc80*/  IMAD.WIDE.U32 R2, R5, c[0x0][0x4c8], R2 ;  /* 0x0001320005027a25 */ /* 0x000fca00078e0002 */
[----:B------:R-:W-:Y:S02]  /*cc90*/  IADD3 R0, R3, R0, RZ ;  /* 0x0000000003007210 */ /* 0x000fe40007ffe0ff */
[----:B------:R-:W-:-:S04]  /*cca0*/  LEA R4, P0, R2, c[0x0][0x4a8], 0x2 ;  /* 0x00012a0002047a11 */ /* 0x000fc800078010ff */
[----:B------:R-:W-:Y:S02]  /*ccb0*/  LEA.HI.X R5, R2, c[0x0][0x4ac], R0, 0x2, P0 ;  /* 0x00012b0002057a11 */ /* 0x000fe400000f1400 */
[----:B------:R-:W-:-:S05]  /*ccc0*/  MOV R0, 0xff800000 ;  /* 0xff80000000007802 */ /* 0x000fca0000000f00 */
[----:B------:R-:W-:Y:S01]  /*ccd0*/  STG.E [R4.64], R0 ;  /* 0x0000000004007986 */ /* 0x000fe2000c101910 */
[----:B------:R-:W-:Y:S05]  /*cce0*/  EXIT ;  /* 0x000000000000794d */ /* 0x000fea0003800000 */
.L_x_30:
[----:B------:R-:W-:-:S00]  /*ccf0*/  BRA `(.L_x_30) ;  /* 0xfffffff000007947 */ /* 0x000fc0000383ffff */
[----:B------:R-:W-:-:S00]  /*cd00*/  NOP ;  /* 0x0000000000007918 */ /* 0x000fc00000000000 */
[----:B------:R-:W-:-:S00]  /*cd10*/  NOP ;  /* 0x0000000000007918 */ /* 0x000fc00000000000 */
[----:B------:R-:W-:-:S00]  /*cd20*/  NOP ;  /* 0x0000000000007918 */ /* 0x000fc00000000000 */
[----:B------:R-:W-:-:S00]  /*cd30*/  NOP ;  /* 0x0000000000007918 */ /* 0x000fc00000000000 */
[----:B------:R-:W-:-:S00]  /*cd40*/  NOP ;  /* 0x0000000000007918 */ /* 0x000fc00000000000 */
[----:B------:R-:W-:-:S00]  /*cd50*/  NOP ;  /* 0x0000000000007918 */ /* 0x000fc00000000000 */
[----:B------:R-:W-:-:S00]  /*cd60*/  NOP ;  /* 0x0000000000007918 */ /* 0x000fc00000000000 */
[----:B------:R-:W-:-:S00]  /*cd70*/  NOP ;  /* 0x0000000000007918 */ /* 0x000fc00000000000 */
.L_x_1909:


//--------------------- .text._ZN7cutlass13device_kernelIN5flash19enable_sm80_to_sm89INS1_16FlashAttnFwdSm80INS1_25CollectiveMainloopFwdSm80ILi4ELi1ELb0EN4cute5tupleIJNS5_1CILi128EEENS7_ILi80EEENS7_ILi64EEEEEELi64ENS_6half_tEfNS_4arch4Sm80ELb0ELb0ELb0ELb1ELb1ELb0ELb1ELb1EEENS1_21CollectiveEpilogueFwdINS6_IJS8_SA_S9_EEENS6_IJNS7_ILi1EEESI_SI_EEESC_SE_Li128ELb1ELb1ELb1ELb0EEENS1_36VarlenDynamicPersistentTileSchedulerILi128ELi80ELi128ELi128ELb1ELb1ELb0ELb0ELb1ELb1EEEEEEEEEvNT_6ParamsE --------------------------
	.section	.text._ZN7cutlass13device_kernelIN5flash19enable_sm80_to_sm89INS1_16FlashAttnFwdSm80INS1_25CollectiveMainloopFwdSm80ILi4ELi1ELb0EN4cute5tupleIJNS5_1CILi128EEENS7_ILi80EEENS7_ILi64EEEEEELi64ENS_6half_tEfNS_4arch4Sm80ELb0ELb0ELb0ELb1ELb1ELb0ELb1ELb1EEENS1_21CollectiveEpilogueFwdINS6_IJS8_SA_S9_EEENS6_IJNS7_ILi1EEESI_SI_EEESC_SE_Li128ELb1ELb1ELb1ELb0EEENS1_36VarlenDynamicPersistentTileSchedulerILi128ELi80ELi128ELi128ELb1ELb1ELb0ELb0ELb1ELb1EEEEEEEEEvNT_6ParamsE,"ax",@progbits
	.sectioninfo	@"SHI_REGISTERS=255"
	.align	128
.text._ZN7cutlass13device_kernelIN5flash19enable_sm80_to_sm89INS1_16FlashAttnFwdSm80INS1_25CollectiveMainloopFwdSm80ILi4ELi1ELb0EN4cute5tupleIJNS5_1CILi128EEENS7_ILi80EEENS7_ILi64EEEEEELi64ENS_6half_tEfNS_4arch4Sm80ELb0ELb0ELb0ELb1ELb1ELb0ELb1ELb1EEENS1_21CollectiveEpilogueFwdINS6_IJS8_SA_S9_EEENS6_IJNS7_ILi1EEESI_SI_EEESC_SE_Li128ELb1ELb1ELb1ELb0EEENS1_36VarlenDynamicPersistentTileSchedulerILi128ELi80ELi128ELi128ELb1ELb1ELb0ELb0ELb1ELb1EEEEEEEEEvNT_6ParamsE:
        .type           _ZN7cutlass13device_kernelIN5flash19enable_sm80_to_sm89INS1_16FlashAttnFwdSm80INS1_25CollectiveMainloopFwdSm80ILi4ELi1ELb0EN4cute5tupleIJNS5_1CILi128EEENS7_ILi80EEENS7_ILi64EEEEEELi64ENS_6half_tEfNS_4arch4Sm80ELb0ELb0ELb0ELb1ELb1ELb0ELb1ELb1EEENS1_21CollectiveEpilogueFwdINS6_IJS8_SA_S9_EEENS6_IJNS7_ILi1EEESI_SI_EEESC_SE_Li128ELb1ELb1ELb1ELb0EEENS1_36VarlenDynamicPersistentTileSchedulerILi128ELi80ELi128ELi128ELb1ELb1ELb0ELb0ELb1ELb1EEEEEEEEEvNT_6ParamsE,@function
        .size           _ZN7cutlass13device_kernelIN5flash19enable_sm80_to_sm89INS1_16FlashAttnFwdSm80INS1_25CollectiveMainloopFwdSm80ILi4ELi1ELb0EN4cute5tupleIJNS5_1CILi128EEENS7_ILi80EEENS7_ILi64EEEEEELi64ENS_6half_tEfNS_4arch4Sm80ELb0ELb0ELb0ELb1ELb1ELb0ELb1ELb1EEENS1_21CollectiveEpilogueFwdINS6_IJS8_SA_S9_EEENS6_IJNS7_ILi1EEESI_SI_EEESC_SE_Li128ELb1ELb1ELb1ELb0EEENS1_36VarlenDynamicPersistentTileSchedulerILi128ELi80ELi128ELi128ELb1ELb1ELb0ELb0ELb1ELb1EEEEEEEEEvNT_6ParamsE,(.L_x_1910 - _ZN7cutlass13device_kernelIN5flash19enable_sm80_to_sm89INS1_16FlashAttnFwdSm80INS1_25CollectiveMainloopFwdSm80ILi4ELi1ELb0EN4cute5tupleIJNS5_1CILi128EEENS7_ILi80EEENS7_ILi64EEEEEELi64ENS_6half_tEfNS_4arch4Sm80ELb0ELb0ELb0ELb1ELb1ELb0ELb1ELb1EEENS1_21CollectiveEpilogueFwdINS6_IJS8_SA_S9_EEENS6_IJNS7_ILi1EEESI_SI_EEESC_SE_Li128ELb1ELb1ELb1ELb0EEENS1_36VarlenDynamicPersistentTileSchedulerILi128ELi80ELi128ELi128ELb1ELb1ELb0ELb0ELb1ELb1EEEEEEEEEvNT_6ParamsE)
        .other          _ZN7cutlass13device_kernelIN5flash19enable_sm80_to_sm89INS1_16FlashAttnFwdSm80INS1_25CollectiveMainloopFwdSm80ILi4ELi1ELb0EN4cute5tupleIJNS5_1CILi128EEENS7_ILi80EEENS7_ILi64EEEEEELi64ENS_6half_tEfNS_4arch4Sm80ELb0ELb0ELb0ELb1ELb1ELb0ELb1ELb1EEENS1_21CollectiveEpilogueFwdINS6_IJS8_SA_S9_EEENS6_IJNS7_ILi1EEESI_SI_EEESC_SE_Li128ELb1ELb1ELb1ELb0EEENS1_36VarlenDynamicPersistentTileSchedulerILi128ELi80ELi128ELi128ELb1ELb1ELb0ELb0ELb1ELb1EEEEEEEEEvNT_6ParamsE,@"STO_CUDA_ENTRY STV_DEFAULT"
_ZN7cutlass13device_kernelIN5flash19enable_sm80_to_sm89INS1_16FlashAttnFwdSm80INS1_25CollectiveMainloopFwdSm80ILi4ELi1ELb0EN4cute5tupleIJNS5_1CILi128EEENS7_ILi80EEENS7_ILi64EEEEEELi64ENS_6half_tEfNS_4arch4Sm80ELb0ELb0ELb0ELb1ELb1ELb0ELb1ELb1EEENS1_21CollectiveEpilogueFwdINS6_IJS8_SA_S9_EEENS6_IJNS7_ILi1EEESI_SI_EEESC_SE_Li128ELb1ELb1ELb1ELb0EEENS1_36VarlenDynamicPersistentTileSchedulerILi128ELi80ELi128ELi128ELb1ELb1ELb0ELb0ELb1ELb1EEEEEEEEEvNT_6ParamsE:
[----:B------:R-:W-:-:S03]  /*0000*/  MOV R1, c[0x0][0x28] ;  /* 0x00000a0000017a02 */ /* 0x000fc60000000f00 */
[----:B------:R-:W1:Y:S01]  /*0010*/  S2R R2, SR_TID.X ;  /* 0x0000000000027919 */ /* 0x000e620000002100 */
[----:B------:R-:W-:Y:S01]  /*0020*/  IADD3 R1, R1, -0x98, RZ ;  /* 0xffffff6801017810 */ /* 0x000fe20007ffe0ff */
[----:B------:R-:W-:Y:S01]  /*0030*/  ULDC.64 UR6, c[0x0][0x118] ;  /* 0x0000460000067ab9 */ /* 0x000fe20000000a00 */
[----:B-1----:R-:W-:-:S05]  /*0040*/  SHF.R.U32.HI R0, RZ, 0x5, R2 ;  /* 0x00000005ff007819 */ /* 0x002fca0000011602 */
[----:B------:R-:W1:Y:S02]  /*0050*/  SHFL.IDX PT, R3, R0, RZ, 0x1f ;  /* 0x00001fff00037589 */ /* 0x000e6400000e0000 */
[----:B-1----:R-:W-:Y:S02]  /*0060*/  ISETP.NE.AND P0, PT, R3, RZ, PT ;  /* 0x000000ff0300720c */ /* 0x002fe40003f05270 */
[----:B------:R-:W-:Y:S11]  /*0070*/  STL [R1+0x88], R3 ;  /* 0x0000880301007387 */ /* 0x000ff60000100800 */
[----:B------:R-:W-:Y:S06]  /*0080*/  @P0 BAR.SYNC.DEFER_BLOCKING 0x5, 0x80 ;  /* 0x0142000000000b1d */ /* 0x000fec0000010000 */
[----:B------:R-:W1:Y:S04]  /*0090*/  @P0 LDS.128 R4, [0x9100] ;  /* 0x00910000ff040984 */ /* 0x000e680000000c00 */
[----:B-1----:R1:W-:Y:S04]  /*00a0*/  @P0 STL.64 [R1], R4 ;  /* 0x0000000401000387 */ /* 0x0023e80000100a00 */
[----:B------:R1:W-:Y:S04]  /*00b0*/  @P0 STL.64 [R1+0x8], R6 ;  /* 0x0000080601000387 */ /* 0x0003e80000100a00 */
[----:B------:R-:W-:Y:S06]  /*00c0*/  @P0 BAR.ARV 0x4, 0x80 ;  /* 0x0102000000000b1d */ /* 0x000fec0000002000 */
[----:B------:R-:W-:Y:S05]  /*00d0*/  @P0 BRA `(.L_x_31) ;  /* 0x00000b1000000947 */ /* 0x000fea0003800000 */
[----:B------:R-:W-:Y:S01]  /*00e0*/  LOP3.LUT R14, R2, 0x1f, RZ, 0xc0, !PT ;  /* 0x0000001f020e7812 */ /* 0x000fe200078ec0ff */
[----:B------:R-:W-:Y:S01]  /*00f0*/  CS2R R8, SRZ ;  /* 0x0000000000087805 */ /* 0x000fe2000001ff00 */
[----:B-1----:R-:W-:-:S02]  /*0100*/  IMAD.MOV.U32 R7, RZ, RZ, RZ ;  /* 0x000000ffff077224 */ /* 0x002fc400078e00ff */
[----:B------:R-:W-:-:S04]  /*0110*/  ISETP.NE.AND P6, PT, R14, 0x1f, PT ;  /* 0x0000001f0e00780c */ /* 0x000fc80003fc5270 */
[----:B------:R-:W-:-:S13]  /*0120*/  ISETP.GE.OR P0, PT, R14, c[0x0][0x53c], !P6 ;  /* 0x00014f000e007a0c */ /* 0x000fda0007706670 */
[----:B------:R-:W-:Y:S02]  /*0130*/  @!P0 IMAD.MOV.U32 R4, RZ, RZ, 0x4 ;  /* 0x00000004ff048424 */ /* 0x000fe400078e00ff */
[----:B------:R-:W-:Y:S02]  /*0140*/  @!P0 IMAD.MOV.U32 R2, RZ, RZ, 0x4 ;  /* 0x00000004ff028424 */ /* 0x000fe400078e00ff */
[----:B------:R-:W-:-:S04]  /*0150*/  @!P0 IMAD.WIDE.U32 R4, R14, R4, c[0x0][0x580] ;  /* 0x000160000e048625 */ /* 0x000fc800078e0004 */
[C---:B------:R-:W-:Y:S01]  /*0160*/  @!P0 IMAD.WIDE.U32 R2, R14.reuse, R2, c[0x0][0x578] ;  /* 0x00015e000e028625 */ /* 0x040fe200078e0002 */
[----:B------:R-:W2:Y:S04]  /*0170*/  @!P0 LDG.E R8, [R4.64] ;  /* 0x0000000604088981 */ /* 0x000ea8000c1e1900 */
[----:B------:R-:W2:Y:S01]  /*0180*/  @!P0 LDG.E R7, [R2.64] ;  /* 0x0000000602078981 */ /* 0x000ea2000c1e1900 */
[C---:B------:R-:W-:Y:S01]  /*0190*/  ISETP.NE.AND P5, PT, R14.reuse, RZ, PT ;  /* 0x000000ff0e00720c */ /* 0x040fe20003fa5270 */
[----:B------:R-:W1:Y:S01]  /*01a0*/  S2UR UR4, SR_CTAID.X ;  /* 0x00000000000479c3 */ /* 0x000e620000002500 */
[C---:B------:R-:W-:Y:S02]  /*01b0*/  ISETP.GE.U32.AND P4, PT, R14.reuse, 0x2, PT ;  /* 0x000000020e00780c */ /* 0x040fe40003f86070 */
[----:B------:R-:W-:-:S02]  /*01c0*/  ISETP.GE.U32.AND P3, PT, R14, 0x4, PT ;  /* 0x000000040e00780c */ /* 0x000fc40003f66070 */
[C---:B------:R-:W-:Y:S02]  /*01d0*/  ISETP.GE.U32.AND P2, PT, R14.reuse, 0x8, PT ;  /* 0x000000080e00780c */ /* 0x040fe40003f46070 */
[----:B------:R-:W-:Y:S01]  /*01e0*/  ISETP.GE.U32.AND P1, PT, R14, 0x10, PT ;  /* 0x000000100e00780c */ /* 0x000fe20003f26070 */
[----:B--2---:R-:W-:-:S05]  /*01f0*/  IMAD R4, R8, R7, RZ ;  /* 0x0000000708047224 */ /* 0x004fca00078e02ff */
[----:B------:R-:W2:Y:S02]  /*0200*/  SHFL.UP PT, R0, R4, 0x1, RZ ;  /* 0x0420000004007989 */ /* 0x000ea400000e00ff */
[----:B--2---:R-:W-:-:S05]  /*0210*/  SEL R0, R0, RZ, P5 ;  /* 0x000000ff00007207 */ /* 0x004fca0002800000 */
[----:B------:R-:W-:-:S05]  /*0220*/  IMAD.IADD R4, R4, 0x1, R0 ;  /* 0x0000000104047824 */ /* 0x000fca00078e0200 */
        /* <DEDUP_REMOVED lines=12> */
[----:B------:R-:W2:Y:S02]  /*02f0*/  SHFL.IDX PT, R6, R4, 0x1f, 0x1f ;  /* 0x03e01f0004067f89 */ /* 0x000ea400000e0000 */
[----:B--2---:R-:W-:-:S04]  /*0300*/  IMAD R6, R6, c[0x0][0x538], RZ ;  /* 0x00014e0006067a24 */ /* 0x004fc800078e02ff */
[----:B------:R-:W-:Y:S01]  /*0310*/  IMAD.MOV.U32 R0, RZ, RZ, R6 ;  /* 0x000000ffff007224 */ /* 0x000fe200078e0006 */
[----:B-1----:R-:W-:-:S13]  /*0320*/  ISETP.GT.AND P0, PT, R6, UR4, PT ;  /* 0x0000000406007c0c */ /* 0x002fda000bf04270 */
[----:B------:R-:W-:Y:S05]  /*0330*/  @P0 BRA `(.L_x_32) ;  /* 0x0000027000000947 */ /* 0x000fea0003800000 */
[----:B------:R-:W-:Y:S02]  /*0340*/  MOV R6, R0 ;  /* 0x0000000000067202 */ /* 0x000fe40000000f00 */
[----:B------:R-:W-:-:S04]  /*0350*/  MOV R9, RZ ;  /* 0x000000ff00097202 */ /* 0x000fc80000000f00 */
.L_x_36:
[----:B------:R-:W-:-:S04]  /*0360*/  IADD3 R0, R9, 0x1f, RZ ;  /* 0x0000001f09007810 */ /* 0x000fc80007ffe0ff */
[----:B------:R-:W-:-:S13]  /*0370*/  ISETP.GE.AND P0, PT, R0, c[0x0][0x53c], PT ;  /* 0x00014f0000007a0c */ /* 0x000fda0003f06270 */
[----:B------:R-:W-:Y:S05]  /*0380*/  @P0 BRA `(.L_x_33) ;  /* 0x0000078000000947 */ /* 0x000fea0003800000 */
[----:B------:R-:W-:Y:S01]  /*0390*/  MOV R9, R0 ;  /* 0x0000000000097202 */ /* 0x000fe20000000f00 */
[----:B------:R-:W-:Y:S01]  /*03a0*/  IMAD.MOV.U32 R7, RZ, RZ, RZ ;  /* 0x000000ffff077224 */ /* 0x000fe200078e00ff */
[----:B------:R-:W-:Y:S02]  /*03b0*/  MOV R8, RZ ;  /* 0x000000ff00087202 */ /* 0x000fe40000000f00 */
[----:B------:R-:W-:-:S04]  /*03c0*/  IADD3 R0, R14, R9, RZ ;  /* 0x000000090e007210 */ /* 0x000fc80007ffe0ff */
[----:B------:R-:W-:-:S13]  /*03d0*/  ISETP.GE.OR P0, PT, R0, c[0x0][0x53c], !P6 ;  /* 0x00014f0000007a0c */ /* 0x000fda0007706670 */
[----:B------:R-:W-:Y:S01]  /*03e0*/  @!P0 MOV R2, 0x4 ;  /* 0x0000000400028802 */ /* 0x000fe20000000f00 */
[----:B------:R-:W-:-:S04]  /*03f0*/  @!P0 IMAD.MOV.U32 R3, RZ, RZ, 0x4 ;  /* 0x00000004ff038424 */ /* 0x000fc800078e00ff */
[----:B------:R-:W-:-:S04]  /*0400*/  @!P0 IMAD.WIDE R4, R0, R2, c[0x0][0x580] ;  /* 0x0001600000048625 */ /* 0x000fc800078e0202 */
[----:B------:R-:W-:Y:S01]  /*0410*/  @!P0 IMAD.WIDE R2, R0, R3, c[0x0][0x578] ;  /* 0x00015e0000028625 */ /* 0x000fe200078e0203 */
[----:B------:R-:W2:Y:S04]  /*0420*/  @!P0 LDG.E R8, [R4.64] ;  /* 0x0000000604088981 */ /* 0x000ea8000c1e1900 */
[----:B------:R-:W2:Y:S02]  /*0430*/  @!P0 LDG.E R7, [R2.64] ;  /* 0x0000000602078981 */ /* 0x000ea4000c1e1900 */
[----:B--2---:R-:W-:Y:S01]  /*0440*/  IMAD R5, R8, R7, RZ ;  /* 0x0000000708057224 */ /* 0x004fe200078e02ff */
[----:B------:R-:W-:Y:S05]  /*0450*/  BRA.DIV ~URZ, `(.L_x_34) ;  /* 0x0000d4927f007947 */ /* 0x000fea000b800000 */
[----:B------:R1:W2:Y:S02]  /*0460*/  SHFL.UP PT, R0, R5, 0x1, RZ ;  /* 0x0420000005007989 */ /* 0x0002a400000e00ff */
.L_x_155:
[----:B--2---:R-:W-:-:S04]  /*0470*/  SEL R0, R0, RZ, P5 ;  /* 0x000000ff00007207 */ /* 0x004fc80002800000 */
[----:B-1----:R-:W-:Y:S01]  /*0480*/  IADD3 R5, R5, R0, RZ ;  /* 0x0000000005057210 */ /* 0x002fe20007ffe0ff */
[----:B------:R-:W-:Y:S05]  /*0490*/  BRA.DIV ~URZ, `(.L_x_35) ;  /* 0x0000d4b27f007947 */ /* 0x000fea000b800000 */
[----:B------:R-:W1:Y:S02]  /*04a0*/  SHFL.UP PT, R0, R5, 0x2, RZ ;  /* 0x0440000005007989 */ /* 0x000e6400000e00ff */
[----:B-1----:R-:W-:-:S05]  /*04b0*/  SEL R0, R0, RZ, P4 ;  /* 0x000000ff00007207 */ /* 0x002fca0002000000 */
[----:B------:R-:W-:-:S05]  /*04c0*/  IMAD.IADD R0, R5, 0x1, R0 ;  /* 0x0000000105007824 */ /* 0x000fca00078e0200 */
        /* <DEDUP_REMOVED lines=9> */
[----:B------:R1:W2:Y:S02]  /*0560*/  SHFL.IDX PT, R0, R4, 0x1f, 0x1f ;  /* 0x03e01f0004007f89 */ /* 0x0002a400000e0000 */
.L_x_156:
[----:B--2---:R-:W-:-:S05]  /*0570*/  IMAD R0, R0, c[0x0][0x538], RZ ;  /* 0x00014e0000007a24 */ /* 0x004fca00078e02ff */
[----:B------:R-:W-:-:S04]  /*0580*/  IADD3 R6, R0, R6, RZ ;  /* 0x0000000600067210 */ /* 0x000fc80007ffe0ff */
[----:B------:R-:W-:-:S13]  /*0590*/  ISETP.GT.AND P0, PT, R6, UR4, PT ;  /* 0x0000000406007c0c */ /* 0x000fda000bf04270 */
[----:B-1----:R-:W-:Y:S05]  /*05a0*/  @!P0 BRA `(.L_x_36) ;  /* 0xfffffdb000008947 */ /* 0x002fea000383ffff */
.L_x_32:
[----:B------:R-:W-:-:S05]  /*05b0*/  IADD3 R12, -R0, R6, RZ ;  /* 0x00000006000c7210 */ /* 0x000fca0007ffe1ff */
[----:B------:R-:W-:-:S05]  /*05c0*/  IMAD R0, R4, c[0x0][0x538], R12 ;  /* 0x00014e0004007a24 */ /* 0x000fca00078e020c */
[----:B------:R-:W-:Y:S01]  /*05d0*/  ISETP.GT.AND P0, PT, R0, UR4, PT ;  /* 0x0000000400007c0c */ /* 0x000fe2000bf04270 */
[----:B------:R-:W-:-:S12]  /*05e0*/  BRA.DIV ~URZ, `(.L_x_37) ;  /* 0x0000d5227f007947 */ /* 0x000fd8000b800000 */
[----:B------:R-:W-:-:S04]  /*05f0*/  VOTE.ANY R0, PT, !P0 ;  /* 0x0000000000007806 */ /* 0x000fc800040e0100 */
.L_x_157:
[----:B------:R1:W2:Y:S01]  /*0600*/  POPC R13, R0 ;  /* 0x00000000000d7309 */ /* 0x0002a20000000000 */
[----:B------:R-:W-:Y:S05]  /*0610*/  BRA.DIV ~URZ, `(.L_x_38) ;  /* 0x0000d5327f007947 */ /* 0x000fea000b800000 */
[----:B--2---:R2:W3:Y:S01]  /*0620*/  SHFL.IDX PT, R11, R8, R13, 0x1f ;  /* 0x00001f0d080b7589 */ /* 0x0044e200000e0000 */
[----:B------:R-:W-:-:S03]  /*0630*/  MOV R6, RZ ;  /* 0x000000ff00067202 */ /* 0x000fc60000000f00 */
[----:B------:R2:W4:Y:S04]  /*0640*/  SHFL.IDX PT, R10, R7, R13, 0x1f ;  /* 0x00001f0d070a7589 */ /* 0x00052800000e0000 */
.L_x_158:
[----:B------:R-:W-:Y:S01]  /*0650*/  ISETP.NE.AND P0, PT, R0, RZ, PT ;  /* 0x000000ff0000720c */ /* 0x000fe20003f05270 */
[----:B------:R-:W-:-:S12]  /*0660*/  BSSY B0, `(.L_x_39) ;  /* 0x0000005000007945 */ /* 0x000fd80003800000 */
[----:B------:R-:W-:Y:S05]  /*0670*/  @!P0 BRA `(.L_x_40) ;  /* 0x0000003000008947 */ /* 0x000fea0003800000 */
[----:B------:R-:W-:Y:S01]  /*0680*/  IADD3 R203, R13, -0x1, RZ ;  /* 0xffffffff0dcb7810 */ /* 0x000fe20007ffe0ff */
[----:B------:R-:W-:Y:S05]  /*0690*/  BRA.DIV ~URZ, `(.L_x_41) ;  /* 0x0000d5927f007947 */ /* 0x000fea000b800000 */
[----:B------:R1:W2:Y:S02]  /*06a0*/  SHFL.IDX PT, R6, R4, R203, 0x1f ;  /* 0x00001fcb04067589 */ /* 0x0002a400000e0000 */
.L_x_40:
[----:B------:R-:W-:Y:S05]  /*06b0*/  BSYNC B0 ;  /* 0x0000000000007941 */ /* 0x000fea0003800000 */
.L_x_39:
[----:B-1-3--:R-:W-:Y:S01]  /*06c0*/  IABS R0, R11 ;  /* 0x0000000b00007213 */ /* 0x00afe20000000000 */
[----:B--2---:R-:W-:-:S04]  /*06d0*/  IMAD R4, R6, c[0x0][0x538], R12 ;  /* 0x00014e0006047a24 */ /* 0x004fc800078e020c */
[----:B------:R-:W-:Y:S01]  /*06e0*/  IMAD.MOV.U32 R5, RZ, RZ, R0 ;  /* 0x000000ffff057224 */ /* 0x000fe200078e0000 */
[----:B----4-:R-:W-:Y:S01]  /*06f0*/  IABS R0, R10 ;  /* 0x0000000a00007213 */ /* 0x010fe20000000000 */
[----:B------:R1:W-:Y:S01]  /*0700*/  STL [R1], R4 ;  /* 0x0000000401007387 */ /* 0x0003e20000100800 */
[----:B------:R-:W-:Y:S01]  /*0710*/  IADD3 R12, -R4, UR4, RZ ;  /* 0x00000004040c7c10 */ /* 0x000fe2000fffe1ff */
[----:B------:R-:W2:Y:S02]  /*0720*/  I2F.RP R2, R5 ;  /* 0x0000000500027306 */ /* 0x000ea40000209400 */
[----:B------:R-:W-:Y:S01]  /*0730*/  IMAD.MOV.U32 R7, RZ, RZ, R0 ;  /* 0x000000ffff077224 */ /* 0x000fe200078e0000 */
[----:B------:R-:W-:Y:S02]  /*0740*/  IABS R6, R12 ;  /* 0x0000000c00067213 */ /* 0x000fe40000000000 */
[----:B------:R-:W-:-:S03]  /*0750*/  IABS R0, R11 ;  /* 0x0000000b00007213 */ /* 0x000fc60000000000 */
[----:B------:R-:W-:Y:S01]  /*0760*/  I2F.RP R8, R7 ;  /* 0x0000000700087306 */ /* 0x000fe20000209400 */
[----:B------:R-:W-:-:S07]  /*0770*/  IADD3 R0, RZ, -R0, RZ ;  /* 0x80000000ff007210 */ /* 0x000fce0007ffe0ff */
[----:B--2---:R-:W2:Y:S02]  /*0780*/  MUFU.RCP R2, R2 ;  /* 0x0000000200027308 */ /* 0x004ea40000001000 */
[----:B--2---:R-:W-:-:S06]  /*0790*/  IADD3 R2, R2, 0xffffffe, RZ ;  /* 0x0ffffffe02027810 */ /* 0x004fcc0007ffe0ff */
[----:B------:R-:W2:Y:S02]  /*07a0*/  F2I.FTZ.U32.TRUNC.NTZ R3, R2 ;  /* 0x0000000200037305 */ /* 0x000ea4000021f000 */
[----:B--2---:R-:W-:-:S04]  /*07b0*/  IMAD.MOV R2, RZ, RZ, -R3 ;  /* 0x000000ffff027224 */ /* 0x004fc800078e0a03 */
[----:B-1----:R-:W-:Y:S02]  /*07c0*/  IMAD R4, R2, R5, RZ ;  /* 0x0000000502047224 */ /* 0x002fe400078e02ff */
[----:B------:R-:W-:-:S04]  /*07d0*/  IMAD.MOV.U32 R2, RZ, RZ, RZ ;  /* 0x000000ffff027224 */ /* 0x000fc800078e00ff */
[----:B------:R-:W-:-:S04]  /*07e0*/  IMAD.HI.U32 R2, R3, R4, R2 ;  /* 0x0000000403027227 */ /* 0x000fc800078e0002 */
[----:B------:R-:W-:-:S04]  /*07f0*/  IMAD.MOV.U32 R3, RZ, RZ, R6 ;  /* 0x000000ffff037224 */ /* 0x000fc800078e0006 */
[----:B------:R-:W-:-:S04]  /*0800*/  IMAD.HI.U32 R2, R2, R3, RZ ;  /* 0x0000000302027227 */ /* 0x000fc800078e00ff */
[----:B------:R-:W-:Y:S02]  /*0810*/  IMAD R0, R2, R0, R3 ;  /* 0x0000000002007224 */ /* 0x000fe400078e0203 */
[----:B------:R-:W1:Y:S03]  /*0820*/  MUFU.RCP R3, R8 ;  /* 0x0000000800037308 */ /* 0x000e660000001000 */
[----:B------:R-:W-:Y:S02]  /*0830*/  ISETP.GT.U32.AND P1, PT, R5, R0, PT ;  /* 0x000000000500720c */ /* 0x000fe40003f24070 */
[----:B-1----:R-:W-:-:S11]  /*0840*/  IADD3 R3, R3, 0xffffffe, RZ ;  /* 0x0ffffffe03037810 */ /* 0x002fd60007ffe0ff */
[----:B------:R-:W-:Y:S01]  /*0850*/  @!P1 IMAD.IADD R0, R0, 0x1, -R5 ;  /* 0x0000000100009824 */ /* 0x000fe200078e0a05 */
[----:B------:R-:W-:Y:S02]  /*0860*/  @!P1 IADD3 R2, R2, 0x1, RZ ;  /* 0x0000000102029810 */ /* 0x000fe40007ffe0ff */
[----:B------:R-:W-:Y:S01]  /*0870*/  ISETP.NE.AND P1, PT, R11, RZ, PT ;  /* 0x000000ff0b00720c */ /* 0x000fe20003f25270 */
[----:B------:R-:W1:Y:S01]  /*0880*/  F2I.FTZ.U32.TRUNC.NTZ R3, R3 ;  /* 0x0000000300037305 */ /* 0x000e62000021f000 */
[----:B------:R-:W-:Y:S02]  /*0890*/  ISETP.GE.U32.AND P2, PT, R0, R5, PT ;  /* 0x000000050000720c */ /* 0x000fe40003f46070 */
[----:B------:R-:W-:-:S04]  /*08a0*/  LOP3.LUT R0, R12, R11, RZ, 0x3c, !PT ;  /* 0x0000000b0c007212 */ /* 0x000fc800078e3cff */
[----:B------:R-:W-:-:S07]  /*08b0*/  ISETP.GE.AND P0, PT, R0, RZ, PT ;  /* 0x000000ff0000720c */ /* 0x000fce0003f06270 */
[----:B------:R-:W-:Y:S02]  /*08c0*/  @P2 IADD3 R2, R2, 0x1, RZ ;  /* 0x0000000102022810 */ /* 0x000fe40007ffe0ff */
[----:B-1----:R-:W-:-:S03]  /*08d0*/  IADD3 R0, RZ, -R3, RZ ;  /* 0x80000003ff007210 */ /* 0x002fc60007ffe0ff */
[----:B------:R-:W-:Y:S02]  /*08e0*/  IMAD.MOV.U32 R4, RZ, RZ, R2 ;  /* 0x000000ffff047224 */ /* 0x000fe400078e0002 */
[----:B------:R-:W-:Y:S01]  /*08f0*/  IMAD.MOV.U32 R2, RZ, RZ, R0 ;  /* 0x000000ffff027224 */ /* 0x000fe200078e0000 */
[----:B------:R-:W-:Y:S01]  /*0900*/  IABS R0, R10 ;  /* 0x0000000a00007213 */ /* 0x000fe20000000000 */
[----:B------:R-:W-:Y:S01]  /*0910*/  @!P0 IMAD.MOV R4, RZ, RZ, -R4 ;  /* 0x000000ffff048224 */ /* 0x000fe200078e0a04 */
[----:B------:R-:W-:Y:S01]  /*0920*/  @!P1 LOP3.LUT R4, RZ, R11, RZ, 0x33, !PT ;  /* 0x0000000bff049212 */ /* 0x000fe200078e33ff */
[----:B------:R-:W-:Y:S01]  /*0930*/  IMAD R5, R2, R7, RZ ;  /* 0x0000000702057224 */ /* 0x000fe200078e02ff */
[----:B------:R-:W-:Y:S01]  /*0940*/  MOV R2, RZ ;  /* 0x000000ff00027202 */ /* 0x000fe20000000f00 */
[----:B------:R-:W-:Y:S01]  /*0950*/  IMAD.MOV R6, RZ, RZ, -R0 ;  /* 0x000000ffff067224 */ /* 0x000fe200078e0a00 */
[----:B------:R-:W-:-:S03]  /*0960*/  IABS R8, R4 ;  /* 0x0000000400087213 */ /* 0x000fc60000000000 */
[----:B------:R-:W-:-:S04]  /*0970*/  IMAD.HI.U32 R0, R3, R5, R2 ;  /* 0x0000000503007227 */ /* 0x000fc800078e0002 */
[----:B------:R-:W-:Y:S02]  /*0980*/  IMAD.MOV.U32 R2, RZ, RZ, R8 ;  /* 0x000000ffff027224 */ /* 0x000fe400078e0008 */
[----:B------:R-:W-:Y:S02]  /*0990*/  IMAD.MOV.U32 R3, RZ, RZ, R6 ;  /* 0x000000ffff037224 */ /* 0x000fe400078e0006 */
[----:B------:R-:W-:-:S04]  /*09a0*/  IMAD.HI.U32 R0, R0, R2, RZ ;  /* 0x0000000200007227 */ /* 0x000fc800078e00ff */
[----:B------:R-:W-:Y:S02]  /*09b0*/  IMAD R2, R0, R3, R2 ;  /* 0x0000000300027224 */ /* 0x000fe400078e0202 */
[----:B------:R-:W-:-:S03]  /*09c0*/  IMAD R3, R4, R11, RZ ;  /* 0x0000000b04037224 */ /* 0x000fc600078e02ff */
[----:B------:R-:W-:Y:S02]  /*09d0*/  ISETP.GT.U32.AND P1, PT, R7, R2, PT ;  /* 0x000000020700720c */ /* 0x000fe40003f24070 */
[----:B------:R-:W-:-:S11]  /*09e0*/  IADD3 R3, R12, -R3, RZ ;  /* 0x800000030c037210 */ /* 0x000fd60007ffe0ff */
[----:B------:R-:W-:Y:S01]  /*09f0*/  @!P1 IMAD.IADD R2, R2, 0x1, -R7 ;  /* 0x0000000102029824 */ /* 0x000fe200078e0a07 */
[----:B------:R-:W-:Y:S02]  /*0a00*/  @!P1 IADD3 R0, R0, 0x1, RZ ;  /* 0x0000000100009810 */ /* 0x000fe40007ffe0ff */
[----:B------:R-:W-:Y:S02]  /*0a10*/  ISETP.NE.AND P1, PT, R10, RZ, PT ;  /* 0x000000ff0a00720c */ /* 0x000fe40003f25270 */
[----:B------:R-:W-:Y:S02]  /*0a20*/  ISETP.GE.U32.AND P2, PT, R2, R7, PT ;  /* 0x000000070200720c */ /* 0x000fe40003f46070 */
[----:B------:R-:W-:-:S04]  /*0a30*/  LOP3.LUT R2, R4, R10, RZ, 0x3c, !PT ;  /* 0x0000000a04027212 */ /* 0x000fc800078e3cff */
[----:B------:R-:W-:-:S07]  /*0a40*/  ISETP.GE.AND P0, PT, R2, RZ, PT ;  /* 0x000000ff0200720c */ /* 0x000fce0003f06270 */
[----:B------:R-:W-:-:S06]  /*0a50*/  @P2 IADD3 R0, R0, 0x1, RZ ;  /* 0x0000000100002810 */ /* 0x000fcc0007ffe0ff */
[----:B------:R-:W-:Y:S02]  /*0a60*/  @!P0 IADD3 R0, -R0, RZ, RZ ;  /* 0x000000ff00008210 */ /* 0x000fe40007ffe1ff */
[----:B------:R-:W-:-:S05]  /*0a70*/  @!P1 LOP3.LUT R0, RZ, R10, RZ, 0x33, !PT ;  /* 0x0000000aff009212 */ /* 0x000fca00078e33ff */
[--C-:B------:R-:W-:Y:S02]  /*0a80*/  IMAD.MOV R2, RZ, RZ, -R0.reuse ;  /* 0x000000ffff027224 */ /* 0x100fe400078e0a00 */
[C---:B------:R-:W-:Y:S02]  /*0a90*/  IMAD R0, R10.reuse, 0x1000000, R0 ;  /* 0x010000000a007824 */ /* 0x040fe400078e0200 */
[----:B------:R-:W-:Y:S02]  /*0aa0*/  IMAD R2, R10, R2, R4 ;  /* 0x000000020a027224 */ /* 0x000fe400078e0204 */
[----:B------:R-:W-:Y:S02]  /*0ab0*/  IMAD.IADD R4, R13, 0x1, R9 ;  /* 0x000000010d047824 */ /* 0x000fe400078e0209 */
[----:B------:R-:W-:-:S03]  /*0ac0*/  IMAD R0, R2, 0x10000, R0 ;  /* 0x0001000002007824 */ /* 0x000fc600078e0200 */
[----:B------:R1:W-:Y:S04]  /*0ad0*/  STL [R1+0xc], R4 ;  /* 0x00000c0401007387 */ /* 0x0003e80000100800 */
[----:B------:R1:W-:Y:S04]  /*0ae0*/  STL [R1+0x8], R0 ;  /* 0x0000080001007387 */ /* 0x0003e80000100800 */
[----:B------:R1:W-:Y:S01]  /*0af0*/  STL [R1+0x4], R3 ;  /* 0x0000040301007387 */ /* 0x0003e20000100800 */
[----:B------:R-:W-:Y:S05]  /*0b00*/  BRA `(.L_x_42) ;  /* 0x0000006000007947 */ /* 0x000fea0003800000 */
.L_x_33:
[----:B------:R-:W-:Y:S01]  /*0b10*/  MOV R0, UR4 ;  /* 0x0000000400007c02 */ /* 0x000fe20008000f00 */
[----:B------:R-:W-:Y:S04]  /*0b20*/  STL [R1+0x4], RZ ;  /* 0x000004ff01007387 */ /* 0x000fe80000100800 */
[----:B------:R1:W-:Y:S04]  /*0b30*/  STL [R1], R0 ;  /* 0x0000000001007387 */ /* 0x0003e80000100800 */
[----:B------:R2:W-:Y:S01]  /*0b40*/  STL [R1+0x8], RZ ;  /* 0x000008ff01007387 */ /* 0x0005e20000100800 */
[----:B-1----:R-:W-:-:S05]  /*0b50*/  MOV R0, c[0x0][0x53c] ;  /* 0x00014f0000007a02 */ /* 0x002fca0000000f00 */
[----:B------:R2:W-:Y:S02]  /*0b60*/  STL [R1+0xc], R0 ;  /* 0x00000c0001007387 */ /* 0x0005e40000100800 */
.L_x_42:
[----:B-1----:R-:W3:Y:S04]  /*0b70*/  LDL R4, [R1] ;  /* 0x0000000001047983 */ /* 0x002ee80000100800 */
[----:B------:R-:W3:Y:S04]  /*0b80*/  LDL R5, [R1+0x4] ;  /* 0x0000040001057983 */ /* 0x000ee80000100800 */
[----:B------:R-:W3:Y:S04]  /*0b90*/  LDL R6, [R1+0x8] ;  /* 0x0000080001067983 */ /* 0x000ee80000100800 */
[----:B------:R-:W3:Y:S01]  /*0ba0*/  LDL R7, [R1+0xc] ;  /* 0x00000c0001077983 */ /* 0x000ee20000100800 */
[----:B------:R-:W-:Y:S01]  /*0bb0*/  ISETP.NE.AND P0, PT, R14, RZ, PT ;  /* 0x000000ff0e00720c */ /* 0x000fe20003f05270 */
[----:B------:R-:W-:-:S12]  /*0bc0*/  WARPSYNC 0xffffffff ;  /* 0xffffffff00007948 */ /* 0x000fd80003800000 */
[----:B---3--:R1:W-:Y:S04]  /*0bd0*/  @!P0 STS.128 [0x9100], R4 ;  /* 0x00910004ff008388 */ /* 0x0083e80000000c00 */
[----:B------:R-:W-:Y:S06]  /*0be0*/  BAR.ARV 0x5, 0x80 ;  /* 0x0142000000007b1d */ /* 0x000fec0000002000 */
.L_x_31:
[----:B--2---:R-:W2:Y:S02]  /*0bf0*/  LDL R0, [R1+0xc] ;  /* 0x00000c0001007983 */ /* 0x004ea40000100800 */
[----:B--2---:R-:W-:-:S13]  /*0c00*/  ISETP.GE.AND P0, PT, R0, c[0x0][0x53c], PT ;  /* 0x00014f0000007a0c */ /* 0x004fda0003f06270 */
[----:B------:R-:W-:Y:S05]  /*0c10*/  @P0 EXIT ;  /* 0x000000000000094d */ /* 0x000fea0003800000 */
[----:B------:R-:W2:Y:S01]  /*0c20*/  S2R R11, SR_TID.X ;  /* 0x00000000000b7919 */ /* 0x000ea20000002100 */
[----:B------:R-:W-:Y:S02]  /*0c30*/  ULDC UR5, c[0x0][0x2ac] ;  /* 0x0000ab0000057ab9 */ /* 0x000fe40000000800 */
[----:B------:R-:W-:Y:S02]  /*0c40*/  ULDC UR4, c[0x0][0x1d0] ;  /* 0x0000740000047ab9 */ /* 0x000fe40000000800 */
[----:B------:R-:W-:Y:S01]  /*0c50*/  UIMAD UR5, UR5, UR4, URZ ;  /* 0x00000004050572a4 */ /* 0x000fe2000f8e023f */
[----:B--2---:R-:W-:-:S04]  /*0c60*/  SHF.R.S32.HI R10, RZ, 0x1f, R11 ;  /* 0x0000001fff0a7819 */ /* 0x004fc8000001140b */
[CC--:B------:R-:W-:Y:S02]  /*0c70*/  LEA.HI R8, R10.reuse, R11.reuse, RZ, 0x2 ;  /* 0x0000000b0a087211 */ /* 0x0c0fe400078f10ff */
[----:B-1----:R-:W-:Y:S02]  /*0c80*/  LEA.HI R5, R10, R11, RZ, 0x4 ;  /* 0x0000000b0a057211 */ /* 0x002fe400078f20ff */
[--C-:B------:R-:W-:Y:S02]  /*0c90*/  SHF.R.S32.HI R3, RZ, 0x2, R8.reuse ;  /* 0x00000002ff037819 */ /* 0x100fe40000011408 */
[----:B------:R-:W-:Y:S02]  /*0ca0*/  SHF.R.S32.HI R0, RZ, 0x1f, R8 ;  /* 0x0000001fff007819 */ /* 0x000fe40000011408 */
[----:B------:R-:W-:Y:S02]  /*0cb0*/  LOP3.LUT R2, R5, 0xfffffff0, RZ, 0xc0, !PT ;  /* 0xfffffff005027812 */ /* 0x000fe400078ec0ff */
[----:B------:R-:W-:-:S02]  /*0cc0*/  LEA.HI R0, R0, R3, RZ, 0x3 ;  /* 0x0000000300007211 */ /* 0x000fc400078f18ff */
[----:B------:R-:W-:Y:S02]  /*0cd0*/  LEA.HI R16, R10, R11, RZ, 0x3 ;  /* 0x0000000b0a107211 */ /* 0x000fe400078f18ff */
[----:B------:R-:W-:Y:S02]  /*0ce0*/  LOP3.LUT R0, R0, 0xfffffff8, RZ, 0xc0, !PT ;  /* 0xfffffff800007812 */ /* 0x000fe400078ec0ff */
[----:B------:R-:W-:Y:S02]  /*0cf0*/  SHF.R.S32.HI R242, RZ, 0x3, R16 ;  /* 0x00000003fff27819 */ /* 0x000fe40000011410 */
[----:B------:R-:W-:Y:S01]  /*0d00*/  LOP3.LUT R206, R16, 0xfffffff8, RZ, 0xc0, !PT ;  /* 0xfffffff810ce7812 */ /* 0x000fe200078ec0ff */
[----:B------:R-:W-:Y:S01]  /*0d10*/  IMAD.IADD R9, R3, 0x1, -R0 ;  /* 0x0000000103097824 */ /* 0x000fe200078e0a00 */
[----:B------:R-:W-:Y:S01]  /*0d20*/  SHF.R.S32.HI R3, RZ, 0x4, R5 ;  /* 0x00000004ff037819 */ /* 0x000fe20000011405 */
[----:B------:R-:W-:Y:S02]  /*0d30*/  IMAD.IADD R0, R11, 0x1, -R2 ;  /* 0x000000010b007824 */ /* 0x000fe400078e0a02 */
[----:B------:R-:W-:Y:S01]  /*0d40*/  IMAD.SHL.U32 R2, R242, 0x40, RZ ;  /* 0x00000040f2027824 */ /* 0x000fe200078e00ff */
[----:B------:R-:W-:Y:S01]  /*0d50*/  LEA.HI R5, R5, R3, RZ, 0x1 ;  /* 0x0000000305057211 */ /* 0x000fe200078f08ff */
[----:B------:R-:W-:Y:S01]  /*0d60*/  IMAD.IADD R206, R11, 0x1, -R206 ;  /* 0x000000010bce7824 */ /* 0x000fe200078e0ace */
[----:B------:R-:W-:-:S02]  /*0d70*/  SHF.R.S32.HI R4, RZ, 0x1f, R0 ;  /* 0x0000001fff047819 */ /* 0x000fc40000011400 */
[----:B------:R-:W-:Y:S01]  /*0d80*/  LOP3.LUT R2, R2, 0x1c0, RZ, 0xc0, !PT ;  /* 0x000001c002027812 */ /* 0x000fe200078ec0ff */
[----:B------:R-:W-:Y:S01]  /*0d90*/  IMAD.SHL.U32 R205, R206, 0x8, RZ ;  /* 0x00000008cecd7824 */ /* 0x000fe200078e00ff */
[----:B------:R-:W-:Y:S02]  /*0da0*/  LEA.HI R13, R4, R0, RZ, 0x3 ;  /* 0x00000000040d7211 */ /* 0x000fe400078f18ff */
[----:B------:R-:W-:Y:S02]  /*0db0*/  LOP3.LUT R5, R5, 0xfffffffe, RZ, 0xc0, !PT ;  /* 0xfffffffe05057812 */ /* 0x000fe400078ec0ff */
[----:B------:R-:W-:Y:S02]  /*0dc0*/  LOP3.LUT R6, R13, 0xfffffff8, RZ, 0xc0, !PT ;  /* 0xfffffff80d067812 */ /* 0x000fe400078ec0ff */
[----:B------:R-:W-:Y:S01]  /*0dd0*/  SHF.R.U32.HI R7, RZ, 0x3, R2 ;  /* 0x00000003ff077819 */ /* 0x000fe20000011602 */
[----:B------:R-:W-:Y:S01]  /*0de0*/  IMAD.IADD R14, R3, 0x1, -R5 ;  /* 0x00000001030e7824 */ /* 0x000fe200078e0a05 */
[----:B------:R-:W-:Y:S01]  /*0df0*/  LOP3.LUT R4, R2, 0x38, R205, 0xf8, !PT ;  /* 0x0000003802047812 */ /* 0x000fe200078ef8cd */
[----:B------:R-:W-:Y:S01]  /*0e00*/  IMAD.IADD R6, R0, 0x1, -R6 ;  /* 0x0000000100067824 */ /* 0x000fe200078e0a06 */
[----:B------:R-:W-:-:S02]  /*0e10*/  LOP3.LUT R2, R9, 0x1, RZ, 0xc0, !PT ;  /* 0x0000000109027812 */ /* 0x000fc400078ec0ff */
[----:B------:R-:W-:Y:S02]  /*0e20*/  LEA.HI R0, R10, R11, RZ, 0x5 ;  /* 0x0000000b0a007211 */ /* 0x000fe400078f28ff */
[----:B------:R-:W-:Y:S02]  /*0e30*/  LOP3.LUT R3, R8, 0xfffffffc, RZ, 0xc0, !PT ;  /* 0xfffffffc08037812 */ /* 0x000fe400078ec0ff */
[----:B------:R-:W-:Y:S02]  /*0e40*/  ISETP.NE.U32.AND P0, PT, R2, 0x1, PT ;  /* 0x000000010200780c */ /* 0x000fe40003f05070 */
[--C-:B------:R-:W-:Y:S01]  /*0e50*/  SHF.R.S32.HI R5, RZ, 0x5, R0.reuse ;  /* 0x00000005ff057819 */ /* 0x100fe20000011400 */
[----:B------:R-:W-:Y:S01]  /*0e60*/  IMAD.IADD R8, R11, 0x1, -R3 ;  /* 0x000000010b087824 */ /* 0x000fe200078e0a03 */
[----:B------:R-:W-:Y:S02]  /*0e70*/  SHF.R.S32.HI R2, RZ, 0x1f, R0 ;  /* 0x0000001fff027819 */ /* 0x000fe40000011400 */
[----:B------:R-:W-:-:S02]  /*0e80*/  LOP3.LUT R0, R0, 0xffffffe0, RZ, 0xc0, !PT ;  /* 0xffffffe000007812 */ /* 0x000fc400078ec0ff */
[----:B------:R-:W-:Y:S02]  /*0e90*/  LOP3.LUT R15, R4, R7, RZ, 0x3c, !PT ;  /* 0x00000007040f7212 */ /* 0x000fe400078e3cff */
[----:B------:R-:W-:Y:S01]  /*0ea0*/  LEA.HI R4, R10, R11, RZ, 0x6 ;  /* 0x0000000b0a047211 */ /* 0x000fe200078f30ff */
[----:B------:R-:W-:Y:S01]  /*0eb0*/  IMAD.IADD R18, R11, 0x1, -R0 ;  /* 0x000000010b127824 */ /* 0x000fe200078e0a00 */
[----:B------:R-:W-:Y:S01]  /*0ec0*/  LEA.HI R3, R2, R5, RZ, 0x2 ;  /* 0x0000000502037211 */ /* 0x000fe200078f10ff */
[----:B------:R-:W-:Y:S01]  /*0ed0*/  IMAD.SHL.U32 R2, R206, 0x40, RZ ;  /* 0x00000040ce027824 */ /* 0x000fe200078e00ff */
[----:B------:R-:W-:Y:S01]  /*0ee0*/  LEA.HI R0, R8, R8, RZ, 0x1 ;  /* 0x0000000808007211 */ /* 0x000fe200078f08ff */
[----:B------:R-:W-:Y:S01]  /*0ef0*/  IMAD.SHL.U32 R12, R4, 0x8, RZ ;  /* 0x00000008040c7824 */ /* 0x000fe200078e00ff */
[----:B------:R-:W-:Y:S02]  /*0f00*/  LOP3.LUT R4, R3, 0xffffffc, RZ, 0xc0, !PT ;  /* 0x0ffffffc03047812 */ /* 0x000fe400078ec0ff */
[C---:B------:R-:W-:Y:S01]  /*0f10*/  LOP3.LUT R3, R0.reuse, 0x1ffffffe, RZ, 0xc0, !PT ;  /* 0x1ffffffe00037812 */ /* 0x040fe200078ec0ff */
[----:B------:R-:W-:Y:S01]  /*0f20*/  IMAD.SHL.U32 R0, R0, 0x20, RZ ;  /* 0x0000002000007824 */ /* 0x000fe200078e00ff */
[----:B------:R-:W-:Y:S01]  /*0f30*/  SHF.R.S32.HI R11, RZ, 0x1f, R18 ;  /* 0x0000001fff0b7819 */ /* 0x000fe20000011412 */
[----:B------:R-:W-:Y:S01]  /*0f40*/  IMAD.IADD R7, R5, 0x1, -R4 ;  /* 0x0000000105077824 */ /* 0x000fe200078e0a04 */
[----:B------:R-:W-:Y:S01]  /*0f50*/  LOP3.LUT R2, R2, 0x1c0, RZ, 0xc0, !PT ;  /* 0x000001c002027812 */ /* 0x000fe200078ec0ff */
[----:B------:R-:W-:Y:S01]  /*0f60*/  IMAD.IADD R3, R8, 0x1, -R3 ;  /* 0x0000000108037824 */ /* 0x000fe200078e0a03 */
[----:B------:R-:W-:Y:S01]  /*0f70*/  LEA.HI R11, R11, R18, RZ, 0x2 ;  /* 0x000000120b0b7211 */ /* 0x000fe200078f10ff */
[----:B------:R-:W-:Y:S01]  /*0f80*/  IMAD.SHL.U32 R5, R5, 0x400, RZ ;  /* 0x0000040005057824 */ /* 0x000fe200078e00ff */
[----:B------:R-:W-:-:S02]  /*0f90*/  LOP3.LUT R0, R0, 0xffffffc0, RZ, 0xc0, !PT ;  /* 0xffffffc000007812 */ /* 0x000fc400078ec0ff */
[----:B------:R-:W-:Y:S02]  /*0fa0*/  LOP3.LUT R10, R2, 0x8, R16, 0xf8, !PT ;  /* 0x00000008020a7812 */ /* 0x000fe400078ef810 */
[----:B------:R-:W-:Y:S02]  /*0fb0*/  SHF.R.U32.HI R4, RZ, 0x3, R2 ;  /* 0x00000003ff047819 */ /* 0x000fe40000011602 */
[----:B------:R-:W-:Y:S02]  /*0fc0*/  SHF.R.S32.HI R2, RZ, 0x2, R11 ;  /* 0x00000002ff027819 */ /* 0x000fe4000001140b */
[----:B------:R-:W-:Y:S01]  /*0fd0*/  LOP3.LUT R15, R15, 0x7ffffe00, R12, 0xf8, !PT ;  /* 0x7ffffe000f0f7812 */ /* 0x000fe200078ef80c */
[----:B------:R-:W-:Y:S01]  /*0fe0*/  IMAD R12, R3, 0x8, R0 ;  /* 0x00000008030c7824 */ /* 0x000fe200078e0200 */
[----:B------:R-:W-:Y:S01]  /*0ff0*/  LOP3.LUT R10, R10, R4, RZ, 0x3c, !PT ;  /* 0x000000040a0a7212 */ /* 0x000fe200078e3cff */
[C---:B------:R-:W-:Y:S01]  /*1000*/  IMAD.SHL.U32 R0, R6.reuse, 0x40, RZ ;  /* 0x0000004006007824 */ /* 0x040fe200078e00ff */
[----:B------:R-:W-:Y:S01]  /*1010*/  R2P PR, R9, 0x6 ;  /* 0x0000000609007804 */ /* 0x000fe20000000000 */
[----:B------:R-:W-:Y:S01]  /*1020*/  IMAD R17, R7, 0x10, R2 ;  /* 0x0000001007117824 */ /* 0x000fe200078e0202 */
[----:B------:R-:W-:Y:S01]  /*1030*/  LOP3.LUT P4, RZ, R6, 0x2, RZ, 0xc0, !PT ;  /* 0x0000000206ff7812 */ /* 0x000fe2000788c0ff */
[----:B------:R-:W-:Y:S01]  /*1040*/  IMAD.SHL.U32 R2, R9, 0x40, RZ ;  /* 0x0000004009027824 */ /* 0x000fe200078e00ff */
[----:B------:R-:W-:Y:S01]  /*1050*/  LOP3.LUT R0, R0, 0x1c0, RZ, 0xc0, !PT ;  /* 0x000001c000007812 */ /* 0x000fe200078ec0ff */
[----:B------:R-:W-:Y:S01]  /*1060*/  IMAD.SHL.U32 R3, R14, 0x8, RZ ;  /* 0x000000080e037824 */ /* 0x000fe200078e00ff */
[----:B------:R-:W-:Y:S01]  /*1070*/  LOP3.LUT P3, RZ, R6, 0x4, RZ, 0xc0, !PT ;  /* 0x0000000406ff7812 */ /* 0x000fe2000786c0ff */
[----:B------:R-:W-:Y:S01]  /*1080*/  IMAD R7, R8, 0x2, R5 ;  /* 0x0000000208077824 */ /* 0x000fe200078e0205 */
[----:B------:R-:W-:Y:S01]  /*1090*/  LOP3.LUT R4, R2, 0x1c0, RZ, 0xc0, !PT ;  /* 0x000001c002047812 */ /* 0x000fe200078ec0ff */
[----:B------:R1:W-:Y:S01]  /*10a0*/  STL [R1+0x8c], R17 ;  /* 0x00008c1101007387 */ /* 0x0003e20000100800 */
[----:B------:R-:W-:Y:S01]  /*10b0*/  LOP3.LUT R2, R0, 0x8, R3, 0xf8, !PT ;  /* 0x0000000800027812 */ /* 0x000fe200078ef803 */
[----:B------:R-:W-:Y:S01]  /*10c0*/  IMAD.SHL.U32 R3, R13, 0x40, RZ ;  /* 0x000000400d037824 */ /* 0x000fe200078e00ff */
[----:B------:R-:W-:Y:S01]  /*10d0*/  SHF.R.U32.HI R0, RZ, 0x3, R0 ;  /* 0x00000003ff007819 */ /* 0x000fe20000011600 */
[----:B------:R-:W-:Y:S01]  /*10e0*/  IMAD.MOV.U32 R9, RZ, RZ, 0x40 ;  /* 0x00000040ff097424 */ /* 0x000fe200078e00ff */
[----:B------:R-:W-:Y:S01]  /*10f0*/  LEA.HI R6, R4, R4, RZ, 0x1d ;  /* 0x0000000404067211 */ /* 0x000fe200078fe8ff */
[----:B------:R-:W-:Y:S01]  /*1100*/  IMAD.SHL.U32 R200, R15, 0x2, RZ ;  /* 0x000000020fc87824 */ /* 0x000fe200078e00ff */
[----:B------:R-:W-:Y:S01]  /*1110*/  LOP3.LUT R2, R2, R0, RZ, 0x3c, !PT ;  /* 0x0000000002027212 */ /* 0x000fe200078e3cff */
[----:B------:R-:W-:Y:S01]  /*1120*/  IMAD R0, R14, 0x200, R10 ;  /* 0x000002000e007824 */ /* 0x000fe200078e020a */
[----:B------:R-:W-:Y:S01]  /*1130*/  LOP3.LUT R4, R3, 0xfffffe00, RZ, 0xc0, !PT ;  /* 0xfffffe0003047812 */ /* 0x000fe200078ec0ff */
[----:B------:R-:W-:Y:S01]  /*1140*/  IMAD.IADD R7, R7, 0x1, R6 ;  /* 0x0000000107077824 */ /* 0x000fe200078e0206 */
[----:B------:R-:W-:Y:S01]  /*1150*/  SHF.R.S32.HI R10, RZ, 0x1f, R205 ;  /* 0x0000001fff0a7819 */ /* 0x000fe200000114cd */
[----:B------:R-:W-:Y:S01]  /*1160*/  IMAD.MOV.U32 R8, RZ, RZ, 0x20 ;  /* 0x00000020ff087424 */ /* 0x000fe200078e00ff */
[CC--:B------:R-:W-:Y:S01]  /*1170*/  IADD3 R3, R2.reuse, R4.reuse, R5 ;  /* 0x0000000402037210 */ /* 0x0c0fe20007ffe005 */
[----:B------:R-:W-:Y:S01]  /*1180*/  IMAD.MOV.U32 R5, RZ, RZ, -0x10 ;  /* 0xfffffff0ff057424 */ /* 0x000fe200078e00ff */
[----:B------:R-:W-:-:S02]  /*1190*/  LOP3.LUT R4, R2, R4, RZ, 0xfc, !PT ;  /* 0x0000000402047212 */ /* 0x000fc400078efcff */
[----:B------:R-:W-:Y:S01]  /*11a0*/  LOP3.LUT R2, R11, 0x7ffffffc, RZ, 0xc0, !PT ;  /* 0x7ffffffc0b027812 */ /* 0x000fe200078ec0ff */
[----:B------:R-:W-:Y:S01]  /*11b0*/  IMAD.IADD R11, R17, 0x1, R12 ;  /* 0x00000001110b7824 */ /* 0x000fe200078e020c */
[----:B------:R-:W-:Y:S02]  /*11c0*/  LEA R188, R0, 0x2900, 0x1 ;  /* 0x0000290000bc7811 */ /* 0x000fe400078e08ff */
[----:B------:R-:W-:Y:S01]  /*11d0*/  SEL R0, R9, 0xffffffc0, !P3 ;  /* 0xffffffc009007807 */ /* 0x000fe20005800000 */
[----:B------:R-:W-:Y:S01]  /*11e0*/  IMAD.IADD R2, R18, 0x1, -R2 ;  /* 0x0000000112027824 */ /* 0x000fe200078e0a02 */
[----:B------:R2:W-:Y:S01]  /*11f0*/  STL [R1+0x90], R11 ;  /* 0x0000900b01007387 */ /* 0x0005e20000100800 */
[----:B------:R-:W-:Y:S02]  /*1200*/  LEA R9, R7, 0x80, 0x1 ;  /* 0x0000008007097811 */ /* 0x000fe400078e08ff */
[----:B------:R-:W-:Y:S01]  /*1210*/  IMAD.SHL.U32 R10, R2, 0x2, RZ ;  /* 0x00000002020a7824 */ /* 0x000fe200078e00ff */
[----:B------:R-:W-:-:S02]  /*1220*/  SEL R6, R8, 0xffffffe0, !P1 ;  /* 0xffffffe008067807 */ /* 0x000fc40004800000 */
[----:B------:R-:W-:Y:S02]  /*1230*/  SEL R2, R8, 0xffffffe0, !P4 ;  /* 0xffffffe008027807 */ /* 0x000fe40006000000 */
[C---:B-1----:R-:W-:Y:S01]  /*1240*/  IADD3 R17, R10.reuse, 0x8, RZ ;  /* 0x000000080a117810 */ /* 0x042fe20007ffe0ff */
[----:B------:R1:W-:Y:S01]  /*1250*/  STL [R1+0x38], R10 ;  /* 0x0000380a01007387 */ /* 0x0003e20000100800 */
[C---:B------:R-:W-:Y:S02]  /*1260*/  IADD3 R16, R10.reuse, 0x10, RZ ;  /* 0x000000100a107810 */ /* 0x040fe40007ffe0ff */
[C---:B------:R-:W-:Y:S01]  /*1270*/  IADD3 R15, R10.reuse, 0x18, RZ ;  /* 0x000000180a0f7810 */ /* 0x040fe20007ffe0ff */
[----:B------:R-:W-:Y:S01]  /*1280*/  STL [R1+0x2c], R17 ;  /* 0x00002c1101007387 */ /* 0x000fe20000100800 */
[C---:B------:R-:W-:Y:S02]  /*1290*/  IADD3 R14, R10.reuse, 0x20, RZ ;  /* 0x000000200a0e7810 */ /* 0x040fe40007ffe0ff */
[----:B------:R-:W-:Y:S01]  /*12a0*/  IADD3 R13, R10, 0x28, RZ ;  /* 0x000000280a0d7810 */ /* 0x000fe20007ffe0ff */
[----:B------:R-:W-:Y:S01]  /*12b0*/  STL [R1+0x28], R16 ;  /* 0x0000281001007387 */ /* 0x000fe20000100800 */
[----:B------:R-:W-:-:S02]  /*12c0*/  SHF.R.S32.HI R7, RZ, 0x1f, R17 ;  /* 0x0000001fff077819 */ /* 0x000fc40000011411 */
[----:B------:R-:W-:Y:S01]  /*12d0*/  SHF.R.S32.HI R8, RZ, 0x1f, R16 ;  /* 0x0000001fff087819 */ /* 0x000fe20000011410 */
[----:B------:R-:W-:Y:S01]  /*12e0*/  STL [R1+0x24], R15 ;  /* 0x0000240f01007387 */ /* 0x000fe20000100800 */
[----:B------:R-:W-:Y:S02]  /*12f0*/  SEL R5, R5, 0x10, !P0 ;  /* 0x0000001005057807 */ /* 0x000fe40004000000 */
[----:B------:R-:W-:Y:S01]  /*1300*/  LEA R194, R3, 0x5100, 0x1 ;  /* 0x0000510003c27811 */ /* 0x000fe200078e08ff */
[----:B------:R-:W-:Y:S01]  /*1310*/  STL [R1+0x20], R14 ;  /* 0x0000200e01007387 */ /* 0x000fe20000100800 */
[----:B--2---:R-:W-:Y:S02]  /*1320*/  IADD3 R11, R10, 0x30, RZ ;  /* 0x000000300a0b7810 */ /* 0x004fe40007ffe0ff */
[----:B------:R-:W-:Y:S01]  /*1330*/  LEA R190, R4, 0x100, 0x1 ;  /* 0x0000010004be7811 */ /* 0x000fe200078e08ff */
[----:B------:R-:W-:Y:S01]  /*1340*/  STL [R1+0x1c], R13 ;  /* 0x00001c0d01007387 */ /* 0x000fe20000100800 */
[----:B------:R-:W-:-:S02]  /*1350*/  IMAD.IADD R195, R194, 0x1, R0 ;  /* 0x00000001c2c37824 */ /* 0x000fc400078e0200 */
[----:B------:R-:W-:Y:S01]  /*1360*/  IMAD.IADD R197, R194, 0x1, R2 ;  /* 0x00000001c2c57824 */ /* 0x000fe200078e0202 */
[----:B------:R2:W-:Y:S01]  /*1370*/  STL [R1+0x18], R11 ;  /* 0x0000180b01007387 */ /* 0x0005e20000100800 */
[----:B-1----:R-:W-:Y:S01]  /*1380*/  IADD3 R10, R10, 0x38, RZ ;  /* 0x000000380a0a7810 */ /* 0x002fe20007ffe0ff */
[--C-:B------:R-:W-:Y:S02]  /*1390*/  IMAD.IADD R191, R0, 0x1, R190.reuse ;  /* 0x0000000100bf7824 */ /* 0x100fe400078e02be */
[----:B------:R1:W-:Y:S01]  /*13a0*/  STL [R1+0x74], R7 ;  /* 0x0000740701007387 */ /* 0x0003e20000100800 */
[C---:B------:R-:W-:Y:S02]  /*13b0*/  IMAD.IADD R193, R2.reuse, 0x1, R190 ;  /* 0x0000000102c17824 */ /* 0x040fe400078e02be */
[C---:B------:R-:W-:Y:S01]  /*13c0*/  IMAD.IADD R196, R2.reuse, 0x1, R195 ;  /* 0x0000000102c47824 */ /* 0x040fe200078e02c3 */
[----:B------:R-:W-:Y:S01]  /*13d0*/  STL [R1+0x14], R10 ;  /* 0x0000140a01007387 */ /* 0x000fe20000100800 */
[----:B------:R-:W-:-:S03]  /*13e0*/  IMAD.IADD R192, R2, 0x1, R191 ;  /* 0x0000000102c07824 */ /* 0x000fc600078e02bf */
[----:B------:R3:W-:Y:S04]  /*13f0*/  STL [R1+0x70], R8 ;  /* 0x0000700801007387 */ /* 0x0007e80000100800 */
[----:B------:R-:W-:Y:S01]  /*1400*/  STL [R1+0x48], R9 ;  /* 0x0000480901007387 */ /* 0x000fe20000100800 */
[----:B--2---:R-:W-:Y:S02]  /*1410*/  SHF.R.S32.HI R11, RZ, 0x1f, R11 ;  /* 0x0000001fff0b7819 */ /* 0x004fe4000001140b */
[----:B-1----:R-:W-:-:S05]  /*1420*/  SHF.R.S32.HI R7, RZ, 0x1f, R15 ;  /* 0x0000001fff077819 */ /* 0x002fca000001140f */
[----:B------:R1:W-:Y:S01]  /*1430*/  STL [R1+0x6c], R7 ;  /* 0x00006c0701007387 */ /* 0x0003e20000100800 */
[----:B---3--:R-:W-:-:S05]  /*1440*/  SHF.R.S32.HI R8, RZ, 0x1f, R14 ;  /* 0x0000001fff087819 */ /* 0x008fca000001140e */
[----:B------:R2:W-:Y:S01]  /*1450*/  STL [R1+0x68], R8 ;  /* 0x0000680801007387 */ /* 0x0005e20000100800 */
[----:B-1----:R-:W-:-:S05]  /*1460*/  SHF.R.S32.HI R7, RZ, 0x1f, R13 ;  /* 0x0000001fff077819 */ /* 0x002fca000001140d */
[----:B------:R1:W-:Y:S01]  /*1470*/  STL [R1+0x64], R7 ;  /* 0x0000640701007387 */ /* 0x0003e20000100800 */
[----:B--2---:R-:W-:-:S03]  /*1480*/  IADD3 R8, R9, 0x40, RZ ;  /* 0x0000004009087810 */ /* 0x004fc60007ffe0ff */
[----:B------:R2:W-:Y:S01]  /*1490*/  STL [R1+0x60], R11 ;  /* 0x0000600b01007387 */ /* 0x0005e20000100800 */
[----:B------:R-:W-:-:S05]  /*14a0*/  @P2 IADD3 R8, R9, -0x40, RZ ;  /* 0xffffffc009082810 */ /* 0x000fca0007ffe0ff */
[----:B------:R-:W-:-:S04]  /*14b0*/  IMAD.IADD R3, R5, 0x1, R8 ;  /* 0x0000000105037824 */ /* 0x000fc800078e0208 */
[----:B------:R-:W-:Y:S02]  /*14c0*/  IMAD.IADD R0, R6, 0x1, R3 ;  /* 0x0000000106007824 */ /* 0x000fe400078e0203 */
[C---:B-1----:R-:W-:Y:S01]  /*14d0*/  IMAD.IADD R7, R9.reuse, 0x1, R5 ;  /* 0x0000000109077824 */ /* 0x042fe200078e0205 */
[----:B--2---:R-:W-:Y:S01]  /*14e0*/  SHF.R.S32.HI R11, RZ, 0x1f, R10 ;  /* 0x0000001fff0b7819 */ /* 0x004fe2000001140a */
[----:B------:R-:W-:-:S04]  /*14f0*/  IMAD.IADD R10, R9, 0x1, R6 ;  /* 0x00000001090a7824 */ /* 0x000fc800078e0206 */
[----:B------:R-:W-:Y:S04]  /*1500*/  STL [R1+0x5c], R11 ;  /* 0x00005c0b01007387 */ /* 0x000fe80000100800 */
[----:B------:R1:W-:Y:S04]  /*1510*/  STL [R1+0x58], R7 ;  /* 0x0000580701007387 */ /* 0x0003e80000100800 */
[----:B------:R-:W-:Y:S01]  /*1520*/  STL [R1+0x7c], R10 ;  /* 0x00007c0a01007387 */ /* 0x000fe20000100800 */
[----:B-1----:R-:W-:-:S05]  /*1530*/  IMAD.IADD R7, R7, 0x1, R6 ;  /* 0x0000000107077824 */ /* 0x002fca00078e0206 */
[----:B------:R1:W-:Y:S04]  /*1540*/  STL [R1+0x78], R7 ;  /* 0x0000780701007387 */ /* 0x0003e80000100800 */
[----:B------:R2:W-:Y:S01]  /*1550*/  STL [R1+0x4c], R8 ;  /* 0x00004c0801007387 */ /* 0x0005e20000100800 */
[----:B-1----:R-:W-:-:S04]  /*1560*/  IMAD.IADD R7, R6, 0x1, R8 ;  /* 0x0000000106077824 */ /* 0x002fc800078e0208 */
[----:B------:R-:W-:Y:S01]  /*1570*/  IMAD.IADD R4, R5, 0x1, R7 ;  /* 0x0000000105047824 */ /* 0x000fe200078e0207 */
[----:B------:R2:W-:Y:S04]  /*1580*/  STL [R1+0x50], R7 ;  /* 0x0000500701007387 */ /* 0x0005e80000100800 */
[----:B------:R2:W-:Y:S04]  /*1590*/  STL [R1+0x54], R3 ;  /* 0x0000540301007387 */ /* 0x0005e80000100800 */
[----:B------:R2:W-:Y:S04]  /*15a0*/  STL [R1+0x84], R4 ;  /* 0x0000840401007387 */ /* 0x0005e80000100800 */
[----:B------:R2:W-:Y:S02]  /*15b0*/  STL [R1+0x80], R0 ;  /* 0x0000800001007387 */ /* 0x0005e40000100800 */
.L_x_154:
[----:B--2---:R-:W2:Y:S01]  /*15c0*/  LDL R0, [R1+0xc] ;  /* 0x00000c0001007983 */ /* 0x004ea20000100800 */
[----:B------:R-:W-:Y:S01]  /*15d0*/  IMAD.MOV.U32 R8, RZ, RZ, 0x4 ;  /* 0x00000004ff087424 */ /* 0x000fe200078e00ff */
[----:B------:R-:W-:-:S02]  /*15e0*/  ISETP.NE.U32.AND P4, PT, RZ, c[0x0][0x370], PT ;  /* 0x0000dc00ff007a0c */ /* 0x000fc40003f85070 */
[----:B------:R-:W-:Y:S02]  /*15f0*/  ISETP.NE.U32.AND P2, PT, RZ, c[0x0][0x360], PT ;  /* 0x0000d800ff007a0c */ /* 0x000fe40003f45070 */
[----:B------:R-:W-:Y:S01]  /*1600*/  ISETP.NE.AND.EX P4, PT, RZ, c[0x0][0x374], PT, P4 ;  /* 0x0000dd00ff007a0c */ /* 0x000fe20003f85340 */
[----:B--2---:R-:W-:-:S05]  /*1610*/  IMAD.WIDE R2, R0, R8, c[0x0][0x588] ;  /* 0x0001620000027625 */ /* 0x004fca00078e0208 */
[----:B------:R-:W2:Y:S01]  /*1620*/  LDG.E R14, [R2.64] ;  /* 0x00000006020e7981 */ /* 0x000ea2000c1e1900 */
[----:B------:R-:W-:Y:S01]  /*1630*/  ISETP.NE.AND.EX P2, PT, RZ, c[0x0][0x364], PT, P2 ;  /* 0x0000d900ff007a0c */ /* 0x000fe20003f45320 */
[----:B------:R-:W-:Y:S01]  /*1640*/  IMAD.MOV.U32 R243, RZ, RZ, RZ ;  /* 0x000000fffff37224 */ /* 0x000fe200078e00ff */
[----:B------:R-:W-:Y:S01]  /*1650*/  ISETP.NE.U32.AND P3, PT, RZ, c[0x0][0x348], PT ;  /* 0x0000d200ff007a0c */ /* 0x000fe20003f65070 */
[----:B------:R-:W-:-:S03]  /*1660*/  IMAD.MOV.U32 R11, RZ, RZ, RZ ;  /* 0x000000ffff0b7224 */ /* 0x000fc600078e00ff */
[----:B------:R-:W-:Y:S02]  /*1670*/  ISETP.NE.AND.EX P3, PT, RZ, c[0x0][0x34c], PT, P3 ;  /* 0x0000d300ff007a0c */ /* 0x000fe40003f65330 */
[----:B--2---:R-:W-:Y:S01]  /*1680*/  SHF.R.S32.HI R15, RZ, 0x1f, R14 ;  /* 0x0000001fff0f7819 */ /* 0x004fe2000001140e */
[C---:B------:R-:W-:Y:S01]  /*1690*/  IMAD.SHL.U32 R18, R14.reuse, 0x4, RZ ;  /* 0x000000040e127824 */ /* 0x040fe200078e00ff */
[C---:B------:R-:W-:Y:S01]  /*16a0*/  @P4 LEA R6, P1, R14.reuse, c[0x0][0x370], 0x2 ;  /* 0x0000dc000e064a11 */ /* 0x040fe200078210ff */
[----:B------:R1:W-:Y:S01]  /*16b0*/  STL [R1+0x10], R14 ;  /* 0x0000100e01007387 */ /* 0x0003e20000100800 */
[C-C-:B------:R-:W-:Y:S02]  /*16c0*/  SHF.L.U64.HI R17, R14.reuse, 0x2, R15.reuse ;  /* 0x000000020e117819 */ /* 0x140fe4000001020f */
[----:B------:R-:W-:Y:S01]  /*16d0*/  @P4 LEA.HI.X R7, R14, c[0x0][0x374], R15, 0x2, P1 ;  /* 0x0000dd000e074a11 */ /* 0x000fe200008f140f */
[----:B------:R1:W-:Y:S01]  /*16e0*/  STL [R1+0x40], R15 ;  /* 0x0000400f01007387 */ /* 0x0003e20000100800 */
[----:B------:R-:W-:-:S02]  /*16f0*/  @P2 IADD3 R4, P0, R18, c[0x0][0x360], RZ ;  /* 0x0000d80012042a10 */ /* 0x000fc40007f1e0ff */
[----:B------:R-:W-:Y:S01]  /*1700*/  IADD3 R2, P1, R18, c[0x0][0x348], RZ ;  /* 0x0000d20012027a10 */ /* 0x000fe20007f3e0ff */
[----:B------:R1:W5:Y:S01]  /*1710*/  @P4 LDG.E R243, [R6.64] ;  /* 0x0000000606f34981 */ /* 0x000362000c1e1900 */
[C---:B------:R-:W-:Y:S02]  /*1720*/  @P2 IADD3.X R5, R17.reuse, c[0x0][0x364], RZ, P0, !PT ;  /* 0x0000d90011052a10 */ /* 0x040fe400007fe4ff */
[----:B------:R-:W-:Y:S01]  /*1730*/  IADD3.X R3, R17, c[0x0][0x34c], RZ, P1, !PT ;  /* 0x0000d30011037a10 */ /* 0x000fe20000ffe4ff */
[----:B------:R1:W-:Y:S04]  /*1740*/  STL [R1+0x30], R18 ;  /* 0x0000301201007387 */ /* 0x0003e80000100800 */
[----:B------:R1:W5:Y:S04]  /*1750*/  @P2 LDG.E R12, [R4.64] ;  /* 0x00000006040c2981 */ /* 0x000368000c1e1900 */
[----:B------:R1:W5:Y:S04]  /*1760*/  @P3 LDG.E R11, [R2.64] ;  /* 0x00000006020b3981 */ /* 0x000368000c1e1900 */
[----:B------:R1:W-:Y:S01]  /*1770*/  STL [R1+0x34], R17 ;  /* 0x0000341101007387 */ /* 0x0003e20000100800 */
[----:B------:R-:W-:Y:S01]  /*1780*/  YIELD ;  /* 0x0000000000007946 */ /* 0x000fe20003800000 */
[----:B------:R-:W-:Y:S05]  /*1790*/  @P2 BRA `(.L_x_43) ;  /* 0x0000005000002947 */ /* 0x000fea0003800000 */
[----:B-----5:R-:W-:Y:S01]  /*17a0*/  MOV R12, c[0x0][0x168] ;  /* 0x00005a00000c7a02 */ /* 0x020fe20000000f00 */
[----:B------:R-:W-:Y:S05]  /*17b0*/  @!P3 BRA `(.L_x_43) ;  /* 0x000000300000b947 */ /* 0x000fea0003800000 */
[----:B------:R2:W3:Y:S04]  /*17c0*/  LDG.E R0, [R2.64] ;  /* 0x0000000602007981 */ /* 0x0004e8000c1e1900 */
[----:B-12---:R-:W3:Y:S02]  /*17d0*/  LDG.E R2, [R2.64+0x4] ;  /* 0x0000040602027981 */ /* 0x006ee4000c1e1900 */
[----:B---3--:R-:W-:-:S02]  /*17e0*/  IADD3 R12, -R0, R2, RZ ;  /* 0x00000002000c7210 */ /* 0x008fc40007ffe1ff */
.L_x_43:
[----:B------:R-:W-:-:S04]  /*17f0*/  ISETP.NE.U32.AND P0, PT, RZ, c[0x0][0x368], PT ;  /* 0x0000da00ff007a0c */ /* 0x000fc80003f05070 */
[----:B------:R-:W-:-:S13]  /*1800*/  ISETP.NE.AND.EX P0, PT, RZ, c[0x0][0x36c], PT, P0 ;  /* 0x0000db00ff007a0c */ /* 0x000fda0003f05300 */
[----:B------:R-:W-:Y:S05]  /*1810*/  @!P0 BRA `(.L_x_44) ;  /* 0x0000004000008947 */ /* 0x000fea0003800000 */
[----:B-1----:R-:W-:-:S04]  /*1820*/  IADD3 R2, P0, R18, c[0x0][0x368], RZ ;  /* 0x0000da0012027a10 */ /* 0x002fc80007f1e0ff */
[----:B------:R-:W-:-:S05]  /*1830*/  IADD3.X R3, R17, c[0x0][0x36c], RZ, P0, !PT ;  /* 0x0000db0011037a10 */ /* 0x000fca00007fe4ff */
[----:B------:R1:W5:Y:S01]  /*1840*/  LDG.E R0, [R2.64] ;  /* 0x0000000602007981 */ /* 0x000362000c1e1900 */
[----:B------:R-:W-:Y:S05]  /*1850*/  BRA `(.L_x_45) ;  /* 0x0000008000007947 */ /* 0x000fea0003800000 */
.L_x_44:
[----:B------:R-:W-:Y:S01]  /*1860*/  ISETP.NE.U32.AND P0, PT, RZ, c[0x0][0x350], PT ;  /* 0x0000d400ff007a0c */ /* 0x000fe20003f05070 */
[----:B------:R-:W-:-:S03]  /*1870*/  IMAD.U32 R0, RZ, RZ, UR5 ;  /* 0x00000005ff007e24 */ /* 0x000fc6000f8e00ff */
[----:B------:R-:W-:-:S13]  /*1880*/  ISETP.NE.AND.EX P0, PT, RZ, c[0x0][0x354], PT, P0 ;  /* 0x0000d500ff007a0c */ /* 0x000fda0003f05300 */
[----:B------:R-:W-:Y:S05]  /*1890*/  @!P0 BRA `(.L_x_45) ;  /* 0x0000004000008947 */ /* 0x000fea0003800000 */
[----:B-1----:R-:W-:-:S05]  /*18a0*/  IMAD.WIDE R2, R14, R8, c[0x0][0x350] ;  /* 0x0000d4000e027625 */ /* 0x002fca00078e0208 */
[----:B------:R-:W2:Y:S04]  /*18b0*/  LDG.E R4, [R2.64] ;  /* 0x0000000602047981 */ /* 0x000ea8000c1e1900 */
[----:B------:R-:W2:Y:S02]  /*18c0*/  LDG.E R0, [R2.64+0x4] ;  /* 0x0000040602007981 */ /* 0x000ea4000c1e1900 */
[----:B--2---:R-:W-:-:S04]  /*18d0*/  IADD3 R0, -R4, R0, RZ ;  /* 0x0000000004007210 */ /* 0x004fc80007ffe1ff */
.L_x_45:
[----:B------:R-:W2:Y:S01]  /*18e0*/  LDL R16, [R1+0x8] ;  /* 0x0000080001107983 */ /* 0x000ea20000100800 */
[----:B-----5:R-:W-:Y:S01]  /*18f0*/  IMAD.IADD R13, R0, 0x1, -R243 ;  /* 0x00000001000d7824 */ /* 0x020fe200078e0af3 */
[----:B------:R-:W-:Y:S04]  /*1900*/  BSSY B0, `(.L_x_46) ;  /* 0x000002e000007945 */ /* 0x000fe80003800000 */
[----:B------:R-:W-:-:S02]  /*1910*/  IADD3 R0, R13, 0x4f, RZ ;  /* 0x0000004f0d007810 */ /* 0x000fc40007ffe0ff */
[----:B------:R-:W-:-:S03]  /*1920*/  ISETP.GE.AND P0, PT, R13, 0x1, PT ;  /* 0x000000010d00780c */ /* 0x000fc60003f06270 */
[----:B------:R-:W-:-:S05]  /*1930*/  IMAD.HI R0, R0, 0x66666667, RZ ;  /* 0x6666666700007827 */ /* 0x000fca00078e02ff */
[----:B-1----:R-:W-:-:S04]  /*1940*/  SHF.R.U32.HI R2, RZ, 0x1f, R0 ;  /* 0x0000001fff027819 */ /* 0x002fc80000011600 */
[----:B------:R-:W-:Y:S01]  /*1950*/  LEA.HI.SX32 R10, R0, R2, 0x1b ;  /* 0x00000002000a7211 */ /* 0x000fe200078fdaff */
[----:B------:R-:W-:Y:S01]  /*1960*/  IMAD.MOV.U32 R2, RZ, RZ, RZ ;  /* 0x000000ffff027224 */ /* 0x000fe200078e00ff */
[C---:B--2---:R-:W-:Y:S02]  /*1970*/  LOP3.LUT R3, R16.reuse, 0xff000000, RZ, 0xc0, !PT ;  /* 0xff00000010037812 */ /* 0x044fe400078ec0ff */
[----:B------:R-:W-:Y:S02]  /*1980*/  LOP3.LUT R4, R16, 0xff0000, RZ, 0xc0, !PT ;  /* 0x00ff000010047812 */ /* 0x000fe400078ec0ff */
[----:B------:R-:W-:-:S04]  /*1990*/  SHF.R.U32.HI R3, RZ, 0x8, R3 ;  /* 0x00000008ff037819 */ /* 0x000fc80000011603 */
[----:B------:R-:W-:-:S04]  /*19a0*/  LEA.HI R3, R4, R3, RZ, 0x10 ;  /* 0x0000000304037211 */ /* 0x000fc800078f80ff */
[----:B------:R-:W-:Y:S02]  /*19b0*/  LOP3.LUT R19, R3, 0xff, RZ, 0xc0, !PT ;  /* 0x000000ff03137812 */ /* 0x000fe400078ec0ff */
[----:B------:R-:W-:-:S03]  /*19c0*/  SHF.R.U32.HI R5, RZ, 0x10, R3 ;  /* 0x00000010ff057819 */ /* 0x000fc60000011603 */
[----:B------:R1:W-:Y:S04]  /*19d0*/  STL [R1+0x44], R19 ;  /* 0x0000441301007387 */ /* 0x0003e80000100800 */
[----:B------:R1:W-:Y:S01]  /*19e0*/  STL [R1+0x3c], R5 ;  /* 0x00003c0501007387 */ /* 0x0003e20000100800 */
[----:B------:R-:W-:Y:S05]  /*19f0*/  @!P0 BRA `(.L_x_47) ;  /* 0x000001e000008947 */ /* 0x000fea0003800000 */
[----:B------:R-:W-:Y:S01]  /*1a00*/  ISETP.NE.AND P0, PT, R5, RZ, PT ;  /* 0x000000ff0500720c */ /* 0x000fe20003f05270 */
[----:B------:R-:W-:-:S03]  /*1a10*/  IMAD.MOV.U32 R4, RZ, RZ, RZ ;  /* 0x000000ffff047224 */ /* 0x000fc600078e00ff */
[----:B------:R-:W-:-:S04]  /*1a20*/  SEL R0, R5, c[0x0][0x338], P0 ;  /* 0x0000ce0005007a07 */ /* 0x000fc80000000000 */
[----:B------:R-:W-:Y:S02]  /*1a30*/  IABS R3, R0 ;  /* 0x0000000000037213 */ /* 0x000fe40000000000 */
[----:B------:R-:W-:Y:S02]  /*1a40*/  IADD3 R6, R10, -0x1, R0 ;  /* 0xffffffff0a067810 */ /* 0x000fe40007ffe000 */
[----:B------:R-:W2:Y:S02]  /*1a50*/  I2F.RP R2, R3 ;  /* 0x0000000300027306 */ /* 0x000ea40000209400 */
[----:B------:R-:W-:-:S06]  /*1a60*/  IABS R9, R6 ;  /* 0x0000000600097213 */ /* 0x000fcc0000000000 */
[----:B--2---:R-:W2:Y:S02]  /*1a70*/  MUFU.RCP R2, R2 ;  /* 0x0000000200027308 */ /* 0x004ea40000001000 */
[----:B--2---:R-:W-:-:S06]  /*1a80*/  IADD3 R2, R2, 0xffffffe, RZ ;  /* 0x0ffffffe02027810 */ /* 0x004fcc0007ffe0ff */
[----:B-1----:R-:W1:Y:S02]  /*1a90*/  F2I.FTZ.U32.TRUNC.NTZ R5, R2 ;  /* 0x0000000200057305 */ /* 0x002e64000021f000 */
[----:B-1----:R-:W-:-:S04]  /*1aa0*/  IMAD.MOV R2, RZ, RZ, -R5 ;  /* 0x000000ffff027224 */ /* 0x002fc800078e0a05 */
[----:B------:R-:W-:Y:S01]  /*1ab0*/  IMAD.MOV.U32 R7, RZ, RZ, R2 ;  /* 0x000000ffff077224 */ /* 0x000fe200078e0002 */
[----:B------:R-:W-:-:S03]  /*1ac0*/  IABS R2, R0 ;  /* 0x0000000000027213 */ /* 0x000fc60000000000 */
[----:B------:R-:W-:Y:S02]  /*1ad0*/  IMAD R7, R7, R3, RZ ;  /* 0x0000000307077224 */ /* 0x000fe400078e02ff */
[----:B------:R-:W-:Y:S02]  /*1ae0*/  IMAD.MOV R8, RZ, RZ, -R2 ;  /* 0x000000ffff087224 */ /* 0x000fe400078e0a02 */
[----:B------:R-:W-:-:S04]  /*1af0*/  IMAD.HI.U32 R2, R5, R7, R4 ;  /* 0x0000000705027227 */ /* 0x000fc800078e0004 */
[----:B------:R-:W-:Y:S02]  /*1b00*/  IMAD.MOV.U32 R4, RZ, RZ, R9 ;  /* 0x000000ffff047224 */ /* 0x000fe400078e0009 */
[----:B------:R-:W-:Y:S02]  /*1b10*/  IMAD.MOV.U32 R5, RZ, RZ, R8 ;  /* 0x000000ffff057224 */ /* 0x000fe400078e0008 */
[----:B------:R-:W-:-:S04]  /*1b20*/  IMAD.HI.U32 R2, R2, R4, RZ ;  /* 0x0000000402027227 */ /* 0x000fc800078e00ff */
[----:B------:R-:W-:-:S05]  /*1b30*/  IMAD R4, R2, R5, R4 ;  /* 0x0000000502047224 */ /* 0x000fca00078e0204 */
[----:B------:R-:W-:-:S13]  /*1b40*/  ISETP.GT.U32.AND P1, PT, R3, R4, PT ;  /* 0x000000040300720c */ /* 0x000fda0003f24070 */
[----:B------:R-:W-:Y:S01]  /*1b50*/  @!P1 IMAD.IADD R4, R4, 0x1, -R3 ;  /* 0x0000000104049824 */ /* 0x000fe200078e0a03 */
[----:B------:R-:W-:Y:S02]  /*1b60*/  @!P1 IADD3 R2, R2, 0x1, RZ ;  /* 0x0000000102029810 */ /* 0x000fe40007ffe0ff */
[----:B------:R-:W-:Y:S02]  /*1b70*/  ISETP.NE.AND P1, PT, R0, RZ, PT ;  /* 0x000000ff0000720c */ /* 0x000fe40003f25270 */
[----:B------:R-:W-:Y:S02]  /*1b80*/  ISETP.GE.U32.AND P2, PT, R4, R3, PT ;  /* 0x000000030400720c */ /* 0x000fe40003f46070 */
[----:B------:R-:W-:-:S04]  /*1b90*/  LOP3.LUT R3, R6, R0, RZ, 0x3c, !PT ;  /* 0x0000000006037212 */ /* 0x000fc800078e3cff */
[----:B------:R-:W-:-:S07]  /*1ba0*/  ISETP.GE.AND P0, PT, R3, RZ, PT ;  /* 0x000000ff0300720c */ /* 0x000fce0003f06270 */
[----:B------:R-:W-:-:S06]  /*1bb0*/  @P2 IADD3 R2, R2, 0x1, RZ ;  /* 0x0000000102022810 */ /* 0x000fcc0007ffe0ff */
[----:B------:R-:W-:Y:S01]  /*1bc0*/  @!P0 IMAD.MOV R2, RZ, RZ, -R2 ;  /* 0x000000ffff028224 */ /* 0x000fe200078e0a02 */
[----:B------:R-:W-:Y:S02]  /*1bd0*/  @!P1 LOP3.LUT R2, RZ, R0, RZ, 0x33, !PT ;  /* 0x00000000ff029212 */ /* 0x000fe400078e33ff */
.L_x_47:
[----:B------:R-:W-:Y:S05]  /*1be0*/  BSYNC B0 ;  /* 0x0000000000007941 */ /* 0x000fea0003800000 */
.L_x_46:
[----:B------:R-:W-:Y:S01]  /*1bf0*/  IMAD R241, R19, R2, RZ ;  /* 0x0000000213f17224 */ /* 0x000fe200078e02ff */
[----:B------:R-:W-:Y:S01]  /*1c00*/  PRMT R0, RZ, 0x7610, R0 ;  /* 0x00007610ff007816 */ /* 0x000fe20000000000 */
[----:B------:R-:W-:Y:S01]  /*1c10*/  IMAD.MOV.U32 R24, RZ, RZ, RZ ;  /* 0x000000ffff187224 */ /* 0x000fe200078e00ff */
[----:B-1----:R-:W-:Y:S01]  /*1c20*/  MOV R19, RZ ;  /* 0x000000ff00137202 */ /* 0x002fe20000000f00 */
[----:B------:R-:W-:Y:S01]  /*1c30*/  IMAD.IADD R2, R241, 0x1, R2 ;  /* 0x00000001f1027824 */ /* 0x000fe200078e0202 */
[----:B------:R-:W-:Y:S01]  /*1c40*/  CS2R R22, SRZ ;  /* 0x0000000000167805 */ /* 0x000fe2000001ff00 */
[----:B------:R-:W-:Y:S01]  /*1c50*/  CS2R R28, SRZ ;  /* 0x00000000001c7805 */ /* 0x000fe2000001ff00 */
[----:B------:R-:W-:Y:S01]  /*1c60*/  CS2R R26, SRZ ;  /* 0x00000000001a7805 */ /* 0x000fe2000001ff00 */
[----:B------:R-:W-:Y:S01]  /*1c70*/  CS2R R62, SRZ ;  /* 0x00000000003e7805 */ /* 0x000fe2000001ff00 */
[----:B------:R-:W-:Y:S01]  /*1c80*/  IMNMX R176, R10, R2, PT ;  /* 0x000000020ab07217 */ /* 0x000fe20003800200 */
[----:B------:R-:W-:Y:S01]  /*1c90*/  CS2R R58, SRZ ;  /* 0x00000000003a7805 */ /* 0x000fe2000001ff00 */
[----:B------:R-:W-:Y:S01]  /*1ca0*/  CS2R R40, SRZ ;  /* 0x0000000000287805 */ /* 0x000fe2000001ff00 */
[----:B------:R-:W-:Y:S01]  /*1cb0*/  CS2R R38, SRZ ;  /* 0x0000000000267805 */ /* 0x000fe2000001ff00 */
[----:B------:R-:W-:Y:S01]  /*1cc0*/  ISETP.GT.AND P0, PT, R176, R241, PT ;  /* 0x000000f1b000720c */ /* 0x000fe20003f04270 */
        /* <DEDUP_REMOVED lines=27> */
[----:B------:R-:W2:Y:S01]  /*1e80*/  LDL R6, [R1+0x4] ;  /* 0x0000040001067983 */ /* 0x000ea20000100800 */
[----:B------:R-:W-:-:S04]  /*1e90*/  ISETP.NE.U32.AND P1, PT, RZ, c[0x0][0x340], PT ;  /* 0x0000d000ff007a0c */ /* 0x000fc80003f25070 */
[----:B------:R-:W-:-:S13]  /*1ea0*/  ISETP.NE.AND.EX P1, PT, RZ, c[0x0][0x344], PT, P1 ;  /* 0x0000d100ff007a0c */ /* 0x000fda0003f25310 */
[----:B------:R-:W-:-:S04]  /*1eb0*/  @P1 IADD3 R2, P0, R18, c[0x0][0x340], RZ ;  /* 0x0000d00012021a10 */ /* 0x000fc80007f1e0ff */
[----:B------:R-:W-:-:S05]  /*1ec0*/  @P1 IADD3.X R3, R17, c[0x0][0x344], RZ, P0, !PT ;  /* 0x0000d10011031a10 */ /* 0x000fca00007fe4ff */
[----:B------:R1:W5:Y:S01]  /*1ed0*/  @P1 LDG.E R8, [R2.64] ;  /* 0x0000000602081981 */ /* 0x000362000c1e1900 */
[----:B------:R-:W-:Y:S01]  /*1ee0*/  SHF.R.S32.HI R0, RZ, 0x1f, R11 ;  /* 0x0000001fff007819 */ /* 0x000fe2000001140b */
[----:B------:R-:W-:Y:S01]  /*1ef0*/  IMAD.MOV.U32 R4, RZ, RZ, c[0x0][0x2c4] ;  /* 0x0000b100ff047624 */ /* 0x000fe200078e00ff */
[----:B------:R-:W-:Y:S01]  /*1f00*/  LOP3.LUT R26, R16, 0xffff, RZ, 0xc0, !PT ;  /* 0x0000ffff101a7812 */ /* 0x000fe200078ec0ff */
[----:B------:R-:W-:Y:S01]  /*1f10*/  IMAD R5, R206, 0x10, R242 ;  /* 0x00000010ce057824 */ /* 0x000fe200078e02f2 */
[----:B------:R-:W-:Y:S01]  /*1f20*/  ISETP.GE.AND P2, PT, R205, c[0x0][0x198], PT ;  /* 0x00006600cd007a0c */ /* 0x000fe20003f46270 */
[----:B------:R-:W-:Y:S01]  /*1f30*/  IMAD R0, R0, c[0x0][0x178], RZ ;  /* 0x00005e0000007a24 */ /* 0x000fe200078e02ff */
[----:B------:R-:W-:Y:S02]  /*1f40*/  ISETP.NE.AND P0, PT, R4, 0x1, PT ;  /* 0x000000010400780c */ /* 0x000fe40003f05270 */
[----:B------:R-:W-:Y:S01]  /*1f50*/  SEL R4, R14, RZ, !P3 ;  /* 0x000000ff0e047207 */ /* 0x000fe20005800000 */
[C---:B------:R-:W-:Y:S01]  /*1f60*/  IMAD R0, R11.reuse, c[0x0][0x17c], R0 ;  /* 0x00005f000b007a24 */ /* 0x040fe200078e0200 */
[----:B------:R-:W-:Y:S01]  /*1f70*/  IADD3 R175, R176, -0x1, RZ ;  /* 0xffffffffb0af7810 */ /* 0x000fe20007ffe0ff */
[----:B-1----:R-:W-:-:S05]  /*1f80*/  IMAD.WIDE.U32 R2, R11, c[0x0][0x178], RZ ;  /* 0x00005e000b027a25 */ /* 0x002fca00078e00ff */
[----:B------:R-:W-:-:S05]  /*1f90*/  IADD3 R3, R3, R0, RZ ;  /* 0x0000000003037210 */ /* 0x000fca0007ffe0ff */
[----:B------:R-:W-:-:S04]  /*1fa0*/  IMAD.WIDE.U32 R2, R26, c[0x0][0x1b8], R2 ;  /* 0x00006e001a027a25 */ /* 0x000fc800078e0002 */
[----:B------:R-:W-:-:S04]  /*1fb0*/  IMAD R3, R26, c[0x0][0x1bc], R3 ;  /* 0x00006f001a037a24 */ /* 0x000fc800078e0203 */
[----:B------:R-:W-:-:S04]  /*1fc0*/  IMAD.WIDE.U32 R2, R4, c[0x0][0x1c0], R2 ;  /* 0x0000700004027a25 */ /* 0x000fc800078e0002 */
[----:B--2---:R-:W-:Y:S01]  /*1fd0*/  IMAD R5, R6, 0x80, R5 ;  /* 0x0000008006057824 */ /* 0x004fe200078e0205 */
[----:B------:R-:W-:-:S03]  /*1fe0*/  SEL R6, R15, RZ, !P3 ;  /* 0x000000ff0f067207 */ /* 0x000fc60005800000 */
[----:B------:R-:W-:Y:S01]  /*1ff0*/  @P0 IMAD.HI.U32 R7, R5, c[0x0][0x2c8], RZ ;  /* 0x0000b20005070a27 */ /* 0x000fe200078e00ff */
[----:B------:R-:W-:-:S03]  /*2000*/  MOV R0, R5 ;  /* 0x0000000500007202 */ /* 0x000fc60000000f00 */
[----:B------:R-:W-:Y:S01]  /*2010*/  IMAD R6, R6, c[0x0][0x1c0], RZ ;  /* 0x0000700006067a24 */ /* 0x000fe200078e02ff */
[----:B------:R-:W-:-:S03]  /*2020*/  @P0 SHF.R.U32.HI R0, RZ, c[0x0][0x2cc], R7 ;  /* 0x0000b300ff000a19 */ /* 0x000fc60000011607 */
[----:B------:R-:W-:Y:S01]  /*2030*/  IMAD R6, R4, c[0x0][0x1c4], R6 ;  /* 0x0000710004067a24 */ /* 0x000fe200078e0206 */
[--C-:B------:R-:W-:Y:S01]  /*2040*/  SHF.R.S32.HI R7, RZ, 0x1f, R0.reuse ;  /* 0x0000001fff077819 */ /* 0x100fe20000011400 */
[----:B------:R-:W-:-:S03]  /*2050*/  IMAD.MOV R4, RZ, RZ, -R0 ;  /* 0x000000ffff047224 */ /* 0x000fc600078e0a00 */
[----:B------:R-:W-:Y:S01]  /*2060*/  IADD3 R3, R3, R6, RZ ;  /* 0x0000000603037210 */ /* 0x000fe20007ffe0ff */
[----:B------:R-:W-:Y:S02]  /*2070*/  IMAD R4, R4, c[0x0][0x2c4], R5 ;  /* 0x0000b10004047a24 */ /* 0x000fe400078e0205 */
[----:B------:R-:W-:Y:S02]  /*2080*/  IMAD R5, R7, c[0x0][0x1b0], RZ ;  /* 0x00006c0007057a24 */ /* 0x000fe400078e02ff */
[----:B------:R-:W-:-:S04]  /*2090*/  IMAD.WIDE.U32 R2, R0, c[0x0][0x1b0], R2 ;  /* 0x00006c0000027a25 */ /* 0x000fc800078e0002 */
[----:B------:R-:W-:Y:S01]  /*20a0*/  IMAD R6, R0, c[0x0][0x1b4], R5 ;  /* 0x00006d0000067a24 */ /* 0x000fe200078e0205 */
[----:B------:R-:W-:Y:S02]  /*20b0*/  SHF.R.S32.HI R5, RZ, 0x1f, R4 ;  /* 0x0000001fff057819 */ /* 0x000fe40000011404 */
[----:B------:R-:W-:Y:S01]  /*20c0*/  @!P1 MOV R8, R14 ;  /* 0x0000000e00089202 */ /* 0x000fe20000000f00 */
[----:B------:R-:W-:Y:S02]  /*20d0*/  IMAD.IADD R3, R3, 0x1, R6 ;  /* 0x0000000103037824 */ /* 0x000fe400078e0206 */
[----:B------:R-:W-:Y:S02]  /*20e0*/  IMAD R0, R5, c[0x0][0x1a8], RZ ;  /* 0x00006a0005007a24 */ /* 0x000fe400078e02ff */
[----:B------:R-:W-:-:S04]  /*20f0*/  IMAD.WIDE.U32 R2, R4, c[0x0][0x1a8], R2 ;  /* 0x00006a0004027a25 */ /* 0x000fc800078e0002 */
[----:B------:R-:W-:Y:S01]  /*2100*/  IMAD R0, R4, c[0x0][0x1ac], R0 ;  /* 0x00006b0004007a24 */ /* 0x000fe200078e0200 */
[----:B------:R-:W-:-:S04]  /*2110*/  LEA R6, P0, R2, c[0x0][0x160], 0x1 ;  /* 0x0000580002067a11 */ /* 0x000fc800078008ff */
[----:B------:R-:W-:-:S04]  /*2120*/  IADD3 R0, R3, R0, RZ ;  /* 0x0000000003007210 */ /* 0x000fc80007ffe0ff */
[----:B------:R-:W-:Y:S01]  /*2130*/  LEA.HI.X R5, R2, c[0x0][0x164], R0, 0x1, P0 ;  /* 0x0000590002057a11 */ /* 0x000fe200000f0c00 */
[----:B------:R-:W-:Y:S05]  /*2140*/  BRA.DIV ~URZ, `(.L_x_49) ;  /* 0x0000bb427f007947 */ /* 0x000fea000b800000 */
[----:B------:R1:W2:Y:S02]  /*2150*/  SHFL.IDX PT, R7, R5, RZ, 0x181f ;  /* 0x00181fff05077589 */ /* 0x0002a400000e0000 */
.L_x_159:
[----:B------:R-:W-:Y:S05]  /*2160*/  BRA.DIV ~URZ, `(.L_x_50) ;  /* 0x0000bb927f007947 */ /* 0x000fea000b800000 */
[----:B------:R3:W4:Y:S02]  /*2170*/  SHFL.IDX PT, R2, R6, RZ, 0x181f ;  /* 0x00181fff06027589 */ /* 0x00072400000e0000 */
.L_x_160:
[----:B---3--:R-:W3:Y:S01]  /*2180*/  LDL R0, [R1+0x4] ;  /* 0x0000040001007983 */ /* 0x008ee20000100800 */
[----:B------:R-:W-:Y:S01]  /*2190*/  IMAD R4, R12, c[0x0][0x2c4], RZ ;  /* 0x0000b1000c047a24 */ /* 0x000fe200078e02ff */
[----:B------:R-:W-:Y:S01]  /*21a0*/  BSSY B0, `(.L_x_51) ;  /* 0x000000b000007945 */ /* 0x000fe20003800000 */
[----:B---3--:R-:W-:-:S04]  /*21b0*/  LEA R0, R0, R242, 0x7 ;  /* 0x000000f200007211 */ /* 0x008fc800078e38ff */
[----:B------:R-:W-:-:S13]  /*21c0*/  ISETP.GE.AND P0, PT, R0, R4, PT ;  /* 0x000000040000720c */ /* 0x000fda0003f06270 */
[----:B------:R-:W-:Y:S05]  /*21d0*/  @P0 BRA `(.L_x_52) ;  /* 0x0000007000000947 */ /* 0x000fea0003800000 */
[----:B------:R-:W-:Y:S02]  /*21e0*/  SHF.R.S32.HI R9, RZ, 0x1f, R205 ;  /* 0x0000001fff097819 */ /* 0x000fe400000114cd */
[----:B----4-:R-:W-:-:S04]  /*21f0*/  LEA R2, P0, R205, R2, 0x1 ;  /* 0x00000002cd027211 */ /* 0x010fc800078008ff */
[----:B--2---:R-:W-:-:S05]  /*2200*/  LEA.HI.X R3, R205, R7, R9, 0x1, P0 ;  /* 0x00000007cd037211 */ /* 0x004fca00000f0c09 */
[----:B------:R-:W-:Y:S01]  /*2210*/  @!PT LDS RZ, [RZ] ;  /* 0x00000000fffff984 */ /* 0x000fe20000000800 */
[----:B------:R-:W-:Y:S01]  /*2220*/  @!PT LDS RZ, [RZ] ;  /* 0x00000000fffff984 */ /* 0x000fe20000000800 */
[----:B------:R-:W-:Y:S01]  /*2230*/  @!PT LDS RZ, [RZ] ;  /* 0x00000000fffff984 */ /* 0x000fe20000000800 */
[----:B------:R2:W-:Y:S04]  /*2240*/  LDGSTS.E.BYPASS.LTC128B.128 [R200+0x5100], [R2.64], !P2 ;  /* 0x0510000002c87fae */ /* 0x0005e8000d101d46 */
.L_x_52:
[----:B------:R-:W-:Y:S05]  /*2250*/  BSYNC B0 ;  /* 0x0000000000007941 */ /* 0x000fea0003800000 */
.L_x_51:
[----:B------:R-:W-:Y:S05]  /*2260*/  BRA.DIV ~URZ, `(.L_x_53) ;  /* 0x0000bb027f007947 */ /* 0x000fea000b800000 */
[----:B--2---:R2:W3:Y:S04]  /*2270*/  SHFL.IDX PT, R7, R5, 0x1, 0x181f ;  /* 0x00381f0005077f89 */ /* 0x0044e800000e0000 */
[----:B----4-:R2:W4:Y:S02]  /*2280*/  SHFL.IDX PT, R2, R6, 0x1, 0x181f ;  /* 0x00381f0006027f89 */ /* 0x01052400000e0000 */
.L_x_161:
[----:B------:R-:W-:Y:S01]  /*2290*/  IADD3 R3, R0, 0x10, RZ ;  /* 0x0000001000037810 */ /* 0x000fe20007ffe0ff */
[----:B------:R-:W-:Y:S03]  /*22a0*/  BSSY B0, `(.L_x_54) ;  /* 0x000000a000007945 */ /* 0x000fe60003800000 */
[----:B------:R-:W-:-:S13]  /*22b0*/  ISETP.GE.AND P0, PT, R3, R4, PT ;  /* 0x000000040300720c */ /* 0x000fda0003f06270 */
[----:B------:R-:W-:Y:S05]  /*22c0*/  @P0 BRA `(.L_x_55) ;  /* 0x0000007000000947 */ /* 0x000fea0003800000 */
[----:B------:R-:W-:Y:S02]  /*22d0*/  SHF.R.S32.HI R9, RZ, 0x1f, R205 ;  /* 0x0000001fff097819 */ /* 0x000fe400000114cd */
[----:B----4-:R-:W-:-:S04]  /*22e0*/  LEA R2, P0, R205, R2, 0x1 ;  /* 0x00000002cd027211 */ /* 0x010fc800078008ff */
[----:B---3--:R-:W-:-:S05]  /*22f0*/  LEA.HI.X R3, R205, R7, R9, 0x1, P0 ;  /* 0x00000007cd037211 */ /* 0x008fca00000f0c09 */
[----:B------:R-:W-:Y:S01]  /*2300*/  @!PT LDS RZ, [RZ] ;  /* 0x00000000fffff984 */ /* 0x000fe20000000800 */
[----:B------:R-:W-:Y:S01]  /*2310*/  @!PT LDS RZ, [RZ] ;  /* 0x00000000fffff984 */ /* 0x000fe20000000800 */
[----:B------:R-:W-:Y:S01]  /*2320*/  @!PT LDS RZ, [RZ] ;  /* 0x00000000fffff984 */ /* 0x000fe20000000800 */
[----:B------:R3:W-:Y:S04]  /*2330*/  LDGSTS.E.BYPASS.LTC128B.128 [R200+0x5900], [R2.64], !P2 ;  /* 0x0590000002c87fae */ /* 0x0007e8000d101d46 */
.L_x_55:
[----:B------:R-:W-:Y:S05]  /*2340*/  BSYNC B0 ;  /* 0x0000000000007941 */ /* 0x000fea0003800000 */
.L_x_54:
[----:B------:R-:W-:Y:S05]  /*2350*/  BRA.DIV ~URZ, `(.L_x_56) ;  /* 0x0000bae27f007947 */ /* 0x000fea000b800000 */
[----:B---3--:R3:W1:Y:S02]  /*2360*/  SHFL.IDX PT, R7, R5, 0x2, 0x181f ;  /* 0x00581f0005077f89 */ /* 0x00866400000e0000 */
.L_x_162:
[----:B------:R-:W-:Y:S05]  /*2370*/  BRA.DIV ~URZ, `(.L_x_57) ;  /* 0x0000bb327f007947 */ /* 0x000fea000b800000 */
[----:B----4-:R4:W2:Y:S02]  /*2380*/  SHFL.IDX PT, R2, R6, 0x2, 0x181f ;  /* 0x00581f0006027f89 */ /* 0x0108a400000e0000 */
.L_x_163:
[----:B------:R-:W-:Y:S01]  /*2390*/  IADD3 R3, R0, 0x20, RZ ;  /* 0x0000002000037810 */ /* 0x000fe20007ffe0ff */
[----:B------:R-:W-:Y:S03]  /*23a0*/  BSSY B0, `(.L_x_58) ;  /* 0x000000a000007945 */ /* 0x000fe60003800000 */
[----:B------:R-:W-:-:S13]  /*23b0*/  ISETP.GE.AND P0, PT, R3, R4, PT ;  /* 0x000000040300720c */ /* 0x000fda0003f06270 */
[----:B------:R-:W-:Y:S05]  /*23c0*/  @P0 BRA `(.L_x_59) ;  /* 0x0000007000000947 */ /* 0x000fea0003800000 */
[----:B------:R-:W-:Y:S02]  /*23d0*/  SHF.R.S32.HI R9, RZ, 0x1f, R205 ;  /* 0x0000001fff097819 */ /* 0x000fe400000114cd */
[----:B--2---:R-:W-:-:S04]  /*23e0*/  LEA R2, P0, R205, R2, 0x1 ;  /* 0x00000002cd027211 */ /* 0x004fc800078008ff */
[----:B-1----:R-:W-:-:S05]  /*23f0*/  LEA.HI.X R3, R205, R7, R9, 0x1, P0 ;  /* 0x00000007cd037211 */ /* 0x002fca00000f0c09 */
[----:B------:R-:W-:Y:S01]  /*2400*/  @!PT LDS RZ, [RZ] ;  /* 0x00000000fffff984 */ /* 0x000fe20000000800 */
[----:B------:R-:W-:Y:S01]  /*2410*/  @!PT LDS RZ, [RZ] ;  /* 0x00000000fffff984 */ /* 0x000fe20000000800 */
[----:B------:R-:W-:Y:S01]  /*2420*/  @!PT LDS RZ, [RZ] ;  /* 0x00000000fffff984 */ /* 0x000fe20000000800 */
[----:B------:R1:W-:Y:S04]  /*2430*/  LDGSTS.E.BYPASS.LTC128B.128 [R200+0x6100], [R2.64], !P2 ;  /* 0x0610000002c87fae */ /* 0x0003e8000d101d46 */
.L_x_59:
[----:B------:R-:W-:Y:S05]  /*2440*/  BSYNC B0 ;  /* 0x0000000000007941 */ /* 0x000fea0003800000 */
.L_x_58:
[----:B------:R-:W-:Y:S05]  /*2450*/  BRA.DIV ~URZ, `(.L_x_60) ;  /* 0x0000bac27f007947 */ /* 0x000fea000b800000 */
[----:B-1----:R1:W3:Y:S04]  /*2460*/  SHFL.IDX PT, R7, R5, 0x3, 0x181f ;  /* 0x00781f0005077f89 */ /* 0x0022e800000e0000 */
[----:B--2---:R1:W2:Y:S02]  /*2470*/  SHFL.IDX PT, R2, R6, 0x3, 0x181f ;  /* 0x00781f0006027f89 */ /* 0x0042a400000e0000 */
.L_x_164:
[----:B------:R-:W-:Y:S01]  /*2480*/  IADD3 R3, R0, 0x30, RZ ;  /* 0x0000003000037810 */ /* 0x000fe20007ffe0ff */
[----:B------:R-:W-:Y:S03]  /*2490*/  BSSY B0, `(.L_x_61) ;  /* 0x000000a000007945 */ /* 0x000fe60003800000 */
[----:B------:R-:W-:-:S13]  /*24a0*/  ISETP.GE.AND P0, PT, R3, R4, PT ;  /* 0x000000040300720c */ /* 0x000fda0003f06270 */
[----:B------:R-:W-:Y:S05]  /*24b0*/  @P0 BRA `(.L_x_62) ;  /* 0x0000007000000947 */ /* 0x000fea0003800000 */
[----:B------:R-:W-:Y:S02]  /*24c0*/  SHF.R.S32.HI R9, RZ, 0x1f, R205 ;  /* 0x0000001fff097819 */ /* 0x000fe400000114cd */
[----:B--2---:R-:W-:-:S04]  /*24d0*/  LEA R2, P0, R205, R2, 0x1 ;  /* 0x00000002cd027211 */ /* 0x004fc800078008ff */
[----:B---3--:R-:W-:-:S05]  /*24e0*/  LEA.HI.X R3, R205, R7, R9, 0x1, P0 ;  /* 0x00000007cd037211 */ /* 0x008fca00000f0c09 */
[----:B------:R-:W-:Y:S01]  /*24f0*/  @!PT LDS RZ, [RZ] ;  /* 0x00000000fffff984 */ /* 0x000fe20000000800 */
[----:B------:R-:W-:Y:S01]  /*2500*/  @!PT LDS RZ, [RZ] ;  /* 0x00000000fffff984 */ /* 0x000fe20000000800 */
[----:B------:R-:W-:Y:S01]  /*2510*/  @!PT LDS RZ, [RZ] ;  /* 0x00000000fffff984 */ /* 0x000fe20000000800 */
[----:B------:R2:W-:Y:S04]  /*2520*/  LDGSTS.E.BYPASS.LTC128B.128 [R200+0x6900], [R2.64], !P2 ;  /* 0x0690000002c87fae */ /* 0x0005e8000d101d46 */
.L_x_62:
[----:B------:R-:W-:Y:S05]  /*2530*/  BSYNC B0 ;  /* 0x0000000000007941 */ /* 0x000fea0003800000 */
.L_x_61:
[----:B------:R-:W-:Y:S05]  /*2540*/  BRA.DIV ~URZ, `(.L_x_63) ;  /* 0x0000baa27f007947 */ /* 0x000fea000b800000 */
[----:B---3--:R3:W1:Y:S02]  /*2550*/  SHFL.IDX PT, R7, R5, 0x4, 0x181f ;  /* 0x00981f0005077f89 */ /* 0x00866400000e0000 */
.L_x_165:
[----:B------:R-:W-:Y:S05]  /*2560*/  BRA.DIV ~URZ, `(.L_x_64) ;  /* 0x0000baf27f007947 */ /* 0x000fea000b800000 */
[----:B--2---:R2:W3:Y:S02]  /*2570*/  SHFL.IDX PT, R2, R6, 0x4, 0x181f ;  /* 0x00981f0006027f89 */ /* 0x0044e400000e0000 */
.L_x_166:
[----:B------:R-:W-:Y:S01]  /*2580*/  IADD3 R3, R0, 0x40, RZ ;  /* 0x0000004000037810 */ /* 0x000fe20007ffe0ff */
[----:B------:R-:W-:Y:S03]  /*2590*/  BSSY B0, `(.L_x_65) ;  /* 0x000000a000007945 */ /* 0x000fe60003800000 */
[----:B------:R-:W-:-:S13]  /*25a0*/  ISETP.GE.AND P0, PT, R3, R4, PT ;  /* 0x000000040300720c */ /* 0x000fda0003f06270 */
[----:B------:R-:W-:Y:S05]  /*25b0*/  @P0 BRA `(.L_x_66) ;  /* 0x0000007000000947 */ /* 0x000fea0003800000 */
[----:B------:R-:W-:Y:S02]  /*25c0*/  SHF.R.S32.HI R9, RZ, 0x1f, R205 ;  /* 0x0000001fff097819 */ /* 0x000fe400000114cd */
[----:B---3--:R-:W-:-:S04]  /*25d0*/  LEA R2, P0, R205, R2, 0x1 ;  /* 0x00000002cd027211 */ /* 0x008fc800078008ff */
[----:B-1----:R-:W-:-:S05]  /*25e0*/  LEA.HI.X R3, R205, R7, R9, 0x1, P0 ;  /* 0x00000007cd037211 */ /* 0x002fca00000f0c09 */
[----:B------:R-:W-:Y:S01]  /*25f0*/  @!PT LDS RZ, [RZ] ;  /* 0x00000000fffff984 */ /* 0x000fe20000000800 */
[----:B------:R-:W-:Y:S01]  /*2600*/  @!PT LDS RZ, [RZ] ;  /* 0x00000000fffff984 */ /* 0x000fe20000000800 */
[----:B------:R-:W-:Y:S01]  /*2610*/  @!PT LDS RZ, [RZ] ;  /* 0x00000000fffff984 */ /* 0x000fe20000000800 */
[----:B------:R1:W-:Y:S04]  /*2620*/  LDGSTS.E.BYPASS.LTC128B.128 [R200+0x7100], [R2.64], !P2 ;  /* 0x0710000002c87fae */ /* 0x0003e8000d101d46 */
.L_x_66:
[----:B------:R-:W-:Y:S05]  /*2630*/  BSYNC B0 ;  /* 0x0000000000007941 */ /* 0x000fea0003800000 */
.L_x_65:
[----:B------:R-:W-:Y:S05]  /*2640*/  BRA.DIV ~URZ, `(.L_x_67) ;  /* 0x0000ba827f007947 */ /* 0x000fea000b800000 */
[----:B-1----:R1:W2:Y:S04]  /*2650*/  SHFL.IDX PT, R7, R5, 0x5, 0x181f ;  /* 0x00b81f0005077f89 */ /* 0x0022a800000e0000 */
[----:B---3--:R1:W3:Y:S02]  /*2660*/  SHFL.IDX PT, R2, R6, 0x5, 0x181f ;  /* 0x00b81f0006027f89 */ /* 0x0082e400000e0000 */
.L_x_167:
[----:B------:R-:W-:Y:S01]  /*2670*/  IADD3 R3, R0, 0x50, RZ ;  /* 0x0000005000037810 */ /* 0x000fe20007ffe0ff */
[----:B------:R-:W-:Y:S03]  /*2680*/  BSSY B0, `(.L_x_68) ;  /* 0x000000a000007945 */ /* 0x000fe60003800000 */
[----:B------:R-:W-:-:S13]  /*2690*/  ISETP.GE.AND P0, PT, R3, R4, PT ;  /* 0x000000040300720c */ /* 0x000fda0003f06270 */
[----:B------:R-:W-:Y:S05]  /*26a0*/  @P0 BRA `(.L_x_69) ;  /* 0x0000007000000947 */ /* 0x000fea0003800000 */
[----:B------:R-:W-:Y:S02]  /*26b0*/  SHF.R.S32.HI R9, RZ, 0x1f, R205 ;  /* 0x0000001fff097819 */ /* 0x000fe400000114cd */
[----:B---3--:R-:W-:-:S04]  /*26c0*/  LEA R2, P0, R205, R2, 0x1 ;  /* 0x00000002cd027211 */ /* 0x008fc800078008ff */
[----:B--2---:R-:W-:-:S05]  /*26d0*/  LEA.HI.X R3, R205, R7, R9, 0x1, P0 ;  /* 0x00000007cd037211 */ /* 0x004fca00000f0c09 */
[----:B------:R-:W-:Y:S01]  /*26e0*/  @!PT LDS RZ, [RZ] ;  /* 0x00000000fffff984 */ /* 0x000fe20000000800 */
[----:B------:R-:W-:Y:S01]  /*26f0*/  @!PT LDS RZ, [RZ] ;  /* 0x00000000fffff984 */ /* 0x000fe20000000800 */
[----:B------:R-:W-:Y:S01]  /*2700*/  @!PT LDS RZ, [RZ] ;  /* 0x00000000fffff984 */ /* 0x000fe20000000800 */
[----:B------:R2:W-:Y:S04]  /*2710*/  LDGSTS.E.BYPASS.LTC128B.128 [R200+0x7900], [R2.64], !P2 ;  /* 0x0790000002c87fae */ /* 0x0005e8000d101d46 */
.L_x_69:
[----:B------:R-:W-:Y:S05]  /*2720*/  BSYNC B0 ;  /* 0x0000000000007941 */ /* 0x000fea0003800000 */
.L_x_68:
[----:B------:R-:W-:Y:S05]  /*2730*/  BRA.DIV ~URZ, `(.L_x_70) ;  /* 0x0000ba627f007947 */ /* 0x000fea000b800000 */
[----:B--2---:R2:W1:Y:S02]  /*2740*/  SHFL.IDX PT, R7, R5, 0x6, 0x181f ;  /* 0x00d81f0005077f89 */ /* 0x00446400000e0000 */
.L_x_168:
[----:B------:R-:W-:Y:S05]  /*2750*/  BRA.DIV ~URZ, `(.L_x_71) ;  /* 0x0000bab27f007947 */ /* 0x000fea000b800000 */
[----:B---3--:R3:W2:Y:S02]  /*2760*/  SHFL.IDX PT, R2, R6, 0x6, 0x181f ;  /* 0x00d81f0006027f89 */ /* 0x0086a400000e0000 */
.L_x_169:
        /* <DEDUP_REMOVED lines=11> */
.L_x_73:
[----:B------:R-:W-:Y:S05]  /*2820*/  BSYNC B0 ;  /* 0x0000000000007941 */ /* 0x000fea0003800000 */
.L_x_72:
[----:B------:R-:W-:Y:S05]  /*2830*/  BRA.DIV ~URZ, `(.L_x_74) ;  /* 0x0000ba427f007947 */ /* 0x000fea000b800000 */
[----:B-12---:R-:W1:Y:S04]  /*2840*/  SHFL.IDX PT, R5, R5, 0x7, 0x181f ;  /* 0x00f81f0005057f89 */ /* 0x006e6800000e0000 */
[----:B------:R2:W3:Y:S02]  /*2850*/  SHFL.IDX PT, R2, R6, 0x7, 0x181f ;  /* 0x00f81f0006027f89 */ /* 0x0004e400000e0000 */
.L_x_170:
[----:B------:R-:W-:Y:S01]  /*2860*/  IADD3 R0, R0, 0x70, RZ ;  /* 0x0000007000007810 */ /* 0x000fe20007ffe0ff */
[----:B-----5:R-:W-:Y:S01]  /*2870*/  IMAD.WIDE.U32 R246, R8, c[0x0][0x2b0], RZ ;  /* 0x0000ac0008f67a25 */ /* 0x020fe200078e00ff */
[----:B------:R-:W-:Y:S02]  /*2880*/  SHF.R.S32.HI R132, RZ, 0x1f, R205 ;  /* 0x0000001fff847819 */ /* 0x000fe400000114cd */
[----:B------:R-:W-:Y:S01]  /*2890*/  ISETP.GE.AND P1, PT, R0, R4, PT ;  /* 0x000000040000720c */ /* 0x000fe20003f26270 */
[----:B------:R-:W-:Y:S01]  /*28a0*/  IMAD R172, R206, 0x10, R242 ;  /* 0x00000010ceac7824 */ /* 0x000fe200078e02f2 */
[----:B------:R-:W-:-:S05]  /*28b0*/  SHF.R.S32.HI R0, RZ, 0x1f, R8 ;  /* 0x0000001fff007819 */ /* 0x000fca0000011408 */
[----:B------:R-:W-:-:S04]  /*28c0*/  IMAD R0, R0, c[0x0][0x2b0], RZ ;  /* 0x0000ac0000007a24 */ /* 0x000fc800078e02ff */
[----:B------:R-:W-:Y:S02]  /*28d0*/  IMAD R0, R8, c[0x0][0x2b4], R0 ;  /* 0x0000ad0008007a24 */ /* 0x000fe400078e0200 */
[----:B---3--:R-:W-:Y:S02]  /*28e0*/  @!P1 LEA R2, P0, R205, R2, 0x1 ;  /* 0x00000002cd029211 */ /* 0x008fe400078008ff */
[----:B------:R-:W-:Y:S02]  /*28f0*/  IMAD.IADD R251, R247, 0x1, R0 ;  /* 0x00000001f7fb7824 */ /* 0x000fe400078e0200 */
[----:B-1----:R-:W-:-:S05]  /*2900*/  @!P1 LEA.HI.X R3, R205, R5, R132, 0x1, P0 ;  /* 0x00000005cd039211 */ /* 0x002fca00000f0c84 */
[----:B------:R-:W-:Y:S01]  /*2910*/  @!PT LDS RZ, [RZ] ;  /* 0x00000000fffff984 */ /* 0x000fe20000000800 */
[----:B------:R-:W-:Y:S01]  /*2920*/  @!PT LDS RZ, [RZ] ;  /* 0x00000000fffff984 */ /* 0x000fe20000000800 */
[----:B------:R-:W-:Y:S01]  /*2930*/  @!PT LDS RZ, [RZ] ;  /* 0x00000000fffff984 */ /* 0x000fe20000000800 */
[----:B------:R1:W-:Y:S04]  /*2940*/  @!P1 LDGSTS.E.BYPASS.LTC128B.128 [R200+0x8900], [R2.64], !P2 ;  /* 0x0890000002c89fae */ /* 0x0003e8000d101d46 */
[----:B------:R-:W0:Y:S01]  /*2950*/  LDGDEPBAR ;  /* 0x00000000000079af */ /* 0x000e220000000000 */
[----:B------:R-:W-:Y:S02]  /*2960*/  WARPSYNC 0xffffffff ;  /* 0xffffffff00007948 */ /* 0x000fe40003800000 */
[----:B------:R-:W-:Y:S01]  /*2970*/  IMAD.MOV.U32 R174, RZ, RZ, 0x50 ;  /* 0x00000050ffae7424 */ /* 0x000fe200078e00ff */
[----:B------:R-:W-:Y:S01]  /*2980*/  BAR.SYNC.DEFER_BLOCKING 0x0 ;  /* 0x0000000000007b1d */ /* 0x000fe20000010000 */
[----:B------:R-:W-:Y:S02]  /*2990*/  IMAD.MOV.U32 R0, RZ, RZ, c[0x0][0x2b8] ;  /* 0x0000ae00ff007624 */ /* 0x000fe400078e00ff */
[----:B------:R-:W-:Y:S02]  /*29a0*/  IMAD R174, R176, R174, -0x50 ;  /* 0xffffffb0b0ae7424 */ /* 0x000fe400078e02ae */
[----:B------:R-:W-:Y:S01]  /*29b0*/  IMAD.MOV.U32 R199, RZ, RZ, RZ ;  /* 0x000000ffffc77224 */ /* 0x000fe200078e00ff */
[----:B------:R-:W-:Y:S01]  /*29c0*/  ISETP.NE.AND P3, PT, R0, 0x1, PT ;  /* 0x000000010000780c */ /* 0x000fe20003f65270 */
[----:B-1----:R-:W-:-:S05]  /*29d0*/  IMAD.IADD R2, R172, 0x1, R174 ;  /* 0x00000001ac027824 */ /* 0x002fca00078e02ae */
[C---:B------:R-:W-:Y:S01]  /*29e0*/  ISETP.GE.AND P1, PT, R2.reuse, R13, PT ;  /* 0x0000000d0200720c */ /* 0x040fe20003f26270 */
[----:B------:R-:W-:-:S03]  /*29f0*/  IMAD.IADD R2, R2, 0x1, R243 ;  /* 0x0000000102027824 */ /* 0x000fc600078e02f3 */
[----:B------:R-:W-:Y:S01]  /*2a00*/  ISETP.GT.OR P1, PT, R172, 0x4f, P1 ;  /* 0x0000004fac00780c */ /* 0x000fe20000f24670 */
[----:B------:R-:W-:Y:S02]  /*2a10*/  IMAD.MOV.U32 R0, RZ, RZ, R2 ;  /* 0x000000ffff007224 */ /* 0x000fe400078e0002 */
[----:B------:R-:W-:-:S05]  /*2a20*/  @P3 IMAD.HI.U32 R3, R2, c[0x0][0x2bc], RZ ;  /* 0x0000af0002033a27 */ /* 0x000fca00078e00ff */
[----:B------:R-:W-:-:S05]  /*2a30*/  @P3 SHF.R.U32.HI R0, RZ, c[0x0][0x2c0], R3 ;  /* 0x0000b000ff003a19 */ /* 0x000fca0000011603 */
[----:B------:R-:W-:-:S04]  /*2a40*/  @!P1 IADD3 R3, P0, R0, R246, RZ ;  /* 0x000000f600039210 */ /* 0x000fc80007f1e0ff */
[----:B------:R-:W-:Y:S02]  /*2a50*/  @!P1 LEA.HI.X.SX32 R5, R0, R251, 0x1, P0 ;  /* 0x000000fb00059211 */ /* 0x000fe400000f0eff */
[----:B------:R-:W-:-:S04]  /*2a60*/  @!P1 LEA R4, P0, R3, c[0x0][0x2a0], 0x2 ;  /* 0x0000a80003049a11 */ /* 0x000fc800078010ff */
[----:B------:R-:W-:-:S05]  /*2a70*/  @!P1 LEA.HI.X R5, R3, c[0x0][0x2a4], R5, 0x2, P0 ;  /* 0x0000a90003059a11 */ /* 0x000fca00000f1405 */
[----:B------:R-:W3:Y:S01]  /*2a80*/  @!P1 LDG.E R199, [R4.64] ;  /* 0x0000000604c79981 */ /* 0x000ee2000c1e1900 */
[----:B------:R-:W-:Y:S01]  /*2a90*/  IMAD.MOV R0, RZ, RZ, -R0 ;  /* 0x000000ffff007224 */ /* 0x000fe200078e0a00 */
[----:B------:R-:W-:Y:S01]  /*2aa0*/  BSSY B0, `(.L_x_75) ;  /* 0x0000122000007945 */ /* 0x000fe20003800000 */
[----:B------:R-:W-:-:S04]  /*2ab0*/  IMAD.WIDE.U32 R244, R26, c[0x0][0x1e8], RZ ;  /* 0x00007a001af47a25 */ /* 0x000fc800078e00ff */
[----:B------:R-:W-:Y:S02]  /*2ac0*/  IMAD R201, R0, c[0x0][0x2b8], R2 ;  /* 0x0000ae0000c97a24 */ /* 0x000fe400078e0202 */
[----:B------:R-:W-:Y:S02]  /*2ad0*/  IMAD R250, R26, c[0x0][0x1ec], R245 ;  /* 0x00007b001afa7a24 */ /* 0x000fe400078e02f5 */
[----:B------:R-:W-:Y:S01]  /*2ae0*/  IMAD.WIDE.U32 R2, R201, c[0x0][0x1e0], RZ ;  /* 0x00007800c9027a25 */ /* 0x000fe200078e00ff */
[----:B------:R-:W-:-:S03]  /*2af0*/  SHF.R.S32.HI R25, RZ, 0x1f, R201 ;  /* 0x0000001fff197819 */ /* 0x000fc600000114c9 */
[----:B------:R-:W-:Y:S02]  /*2b00*/  IMAD R173, R175, -0x50, R13 ;  /* 0xffffffb0afad7824 */ /* 0x000fe400078e020d */
[----:B------:R-:W-:Y:S02]  /*2b10*/  IMAD R0, R25, c[0x0][0x1e0], RZ ;  /* 0x0000780019007a24 */ /* 0x000fe400078e02ff */
[----:B------:R-:W-:Y:S02]  /*2b20*/  IMAD.IADD R24, R173, 0x1, -R242 ;  /* 0x00000001ad187824 */ /* 0x000fe400078e0af2 */
[----:B------:R-:W-:Y:S02]  /*2b30*/  IMAD R0, R201, c[0x0][0x1e4], R0 ;  /* 0x00007900c9007a24 */ /* 0x000fe400078e0200 */
[----:B------:R-:W-:Y:S01]  /*2b40*/  IMAD.WIDE.U32 R248, R26, c[0x0][0x210], RZ ;  /* 0x000084001af87a25 */ /* 0x000fe200078e00ff */
[C---:B------:R-:W-:Y:S02]  /*2b50*/  ISETP.GE.AND P2, PT, R24.reuse, 0x1, PT ;  /* 0x000000011800780c */ /* 0x040fe40003f46270 */
[C---:B------:R-:W-:Y:S01]  /*2b60*/  ISETP.GE.AND P1, PT, R24.reuse, 0x11, PT ;  /* 0x000000111800780c */ /* 0x040fe20003f26270 */
[----:B------:R-:W-:Y:S01]  /*2b70*/  IMAD.IADD R3, R3, 0x1, R0 ;  /* 0x0000000103037824 */ /* 0x000fe200078e0200 */
[----:B------:R-:W-:Y:S01]  /*2b80*/  ISETP.GE.AND P6, PT, R24, 0x21, PT ;  /* 0x000000211800780c */ /* 0x000fe20003fc6270 */
[----:B------:R-:W-:Y:S01]  /*2b90*/  IMAD R252, R26, c[0x0][0x214], R249 ;  /* 0x000085001afc7a24 */ /* 0x000fe200078e02f9 */
[----:B------:R-:W-:-:S02]  /*2ba0*/  ISETP.GE.AND P5, PT, R24, 0x31, PT ;  /* 0x000000311800780c */ /* 0x000fc40003fa6270 */
[----:B---3--:R-:W-:Y:S01]  /*2bb0*/  SHF.R.S32.HI R27, RZ, 0x1f, R199 ;  /* 0x0000001fff1b7819 */ /* 0x008fe200000114c7 */
[----:B------:R-:W-:-:S04]  /*2bc0*/  IMAD.WIDE.U32 R2, R199, c[0x0][0x1f0], R2 ;  /* 0x00007c00c7027a25 */ /* 0x000fc800078e0002 */
[----:B------:R-:W-:Y:S01]  /*2bd0*/  IMAD R0, R27, c[0x0][0x1f0], RZ ;  /* 0x00007c001b007a24 */ /* 0x000fe200078e02ff */
[----:B------:R-:W-:-:S03]  /*2be0*/  IADD3 R2, P0, R2, R244, RZ ;  /* 0x000000f402027210 */ /* 0x000fc60007f1e0ff */
[----:B------:R-:W-:-:S05]  /*2bf0*/  IMAD R0, R199, c[0x0][0x1f4], R0 ;  /* 0x00007d00c7007a24 */ /* 0x000fca00078e0200 */
[----:B------:R-:W-:Y:S02]  /*2c00*/  IADD3.X R3, R250, R3, R0, P0, !PT ;  /* 0x00000003fa037210 */ /* 0x000fe400007fe400 */
[----:B------:R-:W-:-:S04]  /*2c10*/  LEA R0, P0, R2, c[0x0][0x1c8], 0x1 ;  /* 0x0000720002007a11 */ /* 0x000fc800078008ff */
[----:B------:R-:W-:Y:S01]  /*2c20*/  LEA.HI.X R4, R2, c[0x0][0x1cc], R3, 0x1, P0 ;  /* 0x0000730002047a11 */ /* 0x000fe200000f0c03 */
[----:B------:R-:W-:Y:S01]  /*2c30*/  SHFL.IDX PT, R5, R0, 0x1, 0x181f ;  /* 0x00381f0000057f89 */ /* 0x000fe200000e0000 */
[----:B------:R-:W-:-:S03]  /*2c40*/  @P2 ISETP.GE.AND P0, PT, R205, c[0x0][0x1d4], PT ;  /* 0x00007500cd002a0c */ /* 0x000fc60003f06270 */
[----:B------:R-:W1:Y:S04]  /*2c50*/  SHFL.IDX PT, R2, R0, RZ, 0x181f ;  /* 0x00181fff00027589 */ /* 0x000e6800000e0000 */
[----:B------:R-:W3:Y:S04]  /*2c60*/  SHFL.IDX PT, R3, R4, RZ, 0x181f ;  /* 0x00181fff04037589 */ /* 0x000ee800000e0000 */
[----:B------:R-:W5:Y:S04]  /*2c70*/  SHFL.IDX PT, R7, R4, 0x1, 0x181f ;  /* 0x00381f0004077f89 */ /* 0x000f6800000e0000 */
[----:B--2-4-:R-:W2:Y:S04]  /*2c80*/  SHFL.IDX PT, R6, R0, 0x2, 0x181f ;  /* 0x00581f0000067f89 */ /* 0x014ea800000e0000 */
[----:B------:R-:W4:Y:S04]  /*2c90*/  SHFL.IDX PT, R8, R0, 0x3, 0x181f ;  /* 0x00781f0000087f89 */ /* 0x000f2800000e0000 */
[----:B------:R-:W-:Y:S01]  /*2ca0*/  SHFL.IDX PT, R0, R0, 0x4, 0x181f ;  /* 0x00981f0000007f89 */ /* 0x000fe200000e0000 */
[----:B-1----:R-:W-:-:S03]  /*2cb0*/  @P2 LEA R2, P4, R205, R2, 0x1 ;  /* 0x00000002cd022211 */ /* 0x002fc600078808ff */
[----:B------:R-:W1:Y:S01]  /*2cc0*/  SHFL.IDX PT, R11, R4, 0x2, 0x181f ;  /* 0x00581f00040b7f89 */ /* 0x000e6200000e0000 */
[----:B---3--:R-:W-:-:S03]  /*2cd0*/  @P2 LEA.HI.X R3, R205, R3, R132, 0x1, P4 ;  /* 0x00000003cd032211 */ /* 0x008fc600020f0c84 */
[----:B------:R-:W3:Y:S01]  /*2ce0*/  SHFL.IDX PT, R10, R4, 0x3, 0x181f ;  /* 0x00781f00040a7f89 */ /* 0x000ee200000e0000 */
[----:B------:R-:W-:-:S03]  /*2cf0*/  ISETP.GE.AND P4, PT, R24, 0x41, PT ;  /* 0x000000411800780c */ /* 0x000fc60003f86270 */
[----:B------:R4:W1:Y:S04]  /*2d00*/  SHFL.IDX PT, R9, R4, 0x4, 0x181f ;  /* 0x00981f0004097f89 */ /* 0x00086800000e0000 */
[----:B------:R1:W-:Y:S01]  /*2d10*/  @P2 LDGSTS.E.BYPASS.LTC128B.128 [R200+0x2900], [R2.64], !P0 ;  /* 0x0290000002c82fae */ /* 0x0003e2000c101d46 */
[C---:B------:R-:W-:Y:S02]  /*2d20*/  @P1 ISETP.GE.AND P0, PT, R205.reuse, c[0x0][0x1d4], PT ;  /* 0x00007500cd001a0c */ /* 0x040fe40003f06270 */
[----:B-1----:R-:W-:-:S04]  /*2d30*/  @P1 LEA R2, P2, R205, R5, 0x1 ;  /* 0x00000005cd021211 */ /* 0x002fc800078408ff */
[C---:B-----5:R-:W-:Y:S02]  /*2d40*/  @P1 LEA.HI.X R3, R205.reuse, R7, R132, 0x1, P2 ;  /* 0x00000007cd031211 */ /* 0x060fe400010f0c84 */
[----:B--2---:R-:W-:-:S05]  /*2d50*/  @P6 LEA R6, P2, R205, R6, 0x1 ;  /* 0x00000006cd066211 */ /* 0x004fca00078408ff */
[----:B------:R1:W-:Y:S01]  /*2d60*/  @P1 LDGSTS.E.BYPASS.LTC128B.128 [R200+0x3100], [R2.64], !P0 ;  /* 0x0310000002c81fae */ /* 0x0003e2000c101d46 */
[C---:B----4-:R-:W-:Y:S02]  /*2d70*/  @P5 LEA R4, P1, R205.reuse, R8, 0x1 ;  /* 0x00000008cd045211 */ /* 0x050fe400078208ff */
[C-C-:B------:R-:W-:Y:S02]  /*2d80*/  @P6 LEA.HI.X R7, R205.reuse, R11, R132.reuse, 0x1, P2 ;  /* 0x0000000bcd076211 */ /* 0x140fe400010f0c84 */
[C---:B------:R-:W-:Y:S02]  /*2d90*/  @P6 ISETP.GE.AND P2, PT, R205.reuse, c[0x0][0x1d4], PT ;  /* 0x00007500cd006a0c */ /* 0x040fe40003f46270 */
[C---:B---3--:R-:W-:Y:S02]  /*2da0*/  @P5 LEA.HI.X R5, R205.reuse, R10, R132, 0x1, P1 ;  /* 0x0000000acd055211 */ /* 0x048fe400008f0c84 */
[----:B------:R-:W-:-:S09]  /*2db0*/  @P5 ISETP.GE.AND P1, PT, R205, c[0x0][0x1d4], PT ;  /* 0x00007500cd005a0c */ /* 0x000fd20003f26270 */
[----:B------:R2:W-:Y:S04]  /*2dc0*/  @P6 LDGSTS.E.BYPASS.LTC128B.128 [R200+0x3900], [R6.64], !P2 ;  /* 0x0390000006c86fae */ /* 0x0005e8000d101d46 */
[----:B------:R2:W-:Y:S01]  /*2dd0*/  @P5 LDGSTS.E.BYPASS.LTC128B.128 [R200+0x4100], [R4.64], !P1 ;  /* 0x0410000004c85fae */ /* 0x0005e2000c901d46 */
[C---:B-1----:R-:W-:Y:S02]  /*2de0*/  @P4 LEA R2, P0, R205.reuse, R0, 0x1 ;  /* 0x00000000cd024211 */ /* 0x042fe400078008ff */
[----:B------:R-:W-:Y:S02]  /*2df0*/  IADD3 R0, R188, 0x20, RZ ;  /* 0x00000020bc007810 */ /* 0x000fe40007ffe0ff */
[C---:B------:R-:W-:Y:S02]  /*2e00*/  @P4 LEA.HI.X R3, R205.reuse, R9, R132, 0x1, P0 ;  /* 0x00000009cd034211 */ /* 0x040fe400000f0c84 */
[----:B------:R-:W-:-:S13]  /*2e10*/  @P4 ISETP.GE.AND P0, PT, R205, c[0x0][0x1d4], PT ;  /* 0x00007500cd004a0c */ /* 0x000fda0003f06270 */
[----:B------:R1:W-:Y:S01]  /*2e20*/  @P4 LDGSTS.E.BYPASS.LTC128B.128 [R200+0x4900], [R2.64], !P0 ;  /* 0x0490000002c84fae */ /* 0x0003e2000c101d46 */
[----:B------:R-:W-:-:S03]  /*2e30*/  R2P PR, R206, 0x6 ;  /* 0x00000006ce007804 */ /* 0x000fc60000000000 */
[----:B------:R-:W0:Y:S10]  /*2e40*/  LDGDEPBAR ;  /* 0x00000000000079af */ /* 0x000e340000000000 */
[----:B------:R-:W-:-:S02]  /*2e50*/  @P1 IADD3 R0, R188, -0x20, RZ ;  /* 0xffffffe0bc001810 */ /* 0x000fc40007ffe0ff */
[----:B------:R-:W-:-:S04]  /*2e60*/  ISETP.GE.AND P1, PT, R205, c[0x0][0x1d4], PT ;  /* 0x00007500cd007a0c */ /* 0x000fc80003f26270 */
[----:B------:R-:W-:Y:S01]  /*2e70*/  ISETP.LT.OR P6, PT, R24, 0x11, P1 ;  /* 0x000000111800780c */ /* 0x000fe20000fc1670 */
[----:B-1----:R-:W-:Y:S01]  /*2e80*/  IMAD.WIDE.U32 R2, R201, c[0x0][0x208], RZ ;  /* 0x00008200c9027a25 */ /* 0x002fe200078e00ff */
[----:B------:R-:W-:-:S04]  /*2e90*/  DEPBAR.LE SB0, 0x1 ;  /* 0x000080400000791a */ /* 0x000fc80000000000 */
[----:B------:R-:W-:-:S04]  /*2ea0*/  DEPBAR.LE SB0, 0x0 ;  /* 0x000080000000791a */ /* 0x000fc80000000000 */
[----:B------:R-:W-:Y:S06]  /*2eb0*/  BAR.SYNC.DEFER_BLOCKING 0x0 ;  /* 0x0000000000007b1d */ /* 0x000fec0000010000 */
[----:B--2---:R-:W-:Y:S04]  /*2ec0*/  LDSM.16.M88.4 R4, [R194+0x2000] ;  /* 0x00200000c204783b */ /* 0x004fe80000000200 */
[----:B------:R-:W1:Y:S04]  /*2ed0*/  LDSM.16.M88.4 R16, [R188] ;  /* 0x00000000bc10783b */ /* 0x000e680000000200 */
[----:B------:R-:W2:Y:S04]  /*2ee0*/  LDSM.16.M88.4 R12, [R188+0x800] ;  /* 0x00080000bc0c783b */ /* 0x000ea80000000200 */
[----:B------:R-:W3:Y:S04]  /*2ef0*/  LDSM.16.M88.4 R20, [R188+0x1000] ;  /* 0x00100000bc14783b */ /* 0x000ee80000000200 */
[----:B------:R-:W4:Y:S04]  /*2f00*/  LDSM.16.M88.4 R28, [R188+0x1800] ;  /* 0x00180000bc1c783b */ /* 0x000f280000000200 */
[----:B------:R-:W5:Y:S04]  /*2f10*/  LDSM.16.M88.4 R32, [R188+0x2000] ;  /* 0x00200000bc20783b */ /* 0x000f680000000200 */
[----:B------:R-:W4:Y:S04]  /*2f20*/  LDSM.16.M88.4 R8, [R194] ;  /* 0x00000000c208783b */ /* 0x000f280000000200 */
[----:B------:R-:W-:Y:S04]  /*2f30*/  LDSM.16.M88.4 R40, [R0+0x1000] ;  /* 0x001000000028783b */ /* 0x000fe80000000200 */
[----:B------:R-:W-:Y:S04]  /*2f40*/  LDSM.16.M88.4 R36, [R0+0x1800] ;  /* 0x001800000024783b */ /* 0x000fe80000000200 */
[----:B------:R-:W-:Y:S04]  /*2f50*/  LDSM.16.M88.4 R68, [R0] ;  /* 0x000000000044783b */ /* 0x000fe80000000200 */
[----:B------:R-:W-:Y:S01]  /*2f60*/  LDSM.16.M88.4 R64, [R0+0x800] ;  /* 0x000800000040783b */ /* 0x000fe20000000200 */
[C---:B-1----:R-:W-:Y:S08]  /*2f70*/  HMMA.16816.F32 R44, R4.reuse, R16, RZ ;  /* 0x00000010042c723c */ /* 0x042ff000000018ff */
[C---:B--2---:R-:W-:Y:S08]  /*2f80*/  HMMA.16816.F32 R48, R4.reuse, R12, RZ ;  /* 0x0000000c0430723c */ /* 0x044ff000000018ff */
[C---:B---3--:R-:W-:Y:S08]  /*2f90*/  HMMA.16816.F32 R52, R4.reuse, R20, RZ ;  /* 0x000000140434723c */ /* 0x048ff000000018ff */
[C---:B----4-:R-:W-:Y:S08]  /*2fa0*/  HMMA.16816.F32 R56, R4.reuse, R28, RZ ;  /* 0x0000001c0438723c */ /* 0x050ff000000018ff */
[C---:B-----5:R-:W-:Y:S08]  /*2fb0*/  HMMA.16816.F32 R60, R4.reuse, R32, RZ ;  /* 0x00000020043c723c */ /* 0x060ff000000018ff */
[C---:B------:R-:W-:Y:S08]  /*2fc0*/  HMMA.16816.F32 R72, R4.reuse, R18, RZ ;  /* 0x000000120448723c */ /* 0x040ff000000018ff */
[C---:B------:R-:W-:Y:S08]  /*2fd0*/  HMMA.16816.F32 R92, R4.reuse, R14, RZ ;  /* 0x0000000e045c723c */ /* 0x040ff000000018ff */
[C---:B------:R-:W-:Y:S08]  /*2fe0*/  HMMA.16816.F32 R96, R4.reuse, R22, RZ ;  /* 0x000000160460723c */ /* 0x040ff000000018ff */
[C---:B------:R-:W-:Y:S08]  /*2ff0*/  HMMA.16816.F32 R104, R4.reuse, R30, RZ ;  /* 0x0000001e0468723c */ /* 0x040ff000000018ff */
[----:B------:R-:W-:Y:S07]  /*3000*/  HMMA.16816.F32 R112, R4, R34, RZ ;  /* 0x000000220470723c */ /* 0x000fee00000018ff */
[----:B------:R-:W-:Y:S01]  /*3010*/  IMAD R4, R25, c[0x0][0x208], RZ ;  /* 0x0000820019047a24 */ /* 0x000fe200078e02ff */
[----:B------:R-:W-:Y:S01]  /*3020*/  HMMA.16816.F32 R116, R8, R16, RZ ;  /* 0x000000100874723c */ /* 0x000fe200000018ff */
[----:B------:R-:W-:-:S02]  /*3030*/  IMAD R5, R27, c[0x0][0x218], RZ ;  /* 0x000086001b057a24 */ /* 0x000fc400078e02ff */
[----:B------:R-:W-:Y:S02]  /*3040*/  IMAD R4, R201, c[0x0][0x20c], R4 ;  /* 0x00008300c9047a24 */ /* 0x000fe400078e0204 */
[----:B------:R-:W-:Y:S02]  /*3050*/  IMAD R5, R199, c[0x0][0x21c], R5 ;  /* 0x00008700c7057a24 */ /* 0x000fe400078e0205 */
[----:B------:R-:W-:Y:S01]  /*3060*/  IMAD.IADD R3, R3, 0x1, R4 ;  /* 0x0000000103037824 */ /* 0x000fe200078e0204 */
[----:B------:R-:W-:Y:S03]  /*3070*/  HMMA.16816.F32 R128, R8, R18, RZ ;  /* 0x000000120880723c */ /* 0x000fe600000018ff */
[----:B------:R-:W-:-:S05]  /*3080*/  IMAD.WIDE.U32 R2, R199, c[0x0][0x218], R2 ;  /* 0x00008600c7027a25 */ /* 0x000fca00078e0002 */
[----:B------:R-:W-:Y:S01]  /*3090*/  IADD3 R4, P0, R2, R248, RZ ;  /* 0x000000f802047210 */ /* 0x000fe20007f1e0ff */
[----:B------:R-:W-:Y:S03]  /*30a0*/  HMMA.16816.F32 R140, R8, R12, RZ ;  /* 0x0000000c088c723c */ /* 0x000fe600000018ff */
[----:B------:R-:W-:Y:S02]  /*30b0*/  IADD3.X R3, R252, R3, R5, P0, !PT ;  /* 0x00000003fc037210 */ /* 0x000fe400007fe405 */
[----:B------:R-:W-:-:S03]  /*30c0*/  LEA R2, P0, R4, c[0x0][0x1f8], 0x1 ;  /* 0x00007e0004027a11 */ /* 0x000fc600078008ff */
[----:B------:R-:W-:Y:S01]  /*30d0*/  HMMA.16816.F32 R120, R8, R14, RZ ;  /* 0x0000000e0878723c */ /* 0x000fe200000018ff */
[----:B------:R-:W-:Y:S01]  /*30e0*/  LEA.HI.X R5, R4, c[0x0][0x1fc], R3, 0x1, P0 ;  /* 0x00007f0004057a11 */ /* 0x000fe200000f0c03 */
[----:B------:R-:W-:Y:S01]  /*30f0*/  SHFL.IDX PT, R6, R2, 0x2, 0x181f ;  /* 0x00581f0002067f89 */ /* 0x000fe200000e0000 */
[----:B------:R-:W-:-:S03]  /*3100*/  ISETP.LT.OR P0, PT, R24, 0x1, P1 ;  /* 0x000000011800780c */ /* 0x000fc60000f01670 */
[----:B------:R-:W-:Y:S02]  /*3110*/  SHFL.IDX PT, R3, R2, RZ, 0x181f ;  /* 0x00181fff02037589 */ /* 0x000fe400000e0000 */
[C---:B------:R-:W-:Y:S02]  /*3120*/  HMMA.16816.F32 R108, R8.reuse, R20, RZ ;  /* 0x00000014086c723c */ /* 0x040fe400000018ff */
[----:B------:R-:W1:Y:S04]  /*3130*/  SHFL.IDX PT, R4, R2, 0x1, 0x181f ;  /* 0x00381f0002047f89 */ /* 0x000e6800000e0000 */
[----:B------:R-:W-:Y:S01]  /*3140*/  SHFL.IDX PT, R7, R5, RZ, 0x181f ;  /* 0x00181fff05077589 */ /* 0x000fe200000e0000 */
[C---:B------:R-:W-:Y:S01]  /*3150*/  SHF.L.U64.HI R20, R205.reuse, 0x1, R132 ;  /* 0x00000001cd147819 */ /* 0x040fe20000010284 */
[C---:B------:R-:W-:Y:S02]  /*3160*/  HMMA.16816.F32 R124, R8.reuse, R22, RZ ;  /* 0x00000016087c723c */ /* 0x040fe400000018ff */
[----:B------:R-:W2:Y:S04]  /*3170*/  LDSM.16.M88.4 R12, [R197+0x2000] ;  /* 0x00200000c50c783b */ /* 0x000ea80000000200 */
[----:B------:R-:W-:Y:S01]  /*3180*/  SHFL.IDX PT, R18, R2, 0x3, 0x181f ;  /* 0x00781f0002127f89 */ /* 0x000fe200000e0000 */
[----:B------:R-:W-:Y:S01]  /*3190*/  IMAD.SHL.U32 R23, R205, 0x2, RZ ;  /* 0x00000002cd177824 */ /* 0x000fe200078e00ff */
[C---:B------:R-:W-:Y:S02]  /*31a0*/  HMMA.16816.F32 R100, R8.reuse, R28, RZ ;  /* 0x0000001c0864723c */ /* 0x040fe400000018ff */
[----:B------:R-:W-:Y:S04]  /*31b0*/  SHFL.IDX PT, R22, R5, 0x3, 0x181f ;  /* 0x00781f0005167f89 */ /* 0x000fe800000e0000 */
[----:B------:R1:W-:Y:S02]  /*31c0*/  SHFL.IDX PT, R19, R2, 0x4, 0x181f ;  /* 0x00981f0002137f89 */ /* 0x0003e400000e0000 */
[C---:B------:R-:W-:Y:S02]  /*31d0*/  HMMA.16816.F32 R136, R8.reuse, R30, RZ ;  /* 0x0000001e0888723c */ /* 0x040fe400000018ff */
[----:B------:R-:W-:Y:S04]  /*31e0*/  LDSM.16.M88.4 R28, [R0+0x2000] ;  /* 0x00200000001c783b */ /* 0x000fe80000000200 */
[----:B------:R-:W-:Y:S02]  /*31f0*/  SHFL.IDX PT, R21, R5, 0x4, 0x181f ;  /* 0x00981f0005157f89 */ /* 0x000fe400000e0000 */
[C---:B------:R-:W-:Y:S08]  /*3200*/  HMMA.16816.F32 R88, R8.reuse, R32, RZ ;  /* 0x000000200858723c */ /* 0x040ff000000018ff */
[----:B------:R-:W-:Y:S01]  /*3210*/  HMMA.16816.F32 R84, R8, R34, RZ ;  /* 0x000000220854723c */ /* 0x000fe200000018ff */
[----:B------:R-:W3:Y:S04]  /*3220*/  SHFL.IDX PT, R11, R5, 0x1, 0x181f ;  /* 0x00381f00050b7f89 */ /* 0x000ee800000e0000 */
[----:B------:R-:W4:Y:S01]  /*3230*/  SHFL.IDX PT, R10, R5, 0x2, 0x181f ;  /* 0x00581f00050a7f89 */ /* 0x000f2200000e0000 */
[----:B-1----:R-:W-:-:S02]  /*3240*/  IADD3 R2, P5, R4, R23, RZ ;  /* 0x0000001704027210 */ /* 0x002fc40007fbe0ff */
[-C--:B------:R-:W-:Y:S01]  /*3250*/  IADD3 R8, P4, R3, R23.reuse, RZ ;  /* 0x0000001703087210 */ /* 0x080fe20007f9e0ff */
[C---:B--2---:R-:W-:Y:S04]  /*3260*/  HMMA.16816.F32 R32, R12.reuse, R40, R52 ;  /* 0x000000280c20723c */ /* 0x044fe80000001834 */
[--C-:B------:R-:W-:Y:S01]  /*3270*/  IMAD.X R9, R7, 0x1, R20.reuse, P4 ;  /* 0x0000000107097824 */ /* 0x100fe200020e0614 */
[----:B------:R-:W-:Y:S02]  /*3280*/  IADD3 R16, P4, R6, R23, RZ ;  /* 0x0000001706107210 */ /* 0x000fe40007f9e0ff */
[----:B------:R-:W1:Y:S01]  /*3290*/  LDSM.16.M88.4 R4, [R197] ;  /* 0x00000000c504783b */ /* 0x000e620000000200 */
[----:B------:R-:W-:Y:S03]  /*32a0*/  HMMA.16816.F32 R164, R12, R36, R56 ;  /* 0x000000240ca4723c */ /* 0x000fe60000001838 */
[----:B------:R-:W-:Y:S01]  /*32b0*/  @!PT LDS RZ, [RZ] ;  /* 0x00000000fffff984 */ /* 0x000fe20000000800 */
[----:B------:R-:W-:Y:S01]  /*32c0*/  @!PT LDS RZ, [RZ] ;  /* 0x00000000fffff984 */ /* 0x000fe20000000800 */
[----:B------:R-:W-:Y:S01]  /*32d0*/  @!PT LDS RZ, [RZ] ;  /* 0x00000000fffff984 */ /* 0x000fe20000000800 */
[----:B------:R2:W-:Y:S01]  /*32e0*/  LDGSTS.E.BYPASS.LTC128B.128 [R200+0x100], [R8.64], !P0 ;  /* 0x0010000008c87fae */ /* 0x0005e2000c101d46 */
[----:B---3--:R-:W-:Y:S01]  /*32f0*/  IMAD.X R3, R11, 0x1, R20, P5 ;  /* 0x000000010b037824 */ /* 0x008fe200028e0614 */
[----:B------:R-:W-:-:S03]  /*3300*/  ISETP.LT.OR P5, PT, R24, 0x21, P1 ;  /* 0x000000211800780c */ /* 0x000fc60000fa1670 */
[C---:B------:R-:W-:Y:S01]  /*3310*/  HMMA.16816.F32 R168, R12.reuse, R28, R60 ;  /* 0x0000001c0ca8723c */ /* 0x040fe2000000183c */
[--C-:B----4-:R-:W-:Y:S01]  /*3320*/  IMAD.X R17, R10, 0x1, R20.reuse, P4 ;  /* 0x000000010a117824 */ /* 0x110fe200020e0614 */
[-C--:B------:R-:W-:Y:S01]  /*3330*/  IADD3 R10, P0, R18, R23.reuse, RZ ;  /* 0x00000017120a7210 */ /* 0x080fe20007f1e0ff */
[----:B------:R3:W-:Y:S01]  /*3340*/  LDGSTS.E.BYPASS.LTC128B.128 [R200+0x900], [R2.64], !P6 ;  /* 0x0090000002c87fae */ /* 0x0007e2000f101d46 */
[C---:B------:R-:W-:Y:S02]  /*3350*/  ISETP.LT.OR P4, PT, R24.reuse, 0x31, P1 ;  /* 0x000000311800780c */ /* 0x040fe40000f81670 */
[----:B------:R-:W-:Y:S01]  /*3360*/  ISETP.LT.OR P1, PT, R24, 0x41, P1 ;  /* 0x000000411800780c */ /* 0x000fe20000f21670 */
[----:B------:R-:W-:Y:S01]  /*3370*/  IMAD.X R11, R22, 0x1, R20, P0 ;  /* 0x00000001160b7824 */ /* 0x000fe200000e0614 */
[C---:B------:R-:W-:Y:S02]  /*3380*/  HMMA.16816.F32 R80, R12.reuse, R68, R44 ;  /* 0x000000440c50723c */ /* 0x040fe4000000182c */
[----:B------:R4:W-:Y:S06]  /*3390*/  LDGSTS.E.BYPASS.LTC128B.128 [R200+0x1100], [R16.64], !P5 ;  /* 0x0110000010c87fae */ /* 0x0009ec000e901d46 */
[----:B------:R-:W-:Y:S01]  /*33a0*/  HMMA.16816.F32 R76, R12, R64, R48 ;  /* 0x000000400c4c723c */ /* 0x000fe20000001830 */
[----:B------:R5:W-:Y:S01]  /*33b0*/  LDGSTS.E.BYPASS.LTC128B.128 [R200+0x1900], [R10.64], !P4 ;  /* 0x019000000ac87fae */ /* 0x000be2000e101d46 */
[----:B--2---:R-:W-:-:S05]  /*33c0*/  IADD3 R8, P0, R19, R23, RZ ;  /* 0x0000001713087210 */ /* 0x004fca0007f1e0ff */
[----:B------:R-:W-:Y:S01]  /*33d0*/  IMAD.X R9, R21, 0x1, R20, P0 ;  /* 0x0000000115097824 */ /* 0x000fe200000e0614 */
[----:B------:R-:W-:Y:S01]  /*33e0*/  HMMA.16816.F32 R72, R12, R70, R72 ;  /* 0x000000460c48723c */ /* 0x000fe20000001848 */
[----:B------:R-:W-:-:S03]  /*33f0*/  ISETP.GT.AND P0, PT, R172, 0x4f, PT ;  /* 0x0000004fac00780c */ /* 0x000fc60003f04270 */
[----:B------:R5:W-:Y:S01]  /*3400*/  LDGSTS.E.BYPASS.LTC128B.128 [R200+0x2100], [R8.64], !P1 ;  /* 0x0210000008c87fae */ /* 0x000be2000c901d46 */
[----:B---3--:R-:W-:Y:S01]  /*3410*/  IMAD.MOV.U32 R2, RZ, RZ, 0x40 ;  /* 0x00000040ff027424 */ /* 0x008fe200078e00ff */
[----:B------:R-:W-:Y:S02]  /*3420*/  ISETP.GT.AND P1, PT, R175, R241, PT ;  /* 0x000000f1af00720c */ /* 0x000fe40003f24270 */
[----:B------:R-:W-:Y:S01]  /*3430*/  HMMA.16816.F32 R24, R12, R66, R92 ;  /* 0x000000420c18723c */ /* 0x000fe2000000185c */
[----:B------:R-:W0:Y:S01]  /*3440*/  LDGDEPBAR ;  /* 0x00000000000079af */ /* 0x000e220000000000 */
[----:B------:R-:W-:-:S03]  /*3450*/  SEL R2, R2, 0xffffffc0, !P2 ;  /* 0xffffffc002027807 */ /* 0x000fc60005000000 */
[----:B----4-:R-:W-:Y:S02]  /*3460*/  LDSM.16.M88.4 R16, [R195+0x2000] ;  /* 0x00200000c310783b */ /* 0x010fe40000000200 */
[----:B------:R-:W-:Y:S01]  /*3470*/  IMAD.IADD R3, R188, 0x1, R2 ;  /* 0x00000001bc037824 */ /* 0x000fe200078e0202 */
[----:B------:R-:W-:Y:S01]  /*3480*/  HMMA.16816.F32 R156, R12, R42, R96 ;  /* 0x0000002a0c9c723c */ /* 0x000fe20000001860 */
[----:B------:R-:W-:-:S03]  /*3490*/  IMAD.IADD R189, R2, 0x1, R0 ;  /* 0x0000000102bd7824 */ /* 0x000fc600078e0200 */
[----:B------:R-:W-:Y:S04]  /*34a0*/  LDSM.16.M88.4 R56, [R3+0x800] ;  /* 0x000800000338783b */ /* 0x000fe80000000200 */
[----:B------:R-:W2:Y:S01]  /*34b0*/  LDSM.16.M88.4 R52, [R3+0x1000] ;  /* 0x001000000334783b */ /* 0x000ea20000000200 */
[C---:B------:R-:W-:Y:S03]  /*34c0*/  HMMA.16816.F32 R152, R12.reuse, R38, R104 ;  /* 0x000000260c98723c */ /* 0x040fe60000001868 */
[----:B------:R-:W3:Y:S04]  /*34d0*/  LDSM.16.M88.4 R60, [R3] ;  /* 0x00000000033c783b */ /* 0x000ee80000000200 */
[----:B------:R-:W-:Y:S01]  /*34e0*/  LDSM.16.M88.4 R48, [R3+0x1800] ;  /* 0x001800000330783b */ /* 0x000fe20000000200 */
[----:B------:R-:W-:Y:S03]  /*34f0*/  HMMA.16816.F32 R112, R12, R30, R112 ;  /* 0x0000001e0c70723c */ /* 0x000fe60000001870 */
[----:B------:R-:W4:Y:S04]  /*3500*/  LDSM.16.M88.4 R12, [R195] ;  /* 0x00000000c30c783b */ /* 0x000f280000000200 */
[----:B------:R-:W2:Y:S01]  /*3510*/  LDSM.16.M88.4 R44, [R3+0x2000] ;  /* 0x00200000032c783b */ /* 0x000ea20000000200 */
[C---:B-1----:R-:W-:Y:S03]  /*3520*/  HMMA.16816.F32 R116, R4.reuse, R68, R116 ;  /* 0x000000440474723c */ /* 0x042fe60000001874 */
[----:B-----5:R-:W-:Y:S05]  /*3530*/  LDSM.16.M88.4 R8, [R196] ;  /* 0x00000000c408783b */ /* 0x020fea0000000200 */
[C---:B------:R-:W-:Y:S08]  /*3540*/  HMMA.16816.F32 R140, R4.reuse, R64, R140 ;  /* 0x00000040048c723c */ /* 0x040ff0000000188c */
[C---:B------:R-:W-:Y:S08]  /*3550*/  HMMA.16816.F32 R68, R4.reuse, R70, R128 ;  /* 0x000000460444723c */ /* 0x040ff00000001880 */
[C---:B------:R-:W-:Y:S08]  /*3560*/  HMMA.16816.F32 R64, R4.reuse, R66, R120 ;  /* 0x000000420440723c */ /* 0x040ff00000001878 */
[C---:B------:R-:W-:Y:S08]  /*3570*/  HMMA.16816.F32 R144, R4.reuse, R40, R108 ;  /* 0x000000280490723c */ /* 0x040ff0000000186c */
[C---:B------:R-:W-:Y:S01]  /*3580*/  HMMA.16816.F32 R124, R4.reuse, R42, R124 ;  /* 0x0000002a047c723c */ /* 0x040fe2000000187c */
[----:B------:R-:W-:Y:S07]  /*3590*/  LDSM.16.M88.4 R40, [R189] ;  /* 0x00000000bd28783b */ /* 0x000fee0000000200 */
[C---:B------:R-:W-:Y:S08]  /*35a0*/  HMMA.16816.F32 R148, R4.reuse, R36, R100 ;  /* 0x000000240494723c */ /* 0x040ff00000001864 */
[C---:B------:R-:W-:Y:S01]  /*35b0*/  HMMA.16816.F32 R136, R4.reuse, R38, R136 ;  /* 0x000000260488723c */ /* 0x040fe20000001888 */
[----:B------:R-:W-:Y:S07]  /*35c0*/  LDSM.16.M88.4 R36, [R189+0x800] ;  /* 0x00080000bd24783b */ /* 0x000fee0000000200 */
[C---:B------:R-:W-:Y:S08]  /*35d0*/  HMMA.16816.F32 R160, R4.reuse, R28, R88 ;  /* 0x0000001c04a0723c */ /* 0x040ff00000001858 */
[----:B------:R-:W-:Y:S01]  /*35e0*/  HMMA.16816.F32 R132, R4, R30, R84 ;  /* 0x0000001e0484723c */ /* 0x000fe20000001854 */
[----:B------:R-:W1:Y:S04]  /*35f0*/  LDSM.16.M88.4 R4, [R196+0x2000] ;  /* 0x00200000c404783b */ /* 0x000e680000000200 */
[----:B------:R-:W5:Y:S03]  /*3600*/  LDSM.16.M88.4 R28, [R189+0x1800] ;  /* 0x00180000bd1c783b */ /* 0x000f660000000200 */
[C---:B--2---:R-:W-:Y:S01]  /*3610*/  HMMA.16816.F32 R108, R16.reuse, R52, R32 ;  /* 0x00000034106c723c */ /* 0x044fe20000001820 */
[----:B------:R-:W2:Y:S07]  /*3620*/  LDSM.16.M88.4 R32, [R189+0x1000] ;  /* 0x00100000bd20783b */ /* 0x000eae0000000200 */
[----:B------:R-:W-:Y:S01]  /*3630*/  HMMA.16816.F32 R92, R16, R58, R24 ;  /* 0x0000003a105c723c */ /* 0x000fe20000001818 */
[----:B------:R-:W1:Y:S01]  /*3640*/  LDSM.16.M88.4 R24, [R189+0x2000] ;  /* 0x00200000bd18783b */ /* 0x000e620000000200 */
[----:B------:R-:W-:-:S06]  /*3650*/  DEPBAR.LE SB0, 0x0 ;  /* 0x000080000000791a */ /* 0x000fcc0000000000 */
[C---:B---3--:R-:W-:Y:S08]  /*3660*/  HMMA.16816.F32 R96, R16.reuse, R62, R72 ;  /* 0x0000003e1060723c */ /* 0x048ff00000001848 */
[----:B------:R-:W-:Y:S08]  /*3670*/  HMMA.16816.F32 R120, R16, R56, R76 ;  /* 0x000000381078723c */ /* 0x000ff0000000184c */
[----:B----4-:R-:W-:Y:S08]  /*3680*/  HMMA.16816.F32 R72, R12, R62, R68 ;  /* 0x0000003e0c48723c */ /* 0x010ff00000001844 */
[-C--:B------:R-:W-:Y:S08]  /*3690*/  HMMA.16816.F32 R128, R16, R60.reuse, R80 ;  /* 0x0000003c1080723c */ /* 0x080ff00000001850 */
[C---:B------:R-:W-:Y:S08]  /*36a0*/  HMMA.16816.F32 R76, R12.reuse, R60, R116 ;  /* 0x0000003c0c4c723c */ /* 0x040ff00000001874 */
[C---:B------:R-:W-:Y:S08]  /*36b0*/  HMMA.16816.F32 R68, R12.reuse, R56, R140 ;  /* 0x000000380c44723c */ /* 0x040ff0000000188c */
[----:B------:R-:W-:Y:S08]  /*36c0*/  HMMA.16816.F32 R64, R12, R58, R64 ;  /* 0x0000003a0c40723c */ /* 0x000ff00000001840 */
[----:B------:R-:W-:Y:S08]  /*36d0*/  HMMA.16816.F32 R88, R16, R54, R156 ;  /* 0x000000361058723c */ /* 0x000ff0000000189c */
[C---:B------:R-:W-:Y:S08]  /*36e0*/  HMMA.16816.F32 R60, R12.reuse, R52, R144 ;  /* 0x000000340c3c723c */ /* 0x040ff00000001890 */
[----:B------:R-:W-:Y:S08]  /*36f0*/  HMMA.16816.F32 R56, R12, R54, R124 ;  /* 0x000000360c38723c */ /* 0x000ff0000000187c */
[C---:B------:R-:W-:Y:S08]  /*3700*/  HMMA.16816.F32 R104, R16.reuse, R48, R164 ;  /* 0x000000301068723c */ /* 0x040ff000000018a4 */
[----:B------:R-:W-:Y:S08]  /*3710*/  HMMA.16816.F32 R84, R16, R50, R152 ;  /* 0x000000321054723c */ /* 0x000ff00000001898 */
[----:B------:R-:W-:Y:S08]  /*3720*/  HMMA.16816.F32 R52, R12, R48, R148 ;  /* 0x000000300c34723c */ /* 0x000ff00000001894 */
[C---:B------:R-:W-:Y:S08]  /*3730*/  HMMA.16816.F32 R100, R16.reuse, R44, R168 ;  /* 0x0000002c1064723c */ /* 0x040ff000000018a8 */
[----:B------:R-:W-:Y:S08]  /*3740*/  HMMA.16816.F32 R80, R16, R46, R112 ;  /* 0x0000002e1050723c */ /* 0x000ff00000001870 */
[C---:B------:R-:W-:Y:S08]  /*3750*/  HMMA.16816.F32 R48, R12.reuse, R50, R136 ;  /* 0x000000320c30723c */ /* 0x040ff00000001888 */
[C---:B------:R-:W-:Y:S08]  /*3760*/  HMMA.16816.F32 R16, R12.reuse, R44, R160 ;  /* 0x0000002c0c10723c */ /* 0x040ff000000018a0 */
[----:B------:R-:W-:Y:S08]  /*3770*/  HMMA.16816.F32 R12, R12, R46, R132 ;  /* 0x0000002e0c0c723c */ /* 0x000ff00000001884 */
[C---:B-1----:R-:W-:Y:S08]  /*3780*/  HMMA.16816.F32 R112, R4.reuse, R42, R96 ;  /* 0x0000002a0470723c */ /* 0x042ff00000001860 */
[C---:B-----5:R-:W-:Y:S08]  /*3790*/  HMMA.16816.F32 R132, R4.reuse, R28, R104 ;  /* 0x0000001c0484723c */ /* 0x060ff00000001868 */
[----:B------:R-:W-:Y:S08]  /*37a0*/  HMMA.16816.F32 R96, R4, R30, R84 ;  /* 0x0000001e0460723c */ /* 0x000ff00000001854 */
[C---:B------:R-:W-:Y:S08]  /*37b0*/  HMMA.16816.F32 R52, R8.reuse, R28, R52 ;  /* 0x0000001c0834723c */ /* 0x040ff00000001834 */
[----:B------:R-:W-:Y:S08]  /*37c0*/  HMMA.16816.F32 R48, R8, R30, R48 ;  /* 0x0000001e0830723c */ /* 0x000ff00000001830 */
[C---:B--2---:R-:W-:Y:S08]  /*37d0*/  HMMA.16816.F32 R124, R4.reuse, R32, R108 ;  /* 0x00000020047c723c */ /* 0x044ff0000000186c */
[C---:B------:R-:W-:Y:S08]  /*37e0*/  HMMA.16816.F32 R100, R4.reuse, R24, R100 ;  /* 0x000000180464723c */ /* 0x040ff00000001864 */
[----:B------:R-:W-:Y:S08]  /*37f0*/  HMMA.16816.F32 R44, R4, R26, R80 ;  /* 0x0000001a042c723c */ /* 0x000ff00000001850 */
[----:B------:R-:W-:Y:S08]  /*3800*/  HMMA.16816.F32 R28, R8, R24, R16 ;  /* 0x00000018081c723c */ /* 0x000ff00000001810 */
        /* <DEDUP_REMOVED lines=12> */
[----:B------:R-:W-:Y:S01]  /*38d0*/  @!UPT UIADD3 URZ, URZ, URZ, URZ ;  /* 0x0000003f3f3ff290 */ /* 0x000fe2000fffe03f */
[----:B------:R-:W-:Y:S11]  /*38e0*/  @!P1 BRA `(.L_x_76) ;  /* 0x000003d000009947 */ /* 0x000ff60003800000 */
[----:B------:R-:W-:Y:S01]  /*38f0*/  IADD3 R2, R172, R174, R243 ;  /* 0x000000aeac027210 */ /* 0x000fe20007ffe0f3 */
[----:B------:R-:W-:-:S03]  /*3900*/  IMAD.MOV.U32 R199, RZ, RZ, RZ ;  /* 0x000000ffffc77224 */ /* 0x000fc600078e00ff */
[----:B------:R-:W-:-:S05]  /*3910*/  IADD3 R2, R2, -0x50, RZ ;  /* 0xffffffb002027810 */ /* 0x000fca0007ffe0ff */
[----:B------:R-:W-:-:S04]  /*3920*/  @P3 IMAD.HI.U32 R3, R2, c[0x0][0x2bc], RZ ;  /* 0x0000af0002033a27 */ /* 0x000fc800078e00ff */
[----:B------:R-:W-:Y:S01]  /*3930*/  IMAD.MOV.U32 R0, RZ, RZ, R2 ;  /* 0x000000ffff007224 */ /* 0x000fe200078e0002 */
[----:B------:R-:W-:-:S04]  /*3940*/  @P3 SHF.R.U32.HI R0, RZ, c[0x0][0x2c0], R3 ;  /* 0x0000b000ff003a19 */ /* 0x000fc80000011603 */
[----:B------:R-:W-:-:S04]  /*3950*/  @!P0 IADD3 R3, P1, R0, R246, RZ ;  /* 0x000000f600038210 */ /* 0x000fc80007f3e0ff */
[----:B------:R-:W-:Y:S02]  /*3960*/  @!P0 LEA.HI.X.SX32 R5, R0, R251, 0x1, P1 ;  /* 0x000000fb00058211 */ /* 0x000fe400008f0eff */
[----:B------:R-:W-:-:S04]  /*3970*/  @!P0 LEA R4, P1, R3, c[0x0][0x2a0], 0x2 ;  /* 0x0000a80003048a11 */ /* 0x000fc800078210ff */
[----:B------:R-:W-:-:S05]  /*3980*/  @!P0 LEA.HI.X R5, R3, c[0x0][0x2a4], R5, 0x2, P1 ;  /* 0x0000a90003058a11 */ /* 0x000fca00008f1405 */
[----:B------:R-:W2:Y:S01]  /*3990*/  @!P0 LDG.E R199, [R4.64] ;  /* 0x0000000604c78981 */ /* 0x000ea2000c1e1900 */
[----:B------:R-:W-:-:S04]  /*39a0*/  IMAD.MOV R0, RZ, RZ, -R0 ;  /* 0x000000ffff007224 */ /* 0x000fc800078e0a00 */
[----:B------:R-:W-:-:S04]  /*39b0*/  IMAD R201, R0, c[0x0][0x2b8], R2 ;  /* 0x0000ae0000c97a24 */ /* 0x000fc800078e0202 */
[----:B------:R-:W-:Y:S01]  /*39c0*/  IMAD.WIDE.U32 R2, R201, c[0x0][0x1e0], RZ ;  /* 0x00007800c9027a25 */ /* 0x000fe200078e00ff */
[----:B------:R-:W-:-:S05]  /*39d0*/  SHF.R.S32.HI R0, RZ, 0x1f, R201 ;  /* 0x0000001fff007819 */ /* 0x000fca00000114c9 */
[----:B------:R-:W-:-:S04]  /*39e0*/  IMAD R0, R0, c[0x0][0x1e0], RZ ;  /* 0x0000780000007a24 */ /* 0x000fc800078e02ff */
[----:B------:R-:W-:-:S04]  /*39f0*/  IMAD R0, R201, c[0x0][0x1e4], R0 ;  /* 0x00007900c9007a24 */ /* 0x000fc800078e0200 */
[----:B------:R-:W-:Y:S01]  /*3a00*/  IMAD.IADD R3, R3, 0x1, R0 ;  /* 0x0000000103037824 */ /* 0x000fe200078e0200 */
[----:B--2---:R-:W-:-:S03]  /*3a10*/  SHF.R.S32.HI R0, RZ, 0x1f, R199 ;  /* 0x0000001fff007819 */ /* 0x004fc600000114c7 */
[----:B------:R-:W-:-:S04]  /*3a20*/  IMAD.WIDE.U32 R2, R199, c[0x0][0x1f0], R2 ;  /* 0x00007c00c7027a25 */ /* 0x000fc800078e0002 */
[----:B------:R-:W-:Y:S01]  /*3a30*/  IMAD R0, R0, c[0x0][0x1f0], RZ ;  /* 0x00007c0000007a24 */ /* 0x000fe200078e02ff */
[----:B------:R-:W-:-:S03]  /*3a40*/  IADD3 R2, P2, R244, R2, RZ ;  /* 0x00000002f4027210 */ /* 0x000fc60007f5e0ff */
[----:B------:R-:W-:Y:S01]  /*3a50*/  IMAD R4, R199, c[0x0][0x1f4], R0 ;  /* 0x00007d00c7047a24 */ /* 0x000fe200078e0200 */
[----:B------:R-:W-:-:S04]  /*3a60*/  LEA R0, P1, R2, c[0x0][0x1c8], 0x1 ;  /* 0x0000720002007a11 */ /* 0x000fc800078208ff */
[----:B------:R-:W-:-:S04]  /*3a70*/  IADD3.X R3, R250, R3, R4, P2, !PT ;  /* 0x00000003fa037210 */ /* 0x000fc800017fe404 */
[----:B------:R-:W-:Y:S01]  /*3a80*/  LEA.HI.X R4, R2, c[0x0][0x1cc], R3, 0x1, P1 ;  /* 0x0000730002047a11 */ /* 0x000fe200008f0c03 */
[----:B------:R-:W-:Y:S05]  /*3a90*/  BRA.DIV ~URZ, `(.L_x_77) ;  /* 0x0000a8b27f007947 */ /* 0x000fea000b800000 */
[----:B------:R1:W2:Y:S02]  /*3aa0*/  SHFL.IDX PT, R7, R4, RZ, 0x181f ;  /* 0x00181fff04077589 */ /* 0x0002a400000e0000 */
.L_x_171:
[----:B------:R-:W-:Y:S05]  /*3ab0*/  BRA.DIV ~URZ, `(.L_x_78) ;  /* 0x0000a9027f007947 */ /* 0x000fea000b800000 */
[----:B------:R-:W3:Y:S01]  /*3ac0*/  SHFL.IDX PT, R2, R0, RZ, 0x181f ;  /* 0x00181fff00027589 */ /* 0x000ee200000e0000 */
[----:B------:R-:W-:-:S03]  /*3ad0*/  ISETP.GE.AND P1, PT, R205, c[0x0][0x1d4], PT ;  /* 0x00007500cd007a0c */ /* 0x000fc60003f26270 */
[----:B------:R-:W4:Y:S04]  /*3ae0*/  SHFL.IDX PT, R3, R0, 0x1, 0x181f ;  /* 0x00381f0000037f89 */ /* 0x000f2800000e0000 */
[----:B------:R-:W5:Y:S04]  /*3af0*/  SHFL.IDX PT, R6, R0, 0x2, 0x181f ;  /* 0x00581f0000067f89 */ /* 0x000f6800000e0000 */
[----:B------:R-:W1:Y:S04]  /*3b00*/  SHFL.IDX PT, R5, R0, 0x3, 0x181f ;  /* 0x00781f0000057f89 */ /* 0x000e6800000e0000 */
[----:B------:R-:W2:Y:S04]  /*3b10*/  SHFL.IDX PT, R9, R4, 0x1, 0x181f ;  /* 0x00381f0004097f89 */ /* 0x000ea800000e0000 */
[----:B------:R-:W2:Y:S04]  /*3b20*/  SHFL.IDX PT, R13, R4, 0x2, 0x181f ;  /* 0x00581f00040d7f89 */ /* 0x000ea800000e0000 */
[----:B------:R-:W2:Y:S01]  /*3b30*/  SHFL.IDX PT, R12, R4, 0x3, 0x181f ;  /* 0x00781f00040c7f89 */ /* 0x000ea200000e0000 */
[----:B---3--:R-:W-:-:S02]  /*3b40*/  IADD3 R10, P2, R2, R23, RZ ;  /* 0x00000017020a7210 */ /* 0x008fc40007f5e0ff */
[-C--:B----4-:R-:W-:Y:S01]  /*3b50*/  IADD3 R8, P4, R3, R23.reuse, RZ ;  /* 0x0000001703087210 */ /* 0x090fe20007f9e0ff */
[----:B------:R-:W3:Y:S02]  /*3b60*/  SHFL.IDX PT, R0, R0, 0x4, 0x181f ;  /* 0x00981f0000007f89 */ /* 0x000ee400000e0000 */
[----:B--2---:R-:W-:Y:S01]  /*3b70*/  IMAD.X R11, R7, 0x1, R20, P2 ;  /* 0x00000001070b7824 */ /* 0x004fe200010e0614 */
[-C--:B-----5:R-:W-:Y:S01]  /*3b80*/  IADD3 R6, P3, R6, R23.reuse, RZ ;  /* 0x0000001706067210 */ /* 0x0a0fe20007f7e0ff */
[----:B-1----:R-:W1:Y:S01]  /*3b90*/  SHFL.IDX PT, R4, R4, 0x4, 0x181f ;  /* 0x00981f0004047f89 */ /* 0x002e6200000e0000 */
[----:B------:R-:W-:-:S03]  /*3ba0*/  IADD3 R2, P2, R5, R23, RZ ;  /* 0x0000001705027210 */ /* 0x000fc60007f5e0ff */
[----:B------:R2:W-:Y:S01]  /*3bb0*/  LDGSTS.E.BYPASS.LTC128B.128 [R200+0x2900], [R10.64], !P1 ;  /* 0x029000000ac87fae */ /* 0x0005e2000c901d46 */
[----:B------:R-:W-:Y:S01]  /*3bc0*/  SEL R5, RZ, 0x10, P1 ;  /* 0x00000010ff057807 */ /* 0x000fe20000800000 */
[--C-:B------:R-:W-:Y:S02]  /*3bd0*/  IMAD.X R9, R9, 0x1, R20.reuse, P4 ;  /* 0x0000000109097824 */ /* 0x100fe400020e0614 */
[----:B------:R-:W-:-:S03]  /*3be0*/  IMAD.X R7, R13, 0x1, R20, P3 ;  /* 0x000000010d077824 */ /* 0x000fc600018e0614 */
[----:B------:R2:W-:Y:S01]  /*3bf0*/  LDGSTS.E.BYPASS.LTC128B.128 [R200+0x3100], [R8.64], !P1 ;  /* 0x0310000008c87fae */ /* 0x0005e2000c901d46 */
[----:B------:R-:W-:-:S03]  /*3c00*/  IMAD.X R3, R12, 0x1, R20, P2 ;  /* 0x000000010c037824 */ /* 0x000fc600010e0614 */
[----:B------:R2:W-:Y:S04]  /*3c10*/  LDGSTS.E.BYPASS.LTC128B.128 [R200+0x3900], [R6.64], !P1 ;  /* 0x0390000006c87fae */ /* 0x0005e8000c901d46 */
[----:B------:R2:W-:Y:S02]  /*3c20*/  LDGSTS.E.BYPASS.LTC128B.128 [R200+0x4100], [R2.64], !P1 ;  /* 0x0410000002c87fae */ /* 0x0005e4000c901d46 */
.L_x_172:
[C---:B--23--:R-:W-:Y:S02]  /*3c30*/  IADD3 R2, -R5.reuse, 0x10, RZ ;  /* 0x0000001005027810 */ /* 0x04cfe40007ffe1ff */
[----:B------:R-:W-:Y:S02]  /*3c40*/  ISETP.NE.U32.AND P3, PT, R5, RZ, PT ;  /* 0x000000ff0500720c */ /* 0x000fe40003f65070 */
[----:B------:R-:W-:-:S04]  /*3c50*/  LOP3.LUT R2, R2, 0xf, RZ, 0xc0, !PT ;  /* 0x0000000f02027812 */ /* 0x000fc800078ec0ff */
[----:B------:R-:W-:-:S04]  /*3c60*/  IADD3 R2, P2, P1, R2, R0, R23 ;  /* 0x0000000002027210 */ /* 0x000fc8000795e017 */
[----:B-1----:R-:W-:-:S05]  /*3c70*/  IADD3.X R3, RZ, R4, R20, P2, P1 ;  /* 0x00000004ff037210 */ /* 0x002fca00017e2414 */
[----:B------:R-:W-:Y:S01]  /*3c80*/  @!PT LDS RZ, [RZ] ;  /* 0x00000000fffff984 */ /* 0x000fe20000000800 */
[----:B------:R-:W-:Y:S01]  /*3c90*/  @!PT LDS RZ, [RZ] ;  /* 0x00000000fffff984 */ /* 0x000fe20000000800 */
[----:B------:R-:W-:Y:S01]  /*3ca0*/  @!PT LDS RZ, [RZ] ;  /* 0x00000000fffff984 */ /* 0x000fe20000000800 */
[----:B------:R1:W-:Y:S04]  /*3cb0*/  LDGSTS.E.BYPASS.LTC128B.128.ZFILL [R200+0x4900], [R2.64], P3 ;  /* 0x0490000002c87fae */ /* 0x0003e80009941d46 */
.L_x_76:
[----:B------:R-:W-:Y:S05]  /*3cc0*/  BSYNC B0 ;  /* 0x0000000000007941 */ /* 0x000fea0003800000 */
.L_x_75:
[----:B------:R-:W2:Y:S04]  /*3cd0*/  LDL R0, [R1+0x38] ;  /* 0x0000380001007983 */ /* 0x000ea80000100800 */
[----:B------:R-:W0:Y:S01]  /*3ce0*/  LDGDEPBAR ;  /* 0x00000000000079af */ /* 0x000e220000000000 */
[----:B--2---:R-:W-:-:S05]  /*3cf0*/  IMAD.IADD R0, R173, 0x1, -R0 ;  /* 0x00000001ad007824 */ /* 0x004fca00078e0a00 */
[C---:B------:R-:W-:Y:S02]  /*3d00*/  ISETP.GT.AND P2, PT, R0.reuse, RZ, PT ;  /* 0x000000ff0000720c */ /* 0x040fe40003f44270 */
[----:B------:R-:W-:Y:S02]  /*3d10*/  ISETP.GT.AND P1, PT, R0, 0x1, PT ;  /* 0x000000010000780c */ /* 0x000fe40003f24270 */
[----:B------:R-:W-:Y:S02]  /*3d20*/  FSEL R88, R130, -INF , P2 ;  /* 0xff80000082587808 */ /* 0x000fe40001000000 */
[----:B------:R-:W-:Y:S02]  /*3d30*/  FSEL R38, R128, -INF , P2 ;  /* 0xff80000080267808 */ /* 0x000fe40001000000 */
[----:B------:R-:W-:Y:S02]  /*3d40*/  FSEL R89, R131, -INF , P1 ;  /* 0xff80000083597808 */ /* 0x000fe40000800000 */
[----:B------:R-:W-:-:S02]  /*3d50*/  FSEL R81, R129, -INF , P1 ;  /* 0xff80000081517808 */ /* 0x000fc40000800000 */
[C---:B------:R-:W-:Y:S02]  /*3d60*/  ISETP.GT.AND P4, PT, R0.reuse, 0x8, PT ;  /* 0x000000080000780c */ /* 0x040fe40003f84270 */
        /* <DEDUP_REMOVED lines=39> */
[C---:B------:R-:W-:Y:S02]  /*3fe0*/  ISETP.GT.AND P4, PT, R0.reuse, 0x28, PT ;  /* 0x000000280000780c */ /* 0x040fe40003f84270 */
[----:B------:R-:W-:-:S02]  /*3ff0*/  ISETP.GT.AND P3, PT, R0, 0x29, PT ;  /* 0x000000290000780c */ /* 0x000fc40003f64270 */
        /* <DEDUP_REMOVED lines=24> */
[C---:B------:R-:W-:Y:S02]  /*4180*/  ISETP.GT.AND P4, PT, R0.reuse, 0x40, PT ;  /* 0x000000400000780c */ /* 0x040fe40003f84270 */
[C---:B------:R-:W-:Y:S02]  /*4190*/  ISETP.GT.AND P3, PT, R0.reuse, 0x41, PT ;  /* 0x000000410000780c */ /* 0x040fe40003f64270 */
[C---:B------:R-:W-:Y:S02]  /*41a0*/  ISETP.GT.AND P2, PT, R0.reuse, 0x48, PT ;  /* 0x000000480000780c */ /* 0x040fe40003f44270 */
[----:B------:R-:W-:Y:S02]  /*41b0*/  ISETP.GT.AND P1, PT, R0, 0x49, PT ;  /* 0x000000490000780c */ /* 0x000fe40003f24270 */
[----:B------:R-:W-:Y:S02]  /*41c0*/  FMNMX.FTZ R0, R10, R11, !PT ;  /* 0x0000000b0a007209 */ /* 0x000fe40007810000 */
[----:B-1----:R-:W-:-:S02]  /*41d0*/  FMNMX.FTZ R2, R14, R16, !PT ;  /* 0x000000100e027209 */ /* 0x002fc40007810000 */
        /* <DEDUP_REMOVED lines=46> */
[----:B------:R-:W-:Y:S02]  /*44c0*/  FSEL R153, R98, -INF , P6 ;  /* 0xff80000062997808 */ /* 0x000fe40003000000 */
[----:B------:R-:W-:-:S02]  /*44d0*/  FSEL R151, R96, -INF , P6 ;  /* 0xff80000060977808 */ /* 0x000fc40003000000 */
[----:B------:R-:W-:Y:S02]  /*44e0*/  FSEL R139, R50, -INF , P6 ;  /* 0xff800000328b7808 */ /* 0x000fe40003000000 */
[----:B------:R-:W-:Y:S02]  /*44f0*/  FSEL R137, R48, -INF , P6 ;  /* 0xff80000030897808 */ /* 0x000fe40003000000 */
[----:B------:R-:W-:Y:S02]  /*4500*/  FMNMX.FTZ R0, R140, R0, !PT ;  /* 0x000000008c007209 */ /* 0x000fe40007810000 */
[----:B------:R-:W-:Y:S02]  /*4510*/  FMNMX.FTZ R2, R142, R2, !PT ;  /* 0x000000028e027209 */ /* 0x000fe40007810000 */
[----:B------:R-:W-:Y:S02]  /*4520*/  FMNMX.FTZ R3, R149, R3, !PT ;  /* 0x0000000395037209 */ /* 0x000fe40007810000 */
[----:B------:R-:W-:-:S02]  /*4530*/  FMNMX.FTZ R4, R154, R4, !PT ;  /* 0x000000049a047209 */ /* 0x000fc40007810000 */
[----:B------:R-:W-:Y:S02]  /*4540*/  FSEL R155, R99, -INF , P5 ;  /* 0xff800000639b7808 */ /* 0x000fe40002800000 */
[----:B------:R-:W-:Y:S02]  /*4550*/  FSEL R150, R97, -INF , P5 ;  /* 0xff80000061967808 */ /* 0x000fe40002800000 */
        /* <DEDUP_REMOVED lines=8> */
[----:B------:R-:W-:Y:S02]  /*45e0*/  FSEL R162, R30, -INF , P4 ;  /* 0xff8000001ea27808 */ /* 0x000fe40002000000 */
[----:B------:R-:W-:-:S02]  /*45f0*/  FSEL R160, R28, -INF , P4 ;  /* 0xff8000001ca07808 */ /* 0x000fc40002000000 */
        /* <DEDUP_REMOVED lines=28> */
[----:B------:R-:W-:Y:S02]  /*47c0*/  FMNMX.FTZ R0, R156, R0, !PT ;  /* 0x000000009c007209 */ /* 0x000fe40007810000 */
[----:B------:R-:W-:-:S02]  /*47d0*/  FMNMX.FTZ R5, R164, R2, !PT ;  /* 0x00000002a4057209 */ /* 0x000fc40007810000 */
[----:B------:R-:W-:Y:S02]  /*47e0*/  FMNMX.FTZ R6, R165, R3, !PT ;  /* 0x00000003a5067209 */ /* 0x000fe40007810000 */
[----:B------:R-:W-:Y:S01]  /*47f0*/  FMNMX.FTZ R8, R169, R4, !PT ;  /* 0x00000004a9087209 */ /* 0x000fe20007810000 */
[----:B------:R-:W-:Y:S05]  /*4800*/  BRA.DIV ~URZ, `(.L_x_79) ;  /* 0x0000a1127f007947 */ /* 0x000fea000b800000 */
[----:B------:R1:W2:Y:S02]  /*4810*/  SHFL.BFLY PT, R2, R0, 0x2, 0x1f ;  /* 0x0c401f0000027f89 */ /* 0x0002a400000e0000 */
.L_x_173:
[----:B--2---:R-:W-:Y:S01]  /*4820*/  FMNMX.FTZ R4, R0, R2, !PT ;  /* 0x0000000200047209 */ /* 0x004fe20007810000 */
[----:B------:R-:W-:Y:S05]  /*4830*/  BRA.DIV ~URZ, `(.L_x_80) ;  /* 0x0000a1427f007947 */ /* 0x000fea000b800000 */
[----:B-1----:R-:W1:Y:S04]  /*4840*/  SHFL.BFLY PT, R0, R5, 0x2, 0x1f ;  /* 0x0c401f0005007f89 */ /* 0x002e6800000e0000 */
[----:B------:R-:W2:Y:S04]  /*4850*/  SHFL.BFLY PT, R2, R6, 0x2, 0x1f ;  /* 0x0c401f0006027f89 */ /* 0x000ea800000e0000 */
[----:B------:R-:W3:Y:S04]  /*4860*/  SHFL.BFLY PT, R7, R8, 0x2, 0x1f ;  /* 0x0c401f0008077f89 */ /* 0x000ee800000e0000 */
[----:B------:R-:W4:Y:S01]  /*4870*/  SHFL.BFLY PT, R3, R4, 0x1, 0x1f ;  /* 0x0c201f0004037f89 */ /* 0x000f2200000e0000 */
[----:B-1----:R-:W-:-:S02]  /*4880*/  FMNMX.FTZ R0, R5, R0, !PT ;  /* 0x0000000005007209 */ /* 0x002fc40007810000 */
[----:B--2---:R-:W-:-:S03]  /*4890*/  FMNMX.FTZ R2, R6, R2, !PT ;  /* 0x0000000206027209 */ /* 0x004fc60007810000 */
[----:B------:R-:W1:Y:S01]  /*48a0*/  SHFL.BFLY PT, R5, R0, 0x1, 0x1f ;  /* 0x0c201f0000057f89 */ /* 0x000e6200000e0000 */
[----:B---3--:R-:W-:-:S03]  /*48b0*/  FMNMX.FTZ R9, R8, R7, !PT ;  /* 0x0000000708097209 */ /* 0x008fc60007810000 */
[----:B------:R-:W2:Y:S01]  /*48c0*/  SHFL.BFLY PT, R6, R2, 0x1, 0x1f ;  /* 0x0c201f0002067f89 */ /* 0x000ea200000e0000 */
[----:B----4-:R-:W-:-:S03]  /*48d0*/  FMNMX.FTZ R113, R4, R3, !PT ;  /* 0x0000000304717209 */ /* 0x010fc60007810000 */
[----:B------:R3:W4:Y:S01]  /*48e0*/  SHFL.BFLY PT, R80, R9, 0x1, 0x1f ;  /* 0x0c201f0009507f89 */ /* 0x00072200000e0000 */
[----:B-1----:R-:W-:Y:S02]  /*48f0*/  FMNMX.FTZ R112, R0, R5, !PT ;  /* 0x0000000500707209 */ /* 0x002fe40007810000 */
[----:B--2---:R-:W-:Y:S02]  /*4900*/  FMNMX.FTZ R111, R2, R6, !PT ;  /* 0x00000006026f7209 */ /* 0x004fe40007810000 */
.L_x_174:
[C---:B------:R-:W-:Y:S01]  /*4910*/  FMUL.FTZ R0, R113.reuse, c[0x0][0x2d0] ;  /* 0x0000b40071007a20 */ /* 0x040fe20000410000 */
[----:B------:R-:W-:Y:S01]  /*4920*/  FSETP.NEU.FTZ.AND P1, PT, R113, -INF , PT ;  /* 0xff8000007100780b */ /* 0x000fe20003f3d000 */
[----:B------:R-:W-:Y:S01]  /*4930*/  FMUL.FTZ R3, R112, c[0x0][0x2d0] ;  /* 0x0000b40070037a20 */ /* 0x000fe20000410000 */
[----:B------:R-:W-:Y:S01]  /*4940*/  WARPSYNC 0xffffffff ;  /* 0xffffffff00007948 */ /* 0x000fe20003800000 */
[----:B------:R-:W1:Y:S01]  /*4950*/  LDSM.16.MT88.4 R20, [R190] ;  /* 0x00000000be14783b */ /* 0x000e620000004200 */
[----:B------:R-:W-:Y:S01]  /*4960*/  FSEL R8, R0, RZ, P1 ;  /* 0x000000ff00087208 */ /* 0x000fe20000800000 */
[----:B------:R-:W-:Y:S01]  /*4970*/  FMUL.FTZ R2, R111, c[0x0][0x2d0] ;  /* 0x0000b4006f027a20 */ /* 0x000fe20000410000 */
[----:B------:R-:W-:Y:S01]  /*4980*/  FSETP.NEU.FTZ.AND P1, PT, R112, -INF , PT ;  /* 0xff8000007000780b */ /* 0x000fe20003f3d000 */
[----:B------:R-:W2:Y:S01]  /*4990*/  LDSM.16.MT88.4 R24, [R193] ;  /* 0x00000000c118783b */ /* 0x000ea20000004200 */
[----:B---34-:R-:W-:Y:S01]  /*49a0*/  FMNMX.FTZ R9, R80, R9, !PT ;  /* 0x0000000950097209 */ /* 0x018fe20007810000 */
[----:B------:R-:W-:Y:S01]  /*49b0*/  FFMA.FTZ R0, R10, c[0x0][0x2d0], -R8 ;  /* 0x0000b4000a007a23 */ /* 0x000fe20000010808 */
[----:B------:R-:W-:Y:S01]  /*49c0*/  FSEL R3, R3, RZ, P1 ;  /* 0x000000ff03037208 */ /* 0x000fe20000800000 */
[----:B------:R-:W3:Y:S01]  /*49d0*/  LDSM.16.MT88.4 R28, [R191] ;  /* 0x00000000bf1c783b */ /* 0x000ee20000004200 */
[----:B------:R-:W-:Y:S01]  /*49e0*/  FSETP.NEU.FTZ.AND P1, PT, R111, -INF , PT ;  /* 0xff8000006f00780b */ /* 0x000fe20003f3d000 */
[----:B------:R4:W-:Y:S02]  /*49f0*/  MUFU.EX2 R186, R0 ;  /* 0x0000000000ba7308 */ /* 0x0009e40000000800 */
[----:B------:R-:W5:Y:S01]  /*4a00*/  LDSM.16.MT88.4 R44, [R192] ;  /* 0x00000000c02c783b */ /* 0x000f620000004200 */
[----:B------:R-:W-:-:S02]  /*4a10*/  FSEL R2, R2, RZ, P1 ;  /* 0x000000ff02027208 */ /* 0x000fc40000800000 */
[----:B------:R-:W-:Y:S01]  /*4a20*/  FSETP.NEU.FTZ.AND P1, PT, R9, -INF , PT ;  /* 0xff8000000900780b */ /* 0x000fe20003f3d000 */
[----:B------:R-:W-:Y:S02]  /*4a30*/  LDSM.16.MT88.4 R64, [R190+0x800] ;  /* 0x00080000be40783b */ /* 0x000fe40000004200 */
[----:B------:R-:W-:Y:S02]  /*4a40*/  FFMA.FTZ R10, R83, c[0x0][0x2d0], -R2 ;  /* 0x0000b400530a7a23 */ /* 0x000fe40000010802 */
[----:B------:R-:W1:Y:S02]  /*4a50*/  LDSM.16.MT88.4 R60, [R193+0x800] ;  /* 0x00080000c13c783b */ /* 0x000e640000004200 */
[----:B------:R-:W-:Y:S02]  /*4a60*/  MUFU.EX2 R219, R10 ;  /* 0x0000000a00db7308 */ /* 0x000fe40000000800 */
[----:B------:R-:W1:Y:S01]  /*4a70*/  LDSM.16.MT88.4 R72, [R191+0x800] ;  /* 0x00080000bf48783b */ /* 0x000e620000004200 */
[----:B----4-:R-:W-:-:S03]  /*4a80*/  FFMA.FTZ R0, R11, c[0x0][0x2d0], -R8 ;  /* 0x0000b4000b007a23 */ /* 0x010fc60000010808 */
[----:B------:R-:W4:Y:S02]  /*4a90*/  LDSM.16.MT88.4 R76, [R192+0x800] ;  /* 0x00080000c04c783b */ /* 0x000f240000004200 */
[----:B------:R2:W2:Y:S02]  /*4aa0*/  MUFU.EX2 R185, R0 ;  /* 0x0000000000b97308 */ /* 0x0004a40000000800 */
[----:B--2---:R-:W-:Y:S01]  /*4ab0*/  FFMA.FTZ R0, R12, c[0x0][0x2d0], -R8 ;  /* 0x0000b4000c007a23 */ /* 0x004fe20000010808 */
[----:B------:R-:W-:-:S05]  /*4ac0*/  F2FP.PACK_AB R4, R185, R186 ;  /* 0x000000bab904723e */ /* 0x000fca00000000ff */
[----:B------:R2:W-:Y:S02]  /*4ad0*/  MUFU.EX2 R220, R0 ;  /* 0x0000000000dc7308 */ /* 0x0005e40000000800 */
[----:B--2---:R-:W-:-:S06]  /*4ae0*/  FFMA.FTZ R0, R13, c[0x0][0x2d0], -R8 ;  /* 0x0000b4000d007a23 */ /* 0x004fcc0000010808 */
[----:B------:R2:W1:Y:S02]  /*4af0*/  MUFU.EX2 R221, R0 ;  /* 0x0000000000dd7308 */ /* 0x0004640000000800 */
[----:B--2---:R-:W-:Y:S01]  /*4b00*/  FFMA.FTZ R0, R15, c[0x0][0x2d0], -R8 ;  /* 0x0000b4000f007a23 */ /* 0x004fe20000010808 */
[----:B-1----:R-:W-:-:S05]  /*4b10*/  F2FP.PACK_AB R6, R221, R220 ;  /* 0x000000dcdd06723e */ /* 0x002fca00000000ff */
[----:B------:R1:W-:Y:S02]  /*4b20*/  MUFU.EX2 R228, R0 ;  /* 0x0000000000e47308 */ /* 0x0003e40000000800 */
[----:B-1----:R-:W-:-:S06]  /*4b30*/  FFMA.FTZ R0, R14, c[0x0][0x2d0], -R3 ;  /* 0x0000b4000e007a23 */ /* 0x002fcc0000010803 */
[----:B------:R1:W-:Y:S02]  /*4b40*/  MUFU.EX2 R214, R0 ;  /* 0x0000000000d67308 */ /* 0x0003e40000000800 */
[----:B-1----:R-:W-:-:S06]  /*4b50*/  FFMA.FTZ R0, R16, c[0x0][0x2d0], -R3 ;  /* 0x0000b40010007a23 */ /* 0x002fcc0000010803 */
[----:B------:R1:W2:Y:S02]  /*4b60*/  MUFU.EX2 R213, R0 ;  /* 0x0000000000d57308 */ /* 0x0002a40000000800 */
[----:B-1----:R-:W-:Y:S01]  /*4b70*/  FFMA.FTZ R0, R17, c[0x0][0x2d0], -R3 ;  /* 0x0000b40011007a23 */ /* 0x002fe20000010803 */
[----:B--2---:R-:W-:-:S05]  /*4b80*/  F2FP.PACK_AB R5, R213, R214 ;  /* 0x000000d6d505723e */ /* 0x004fca00000000ff */
[----:B------:R1:W-:Y:S02]  /*4b90*/  MUFU.EX2 R215, R0 ;  /* 0x0000000000d77308 */ /* 0x0003e40000000800 */
[----:B-1----:R-:W-:-:S06]  /*4ba0*/  FFMA.FTZ R0, R18, c[0x0][0x2d0], -R3 ;  /* 0x0000b40012007a23 */ /* 0x002fcc0000010803 */
[----:B------:R1:W2:Y:S02]  /*4bb0*/  MUFU.EX2 R216, R0 ;  /* 0x0000000000d87308 */ /* 0x0002a40000000800 */
[----:B-1----:R-:W-:Y:S01]  /*4bc0*/  FFMA.FTZ R0, R19, c[0x0][0x2d0], -R8 ;  /* 0x0000b40013007a23 */ /* 0x002fe20000010808 */
[----:B--2---:R-:W-:-:S05]  /*4bd0*/  F2FP.PACK_AB R7, R216, R215 ;  /* 0x000000d7d807723e */ /* 0x004fca00000000ff */
[----:B------:R1:W2:Y:S02]  /*4be0*/  MUFU.EX2 R225, R0 ;  /* 0x0000000000e17308 */ /* 0x0002a40000000800 */
[C---:B------:R-:W-:Y:S08]  /*4bf0*/  HMMA.16816.F32 R48, R4.reuse, R20, RZ ;  /* 0x000000140430723c */ /* 0x040ff000000018ff */
[----:B------:R-:W-:Y:S01]  /*4c00*/  HMMA.16816.F32 R68, R4, R24, RZ ;  /* 0x000000180444723c */ /* 0x000fe200000018ff */
[----:B-1----:R-:W-:Y:S01]  /*4c10*/  FFMA.FTZ R0, R32, c[0x0][0x2d0], -R8 ;  /* 0x0000b40020007a23 */ /* 0x002fe20000010808 */
[----:B--2---:R-:W-:-:S03]  /*4c20*/  F2FP.PACK_AB R12, R225, R228 ;  /* 0x000000e4e10c723e */ /* 0x004fc600000000ff */
[----:B------:R1:W-:Y:S03]  /*4c30*/  MUFU.EX2 R227, R0 ;  /* 0x0000000000e37308 */ /* 0x0003e60000000800 */
[C---:B---3--:R-:W-:Y:S08]  /*4c40*/  HMMA.16816.F32 R56, R4.reuse, R28, RZ ;  /* 0x0000001c0438723c */ /* 0x048ff000000018ff */
[----:B-----5:R-:W-:Y:S01]  /*4c50*/  HMMA.16816.F32 R52, R4, R44, RZ ;  /* 0x0000002c0434723c */ /* 0x020fe200000018ff */
[----:B-1----:R-:W-:-:S07]  /*4c60*/  FFMA.FTZ R0, R33, c[0x0][0x2d0], -R8 ;  /* 0x0000b40021007a23 */ /* 0x002fce0000010808 */
[C---:B------:R-:W-:Y:S01]  /*4c70*/  HMMA.16816.F32 R40, R4.reuse, R22, RZ ;  /* 0x000000160428723c */ /* 0x040fe200000018ff */
[----:B------:R1:W2:Y:S07]  /*4c80*/  MUFU.EX2 R229, R0 ;  /* 0x0000000000e57308 */ /* 0x0002ae0000000800 */
[----:B------:R-:W-:Y:S01]  /*4c90*/  HMMA.16816.F32 R16, R4, R46, RZ ;  /* 0x0000002e0410723c */ /* 0x000fe200000018ff */
[----:B-1----:R-:W-:Y:S01]  /*4ca0*/  FFMA.FTZ R0, R34, c[0x0][0x2d0], -R3 ;  /* 0x0000b40022007a23 */ /* 0x002fe20000010803 */
[----:B--2---:R-:W-:-:S03]  /*4cb0*/  F2FP.PACK_AB R14, R229, R227 ;  /* 0x000000e3e50e723e */ /* 0x004fc600000000ff */
[----:B------:R1:W-:Y:S02]  /*4cc0*/  MUFU.EX2 R222, R0 ;  /* 0x0000000000de7308 */ /* 0x0003e40000000800 */
[--C-:B-1----:R-:W-:Y:S02]  /*4cd0*/  FFMA.FTZ R0, R35, c[0x0][0x2d0], -R3.reuse ;  /* 0x0000b40023007a23 */ /* 0x102fe40000010803 */
[----:B------:R-:W-:Y:S04]  /*4ce0*/  HMMA.16816.F32 R32, R4, R30, RZ ;  /* 0x0000001e0420723c */ /* 0x000fe800000018ff */
[----:B------:R1:W2:Y:S02]  /*4cf0*/  MUFU.EX2 R223, R0 ;  /* 0x0000000000df7308 */ /* 0x0002a40000000800 */
[----:B-1----:R-:W-:Y:S01]  /*4d00*/  FFMA.FTZ R0, R36, c[0x0][0x2d0], -R3 ;  /* 0x0000b40024007a23 */ /* 0x002fe20000010803 */
[----:B--2---:R-:W-:-:S05]  /*4d10*/  F2FP.PACK_AB R13, R223, R222 ;  /* 0x000000dedf0d723e */ /* 0x004fca00000000ff */
[----:B------:R1:W-:Y:S02]  /*4d20*/  MUFU.EX2 R224, R0 ;  /* 0x0000000000e07308 */ /* 0x0003e40000000800 */
[----:B-1----:R-:W-:-:S06]  /*4d30*/  FFMA.FTZ R0, R37, c[0x0][0x2d0], -R3 ;  /* 0x0000b40025007a23 */ /* 0x002fcc0000010803 */
[----:B------:R1:W2:Y:S02]  /*4d40*/  MUFU.EX2 R226, R0 ;  /* 0x0000000000e27308 */ /* 0x0002a40000000800 */
[--C-:B-1----:R-:W-:Y:S01]  /*4d50*/  FFMA.FTZ R0, R38, c[0x0][0x2d0], -R2.reuse ;  /* 0x0000b40026007a23 */ /* 0x102fe20000010802 */
[----:B--2---:R-:W-:Y:S01]  /*4d60*/  F2FP.PACK_AB R15, R226, R224 ;  /* 0x000000e0e20f723e */ /* 0x004fe200000000ff */
[----:B------:R-:W-:Y:S04]  /*4d70*/  HMMA.16816.F32 R36, R4, R26, RZ ;  /* 0x0000001a0424723c */ /* 0x000fe800000018ff */
[----:B------:R1:W-:Y:S03]  /*4d80*/  MUFU.EX2 R203, R0 ;  /* 0x0000000000cb7308 */ /* 0x0003e60000000800 */
[--C-:B------:R-:W-:Y:S01]  /*4d90*/  FFMA.FTZ R4, R84, c[0x0][0x2d0], -R2.reuse ;  /* 0x0000b40054047a23 */ /* 0x100fe20000010802 */
[C---:B------:R-:W-:Y:S04]  /*4da0*/  HMMA.16816.F32 R132, R12.reuse, R60, R68 ;  /* 0x0000003c0c84723c */ /* 0x040fe80000001844 */
[----:B------:R2:W-:Y:S04]  /*4db0*/  MUFU.EX2 R217, R4 ;  /* 0x0000000400d97308 */ /* 0x0005e80000000800 */
[----:B------:R-:W-:Y:S01]  /*4dc0*/  HMMA.16816.F32 R128, R12, R66, R40 ;  /* 0x000000420c80723c */ /* 0x000fe20000001828 */
[----:B-1----:R-:W-:-:S04]  /*4dd0*/  FFMA.FTZ R0, R81, c[0x0][0x2d0], -R2 ;  /* 0x0000b40051007a23 */ /* 0x002fc80000010802 */
[----:B------:R1:W-:Y:S03]  /*4de0*/  MUFU.EX2 R187, R0 ;  /* 0x0000000000bb7308 */ /* 0x0003e60000000800 */
[----:B------:R-:W-:Y:S01]  /*4df0*/  HMMA.16816.F32 R144, R12, R62, R36 ;  /* 0x0000003e0c90723c */ /* 0x000fe20000001824 */
[----:B--2---:R-:W-:-:S04]  /*4e00*/  FFMA.FTZ R4, R85, c[0x0][0x2d0], -R2 ;  /* 0x0000b40055047a23 */ /* 0x004fc80000010802 */
[----:B------:R-:W-:Y:S03]  /*4e10*/  MUFU.EX2 R218, R4 ;  /* 0x0000000400da7308 */ /* 0x000fe60000000800 */
[----:B------:R-:W-:Y:S01]  /*4e20*/  HMMA.16816.F32 R68, R12, R72, R56 ;  /* 0x000000480c44723c */ /* 0x000fe20000001838 */
[----:B-1----:R-:W-:-:S07]  /*4e30*/  FFMA.FTZ R0, R82, c[0x0][0x2d0], -R2 ;  /* 0x0000b40052007a23 */ /* 0x002fce0000010802 */
[C---:B------:R-:W-:Y:S01]  /*4e40*/  HMMA.16816.F32 R96, R12.reuse, R74, R32 ;  /* 0x0000004a0c60723c */ /* 0x040fe20000001820 */
[----:B------:R1:W2:Y:S07]  /*4e50*/  MUFU.EX2 R202, R0 ;  /* 0x0000000000ca7308 */ /* 0x0002ae0000000800 */
[C---:B------:R-:W-:Y:S08]  /*4e60*/  HMMA.16816.F32 R120, R12.reuse, R64, R48 ;  /* 0x000000400c78723c */ /* 0x040ff00000001830 */
[----:B----4-:R-:W-:Y:S01]  /*4e70*/  HMMA.16816.F32 R100, R12, R76, R52 ;  /* 0x0000004c0c64723c */ /* 0x010fe20000001834 */
[----:B-1----:R-:W-:Y:S01]  /*4e80*/  FMUL.FTZ R0, R9, c[0x0][0x2d0] ;  /* 0x0000b40009007a20 */ /* 0x002fe20000410000 */
[----:B--2---:R-:W-:-:S04]  /*4e90*/  F2FP.PACK_AB R6, R219, R202 ;  /* 0x000000cadb06723e */ /* 0x004fc800000000ff */
[----:B------:R-:W-:Y:S02]  /*4ea0*/  FSEL R0, R0, RZ, P1 ;  /* 0x000000ff00007208 */ /* 0x000fe40000800000 */
[----:B------:R-:W-:Y:S03]  /*4eb0*/  HMMA.16816.F32 R56, R12, R78, R16 ;  /* 0x0000004e0c38723c */ /* 0x000fe60000001810 */
[--C-:B------:R-:W-:Y:S02]  /*4ec0*/  FFMA.FTZ R4, R88, c[0x0][0x2d0], -R0.reuse ;  /* 0x0000b40058047a23 */ /* 0x100fe40000010800 */
[--C-:B------:R-:W-:Y:S02]  /*4ed0*/  FFMA.FTZ R10, R92, c[0x0][0x2d0], -R0.reuse ;  /* 0x0000b4005c0a7a23 */ /* 0x100fe40000010800 */
[----:B------:R1:W-:Y:S08]  /*4ee0*/  MUFU.EX2 R180, R4 ;  /* 0x0000000400b47308 */ /* 0x0003f00000000800 */
[----:B------:R2:W-:Y:S01]  /*4ef0*/  MUFU.EX2 R182, R10 ;  /* 0x0000000a00b67308 */ /* 0x0005e20000000800 */
[----:B-1----:R-:W-:-:S07]  /*4f00*/  FFMA.FTZ R4, R89, c[0x0][0x2d0], -R0 ;  /* 0x0000b40059047a23 */ /* 0x002fce0000010800 */
[----:B------:R1:W3:Y:S01]  /*4f10*/  MUFU.EX2 R88, R4 ;  /* 0x0000000400587308 */ /* 0x0002e20000000800 */
[----:B--2---:R-:W-:-:S07]  /*4f20*/  FFMA.FTZ R10, R93, c[0x0][0x2d0], -R0 ;  /* 0x0000b4005d0a7a23 */ /* 0x004fce0000010800 */
[----:B------:R2:W-:Y:S01]  /*4f30*/  MUFU.EX2 R181, R10 ;  /* 0x0000000a00b57308 */ /* 0x0005e20000000800 */
[----:B-1----:R-:W-:Y:S01]  /*4f40*/  FFMA.FTZ R4, R90, c[0x0][0x2d0], -R0 ;  /* 0x0000b4005a047a23 */ /* 0x002fe20000010800 */
[----:B---3--:R-:W-:-:S06]  /*4f50*/  F2FP.PACK_AB R5, R88, R180 ;  /* 0x000000b45805723e */ /* 0x008fcc00000000ff */
[----:B------:R1:W-:Y:S01]  /*4f60*/  MUFU.EX2 R204, R4 ;  /* 0x0000000400cc7308 */ /* 0x0003e20000000800 */
[----:B--2---:R-:W-:-:S07]  /*4f70*/  FFMA.FTZ R10, R94, c[0x0][0x2d0], -R0 ;  /* 0x0000b4005e0a7a23 */ /* 0x004fce0000010800 */
[----:B------:R2:W-:Y:S01]  /*4f80*/  MUFU.EX2 R184, R10 ;  /* 0x0000000a00b87308 */ /* 0x0005e20000000800 */
[----:B-1----:R-:W-:-:S07]  /*4f90*/  FFMA.FTZ R4, R91, c[0x0][0x2d0], -R0 ;  /* 0x0000b4005b047a23 */ /* 0x002fce0000010800 */
[----:B------:R1:W3:Y:S01]  /*4fa0*/  MUFU.EX2 R198, R4 ;  /* 0x0000000400c67308 */ /* 0x0002e20000000800 */
[----:B--2---:R-:W-:Y:S02]  /*4fb0*/  FFMA.FTZ R10, R95, c[0x0][0x2d0], -R0 ;  /* 0x0000b4005f0a7a23 */ /* 0x004fe40000010800 */
[----:B------:R-:W-:Y:S05]  /*4fc0*/  LDSM.16.MT88.4 R92, [R191+0x2000] ;  /* 0x00200000bf5c783b */ /* 0x000fea0000004200 */
        /* <DEDUP_REMOVED lines=8> */
[----:B--2---:R-:W-:-:S07]  /*5050*/  FFMA.FTZ R10, R106, c[0x0][0x2d0], -R8 ;  /* 0x0000b4006a0a7a23 */ /* 0x004fce0000010808 */
[----:B------:R2:W-:Y:S01]  /*5060*/  MUFU.EX2 R177, R10 ;  /* 0x0000000a00b17308 */ /* 0x0005e20000000800 */
[----:B-1----:R-:W-:-:S07]  /*5070*/  F2FP.PACK_AB R4, R187, R203 ;  /* 0x000000cbbb04723e */ /* 0x002fce00000000ff */
[----:B------:R-:W-:Y:S01]  /*5080*/  HMMA.16816.F32 R40, R4, R20, RZ ;  /* 0x000000140428723c */ /* 0x000fe200000018ff */
[----:B--2---:R-:W-:-:S04]  /*5090*/  FFMA.FTZ R10, R105, c[0x0][0x2d0], -R8 ;  /* 0x0000b400690a7a23 */ /* 0x004fc80000010808 */
[----:B------:R1:W-:Y:S03]  /*50a0*/  MUFU.EX2 R178, R10 ;  /* 0x0000000a00b27308 */ /* 0x0003e60000000800 */
[C---:B------:R-:W-:Y:S08]  /*50b0*/  HMMA.16816.F32 R36, R4.reuse, R22, RZ ;  /* 0x000000160424723c */ /* 0x040ff000000018ff */
[----:B------:R-:W-:Y:S01]  /*50c0*/  HMMA.16816.F32 R32, R4, R24, RZ ;  /* 0x000000180420723c */ /* 0x000fe200000018ff */
[----:B-1----:R-:W-:-:S07]  /*50d0*/  FFMA.FTZ R10, R104, c[0x0][0x2d0], -R8 ;  /* 0x0000b400680a7a23 */ /* 0x002fce0000010808 */
[C---:B------:R-:W-:Y:S01]  /*50e0*/  HMMA.16816.F32 R20, R4.reuse, R28, RZ ;  /* 0x0000001c0414723c */ /* 0x040fe200000018ff */
[----:B------:R1:W-:Y:S07]  /*50f0*/  MUFU.EX2 R179, R10 ;  /* 0x0000000a00b37308 */ /* 0x0003ee0000000800 */
[C---:B------:R-:W-:Y:S08]  /*5100*/  HMMA.16816.F32 R12, R4.reuse, R26, RZ ;  /* 0x0000001a040c723c */ /* 0x040ff000000018ff */
[----:B------:R-:W-:Y:S01]  /*5110*/  HMMA.16816.F32 R28, R4, R30, RZ ;  /* 0x0000001e041c723c */ /* 0x000fe200000018ff */
[----:B-1----:R-:W-:-:S04]  /*5120*/  FFMA.FTZ R10, R115, c[0x0][0x2d0], -R3 ;  /* 0x0000b400730a7a23 */ /* 0x002fc80000010803 */
[----:B------:R1:W-:Y:S03]  /*5130*/  MUFU.EX2 R115, R10 ;  /* 0x0000000a00737308 */ /* 0x0003e60000000800 */
[C---:B------:R-:W-:Y:S08]  /*5140*/  HMMA.16816.F32 R16, R4.reuse, R44, RZ ;  /* 0x0000002c0410723c */ /* 0x040ff000000018ff */
[----:B------:R-:W-:Y:S01]  /*5150*/  HMMA.16816.F32 R24, R4, R46, RZ ;  /* 0x0000002e0418723c */ /* 0x000fe200000018ff */
[----:B-1----:R-:W-:-:S06]  /*5160*/  FFMA.FTZ R10, R114, c[0x0][0x2d0], -R3 ;  /* 0x0000b400720a7a23 */ /* 0x002fcc0000010803 */
[----:B------:R-:W-:Y:S01]  /*5170*/  F2FP.PACK_AB R4, R218, R217 ;  /* 0x000000d9da04723e */ /* 0x000fe200000000ff */
[----:B------:R1:W2:Y:S01]  /*5180*/  MUFU.EX2 R157, R10 ;  /* 0x0000000a009d7308 */ /* 0x0002a20000000800 */
[----:B---3--:R-:W-:Y:S02]  /*5190*/  F2FP.PACK_AB R6, R210, R212 ;  /* 0x000000d4d206723e */ /* 0x008fe400000000ff */
[----:B------:R-:W-:Y:S02]  /*51a0*/  F2FP.PACK_AB R5, R181, R182 ;  /* 0x000000b6b505723e */ /* 0x000fe400000000ff */
[----:B------:R-:W-:-:S07]  /*51b0*/  F2FP.PACK_AB R7, R183, R184 ;  /* 0x000000b8b707723e */ /* 0x000fce00000000ff */
[----:B------:R-:W-:Y:S01]  /*51c0*/  HMMA.16816.F32 R48, R4, R64, R40 ;  /* 0x000000400430723c */ /* 0x000fe20000001828 */
[----:B-1----:R-:W-:-:S04]  /*51d0*/  FFMA.FTZ R10, R110, c[0x0][0x2d0], -R3 ;  /* 0x0000b4006e0a7a23 */ /* 0x002fc80000010803 */
[----:B------:R1:W-:Y:S03]  /*51e0*/  MUFU.EX2 R173, R10 ;  /* 0x0000000a00ad7308 */ /* 0x0003e60000000800 */
[C---:B------:R-:W-:Y:S08]  /*51f0*/  HMMA.16816.F32 R44, R4.reuse, R60, R32 ;  /* 0x0000003c042c723c */ /* 0x040ff00000001820 */
[----:B------:R-:W-:Y:S01]  /*5200*/  HMMA.16816.F32 R64, R4, R66, R36 ;  /* 0x000000420440723c */ /* 0x000fe20000001824 */
[----:B-1----:R-:W-:-:S07]  /*5210*/  FFMA.FTZ R10, R109, c[0x0][0x2d0], -R3 ;  /* 0x0000b4006d0a7a23 */ /* 0x002fce0000010803 */
[C---:B------:R-:W-:Y:S01]  /*5220*/  HMMA.16816.F32 R32, R4.reuse, R74, R28 ;  /* 0x0000004a0420723c */ /* 0x040fe2000000181c */
[----:B------:R1:W3:Y:S07]  /*5230*/  MUFU.EX2 R174, R10 ;  /* 0x0000000a00ae7308 */ /* 0x0002ee0000000800 */
[C---:B------:R-:W-:Y:S01]  /*5240*/  HMMA.16816.F32 R40, R4.reuse, R72, R20 ;  /* 0x000000480428723c */ /* 0x040fe20000001814 */
[----:B------:R-:W4:Y:S07]  /*5250*/  LDSM.16.MT88.4 R20, [R190+0x1000] ;  /* 0x00100000be14783b */ /* 0x000f2e0000004200 */
[----:B------:R-:W-:Y:S01]  /*5260*/  HMMA.16816.F32 R52, R4, R76, R16 ;  /* 0x0000004c0434723c */ /* 0x000fe20000001810 */
[----:B------:R-:W5:Y:S01]  /*5270*/  LDSM.16.MT88.4 R16, [R193+0x1000] ;  /* 0x00100000c110783b */ /* 0x000f620000004200 */
[----:B-1----:R-:W-:-:S04]  /*5280*/  FFMA.FTZ R10, R118, c[0x0][0x2d0], -R2 ;  /* 0x0000b400760a7a23 */ /* 0x002fc80000010802 */
[----:B------:R1:W-:Y:S02]  /*5290*/  MUFU.EX2 R114, R10 ;  /* 0x0000000a00727308 */ /* 0x0003e40000000800 */
[C---:B------:R-:W-:Y:S01]  /*52a0*/  HMMA.16816.F32 R36, R4.reuse, R62, R12 ;  /* 0x0000003e0424723c */ /* 0x040fe2000000180c */
[----:B------:R-:W4:Y:S07]  /*52b0*/  LDSM.16.MT88.4 R12, [R191+0x1000] ;  /* 0x00100000bf0c783b */ /* 0x000f2e0000004200 */
[----:B------:R-:W-:Y:S01]  /*52c0*/  HMMA.16816.F32 R28, R4, R78, R24 ;  /* 0x0000004e041c723c */ /* 0x000fe20000001818 */
[----:B------:R-:W4:Y:S01]  /*52d0*/  LDSM.16.MT88.4 R24, [R192+0x1000] ;  /* 0x00100000c018783b */ /* 0x000f220000004200 */
[----:B-1----:R-:W-:-:S05]  /*52e0*/  FFMA.FTZ R10, R117, c[0x0][0x2d0], -R2 ;  /* 0x0000b400750a7a23 */ /* 0x002fca0000010802 */
[----:B--2---:R-:W-:Y:S01]  /*52f0*/  F2FP.PACK_AB R5, R157, R115 ;  /* 0x000000739d05723e */ /* 0x004fe200000000ff */
[----:B------:R-:W-:Y:S01]  /*5300*/  FFMA.FTZ R4, R119, c[0x0][0x2d0], -R2 ;  /* 0x0000b40077047a23 */ /* 0x000fe20000010802 */
[----:B------:R-:W-:Y:S01]  /*5310*/  F2FP.PACK_AB R6, R179, R178 ;  /* 0x000000b2b306723e */ /* 0x000fe200000000ff */
[----:B------:R1:W2:Y:S01]  /*5320*/  MUFU.EX2 R109, R10 ;  /* 0x0000000a006d7308 */ /* 0x0002a20000000800 */
[----:B---3--:R-:W-:-:S07]  /*5330*/  F2FP.PACK_AB R7, R174, R173 ;  /* 0x000000adae07723e */ /* 0x008fce00000000ff */
[----:B------:R3:W-:Y:S01]  /*5340*/  MUFU.EX2 R108, R4 ;  /* 0x00000004006c7308 */ /* 0x0007e20000000800 */
[----:B-1----:R-:W-:-:S07]  /*5350*/  FFMA.FTZ R10, R116, c[0x0][0x2d0], -R2 ;  /* 0x0000b400740a7a23 */ /* 0x002fce0000010802 */
[----:B------:R1:W1:Y:S01]  /*5360*/  MUFU.EX2 R110, R10 ;  /* 0x0000000a006e7308 */ /* 0x0002620000000800 */
[----:B---3--:R-:W-:-:S07]  /*5370*/  FFMA.FTZ R4, R126, c[0x0][0x2d0], -R0 ;  /* 0x0000b4007e047a23 */ /* 0x008fce0000010800 */
[----:B------:R3:W-:Y:S01]  /*5380*/  MUFU.EX2 R82, R4 ;  /* 0x0000000400527308 */ /* 0x0007e20000000800 */
[----:B-1----:R-:W-:-:S07]  /*5390*/  FFMA.FTZ R10, R124, c[0x0][0x2d0], -R0 ;  /* 0x0000b4007c0a7a23 */ /* 0x002fce0000010800 */
[----:B------:R1:W-:Y:S01]  /*53a0*/  MUFU.EX2 R81, R10 ;  /* 0x0000000a00517308 */ /* 0x0003e20000000800 */
[----:B---3--:R-:W-:-:S07]  /*53b0*/  FFMA.FTZ R4, R127, c[0x0][0x2d0], -R0 ;  /* 0x0000b4007f047a23 */ /* 0x008fce0000010800 */
[----:B------:R3:W2:Y:S01]  /*53c0*/  MUFU.EX2 R83, R4 ;  /* 0x0000000400537308 */ /* 0x0006a20000000800 */
[----:B-1----:R-:W-:Y:S02]  /*53d0*/  FFMA.FTZ R10, R125, c[0x0][0x2d0], -R0 ;  /* 0x0000b4007d0a7a23 */ /* 0x002fe40000010800 */
[----:B------:R-:W-:Y:S05]  /*53e0*/  LDSM.16.MT88.4 R124, [R190+0x2000] ;  /* 0x00200000be7c783b */ /* 0x000fea0000004200 */
[----:B------:R1:W1:Y:S01]  /*53f0*/  MUFU.EX2 R80, R10 ;  /* 0x0000000a00507308 */ /* 0x0002620000000800 */
[----:B---3--:R-:W-:-:S07]  /*5400*/  F2FP.PACK_AB R4, R177, R175 ;  /* 0x000000afb104723e */ /* 0x008fce00000000ff */
[----:B----4-:R-:W-:Y:S01]  /*5410*/  HMMA.16816.F32 R120, R4, R20, R120 ;  /* 0x000000140478723c */ /* 0x010fe20000001878 */
[----:B-1----:R-:W-:-:S07]  /*5420*/  FFMA.FTZ R10, R141, c[0x0][0x2d0], -R8 ;  /* 0x0000b4008d0a7a23 */ /* 0x002fce0000010808 */
[C---:B-----5:R-:W-:Y:S01]  /*5430*/  HMMA.16816.F32 R132, R4.reuse, R16, R132 ;  /* 0x000000100484723c */ /* 0x060fe20000001884 */
[----:B------:R1:W-:Y:S07]  /*5440*/  MUFU.EX2 R76, R10 ;  /* 0x0000000a004c7308 */ /* 0x0003ee0000000800 */
[C---:B------:R-:W-:Y:S08]  /*5450*/  HMMA.16816.F32 R84, R4.reuse, R12, R68 ;  /* 0x0000000c0454723c */ /* 0x040ff00000001844 */
[----:B------:R-:W-:Y:S01]  /*5460*/  HMMA.16816.F32 R100, R4, R24, R100 ;  /* 0x000000180464723c */ /* 0x000fe20000001864 */
[----:B-1----:R-:W-:-:S04]  /*5470*/  FFMA.FTZ R10, R140, c[0x0][0x2d0], -R8 ;  /* 0x0000b4008c0a7a23 */ /* 0x002fc80000010808 */
[----:B------:R1:W-:Y:S03]  /*5480*/  MUFU.EX2 R77, R10 ;  /* 0x0000000a004d7308 */ /* 0x0003e60000000800 */
[C---:B------:R-:W-:Y:S08]  /*5490*/  HMMA.16816.F32 R128, R4.reuse, R22, R128 ;  /* 0x000000160480723c */ /* 0x040ff00000001880 */
[----:B------:R-:W-:Y:S01]  /*54a0*/  HMMA.16816.F32 R144, R4, R18, R144 ;  /* 0x000000120490723c */ /* 0x000fe20000001890 */
[----:B-1----:R-:W-:-:S07]  /*54b0*/  FFMA.FTZ R10, R137, c[0x0][0x2d0], -R8 ;  /* 0x0000b400890a7a23 */ /* 0x002fce0000010808 */
[C---:B------:R-:W-:Y:S01]  /*54c0*/  HMMA.16816.F32 R96, R4.reuse, R14, R96 ;  /* 0x0000000e0460723c */ /* 0x040fe20000001860 */
[----:B------:R1:W-:Y:S07]  /*54d0*/  MUFU.EX2 R78, R10 ;  /* 0x0000000a004e7308 */ /* 0x0003ee0000000800 */
[----:B------:R-:W-:Y:S07]  /*54e0*/  HMMA.16816.F32 R60, R4, R26, R56 ;  /* 0x0000001a043c723c */ /* 0x000fee0000001838 */
[----:B--2---:R-:W-:Y:S01]  /*54f0*/  F2FP.PACK_AB R4, R109, R114 ;  /* 0x000000726d04723e */ /* 0x004fe200000000ff */
[----:B-1----:R-:W-:Y:S01]  /*5500*/  FFMA.FTZ R10, R136, c[0x0][0x2d0], -R8 ;  /* 0x0000b400880a7a23 */ /* 0x002fe20000010808 */
[----:B------:R-:W-:-:S02]  /*5510*/  F2FP.PACK_AB R6, R108, R110 ;  /* 0x0000006e6c06723e */ /* 0x000fc400000000ff */
[----:B------:R-:W-:Y:S01]  /*5520*/  F2FP.PACK_AB R5, R83, R82 ;  /* 0x000000525305723e */ /* 0x000fe200000000ff */
[----:B------:R1:W-:Y:S01]  /*5530*/  MUFU.EX2 R79, R10 ;  /* 0x0000000a004f7308 */ /* 0x0003e20000000800 */
[----:B------:R-:W-:-:S07]  /*5540*/  F2FP.PACK_AB R7, R80, R81 ;  /* 0x000000515007723e */ /* 0x000fce00000000ff */
[----:B------:R-:W-:Y:S01]  /*5550*/  HMMA.16816.F32 R56, R4, R20, R48 ;  /* 0x000000140438723c */ /* 0x000fe20000001830 */
[----:B-1----:R-:W-:-:S07]  /*5560*/  FFMA.FTZ R10, R143, c[0x0][0x2d0], -R3 ;  /* 0x0000b4008f0a7a23 */ /* 0x002fce0000010803 */
[C---:B------:R-:W-:Y:S01]  /*5570*/  HMMA.16816.F32 R48, R4.reuse, R16, R44 ;  /* 0x000000100430723c */ /* 0x040fe2000000182c */
[----:B------:R1:W-:Y:S07]  /*5580*/  MUFU.EX2 R72, R10 ;  /* 0x0000000a00487308 */ /* 0x0003ee0000000800 */
[C---:B------:R-:W-:Y:S01]  /*5590*/  HMMA.16816.F32 R44, R4.reuse, R18, R36 ;  /* 0x00000012042c723c */ /* 0x040fe20000001824 */
[----:B------:R-:W-:Y:S07]  /*55a0*/  LDSM.16.MT88.4 R16, [R193+0x1800] ;  /* 0x00180000c110783b */ /* 0x000fee0000004200 */
[----:B------:R-:W-:Y:S01]  /*55b0*/  HMMA.16816.F32 R36, R4, R14, R32 ;  /* 0x0000000e0424723c */ /* 0x000fe20000001820 */
[----:B-1----:R-:W-:-:S02]  /*55c0*/  FFMA.FTZ R10, R142, c[0x0][0x2d0], -R3 ;  /* 0x0000b4008e0a7a23 */ /* 0x002fc40000010803 */
[----:B------:R-:W-:Y:S02]  /*55d0*/  LDSM.16.MT88.4 R140, [R193+0x2000] ;  /* 0x00200000c18c783b */ /* 0x000fe40000004200 */
[----:B------:R1:W2:Y:S03]  /*55e0*/  MUFU.EX2 R73, R10 ;  /* 0x0000000a00497308 */ /* 0x0002a60000000800 */
[C---:B------:R-:W-:Y:S01]  /*55f0*/  HMMA.16816.F32 R64, R4.reuse, R22, R64 ;  /* 0x000000160440723c */ /* 0x040fe20000001840 */
[----:B------:R-:W3:Y:S07]  /*5600*/  LDSM.16.MT88.4 R20, [R190+0x1800] ;  /* 0x00180000be14783b */ /* 0x000eee0000004200 */
[----:B------:R-:W-:Y:S01]  /*5610*/  HMMA.16816.F32 R40, R4, R12, R40 ;  /* 0x0000000c0428723c */ /* 0x000fe20000001828 */
[----:B------:R-:W4:Y:S01]  /*5620*/  LDSM.16.MT88.4 R12, [R191+0x1800] ;  /* 0x00180000bf0c783b */ /* 0x000f220000004200 */
[----:B-1----:R-:W-:-:S06]  /*5630*/  FFMA.FTZ R10, R139, c[0x0][0x2d0], -R3 ;  /* 0x0000b4008b0a7a23 */ /* 0x002fcc0000010803 */
[C---:B------:R-:W-:Y:S01]  /*5640*/  HMMA.16816.F32 R32, R4.reuse, R24, R52 ;  /* 0x000000180420723c */ /* 0x040fe20000001834 */
[----:B------:R1:W-:Y:S07]  /*5650*/  MUFU.EX2 R74, R10 ;  /* 0x0000000a004a7308 */ /* 0x0003ee0000000800 */
[----:B------:R-:W-:Y:S01]  /*5660*/  HMMA.16816.F32 R28, R4, R26, R28 ;  /* 0x0000001a041c723c */ /* 0x000fe2000000181c */
[----:B------:R-:W5:Y:S06]  /*5670*/  LDSM.16.MT88.4 R24, [R192+0x1800] ;  /* 0x00180000c018783b */ /* 0x000f6c0000004200 */
[----:B------:R-:W-:Y:S01]  /*5680*/  FFMA.FTZ R4, R151, c[0x0][0x2d0], -R2 ;  /* 0x0000b40097047a23 */ /* 0x000fe20000010802 */
[----:B--2---:R-:W-:-:S02]  /*5690*/  F2FP.PACK_AB R5, R73, R72 ;  /* 0x000000484905723e */ /* 0x004fc400000000ff */
[----:B------:R-:W-:Y:S01]  /*56a0*/  F2FP.PACK_AB R6, R79, R78 ;  /* 0x0000004e4f06723e */ /* 0x000fe200000000ff */
[----:B-1----:R-:W-:Y:S01]  /*56b0*/  FFMA.FTZ R10, R138, c[0x0][0x2d0], -R3 ;  /* 0x0000b4008a0a7a23 */ /* 0x002fe20000010803 */
[----:B------:R1:W-:Y:S08]  /*56c0*/  MUFU.EX2 R68, R4 ;  /* 0x0000000400447308 */ /* 0x0003f00000000800 */
[----:B------:R2:W2:Y:S01]  /*56d0*/  MUFU.EX2 R75, R10 ;  /* 0x0000000a004b7308 */ /* 0x0004a20000000800 */
[----:B-1----:R-:W-:-:S07]  /*56e0*/  FFMA.FTZ R4, R150, c[0x0][0x2d0], -R2 ;  /* 0x0000b40096047a23 */ /* 0x002fce0000010802 */
[----:B------:R1:W-:Y:S01]  /*56f0*/  MUFU.EX2 R69, R4 ;  /* 0x0000000400457308 */ /* 0x0003e20000000800 */
[----:B--2---:R-:W-:Y:S01]  /*5700*/  FFMA.FTZ R10, R148, c[0x0][0x2d0], -R2 ;  /* 0x0000b400940a7a23 */ /* 0x004fe20000010802 */
[----:B------:R-:W-:-:S06]  /*5710*/  F2FP.PACK_AB R7, R75, R74 ;  /* 0x0000004a4b07723e */ /* 0x000fcc00000000ff */
[----:B------:R2:W-:Y:S01]  /*5720*/  MUFU.EX2 R70, R10 ;  /* 0x0000000a00467308 */ /* 0x0005e20000000800 */
[----:B-1----:R-:W-:-:S07]  /*5730*/  FFMA.FTZ R4, R152, c[0x0][0x2d0], -R0 ;  /* 0x0000b40098047a23 */ /* 0x002fce0000010800 */
[----:B------:R1:W-:Y:S01]  /*5740*/  MUFU.EX2 R54, R4 ;  /* 0x0000000400367308 */ /* 0x0003e20000000800 */
[----:B--2---:R-:W-:-:S07]  /*5750*/  FFMA.FTZ R10, R149, c[0x0][0x2d0], -R2 ;  /* 0x0000b400950a7a23 */ /* 0x004fce0000010802 */
[----:B------:R2:W2:Y:S01]  /*5760*/  MUFU.EX2 R71, R10 ;  /* 0x0000000a00477308 */ /* 0x0004a20000000800 */
[----:B-1----:R-:W-:-:S07]  /*5770*/  FFMA.FTZ R4, R154, c[0x0][0x2d0], -R0 ;  /* 0x0000b4009a047a23 */ /* 0x002fce0000010800 */
[----:B------:R1:W1:Y:S01]  /*5780*/  MUFU.EX2 R55, R4 ;  /* 0x0000000400377308 */ /* 0x0002620000000800 */
[----:B--2---:R-:W-:-:S07]  /*5790*/  FFMA.FTZ R10, R153, c[0x0][0x2d0], -R0 ;  /* 0x0000b400990a7a23 */ /* 0x004fce0000010800 */
[----:B------:R2:W-:Y:S01]  /*57a0*/  MUFU.EX2 R53, R10 ;  /* 0x0000000a00357308 */ /* 0x0005e20000000800 */
[----:B-1----:R-:W-:-:S07]  /*57b0*/  F2FP.PACK_AB R4, R77, R76 ;  /* 0x0000004c4d04723e */ /* 0x002fce00000000ff */
[----:B---3--:R-:W-:Y:S01]  /*57c0*/  HMMA.16816.F32 R120, R4, R20, R120 ;  /* 0x000000140478723c */ /* 0x008fe20000001878 */
[----:B--2---:R-:W-:-:S04]  /*57d0*/  FFMA.FTZ R10, R155, c[0x0][0x2d0], -R0 ;  /* 0x0000b4009b0a7a23 */ /* 0x004fc80000010800 */
[----:B------:R1:W2:Y:S03]  /*57e0*/  MUFU.EX2 R52, R10 ;  /* 0x0000000a00347308 */ /* 0x0002a60000000800 */
[C---:B------:R-:W-:Y:S08]  /*57f0*/  HMMA.16816.F32 R128, R4.reuse, R22, R128 ;  /* 0x000000160480723c */ /* 0x040ff00000001880 */
[----:B------:R-:W-:Y:S01]  /*5800*/  HMMA.16816.F32 R132, R4, R16, R132 ;  /* 0x000000100484723c */ /* 0x000fe20000001884 */
[----:B-1----:R-:W-:-:S07]  /*5810*/  FFMA.FTZ R10, R160, c[0x0][0x2d0], -R8 ;  /* 0x0000b400a00a7a23 */ /* 0x002fce0000010808 */
[C---:B------:R-:W-:Y:S08]  /*5820*/  HMMA.16816.F32 R144, R4.reuse, R18, R144 ;  /* 0x000000120490723c */ /* 0x040ff00000001890 */
[C---:B----4-:R-:W-:Y:S08]  /*5830*/  HMMA.16816.F32 R84, R4.reuse, R12, R84 ;  /* 0x0000000c0454723c */ /* 0x050ff00000001854 */
[C---:B------:R-:W-:Y:S08]  /*5840*/  HMMA.16816.F32 R96, R4.reuse, R14, R96 ;  /* 0x0000000e0460723c */ /* 0x040ff00000001860 */
[C---:B-----5:R-:W-:Y:S08]  /*5850*/  HMMA.16816.F32 R100, R4.reuse, R24, R100 ;  /* 0x000000180464723c */ /* 0x060ff00000001864 */
[----:B------:R-:W-:Y:S07]  /*5860*/  HMMA.16816.F32 R60, R4, R26, R60 ;  /* 0x0000001a043c723c */ /* 0x000fee000000183c */
[----:B------:R-:W-:-:S02]  /*5870*/  F2FP.PACK_AB R4, R71, R70 ;  /* 0x000000464704723e */ /* 0x000fc400000000ff */
[----:B------:R-:W-:Y:S02]  /*5880*/  F2FP.PACK_AB R6, R69, R68 ;  /* 0x000000444506723e */ /* 0x000fe400000000ff */
[----:B------:R-:W-:Y:S02]  /*5890*/  F2FP.PACK_AB R5, R55, R54 ;  /* 0x000000363705723e */ /* 0x000fe400000000ff */
[----:B--2---:R-:W-:-:S07]  /*58a0*/  F2FP.PACK_AB R7, R52, R53 ;  /* 0x000000353407723e */ /* 0x004fce00000000ff */
[C---:B------:R-:W-:Y:S01]  /*58b0*/  HMMA.16816.F32 R56, R4.reuse, R20, R56 ;  /* 0x000000140438723c */ /* 0x040fe20000001838 */
[----:B------:R1:W-:Y:S07]  /*58c0*/  MUFU.EX2 R21, R10 ;  /* 0x0000000a00157308 */ /* 0x0003ee0000000800 */
[C---:B------:R-:W-:Y:S08]  /*58d0*/  HMMA.16816.F32 R64, R4.reuse, R22, R64 ;  /* 0x000000160440723c */ /* 0x040ff00000001840 */
[----:B------:R-:W-:Y:S01]  /*58e0*/  HMMA.16816.F32 R44, R4, R18, R44 ;  /* 0x00000012042c723c */ /* 0x000fe2000000182c */
[----:B-1----:R-:W-:-:S04]  /*58f0*/  FFMA.FTZ R10, R159, c[0x0][0x2d0], -R8 ;  /* 0x0000b4009f0a7a23 */ /* 0x002fc80000010808 */
[----:B------:R1:W2:Y:S03]  /*5900*/  MUFU.EX2 R22, R10 ;  /* 0x0000000a00167308 */ /* 0x0002a60000000800 */
[C---:B------:R-:W-:Y:S08]  /*5910*/  HMMA.16816.F32 R48, R4.reuse, R16, R48 ;  /* 0x000000100430723c */ /* 0x040ff00000001830 */
[----:B------:R-:W-:Y:S01]  /*5920*/  HMMA.16816.F32 R40, R4, R12, R40 ;  /* 0x0000000c0428723c */ /* 0x000fe20000001828 */
[--C-:B-1----:R-:W-:Y:S01]  /*5930*/  FFMA.FTZ R10, R158, c[0x0][0x2d0], -R8.reuse ;  /* 0x0000b4009e0a7a23 */ /* 0x102fe20000010808 */
[----:B--2---:R-:W-:Y:S01]  /*5940*/  F2FP.PACK_AB R152, R22, R21 ;  /* 0x000000151698723e */ /* 0x004fe200000000ff */
[----:B------:R-:W-:-:S05]  /*5950*/  FFMA.FTZ R8, R156, c[0x0][0x2d0], -R8 ;  /* 0x0000b4009c087a23 */ /* 0x000fca0000010808 */
[C---:B------:R-:W-:Y:S01]  /*5960*/  HMMA.16816.F32 R36, R4.reuse, R14, R36 ;  /* 0x0000000e0424723c */ /* 0x040fe20000001824 */
[----:B------:R-:W-:Y:S01]  /*5970*/  MUFU.EX2 R23, R10 ;  /* 0x0000000a00177308 */ /* 0x000fe20000000800 */
[----:B------:R-:W1:Y:S06]  /*5980*/  LDSM.16.MT88.4 R12, [R192+0x2000] ;  /* 0x00200000c00c783b */ /* 0x000e6c0000004200 */
[C---:B------:R-:W-:Y:S01]  /*5990*/  HMMA.16816.F32 R32, R4.reuse, R24, R32 ;  /* 0x000000180420723c */ /* 0x040fe20000001820 */
[----:B------:R2:W3:Y:S07]  /*59a0*/  MUFU.EX2 R207, R8 ;  /* 0x0000000800cf7308 */ /* 0x0004ee0000000800 */
[----:B------:R-:W-:Y:S07]  /*59b0*/  HMMA.16816.F32 R28, R4, R26, R28 ;  /* 0x0000001a041c723c */ /* 0x000fee000000181c */
[----:B------:R-:W-:-:S02]  /*59c0*/  FFMA.FTZ R5, R164, c[0x0][0x2d0], -R3 ;  /* 0x0000b400a4057a23 */ /* 0x000fc40000010803 */
[----:B--2---:R-:W-:Y:S01]  /*59d0*/  FFMA.FTZ R8, R162, c[0x0][0x2d0], -R3 ;  /* 0x0000b400a2087a23 */ /* 0x004fe20000010803 */
[----:B---3--:R-:W-:Y:S01]  /*59e0*/  F2FP.PACK_AB R154, R207, R23 ;  /* 0x00000017cf9a723e */ /* 0x008fe200000000ff */
[----:B------:R2:W-:Y:S01]  /*59f0*/  MUFU.EX2 R208, R5 ;  /* 0x0000000500d07308 */ /* 0x0005e20000000800 */
[----:B------:R-:W-:Y:S02]  /*5a00*/  FFMA.FTZ R4, R168, c[0x0][0x2d0], -R2 ;  /* 0x0000b400a8047a23 */ /* 0x000fe40000010802 */
[----:B------:R-:W-:Y:S02]  /*5a10*/  FFMA.FTZ R7, R171, c[0x0][0x2d0], -R0 ;  /* 0x0000b400ab077a23 */ /* 0x000fe40000010800 */
[----:B------:R-:W-:-:S03]  /*5a20*/  FFMA.FTZ R6, R166, c[0x0][0x2d0], -R2 ;  /* 0x0000b400a6067a23 */ /* 0x000fc60000010802 */
[----:B------:R3:W-:Y:S01]  /*5a30*/  MUFU.EX2 R20, R8 ;  /* 0x0000000800147308 */ /* 0x0007e20000000800 */
[----:B--2---:R-:W-:-:S07]  /*5a40*/  FFMA.FTZ R5, R172, c[0x0][0x2d0], -R0 ;  /* 0x0000b400ac057a23 */ /* 0x004fce0000010800 */
[----:B------:R2:W-:Y:S01]  /*5a50*/  MUFU.EX2 R11, R4 ;  /* 0x00000004000b7308 */ /* 0x0005e20000000800 */
[----:B---3--:R-:W-:-:S07]  /*5a60*/  FFMA.FTZ R8, R163, c[0x0][0x2d0], -R3 ;  /* 0x0000b400a3087a23 */ /* 0x008fce0000010803 */
[----:B------:R3:W-:Y:S08]  /*5a70*/  MUFU.EX2 R10, R5 ;  /* 0x00000005000a7308 */ /* 0x0007f00000000800 */
[----:B------:R4:W5:Y:S01]  /*5a80*/  MUFU.EX2 R19, R8 ;  /* 0x0000000800137308 */ /* 0x0009620000000800 */
[----:B--2---:R-:W-:Y:S02]  /*5a90*/  FADD.FTZ R4, R186, R185 ;  /* 0x000000b9ba047221 */ /* 0x004fe40000010000 */
[----:B---3--:R-:W-:-:S05]  /*5aa0*/  FADD.FTZ R5, R180, R88 ;  /* 0x00000058b4057221 */ /* 0x008fca0000010000 */
[----:B------:R-:W-:Y:S01]  /*5ab0*/  MUFU.EX2 R16, R6 ;  /* 0x0000000600107308 */ /* 0x000fe20000000800 */
[----:B------:R-:W-:Y:S02]  /*5ac0*/  FADD.FTZ R5, R204, R5 ;  /* 0x00000005cc057221 */ /* 0x000fe40000010000 */
[----:B----4-:R-:W-:-:S05]  /*5ad0*/  FFMA.FTZ R8, R161, c[0x0][0x2d0], -R3 ;  /* 0x0000b400a1087a23 */ /* 0x010fca0000010803 */
[----:B------:R-:W2:Y:S01]  /*5ae0*/  MUFU.EX2 R7, R7 ;  /* 0x0000000700077308 */ /* 0x000ea20000000800 */
[--C-:B------:R-:W-:Y:S01]  /*5af0*/  FFMA.FTZ R3, R167, c[0x0][0x2d0], -R2.reuse ;  /* 0x0000b400a7037a23 */ /* 0x100fe20000010802 */
[----:B-----5:R-:W-:Y:S01]  /*5b00*/  F2FP.PACK_AB R153, R19, R20 ;  /* 0x000000141399723e */ /* 0x020fe200000000ff */
[----:B------:R-:W-:Y:S02]  /*5b10*/  FFMA.FTZ R2, R165, c[0x0][0x2d0], -R2 ;  /* 0x0000b400a5027a23 */ /* 0x000fe40000010802 */
[----:B------:R-:W-:-:S03]  /*5b20*/  FADD.FTZ R5, R198, R5 ;  /* 0x00000005c6057221 */ /* 0x000fc60000010000 */
[----:B------:R3:W4:Y:S08]  /*5b30*/  MUFU.EX2 R18, R8 ;  /* 0x0000000800127308 */ /* 0x0007300000000800 */
[----:B------:R5:W1:Y:S01]  /*5b40*/  MUFU.EX2 R17, R3 ;  /* 0x0000000300117308 */ /* 0x000a620000000800 */
[----:B--2---:R-:W-:Y:S01]  /*5b50*/  F2FP.PACK_AB R149, R7, R10 ;  /* 0x0000000a0795723e */ /* 0x004fe200000000ff */
[----:B---3--:R-:W-:-:S06]  /*5b60*/  FFMA.FTZ R8, R170, c[0x0][0x2d0], -R0 ;  /* 0x0000b400aa087a23 */ /* 0x008fcc0000010800 */
[----:B------:R2:W3:Y:S01]  /*5b70*/  MUFU.EX2 R209, R2 ;  /* 0x0000000200d17308 */ /* 0x0004e20000000800 */
[----:B------:R-:W-:Y:S01]  /*5b80*/  FFMA.FTZ R0, R169, c[0x0][0x2d0], -R0 ;  /* 0x0000b400a9007a23 */ /* 0x000fe20000010800 */
[----:B----4-:R-:W-:Y:S01]  /*5b90*/  F2FP.PACK_AB R155, R208, R18 ;  /* 0x00000012d09b723e */ /* 0x010fe200000000ff */
[----:B-----5:R-:W-:-:S05]  /*5ba0*/  FADD.FTZ R3, R203, R187 ;  /* 0x000000bbcb037221 */ /* 0x020fca0000010000 */
[----:B------:R4:W-:Y:S01]  /*5bb0*/  MUFU.EX2 R211, R0 ;  /* 0x0000000000d37308 */ /* 0x0009e20000000800 */
[----:B-1----:R-:W-:Y:S01]  /*5bc0*/  F2FP.PACK_AB R148, R17, R11 ;  /* 0x0000000b1194723e */ /* 0x002fe200000000ff */
[----:B------:R-:W-:Y:S01]  /*5bd0*/  HMMA.16816.F32 R120, R152, R124, R120 ;  /* 0x0000007c9878723c */ /* 0x000fe20000001878 */
[----:B------:R-:W-:-:S04]  /*5be0*/  FADD.FTZ R3, R202, R3 ;  /* 0x00000003ca037221 */ /* 0x000fc80000010000 */
[----:B------:R-:W-:Y:S01]  /*5bf0*/  FADD.FTZ R3, R219, R3 ;  /* 0x00000003db037221 */ /* 0x000fe20000010000 */
[----:B------:R-:W1:Y:S01]  /*5c00*/  MUFU.EX2 R8, R8 ;  /* 0x0000000800087308 */ /* 0x000e620000000800 */
[----:B--2---:R-:W-:Y:S01]  /*5c10*/  FADD.FTZ R2, R220, R4 ;  /* 0x00000004dc027221 */ /* 0x004fe20000010000 */
[----:B---3--:R-:W-:Y:S01]  /*5c20*/  F2FP.PACK_AB R150, R209, R16 ;  /* 0x00000010d196723e */ /* 0x008fe200000000ff */
[----:B------:R-:W-:Y:S02]  /*5c30*/  HMMA.16816.F32 R128, R152, R126, R128 ;  /* 0x0000007e9880723c */ /* 0x000fe40000001880 */
[----:B------:R-:W-:Y:S02]  /*5c40*/  FADD.FTZ R4, R221, R2 ;  /* 0x00000002dd047221 */ /* 0x000fe40000010000 */
[----:B----4-:R-:W-:-:S04]  /*5c50*/  FADD.FTZ R0, R214, R213 ;  /* 0x000000d5d6007221 */ /* 0x010fc80000010000 */
[----:B------:R-:W-:Y:S01]  /*5c60*/  HMMA.16816.F32 R132, R152, R140, R132 ;  /* 0x0000008c9884723c */ /* 0x000fe20000001884 */
[----:B------:R-:W-:-:S04]  /*5c70*/  FADD.FTZ R0, R215, R0 ;  /* 0x00000000d7007221 */ /* 0x000fc80000010000 */
[----:B------:R-:W-:Y:S01]  /*5c80*/  FADD.FTZ R2, R216, R0 ;  /* 0x00000000d8027221 */ /* 0x000fe20000010000 */
[----:B-1----:R-:W-:Y:S01]  /*5c90*/  F2FP.PACK_AB R151, R211, R8 ;  /* 0x00000008d397723e */ /* 0x002fe200000000ff */
        /* <DEDUP_REMOVED lines=56> */
[-C--:B------:R-:W-:Y:S01]  /*6020*/  HMMA.16816.F32 R152, R152, R14.reuse, R60 ;  /* 0x0000000e9898723c */ /* 0x080fe2000000183c */
[----:B------:R-:W-:Y:S02]  /*6030*/  FADD.FTZ R5, R68, R5 ;  /* 0x0000000544057221 */ /* 0x000fe40000010000 */
[----:B------:R-:W-:Y:S02]  /*6040*/  FADD.FTZ R3, R53, R4 ;  /* 0x0000000435037221 */ /* 0x000fe40000010000 */
[----:B------:R-:W-:Y:S01]  /*6050*/  FADD.FTZ R6, R19, R0 ;  /* 0x0000000013067221 */ /* 0x000fe20000010000 */
[----:B------:R-:W-:Y:S01]  /*6060*/  IADD3 R0, R176, -0x2, RZ ;  /* 0xfffffffeb0007810 */ /* 0x000fe20007ffe0ff */
[----:B------:R-:W-:Y:S01]  /*6070*/  FADD.FTZ R4, R21, R2 ;  /* 0x0000000215047221 */ /* 0x000fe20000010000 */
[----:B------:R-:W-:Y:S01]  /*6080*/  HMMA.16816.F32 R148, R148, R14, R28 ;  /* 0x0000000e9494723c */ /* 0x000fe2000000181c */
[----:B------:R-:W-:Y:S01]  /*6090*/  FADD.FTZ R5, R69, R5 ;  /* 0x0000000545057221 */ /* 0x000fe20000010000 */
[----:B------:R-:W-:Y:S01]  /*60a0*/  ISETP.GE.AND P1, PT, R0, R241, PT ;  /* 0x000000f10000720c */ /* 0x000fe20003f26270 */
        /* <DEDUP_REMOVED lines=13> */
[----:B------:R-:W-:Y:S01]  /*6180*/  FADD.FTZ R211, R211, R2 ;  /* 0x00000002d3d37221 */ /* 0x000fe20000010000 */
[----:B------:R-:W-:Y:S05]  /*6190*/  @!P1 BRA `(.L_x_81) ;  /* 0x0000330000009947 */ /* 0x000fea0003800000 */
[----:B------:R-:W-:Y:S01]  /*61a0*/  MOV R202, R0 ;  /* 0x0000000000ca7202 */ /* 0x000fe20000000f00 */
[----:B------:R-:W-:Y:S01]  /*61b0*/  IMAD.MOV.U32 R0, RZ, RZ, R113 ;  /* 0x000000ffff007224 */ /* 0x000fe200078e0071 */
[----:B------:R-:W-:Y:S01]  /*61c0*/  MOV R109, R112 ;  /* 0x00000070006d7202 */ /* 0x000fe20000000f00 */
[----:B------:R-:W-:Y:S01]  /*61d0*/  IMAD.MOV.U32 R114, RZ, RZ, R111 ;  /* 0x000000ffff727224 */ /* 0x000fe200078e006f */
[----:B------:R-:W-:Y:S02]  /*61e0*/  MOV R115, R9 ;  /* 0x0000000900737202 */ /* 0x000fe40000000f00 */
.L_x_88:
[----:B------:R-:W-:Y:S04]  /*61f0*/  DEPBAR.LE SB0, 0x0 ;  /* 0x000080000000791a */ /* 0x000fe80000000000 */
[----:B------:R-:W-:Y:S01]  /*6200*/  BAR.SYNC.DEFER_BLOCKING 0x0 ;  /* 0x0000000000007b1d */ /* 0x000fe20000010000 */
[----:B------:R-:W-:Y:S01]  /*6210*/  R2P PR, R206, 0x6 ;  /* 0x00000006ce007804 */ /* 0x000fe20000000000 */
[----:B------:R-:W-:Y:S01]  /*6220*/  IMAD.WIDE.U32 R4, R201, c[0x0][0x208], RZ ;  /* 0x00008200c9047a25 */ /* 0x000fe200078e00ff */
[C---:B------:R-:W-:Y:S02]  /*6230*/  IADD3 R2, R188.reuse, 0x20, RZ ;  /* 0x00000020bc027810 */ /* 0x040fe40007ffe0ff */
[----:B------:R-:W-:Y:S01]  /*6240*/  SHF.R.S32.HI R3, RZ, 0x1f, R201 ;  /* 0x0000001fff037819 */ /* 0x000fe200000114c9 */
[----:B------:R-:W-:Y:S01]  /*6250*/  IMAD.SHL.U32 R59, R205, 0x2, RZ ;  /* 0x00000002cd3b7824 */ /* 0x000fe200078e00ff */
[C---:B------:R-:W-:Y:S02]  /*6260*/  IADD3 R108, R188.reuse, 0x40, RZ ;  /* 0x00000040bc6c7810 */ /* 0x040fe40007ffe0ff */
[----:B------:R-:W-:Y:S01]  /*6270*/  SHF.R.S32.HI R6, RZ, 0x1f, R205 ;  /* 0x0000001fff067819 */ /* 0x000fe200000114cd */
[----:B------:R-:W-:Y:S03]  /*6280*/  IMAD R3, R3, c[0x0][0x208], RZ ;  /* 0x0000820003037a24 */ /* 0x000fe600078e02ff */
[----:B------:R-:W-:Y:S01]  /*6290*/  SHF.L.U64.HI R68, R205, 0x1, R6 ;  /* 0x00000001cd447819 */ /* 0x000fe20000010206 */
[----:B------:R-:W-:Y:S01]  /*62a0*/  IMAD R3, R201, c[0x0][0x20c], R3 ;  /* 0x00008300c9037a24 */ /* 0x000fe200078e0203 */
[C---:B------:R-:W-:Y:S02]  /*62b0*/  @P1 IADD3 R2, R188.reuse, -0x20, RZ ;  /* 0xffffffe0bc021810 */ /* 0x040fe40007ffe0ff */
[----:B------:R-:W-:Y:S01]  /*62c0*/  @P2 IADD3 R108, R188, -0x40, RZ ;  /* 0xffffffc0bc6c2810 */ /* 0x000fe20007ffe0ff */
[----:B------:R-:W-:Y:S01]  /*62d0*/  IMAD.IADD R3, R5, 0x1, R3 ;  /* 0x0000000105037824 */ /* 0x000fe200078e0203 */
[----:B------:R-:W-:Y:S02]  /*62e0*/  SHF.R.S32.HI R5, RZ, 0x1f, R199 ;  /* 0x0000001fff057819 */ /* 0x000fe400000114c7 */
[C---:B------:R-:W-:Y:S02]  /*62f0*/  IADD3 R113, R108.reuse, 0x2000, RZ ;  /* 0x000020006c717810 */ /* 0x040fe40007ffe0ff */
[C---:B------:R-:W-:Y:S01]  /*6300*/  IADD3 R112, R108.reuse, 0x1800, RZ ;  /* 0x000018006c707810 */ /* 0x040fe20007ffe0ff */
[----:B------:R-:W1:Y:S01]  /*6310*/  LDSM.16.M88.4 R164, [R2] ;  /* 0x0000000002a4783b */ /* 0x000e620000000200 */
[C---:B------:R-:W-:Y:S02]  /*6320*/  IADD3 R111, R108.reuse, 0x1000, RZ ;  /* 0x000010006c6f7810 */ /* 0x040fe40007ffe0ff */
[----:B------:R-:W-:Y:S01]  /*6330*/  IADD3 R110, R108, 0x800, RZ ;  /* 0x000008006c6e7810 */ /* 0x000fe20007ffe0ff */
[----:B------:R-:W2:Y:S04]  /*6340*/  LDSM.16.M88.4 R172, [R2+0x800] ;  /* 0x0008000002ac783b */ /* 0x000ea80000000200 */
[----:B------:R-:W3:Y:S04]  /*6350*/  LDSM.16.M88.4 R176, [R2+0x1000] ;  /* 0x0010000002b0783b */ /* 0x000ee80000000200 */
[----:B------:R-:W4:Y:S04]  /*6360*/  LDSM.16.M88.4 R180, [R2+0x1800] ;  /* 0x0018000002b4783b */ /* 0x000f280000000200 */
[----:B------:R5:W1:Y:S04]  /*6370*/  LDSM.16.M88.4 R184, [R2+0x2000] ;  /* 0x0020000002b8783b */ /* 0x000a680000000200 */
[----:B------:R1:W1:Y:S04]  /*6380*/  LDSM.16.M88.4 R80, [R194] ;  /* 0x00000000c250783b */ /* 0x0002680000000200 */
[----:B------:R1:W1:Y:S04]  /*6390*/  LDSM.16.M88.4 R76, [R194+0x2000] ;  /* 0x00200000c24c783b */ /* 0x0002680000000200 */
[----:B------:R1:W1:Y:S04]  /*63a0*/  LDSM.16.M88.4 R16, [R188] ;  /* 0x00000000bc10783b */ /* 0x0002680000000200 */
[----:B------:R1:W1:Y:S04]  /*63b0*/  LDSM.16.M88.4 R32, [R188+0x800] ;  /* 0x00080000bc20783b */ /* 0x0002680000000200 */
[----:B------:R1:W1:Y:S01]  /*63c0*/  LDSM.16.M88.4 R48, [R188+0x1000] ;  /* 0x00100000bc30783b */ /* 0x0002620000000200 */
[----:B-----5:R-:W-:Y:S03]  /*63d0*/  IMAD.MOV.U32 R2, RZ, RZ, R4 ;  /* 0x000000ffff027224 */ /* 0x020fe600078e0004 */
[----:B------:R1:W1:Y:S01]  /*63e0*/  LDSM.16.M88.4 R64, [R188+0x1800] ;  /* 0x00180000bc40783b */ /* 0x0002620000000200 */
[----:B------:R-:W-:Y:S02]  /*63f0*/  IMAD R4, R5, c[0x0][0x218], RZ ;  /* 0x0000860005047a24 */ /* 0x000fe400078e02ff */
[C---:B------:R-:W-:Y:S01]  /*6400*/  IMAD.WIDE.U32 R2, R199.reuse, c[0x0][0x218], R2 ;  /* 0x00008600c7027a25 */ /* 0x040fe200078e0002 */
[----:B------:R1:W1:Y:S03]  /*6410*/  LDSM.16.M88.4 R156, [R188+0x2000] ;  /* 0x00200000bc9c783b */ /* 0x0002660000000200 */
[----:B------:R-:W-:Y:S01]  /*6420*/  IMAD R4, R199, c[0x0][0x21c], R4 ;  /* 0x00008700c7047a24 */ /* 0x000fe200078e0204 */
[----:B------:R1:W1:Y:S01]  /*6430*/  LDSM.16.M88.4 R160, [R197] ;  /* 0x00000000c5a0783b */ /* 0x0002620000000200 */
[----:B------:R-:W-:Y:S03]  /*6440*/  IADD3 R2, P1, R248, R2, RZ ;  /* 0x00000002f8027210 */ /* 0x000fe60007f3e0ff */
[----:B------:R1:W1:Y:S01]  /*6450*/  LDSM.16.M88.4 R168, [R197+0x2000] ;  /* 0x00200000c5a8783b */ /* 0x0002620000000200 */
[----:B------:R-:W-:Y:S02]  /*6460*/  IADD3.X R3, R252, R3, R4, P1, !PT ;  /* 0x00000003fc037210 */ /* 0x000fe40000ffe404 */
[C---:B------:R-:W-:Y:S04]  /*6470*/  LEA R40, P1, R2.reuse, c[0x0][0x1f8], 0x1 ;  /* 0x00007e0002287a11 */ /* 0x040fe800078208ff */
[----:B------:R-:W-:Y:S01]  /*6480*/  LEA.HI.X R56, R2, c[0x0][0x1fc], R3, 0x1, P1 ;  /* 0x00007f0002387a11 */ /* 0x000fe200008f0c03 */
[----:B------:R-:W-:-:S06]  /*6490*/  BRA.DIV ~URZ, `(.L_x_82) ;  /* 0x000087227f007947 */ /* 0x000fcc000b800000 */
[----:B--234-:R2:W3:Y:S02]  /*64a0*/  SHFL.IDX PT, R58, R56, RZ, 0x181f ;  /* 0x00181fff383a7589 */ /* 0x01c4e400000e0000 */
.L_x_175:
[-C--:B-1----:R-:W-:Y:S01]  /*64b0*/  HMMA.16816.F32 R4, R80, R16.reuse, RZ ;  /* 0x000000105004723c */ /* 0x082fe200000018ff */
[----:B------:R-:W1:Y:S01]  /*64c0*/  SHFL.IDX PT, R2, R40, RZ, 0x181f ;  /* 0x00181fff28027589 */ /* 0x000e6200000e0000 */
[----:B------:R-:W-:Y:S01]  /*64d0*/  BSSY B0, `(.L_x_83) ;  /* 0x00000c4000007945 */ /* 0x000fe20003800000 */
[----:B------:R-:W-:Y:S04]  /*64e0*/  ISETP.GE.AND P1, PT, R205, c[0x0][0x1d4], PT ;  /* 0x00007500cd007a0c */ /* 0x000fe80003f26270 */
[----:B------:R-:W-:Y:S01]  /*64f0*/  SEL R198, RZ, 0x10, P1 ;  /* 0x00000010ffc67807 */ /* 0x000fe20000800000 */
[C---:B------:R-:W-:Y:S01]  /*6500*/  HMMA.16816.F32 R8, R76.reuse, R16, RZ ;  /* 0x000000104c08723c */ /* 0x040fe200000018ff */
[----:B------:R-:W4:Y:S03]  /*6510*/  SHFL.IDX PT, R3, R40, 0x1, 0x181f ;  /* 0x00381f0028037f89 */ /* 0x000f2600000e0000 */
[----:B------:R-:W-:Y:S04]  /*6520*/  IADD3 R52, -R198, 0x10, RZ ;  /* 0x00000010c6347810 */ /* 0x000fe80007ffe1ff */
[-C--:B------:R-:W-:Y:S01]  /*6530*/  HMMA.16816.F32 R12, R76, R18.reuse, RZ ;  /* 0x000000124c0c723c */ /* 0x080fe200000018ff */
[----:B------:R-:W-:Y:S03]  /*6540*/  SHFL.IDX PT, R57, R56, 0x1, 0x181f ;  /* 0x00381f0038397f89 */ /* 0x000fe600000e0000 */
[----:B------:R-:W-:Y:S04]  /*6550*/  LOP3.LUT R52, R52, 0xf, RZ, 0xc0, !PT ;  /* 0x0000000f34347812 */ /* 0x000fe800078ec0ff */
[C---:B------:R-:W-:Y:S01]  /*6560*/  HMMA.16816.F32 R16, R80.reuse, R18, RZ ;  /* 0x000000125010723c */ /* 0x040fe200000018ff */
[----:B------:R-:W5:Y:S07]  /*6570*/  SHFL.IDX PT, R53, R40, 0x2, 0x181f ;  /* 0x00581f0028357f89 */ /* 0x000f6e00000e0000 */
[-C--:B------:R-:W-:Y:S01]  /*6580*/  HMMA.16816.F32 R20, R80, R32.reuse, RZ ;  /* 0x000000205014723c */ /* 0x080fe200000018ff */
[----:B------:R-:W2:Y:S07]  /*6590*/  SHFL.IDX PT, R54, R40, 0x3, 0x181f ;  /* 0x00781f0028367f89 */ /* 0x000eae00000e0000 */
[C---:B------:R-:W-:Y:S01]  /*65a0*/  HMMA.16816.F32 R24, R76.reuse, R32, RZ ;  /* 0x000000204c18723c */ /* 0x040fe200000018ff */
[----:B------:R3:W-:Y:S07]  /*65b0*/  SHFL.IDX PT, R55, R40, 0x4, 0x181f ;  /* 0x00981f0028377f89 */ /* 0x0007ee00000e0000 */
[-C--:B------:R-:W-:Y:S01]  /*65c0*/  HMMA.16816.F32 R28, R76, R34.reuse, RZ ;  /* 0x000000224c1c723c */ /* 0x080fe200000018ff */
[----:B------:R-:W1:Y:S07]  /*65d0*/  SHFL.IDX PT, R61, R56, 0x2, 0x181f ;  /* 0x00581f00383d7f89 */ /* 0x000e6e00000e0000 */
[C---:B------:R-:W-:Y:S01]  /*65e0*/  HMMA.16816.F32 R32, R80.reuse, R34, RZ ;  /* 0x000000225020723c */ /* 0x040fe200000018ff */
[----:B------:R-:W1:Y:S07]  /*65f0*/  SHFL.IDX PT, R71, R56, 0x3, 0x181f ;  /* 0x00781f0038477f89 */ /* 0x000e6e00000e0000 */
[-C--:B------:R-:W-:Y:S01]  /*6600*/  HMMA.16816.F32 R36, R80, R48.reuse, RZ ;  /* 0x000000305024723c */ /* 0x080fe200000018ff */
[----:B------:R-:W1:Y:S07]  /*6610*/  SHFL.IDX PT, R69, R56, 0x4, 0x181f ;  /* 0x00981f0038457f89 */ /* 0x000e6e00000e0000 */
[C---:B---3--:R-:W-:Y:S08]  /*6620*/  HMMA.16816.F32 R40, R76.reuse, R48, RZ ;  /* 0x000000304c28723c */ /* 0x048ff000000018ff */
[-C--:B------:R-:W-:Y:S08]  /*6630*/  HMMA.16816.F32 R44, R76, R50.reuse, RZ ;  /* 0x000000324c2c723c */ /* 0x080ff000000018ff */
[C---:B------:R-:W-:Y:S04]  /*6640*/  HMMA.16816.F32 R48, R80.reuse, R50, RZ ;  /* 0x000000325030723c */ /* 0x040fe800000018ff */
[-C--:B-1----:R-:W-:Y:S02]  /*6650*/  IADD3 R2, P2, R2, R59.reuse, RZ ;  /* 0x0000003b02027210 */ /* 0x082fe40007f5e0ff */
[-C--:B----4-:R-:W-:Y:S02]  /*6660*/  IADD3 R62, P6, R3, R59.reuse, RZ ;  /* 0x0000003b033e7210 */ /* 0x090fe40007fde0ff */
[-C--:B-----5:R-:W-:Y:S01]  /*6670*/  IADD3 R60, P5, R53, R59.reuse, RZ ;  /* 0x0000003b353c7210 */ /* 0x0a0fe20007fbe0ff */
[--C-:B------:R-:W-:Y:S03]  /*6680*/  IMAD.X R3, R58, 0x1, R68.reuse, P2 ;  /* 0x000000013a037824 */ /* 0x100fe600010e0644 */
[--C-:B------:R-:W-:Y:S01]  /*6690*/  IMAD.X R63, R57, 0x1, R68.reuse, P6 ;  /* 0x00000001393f7824 */ /* 0x100fe200030e0644 */
[----:B--2---:R-:W-:Y:S01]  /*66a0*/  IADD3 R70, P4, R54, R59, RZ ;  /* 0x0000003b36467210 */ /* 0x004fe20007f9e0ff */
[----:B------:R1:W-:Y:S01]  /*66b0*/  LDGSTS.E.BYPASS.LTC128B.128 [R200+0x100], [R2.64], !P1 ;  /* 0x0010000002c87fae */ /* 0x0003e2000c901d46 */
[--C-:B------:R-:W-:Y:S01]  /*66c0*/  IMAD.X R61, R61, 0x1, R68.reuse, P5 ;  /* 0x000000013d3d7824 */ /* 0x100fe200028e0644 */
[----:B------:R-:W-:Y:S02]  /*66d0*/  IADD3 R72, P3, P2, R52, R55, R59 ;  /* 0x0000003734487210 */ /* 0x000fe40007a7e03b */
[-C--:B------:R-:W-:Y:S01]  /*66e0*/  HMMA.16816.F32 R52, R80, R64.reuse, RZ ;  /* 0x000000405034723c */ /* 0x080fe200000018ff */
[--C-:B------:R-:W-:Y:S01]  /*66f0*/  IMAD.X R71, R71, 0x1, R68.reuse, P4 ;  /* 0x0000000147477824 */ /* 0x100fe200020e0644 */
[----:B------:R-:W-:Y:S02]  /*6700*/  ISETP.NE.U32.AND P4, PT, R198, RZ, PT ;  /* 0x000000ffc600720c */ /* 0x000fe40003f85070 */
[----:B------:R2:W-:Y:S01]  /*6710*/  LDGSTS.E.BYPASS.LTC128B.128 [R200+0x900], [R62.64], !P1 ;  /* 0x009000003ec87fae */ /* 0x0005e2000c901d46 */
[----:B------:R-:W-:Y:S03]  /*6720*/  IADD3.X R73, RZ, R69, R68, P3, P2 ;  /* 0x00000045ff497210 */ /* 0x000fe60001fe4444 */
[C---:B------:R-:W-:Y:S04]  /*6730*/  HMMA.16816.F32 R56, R76.reuse, R64, RZ ;  /* 0x000000404c38723c */ /* 0x040fe800000018ff */
[----:B------:R2:W-:Y:S08]  /*6740*/  LDGSTS.E.BYPASS.LTC128B.128 [R200+0x1100], [R60.64], !P1 ;  /* 0x011000003cc87fae */ /* 0x0005f0000c901d46 */
[----:B------:R3:W-:Y:S01]  /*6750*/  LDGSTS.E.BYPASS.LTC128B.128 [R200+0x1900], [R70.64], !P1 ;  /* 0x0190000046c87fae */ /* 0x0007e2000c901d46 */
[----:B------:R-:W-:Y:S07]  /*6760*/  ISETP.GT.AND P1, PT, R202, R241, PT ;  /* 0x000000f1ca00720c */ /* 0x000fee0003f24270 */
[----:B------:R4:W-:Y:S08]  /*6770*/  LDGSTS.E.BYPASS.LTC128B.128.ZFILL [R200+0x2100], [R72.64], P4 ;  /* 0x0210000048c87fae */ /* 0x0009f0000a141d46 */
[----:B------:R-:W0:Y:S01]  /*6780*/  LDGDEPBAR ;  /* 0x00000000000079af */ /* 0x000e220000000000 */
[-C--:B--2---:R-:W-:Y:S08]  /*6790*/  HMMA.16816.F32 R60, R76, R66.reuse, RZ ;  /* 0x000000424c3c723c */ /* 0x084ff000000018ff */
[C---:B------:R-:W-:Y:S08]  /*67a0*/  HMMA.16816.F32 R64, R80.reuse, R66, RZ ;  /* 0x000000425040723c */ /* 0x040ff000000018ff */
[-C--:B---3--:R-:W-:Y:S08]  /*67b0*/  HMMA.16816.F32 R68, R80, R156.reuse, RZ ;  /* 0x0000009c5044723c */ /* 0x088ff000000018ff */
[C---:B----4-:R-:W-:Y:S08]  /*67c0*/  HMMA.16816.F32 R72, R76.reuse, R156, RZ ;  /* 0x0000009c4c48723c */ /* 0x050ff000000018ff */
[-C--:B------:R-:W-:Y:S08]  /*67d0*/  HMMA.16816.F32 R76, R76, R158.reuse, RZ ;  /* 0x0000009e4c4c723c */ /* 0x080ff000000018ff */
[----:B------:R-:W-:Y:S01]  /*67e0*/  HMMA.16816.F32 R80, R80, R158, RZ ;  /* 0x0000009e5050723c */ /* 0x000fe200000018ff */
[----:B------:R-:W-:Y:S07]  /*67f0*/  LDSM.16.M88.4 R156, [R195] ;  /* 0x00000000c39c783b */ /* 0x000fee0000000200 */
[-C--:B------:R-:W-:Y:S08]  /*6800*/  HMMA.16816.F32 R4, R160, R164.reuse, R4 ;  /* 0x000000a4a004723c */ /* 0x080ff00000001804 */
[C---:B------:R-:W-:Y:S08]  /*6810*/  HMMA.16816.F32 R8, R168.reuse, R164, R8 ;  /* 0x000000a4a808723c */ /* 0x040ff00000001808 */
[-C--:B------:R-:W-:Y:S08]  /*6820*/  HMMA.16816.F32 R12, R168, R166.reuse, R12 ;  /* 0x000000a6a80c723c */ /* 0x080ff0000000180c */
[C---:B------:R-:W-:Y:S01]  /*6830*/  HMMA.16816.F32 R16, R160.reuse, R166, R16 ;  /* 0x000000a6a010723c */ /* 0x040fe20000001810 */
[----:B------:R-:W2:Y:S07]  /*6840*/  LDSM.16.M88.4 R164, [R108] ;  /* 0x000000006ca4783b */ /* 0x000eae0000000200 */
        /* <DEDUP_REMOVED lines=9> */
[----:B------:R-:W4:Y:S07]  /*68e0*/  LDSM.16.M88.4 R176, [R110] ;  /* 0x000000006eb0783b */ /* 0x000f2e0000000200 */
[-C--:B------:R-:W-:Y:S08]  /*68f0*/  HMMA.16816.F32 R52, R160, R180.reuse, R52 ;  /* 0x000000b4a034723c */ /* 0x080ff00000001834 */
[C---:B------:R-:W-:Y:S08]  /*6900*/  HMMA.16816.F32 R56, R168.reuse, R180, R56 ;  /* 0x000000b4a838723c */ /* 0x040ff00000001838 */
[-C--:B------:R-:W-:Y:S08]  /*6910*/  HMMA.16816.F32 R60, R168, R182.reuse, R60 ;  /* 0x000000b6a83c723c */ /* 0x080ff0000000183c */
[C---:B------:R-:W-:Y:S01]  /*6920*/  HMMA.16816.F32 R64, R160.reuse, R182, R64 ;  /* 0x000000b6a040723c */ /* 0x040fe20000001840 */
[----:B------:R-:W5:Y:S07]  /*6930*/  LDSM.16.M88.4 R180, [R111] ;  /* 0x000000006fb4783b */ /* 0x000f6e0000000200 */
[-C--:B------:R-:W-:Y:S08]  /*6940*/  HMMA.16816.F32 R68, R160, R184.reuse, R68 ;  /* 0x000000b8a044723c */ /* 0x080ff00000001844 */
[C---:B------:R-:W-:Y:S08]  /*6950*/  HMMA.16816.F32 R72, R168.reuse, R184, R72 ;  /* 0x000000b8a848723c */ /* 0x040ff00000001848 */
[-C--:B------:R-:W-:Y:S01]  /*6960*/  HMMA.16816.F32 R76, R168, R186.reuse, R76 ;  /* 0x000000baa84c723c */ /* 0x080fe2000000184c */
[----:B------:R-:W1:Y:S07]  /*6970*/  LDSM.16.M88.4 R168, [R112] ;  /* 0x0000000070a8783b */ /* 0x000e6e0000000200 */
[----:B------:R-:W-:Y:S01]  /*6980*/  HMMA.16816.F32 R80, R160, R186, R80 ;  /* 0x000000baa050723c */ /* 0x000fe20000001850 */
[----:B------:R-:W1:Y:S07]  /*6990*/  LDSM.16.M88.4 R160, [R113] ;  /* 0x0000000071a0783b */ /* 0x000e6e0000000200 */
[-C--:B--2---:R-:W-:Y:S01]  /*69a0*/  HMMA.16816.F32 R4, R156, R164.reuse, R4 ;  /* 0x000000a49c04723c */ /* 0x084fe20000001804 */
[----:B------:R-:W-:Y:S07]  /*69b0*/  LDSM.16.M88.4 R184, [R189+0x800] ;  /* 0x00080000bdb8783b */ /* 0x000fee0000000200 */
[C---:B---3--:R-:W-:Y:S08]  /*69c0*/  HMMA.16816.F32 R8, R172.reuse, R164, R8 ;  /* 0x000000a4ac08723c */ /* 0x048ff00000001808 */
[-C--:B------:R-:W-:Y:S08]  /*69d0*/  HMMA.16816.F32 R12, R172, R166.reuse, R12 ;  /* 0x000000a6ac0c723c */ /* 0x080ff0000000180c */
[C---:B------:R-:W-:Y:S01]  /*69e0*/  HMMA.16816.F32 R16, R156.reuse, R166, R16 ;  /* 0x000000a69c10723c */ /* 0x040fe20000001810 */
[----:B------:R-:W-:Y:S07]  /*69f0*/  LDSM.16.M88.4 R164, [R196] ;  /* 0x00000000c4a4783b */ /* 0x000fee0000000200 */
[-C--:B----4-:R-:W-:Y:S08]  /*6a00*/  HMMA.16816.F32 R20, R156, R176.reuse, R20 ;  /* 0x000000b09c14723c */ /* 0x090ff00000001814 */
[C---:B------:R-:W-:Y:S08]  /*6a10*/  HMMA.16816.F32 R24, R172.reuse, R176, R24 ;  /* 0x000000b0ac18723c */ /* 0x040ff00000001818 */
[-C--:B------:R-:W-:Y:S08]  /*6a20*/  HMMA.16816.F32 R28, R172, R178.reuse, R28 ;  /* 0x000000b2ac1c723c */ /* 0x080ff0000000181c */
[C---:B------:R-:W-:Y:S01]  /*6a30*/  HMMA.16816.F32 R32, R156.reuse, R178, R32 ;  /* 0x000000b29c20723c */ /* 0x040fe20000001820 */
[----:B------:R-:W2:Y:S07]  /*6a40*/  LDSM.16.M88.4 R176, [R189] ;  /* 0x00000000bdb0783b */ /* 0x000eae0000000200 */
[-C--:B-----5:R-:W-:Y:S08]  /*6a50*/  HMMA.16816.F32 R36, R156, R180.reuse, R36 ;  /* 0x000000b49c24723c */ /* 0x0a0ff00000001824 */
[C---:B------:R-:W-:Y:S08]  /*6a60*/  HMMA.16816.F32 R40, R172.reuse, R180, R40 ;  /* 0x000000b4ac28723c */ /* 0x040ff00000001828 */
[-C--:B------:R-:W-:Y:S08]  /*6a70*/  HMMA.16816.F32 R44, R172, R182.reuse, R44 ;  /* 0x000000b6ac2c723c */ /* 0x080ff0000000182c */
[C---:B------:R-:W-:Y:S01]  /*6a80*/  HMMA.16816.F32 R48, R156.reuse, R182, R48 ;  /* 0x000000b69c30723c */ /* 0x040fe20000001830 */
[----:B------:R-:W3:Y:S07]  /*6a90*/  LDSM.16.M88.4 R180, [R196+0x2000] ;  /* 0x00200000c4b4783b */ /* 0x000eee0000000200 */
[-C--:B-1----:R-:W-:Y:S08]  /*6aa0*/  HMMA.16816.F32 R52, R156, R168.reuse, R52 ;  /* 0x000000a89c34723c */ /* 0x082ff00000001834 */
[C---:B------:R-:W-:Y:S08]  /*6ab0*/  HMMA.16816.F32 R56, R172.reuse, R168, R56 ;  /* 0x000000a8ac38723c */ /* 0x040ff00000001838 */
[-C--:B------:R-:W-:Y:S08]  /*6ac0*/  HMMA.16816.F32 R60, R172, R170.reuse, R60 ;  /* 0x000000aaac3c723c */ /* 0x080ff0000000183c */
[C---:B------:R-:W-:Y:S01]  /*6ad0*/  HMMA.16816.F32 R64, R156.reuse, R170, R64 ;  /* 0x000000aa9c40723c */ /* 0x040fe20000001840 */
[----:B------:R-:W1:Y:S07]  /*6ae0*/  LDSM.16.M88.4 R168, [R189+0x1000] ;  /* 0x00100000bda8783b */ /* 0x000e6e0000000200 */
[-C--:B------:R-:W-:Y:S08]  /*6af0*/  HMMA.16816.F32 R68, R156, R160.reuse, R68 ;  /* 0x000000a09c44723c */ /* 0x080ff00000001844 */
[C---:B------:R-:W-:Y:S08]  /*6b00*/  HMMA.16816.F32 R72, R172.reuse, R160, R72 ;  /* 0x000000a0ac48723c */ /* 0x040ff00000001848 */
[-C--:B------:R-:W-:Y:S01]  /*6b10*/  HMMA.16816.F32 R76, R172, R162.reuse, R76 ;  /* 0x000000a2ac4c723c */ /* 0x080fe2000000184c */
[----:B------:R-:W4:Y:S07]  /*6b20*/  LDSM.16.M88.4 R172, [R189+0x1800] ;  /* 0x00180000bdac783b */ /* 0x000f2e0000000200 */
[----:B------:R-:W-:Y:S01]  /*6b30*/  HMMA.16816.F32 R80, R156, R162, R80 ;  /* 0x000000a29c50723c */ /* 0x000fe20000001850 */
[----:B------:R-:W5:Y:S01]  /*6b40*/  LDSM.16.M88.4 R156, [R189+0x2000] ;  /* 0x00200000bd9c783b */ /* 0x000f620000000200 */
[----:B------:R-:W-:Y:S06]  /*6b50*/  DEPBAR.LE SB0, 0x0 ;  /* 0x000080000000791a */ /* 0x000fec0000000000 */
[-C--:B--2---:R-:W-:Y:S01]  /*6b60*/  HMMA.16816.F32 R4, R164, R176.reuse, R4 ;  /* 0x000000b0a404723c */ /* 0x084fe20000001804 */
[----:B------:R-:W-:Y:S07]  /*6b70*/  BAR.SYNC.DEFER_BLOCKING 0x0 ;  /* 0x0000000000007b1d */ /* 0x000fee0000010000 */
[C---:B---3--:R-:W-:Y:S08]  /*6b80*/  HMMA.16816.F32 R8, R180.reuse, R176, R8 ;  /* 0x000000b0b408723c */ /* 0x048ff00000001808 */
[-C--:B------:R-:W-:Y:S08]  /*6b90*/  HMMA.16816.F32 R12, R180, R178.reuse, R12 ;  /* 0x000000b2b40c723c */ /* 0x080ff0000000180c */
[C---:B------:R-:W-:Y:S08]  /*6ba0*/  HMMA.16816.F32 R16, R164.reuse, R178, R16 ;  /* 0x000000b2a410723c */ /* 0x040ff00000001810 */
[-C--:B------:R-:W-:Y:S08]  /*6bb0*/  HMMA.16816.F32 R20, R164, R184.reuse, R20 ;  /* 0x000000b8a414723c */ /* 0x080ff00000001814 */
[C---:B------:R-:W-:Y:S08]  /*6bc0*/  HMMA.16816.F32 R24, R180.reuse, R184, R24 ;  /* 0x000000b8b418723c */ /* 0x040ff00000001818 */
[-C--:B------:R-:W-:Y:S08]  /*6bd0*/  HMMA.16816.F32 R28, R180, R186.reuse, R28 ;  /* 0x000000bab41c723c */ /* 0x080ff0000000181c */
[C---:B------:R-:W-:Y:S08]  /*6be0*/  HMMA.16816.F32 R32, R164.reuse, R186, R32 ;  /* 0x000000baa420723c */ /* 0x040ff00000001820 */
[-C--:B-1----:R-:W-:Y:S08]  /*6bf0*/  HMMA.16816.F32 R36, R164, R168.reuse, R36 ;  /* 0x000000a8a424723c */ /* 0x082ff00000001824 */
[C---:B------:R-:W-:Y:S08]  /*6c00*/  HMMA.16816.F32 R40, R180.reuse, R168, R40 ;  /* 0x000000a8b428723c */ /* 0x040ff00000001828 */
[-C--:B------:R-:W-:Y:S08]  /*6c10*/  HMMA.16816.F32 R44, R180, R170.reuse, R44 ;  /* 0x000000aab42c723c */ /* 0x080ff0000000182c */
[C---:B------:R-:W-:Y:S08]  /*6c20*/  HMMA.16816.F32 R48, R164.reuse, R170, R48 ;  /* 0x000000aaa430723c */ /* 0x040ff00000001830 */
[-C--:B----4-:R-:W-:Y:S08]  /*6c30*/  HMMA.16816.F32 R52, R164, R172.reuse, R52 ;  /* 0x000000aca434723c */ /* 0x090ff00000001834 */
[C---:B------:R-:W-:Y:S08]  /*6c40*/  HMMA.16816.F32 R56, R180.reuse, R172, R56 ;  /* 0x000000acb438723c */ /* 0x040ff00000001838 */
[-C--:B------:R-:W-:Y:S08]  /*6c50*/  HMMA.16816.F32 R60, R180, R174.reuse, R60 ;  /* 0x000000aeb43c723c */ /* 0x080ff0000000183c */
[C---:B------:R-:W-:Y:S08]  /*6c60*/  HMMA.16816.F32 R64, R164.reuse, R174, R64 ;  /* 0x000000aea440723c */ /* 0x040ff00000001840 */
[-C--:B-----5:R-:W-:Y:S08]  /*6c70*/  HMMA.16816.F32 R68, R164, R156.reuse, R68 ;  /* 0x0000009ca444723c */ /* 0x0a0ff00000001844 */
[C---:B------:R-:W-:Y:S08]  /*6c80*/  HMMA.16816.F32 R72, R180.reuse, R156, R72 ;  /* 0x0000009cb448723c */ /* 0x040ff00000001848 */
[-C--:B------:R-:W-:Y:S08]  /*6c90*/  HMMA.16816.F32 R76, R180, R158.reuse, R76 ;  /* 0x0000009eb44c723c */ /* 0x080ff0000000184c */
[----:B------:R-:W-:Y:S01]  /*6ca0*/  HMMA.16816.F32 R80, R164, R158, R80 ;  /* 0x0000009ea450723c */ /* 0x000fe20000001850 */
[----:B------:R-:W-:Y:S07]  /*6cb0*/  @!UPT UIADD3 URZ, URZ, URZ, URZ ;  /* 0x0000003f3f3ff290 */ /* 0x000fee000fffe03f */
[----:B------:R-:W-:-:S11]  /*6cc0*/  @!P1 BRA `(.L_x_84) ;  /* 0x0000044000009947 */ /* 0x000fd60003800000 */
[----:B------:R-:W-:Y:S01]  /*6cd0*/  MOV R199, RZ ;  /* 0x000000ff00c77202 */ /* 0x000fe20000000f00 */
[----:B------:R-:W-:Y:S01]  /*6ce0*/  IMAD.MOV.U32 R2, RZ, RZ, 0x1 ;  /* 0x00000001ff027424 */ /* 0x000fe200078e00ff */
[----:B------:R-:W-:Y:S01]  /*6cf0*/  SHF.R.S32.HI R203, RZ, 0x1f, R205 ;  /* 0x0000001fffcb7819 */ /* 0x000fe200000114cd */
[----:B------:R-:W-:Y:S01]  /*6d00*/  IMAD R3, R202, 0x50, R243 ;  /* 0x00000050ca037824 */ /* 0x000fe200078e02f3 */
[----:B------:R-:W-:Y:S02]  /*6d10*/  SHF.L.U32 R164, R205, 0x1, RZ ;  /* 0x00000001cda47819 */ /* 0x000fe400000006ff */
[----:B------:R-:W-:Y:S01]  /*6d20*/  ISETP.NE.AND P1, PT, R2, c[0x0][0x2b8], PT ;  /* 0x0000ae0002007a0c */ /* 0x000fe20003f25270 */
[----:B------:R-:W-:Y:S05]  /*6d30*/  IMAD R2, R206, 0x10, R242 ;  /* 0x00000010ce027824 */ /* 0x000fea00078e02f2 */
[----:B------:R-:W-:Y:S05]  /*6d40*/  IADD3 R3, R3, -0x50, R2 ;  /* 0xffffffb003037810 */ /* 0x000fea0007ffe002 */
[--C-:B------:R-:W-:Y:S02]  /*6d50*/  IMAD.MOV.U32 R2, RZ, RZ, R3.reuse ;  /* 0x000000ffff027224 */ /* 0x100fe400078e0003 */
[----:B------:R-:W-:Y:S05]  /*6d60*/  @P1 IMAD.HI.U32 R108, R3, c[0x0][0x2bc], RZ ;  /* 0x0000af00036c1a27 */ /* 0x000fea00078e00ff */
[----:B------:R-:W-:Y:S04]  /*6d70*/  @P1 SHF.R.U32.HI R2, RZ, c[0x0][0x2c0], R108 ;  /* 0x0000b000ff021a19 */ /* 0x000fe8000001166c */
[C---:B------:R-:W-:Y:S04]  /*6d80*/  @!P0 IADD3 R108, P1, R2.reuse, R246, RZ ;  /* 0x000000f6026c8210 */ /* 0x040fe80007f3e0ff */
[----:B------:R-:W-:Y:S01]  /*6d90*/  @!P0 LEA.HI.X.SX32 R111, R2, R251, 0x1, P1 ;  /* 0x000000fb026f8211 */ /* 0x000fe200008f0eff */
[----:B------:R-:W-:Y:S01]  /*6da0*/  IMAD.MOV R2, RZ, RZ, -R2 ;  /* 0x000000ffff027224 */ /* 0x000fe200078e0a02 */
[----:B------:R-:W-:Y:S03]  /*6db0*/  @!P0 LEA R110, P1, R108, c[0x0][0x2a0], 0x2 ;  /* 0x0000a8006c6e8a11 */ /* 0x000fe600078210ff */
[----:B------:R-:W-:Y:S01]  /*6dc0*/  IMAD R201, R2, c[0x0][0x2b8], R3 ;  /* 0x0000ae0002c97a24 */ /* 0x000fe200078e0203 */
[----:B------:R-:W-:Y:S04]  /*6dd0*/  @!P0 LEA.HI.X R111, R108, c[0x0][0x2a4], R111, 0x2, P1 ;  /* 0x0000a9006c6f8a11 */ /* 0x000fe800008f146f */
[----:B------:R-:W-:Y:S01]  /*6de0*/  SHF.R.S32.HI R2, RZ, 0x1f, R201 ;  /* 0x0000001fff027819 */ /* 0x000fe200000114c9 */
[----:B------:R1:W2:Y:S04]  /*6df0*/  @!P0 LDG.E R199, [R110.64] ;  /* 0x000000066ec78981 */ /* 0x0002a8000c1e1900 */
[----:B------:R-:W-:Y:S02]  /*6e00*/  IMAD R108, R2, c[0x0][0x1e0], RZ ;  /* 0x00007800026c7a24 */ /* 0x000fe400078e02ff */
[C---:B------:R-:W-:Y:S04]  /*6e10*/  IMAD.WIDE.U32 R2, R201.reuse, c[0x0][0x1e0], RZ ;  /* 0x00007800c9027a25 */ /* 0x040fe800078e00ff */
[----:B------:R-:W-:Y:S04]  /*6e20*/  IMAD R108, R201, c[0x0][0x1e4], R108 ;  /* 0x00007900c96c7a24 */ /* 0x000fe800078e026c */
[----:B------:R-:W-:Y:S01]  /*6e30*/  IMAD.IADD R3, R3, 0x1, R108 ;  /* 0x0000000103037824 */ /* 0x000fe200078e026c */
[----:B-1----:R-:W-:Y:S02]  /*6e40*/  SHF.L.U64.HI R111, R205, 0x1, R203 ;  /* 0x00000001cd6f7819 */ /* 0x002fe400000102cb */
[----:B--2---:R-:W-:Y:S01]  /*6e50*/  SHF.R.S32.HI R108, RZ, 0x1f, R199 ;  /* 0x0000001fff6c7819 */ /* 0x004fe200000114c7 */
[C---:B------:R-:W-:Y:S04]  /*6e60*/  IMAD.WIDE.U32 R2, R199.reuse, c[0x0][0x1f0], R2 ;  /* 0x00007c00c7027a25 */ /* 0x040fe800078e0002 */
[----:B------:R-:W-:Y:S01]  /*6e70*/  IMAD R108, R108, c[0x0][0x1f0], RZ ;  /* 0x00007c006c6c7a24 */ /* 0x000fe200078e02ff */
[----:B------:R-:W-:Y:S03]  /*6e80*/  IADD3 R2, P2, R244, R2, RZ ;  /* 0x00000002f4027210 */ /* 0x000fe60007f5e0ff */
[----:B------:R-:W-:Y:S01]  /*6e90*/  IMAD R110, R199, c[0x0][0x1f4], R108 ;  /* 0x00007d00c76e7a24 */ /* 0x000fe200078e026c */
[----:B------:R-:W-:Y:S04]  /*6ea0*/  LEA R108, P1, R2, c[0x0][0x1c8], 0x1 ;  /* 0x00007200026c7a11 */ /* 0x000fe800078208ff */
[----:B------:R-:W-:Y:S04]  /*6eb0*/  IADD3.X R3, R250, R3, R110, P2, !PT ;  /* 0x00000003fa037210 */ /* 0x000fe800017fe46e */
[----:B------:R-:W-:Y:S01]  /*6ec0*/  LEA.HI.X R110, R2, c[0x0][0x1cc], R3, 0x1, P1 ;  /* 0x00007300026e7a11 */ /* 0x000fe200008f0c03 */
[----:B------:R-:W-:-:S05]  /*6ed0*/  BRA.DIV ~URZ, `(.L_x_85) ;  /* 0x00007d527f007947 */ /* 0x000fca000b800000 */
[----:B------:R1:W2:Y:S02]  /*6ee0*/  SHFL.IDX PT, R157, R110, RZ, 0x181f ;  /* 0x00181fff6e9d7589 */ /* 0x0002a400000e0000 */
.L_x_176:
[----:B------:R-:W-:-:S05]  /*6ef0*/  BRA.DIV ~URZ, `(.L_x_86) ;  /* 0x00007da27f007947 */ /* 0x000fca000b800000 */
[----:B------:R-:W3:Y:S01]  /*6f00*/  SHFL.IDX PT, R3, R108, RZ, 0x181f ;  /* 0x00181fff6c037589 */ /* 0x000ee200000e0000 */
[C---:B------:R-:W-:Y:S02]  /*6f10*/  ISETP.NE.U32.AND P1, PT, R198.reuse, RZ, PT ;  /* 0x000000ffc600720c */ /* 0x040fe40003f25070 */
[----:B------:R-:W-:Y:S01]  /*6f20*/  IADD3 R2, -R198, 0x10, RZ ;  /* 0x00000010c6027810 */ /* 0x000fe20007ffe1ff */
[----:B------:R-:W4:Y:S03]  /*6f30*/  SHFL.IDX PT, R112, R108, 0x1, 0x181f ;  /* 0x00381f006c707f89 */ /* 0x000f2600000e0000 */
[----:B------:R-:W-:Y:S01]  /*6f40*/  LOP3.LUT R2, R2, 0xf, RZ, 0xc0, !PT ;  /* 0x0000000f02027812 */ /* 0x000fe200078ec0ff */
[----:B------:R-:W5:Y:S04]  /*6f50*/  SHFL.IDX PT, R113, R108, 0x2, 0x181f ;  /* 0x00581f006c717f89 */ /* 0x000f6800000e0000 */
[----:B------:R-:W1:Y:S04]  /*6f60*/  SHFL.IDX PT, R161, R110, 0x1, 0x181f ;  /* 0x00381f006ea17f89 */ /* 0x000e6800000e0000 */
[----:B------:R-:W2:Y:S04]  /*6f70*/  SHFL.IDX PT, R160, R108, 0x3, 0x181f ;  /* 0x00781f006ca07f89 */ /* 0x000ea800000e0000 */
[----:B------:R-:W2:Y:S04]  /*6f80*/  SHFL.IDX PT, R163, R110, 0x2, 0x181f ;  /* 0x00581f006ea37f89 */ /* 0x000ea800000e0000 */
[----:B------:R-:W2:Y:S04]  /*6f90*/  SHFL.IDX PT, R162, R110, 0x3, 0x181f ;  /* 0x00781f006ea27f89 */ /* 0x000ea800000e0000 */
[----:B-1----:R-:W1:Y:S04]  /*6fa0*/  SHFL.IDX PT, R110, R110, 0x4, 0x181f ;  /* 0x00981f006e6e7f89 */ /* 0x002e6800000e0000 */
[----:B------:R-:W1:Y:S01]  /*6fb0*/  SHFL.IDX PT, R108, R108, 0x4, 0x181f ;  /* 0x00981f006c6c7f89 */ /* 0x000e6200000e0000 */
[C-C-:B---3--:R-:W-:Y:S02]  /*6fc0*/  IADD3 R158, P5, P4, R2.reuse, R3, R164.reuse ;  /* 0x00000003029e7210 */ /* 0x148fe40007cbe0a4 */
[C-C-:B----4-:R-:W-:Y:S02]  /*6fd0*/  IADD3 R156, P3, P2, R2.reuse, R112, R164.reuse ;  /* 0x00000070029c7210 */ /* 0x150fe40007a7e0a4 */
[--C-:B--2---:R-:W-:Y:S02]  /*6fe0*/  IADD3.X R159, RZ, R157, R111.reuse, P5, P4 ;  /* 0x0000009dff9f7210 */ /* 0x104fe40002fe846f */
[C-C-:B-----5:R-:W-:Y:S02]  /*6ff0*/  IADD3 R112, P5, P4, R2.reuse, R113, R164.reuse ;  /* 0x0000007102707210 */ /* 0x160fe40007cbe0a4 */
[--C-:B------:R-:W-:Y:S01]  /*7000*/  IADD3.X R157, RZ, R161, R111.reuse, P3, P2 ;  /* 0x000000a1ff9d7210 */ /* 0x100fe20001fe446f */
[----:B------:R2:W-:Y:S01]  /*7010*/  LDGSTS.E.BYPASS.LTC128B.128.ZFILL [R200+0x2900], [R158.64], P1 ;  /* 0x029000009ec87fae */ /* 0x0005e20008941d46 */
[----:B------:R-:W-:Y:S02]  /*7020*/  IADD3 R2, P3, P2, R2, R160, R164 ;  /* 0x000000a002027210 */ /* 0x000fe40007a7e0a4 */
[--C-:B------:R-:W-:Y:S01]  /*7030*/  IADD3.X R113, RZ, R163, R111.reuse, P5, P4 ;  /* 0x000000a3ff717210 */ /* 0x100fe20002fe846f */
[----:B------:R2:W-:Y:S01]  /*7040*/  LDGSTS.E.BYPASS.LTC128B.128.ZFILL [R200+0x3100], [R156.64], P1 ;  /* 0x031000009cc87fae */ /* 0x0005e20008941d46 */
[----:B------:R-:W-:Y:S03]  /*7050*/  IADD3.X R3, RZ, R162, R111, P3, P2 ;  /* 0x000000a2ff037210 */ /* 0x000fe60001fe446f */
[----:B------:R2:W-:Y:S04]  /*7060*/  LDGSTS.E.BYPASS.LTC128B.128.ZFILL [R200+0x3900], [R112.64], P1 ;  /* 0x0390000070c87fae */ /* 0x0005e80008941d46 */
[----:B------:R2:W-:Y:S02]  /*7070*/  LDGSTS.E.BYPASS.LTC128B.128.ZFILL [R200+0x4100], [R2.64], P1 ;  /* 0x0410000002c87fae */ /* 0x0005e40008941d46 */
.L_x_177:
[C---:B--2---:R-:W-:Y:S02]  /*7080*/  IADD3 R2, -R198.reuse, 0x10, RZ ;  /* 0x00000010c6027810 */ /* 0x044fe40007ffe1ff */
[----:B------:R-:W-:Y:S02]  /*7090*/  ISETP.NE.U32.AND P1, PT, R198, RZ, PT ;  /* 0x000000ffc600720c */ /* 0x000fe40003f25070 */
[----:B------:R-:W-:Y:S04]  /*70a0*/  LOP3.LUT R2, R2, 0xf, RZ, 0xc0, !PT ;  /* 0x0000000f02027812 */ /* 0x000fe800078ec0ff */
[----:B-1----:R-:W-:Y:S04]  /*70b0*/  IADD3 R2, P3, P2, R2, R108, R164 ;  /* 0x0000006c02027210 */ /* 0x002fe80007a7e0a4 */
[----:B------:R-:W-:Y:S05]  /*70c0*/  IADD3.X R3, RZ, R110, R111, P3, P2 ;  /* 0x0000006eff037210 */ /* 0x000fea0001fe446f */
[----:B------:R-:W-:Y:S01]  /*70d0*/  @!PT LDS RZ, [RZ] ;  /* 0x00000000fffff984 */ /* 0x000fe20000000800 */
[----:B------:R-:W-:Y:S01]  /*70e0*/  @!PT LDS RZ, [RZ] ;  /* 0x00000000fffff984 */ /* 0x000fe20000000800 */
[----:B------:R-:W-:Y:S01]  /*70f0*/  @!PT LDS RZ, [RZ] ;  /* 0x00000000fffff984 */ /* 0x000fe20000000800 */
[----:B------:R1:W-:Y:S04]  /*7100*/  LDGSTS.E.BYPASS.LTC128B.128.ZFILL [R200+0x4900], [R2.64], P1 ;  /* 0x0490000002c87fae */ /* 0x0003e80008941d46 */
.L_x_84:
[----:B------:R-:W-:Y:S05]  /*7110*/  BSYNC B0 ;  /* 0x0000000000007941 */ /* 0x000fea0003800000 */
.L_x_83:
[----:B-1----:R-:W-:Y:S01]  /*7120*/  FMNMX.FTZ R3, R4, R0, !PT ;  /* 0x0000000004037209 */ /* 0x002fe20007810000 */
[----:B------:R-:W0:Y:S01]  /*7130*/  LDGDEPBAR ;  /* 0x00000000000079af */ /* 0x000e220000000000 */
        /* <DEDUP_REMOVED lines=79> */
[----:B------:R-:W-:-:S05]  /*7630*/  BRA.DIV ~URZ, `(.L_x_87) ;  /* 0x00007bd27f007947 */ /* 0x000fca000b800000 */
[----:B------:R-:W1:Y:S04]  /*7640*/  SHFL.BFLY PT, R3, R108, 0x2, 0x1f ;  /* 0x0c401f006c037f89 */ /* 0x000e6800000e0000 */
[----:B------:R-:W2:Y:S04]  /*7650*/  SHFL.BFLY PT, R2, R110, 0x2, 0x1f ;  /* 0x0c401f006e027f89 */ /* 0x000ea800000e0000 */
[----:B------:R-:W3:Y:S04]  /*7660*/  SHFL.BFLY PT, R112, R111, 0x2, 0x1f ;  /* 0x0c401f006f707f89 */ /* 0x000ee800000e0000 */
[----:B------:R-:W4:Y:S01]  /*7670*/  SHFL.BFLY PT, R158, R156, 0x2, 0x1f ;  /* 0x0c401f009c9e7f89 */ /* 0x000f2200000e0000 */
[----:B-1----:R-:W-:Y:S02]  /*7680*/  FMNMX.FTZ R3, R108, R3, !PT ;  /* 0x000000036c037209 */ /* 0x002fe40007810000 */
[----:B--2---:R-:W-:Y:S03]  /*7690*/  FMNMX.FTZ R110, R110, R2, !PT ;  /* 0x000000026e6e7209 */ /* 0x004fe60007810000 */
[----:B------:R-:W1:Y:S01]  /*76a0*/  SHFL.BFLY PT, R113, R3, 0x1, 0x1f ;  /* 0x0c201f0003717f89 */ /* 0x000e6200000e0000 */
[----:B---3--:R-:W-:Y:S03]  /*76b0*/  FMNMX.FTZ R111, R111, R112, !PT ;  /* 0x000000706f6f7209 */ /* 0x008fe60007810000 */
[----:B------:R-:W2:Y:S01]  /*76c0*/  SHFL.BFLY PT, R112, R110, 0x1, 0x1f ;  /* 0x0c201f006e707f89 */ /* 0x000ea200000e0000 */
[----:B----4-:R-:W-:Y:S03]  /*76d0*/  FMNMX.FTZ R108, R156, R158, !PT ;  /* 0x0000009e9c6c7209 */ /* 0x010fe60007810000 */
[----:B------:R-:W3:Y:S04]  /*76e0*/  SHFL.BFLY PT, R157, R111, 0x1, 0x1f ;  /* 0x0c201f006f9d7f89 */ /* 0x000ee800000e0000 */
[----:B------:R4:W4:Y:S01]  /*76f0*/  SHFL.BFLY PT, R2, R108, 0x1, 0x1f ;  /* 0x0c201f006c027f89 */ /* 0x00092200000e0000 */
[----:B-1----:R-:W-:Y:S02]  /*7700*/  FMNMX.FTZ R113, R3, R113, !PT ;  /* 0x0000007103717209 */ /* 0x002fe40007810000 */
[----:B--2---:R-:W-:Y:S02]  /*7710*/  FMNMX.FTZ R112, R110, R112, !PT ;  /* 0x000000706e707209 */ /* 0x004fe40007810000 */
[----:B---3--:R-:W-:Y:S02]  /*7720*/  FMNMX.FTZ R111, R111, R157, !PT ;  /* 0x0000009d6f6f7209 */ /* 0x008fe40007810000 */
.L_x_178:
[C---:B------:R-:W-:Y:S01]  /*7730*/  FADD.FTZ R0, -R113.reuse, R0 ;  /* 0x0000000071007221 */ /* 0x040fe20000010100 */
[----:B------:R-:W-:Y:S01]  /*7740*/  WARPSYNC 0xffffffff ;  /* 0xffffffff00007948 */ /* 0x000fe20003800000 */
[----:B------:R-:W-:Y:S01]  /*7750*/  FMUL.FTZ R160, R113, c[0x0][0x2d0] ;  /* 0x0000b40071a07a20 */ /* 0x000fe20000410000 */
[----:B----4-:R-:W-:Y:S01]  /*7760*/  FMNMX.FTZ R2, R2, R108, !PT ;  /* 0x0000006c02027209 */ /* 0x010fe20007810000 */
[----:B------:R-:W-:Y:S01]  /*7770*/  FMUL.FTZ R0, R0, c[0x0][0x2d0] ;  /* 0x0000b40000007a20 */ /* 0x000fe20000410000 */
[----:B------:R-:W-:Y:S01]  /*7780*/  ISETP.GT.AND P1, PT, R202, R241, PT ;  /* 0x000000f1ca00720c */ /* 0x000fe20003f24270 */
[--C-:B------:R-:W-:Y:S02]  /*7790*/  FFMA.FTZ R69, R69, c[0x0][0x2d0], -R160.reuse ;  /* 0x0000b40045457a23 */ /* 0x100fe400000108a0 */
[----:B------:R1:W-:Y:S01]  /*77a0*/  MUFU.EX2 R110, R0 ;  /* 0x00000000006e7308 */ /* 0x0003e20000000800 */
[----:B------:R-:W-:Y:S02]  /*77b0*/  FMUL.FTZ R161, R112, c[0x0][0x2d0] ;  /* 0x0000b40070a17a20 */ /* 0x000fe40000410000 */
[----:B------:R-:W-:Y:S02]  /*77c0*/  FMUL.FTZ R108, R2, c[0x0][0x2d0] ;  /* 0x0000b400026c7a20 */ /* 0x000fe40000410000 */
[--C-:B------:R-:W-:Y:S02]  /*77d0*/  FFMA.FTZ R3, R7, c[0x0][0x2d0], -R161.reuse ;  /* 0x0000b40007037a23 */ /* 0x100fe400000108a1 */
[----:B------:R-:W-:Y:S02]  /*77e0*/  FFMA.FTZ R5, R5, c[0x0][0x2d0], -R160 ;  /* 0x0000b40005057a23 */ /* 0x000fe400000108a0 */
[----:B------:R-:W-:Y:S01]  /*77f0*/  FFMA.FTZ R6, R6, c[0x0][0x2d0], -R161 ;  /* 0x0000b40006067a23 */ /* 0x000fe200000108a1 */
[----:B------:R-:W-:Y:S01]  /*7800*/  MUFU.EX2 R203, R3 ;  /* 0x0000000300cb7308 */ /* 0x000fe20000000800 */
[--C-:B------:R-:W-:Y:S02]  /*7810*/  FFMA.FTZ R26, R26, c[0x0][0x2d0], -R108.reuse ;  /* 0x0000b4001a1a7a23 */ /* 0x100fe4000001086c */
[--C-:B------:R-:W-:Y:S02]  /*7820*/  FFMA.FTZ R27, R27, c[0x0][0x2d0], -R108.reuse ;  /* 0x0000b4001b1b7a23 */ /* 0x100fe4000001086c */
[--C-:B------:R-:W-:Y:S02]  /*7830*/  FFMA.FTZ R30, R30, c[0x0][0x2d0], -R108.reuse ;  /* 0x0000b4001e1e7a23 */ /* 0x100fe4000001086c */
[--C-:B------:R-:W-:Y:S02]  /*7840*/  FFMA.FTZ R31, R31, c[0x0][0x2d0], -R108.reuse ;  /* 0x0000b4001f1f7a23 */ /* 0x100fe4000001086c */
[--C-:B------:R-:W-:Y:S01]  /*7850*/  FFMA.FTZ R42, R42, c[0x0][0x2d0], -R108.reuse ;  /* 0x0000b4002a2a7a23 */ /* 0x100fe2000001086c */
[----:B------:R-:W-:Y:S01]  /*7860*/  MUFU.EX2 R173, R5 ;  /* 0x0000000500ad7308 */ /* 0x000fe20000000800 */
[--C-:B------:R-:W-:Y:S02]  /*7870*/  FFMA.FTZ R43, R43, c[0x0][0x2d0], -R108.reuse ;  /* 0x0000b4002b2b7a23 */ /* 0x100fe4000001086c */
[--C-:B------:R-:W-:Y:S02]  /*7880*/  FFMA.FTZ R75, R75, c[0x0][0x2d0], -R108.reuse ;  /* 0x0000b4004b4b7a23 */ /* 0x100fe4000001086c */
[----:B-1----:R-:W-:Y:S02]  /*7890*/  FADD.FTZ R0, -R112, R109 ;  /* 0x0000006d70007221 */ /* 0x002fe40000010100 */
[----:B------:R-:W-:Y:S02]  /*78a0*/  FFMA.FTZ R78, R78, c[0x0][0x2d0], -R108 ;  /* 0x0000b4004e4e7a23 */ /* 0x000fe4000001086c */
[----:B------:R-:W-:Y:S01]  /*78b0*/  FMUL.FTZ R0, R0, c[0x0][0x2d0] ;  /* 0x0000b40000007a20 */ /* 0x000fe20000410000 */
[----:B------:R-:W-:Y:S01]  /*78c0*/  MUFU.EX2 R162, R6 ;  /* 0x0000000600a27308 */ /* 0x000fe20000000800 */
[--C-:B------:R-:W-:Y:S09]  /*78d0*/  FFMA.FTZ R83, R83, c[0x0][0x2d0], -R161.reuse ;  /* 0x0000b40053537a23 */ /* 0x100ff200000108a1 */
[----:B------:R1:W-:Y:S10]  /*78e0*/  MUFU.EX2 R109, R0 ;  /* 0x00000000006d7308 */ /* 0x0003f40000000800 */
[----:B------:R-:W-:Y:S10]  /*78f0*/  MUFU.EX2 R182, R27 ;  /* 0x0000001b00b67308 */ /* 0x000ff40000000800 */
[----:B------:R-:W-:Y:S01]  /*7900*/  MUFU.EX2 R180, R30 ;  /* 0x0000001e00b47308 */ /* 0x000fe20000000800 */
[--C-:B-1----:R-:W-:Y:S02]  /*7910*/  FFMA.FTZ R0, R4, c[0x0][0x2d0], -R160.reuse ;  /* 0x0000b40004007a23 */ /* 0x102fe400000108a0 */
[--C-:B------:R-:W-:Y:S07]  /*7920*/  FFMA.FTZ R4, R20, c[0x0][0x2d0], -R160.reuse ;  /* 0x0000b40014047a23 */ /* 0x100fee00000108a0 */
[----:B------:R1:W-:Y:S10]  /*7930*/  MUFU.EX2 R167, R0 ;  /* 0x0000000000a77308 */ /* 0x0003f40000000800 */
[----:B------:R2:W-:Y:S10]  /*7940*/  MUFU.EX2 R231, R4 ;  /* 0x0000000400e77308 */ /* 0x0005f40000000800 */
[----:B------:R-:W-:Y:S01]  /*7950*/  MUFU.EX2 R178, R31 ;  /* 0x0000001f00b27308 */ /* 0x000fe20000000800 */
[----:B-1----:R-:W-:Y:S02]  /*7960*/  FFMA.FTZ R0, R16, c[0x0][0x2d0], -R160 ;  /* 0x0000b40010007a23 */ /* 0x002fe400000108a0 */
[--C-:B------:R-:W-:Y:S07]  /*7970*/  FFMA.FTZ R16, R38, c[0x0][0x2d0], -R161.reuse ;  /* 0x0000b40026107a23 */ /* 0x100fee00000108a1 */
[----:B------:R1:W-:Y:S01]  /*7980*/  MUFU.EX2 R204, R0 ;  /* 0x0000000000cc7308 */ /* 0x0003e20000000800 */
[----:B--2---:R-:W-:Y:S09]  /*7990*/  FFMA.FTZ R4, R10, c[0x0][0x2d0], -R108 ;  /* 0x0000b4000a047a23 */ /* 0x004ff2000001086c */
[----:B------:R2:W-:Y:S10]  /*79a0*/  MUFU.EX2 R165, R4 ;  /* 0x0000000400a57308 */ /* 0x0005f40000000800 */
[----:B------:R-:W-:Y:S01]  /*79b0*/  MUFU.EX2 R224, R16 ;  /* 0x0000001000e07308 */ /* 0x000fe20000000800 */
[----:B-1----:R-:W-:Y:S09]  /*79c0*/  FFMA.FTZ R0, R17, c[0x0][0x2d0], -R160 ;  /* 0x0000b40011007a23 */ /* 0x002ff200000108a0 */
[----:B------:R1:W-:Y:S01]  /*79d0*/  MUFU.EX2 R210, R0 ;  /* 0x0000000000d27308 */ /* 0x0003e20000000800 */
[--C-:B--2---:R-:W-:Y:S09]  /*79e0*/  FFMA.FTZ R4, R11, c[0x0][0x2d0], -R108.reuse ;  /* 0x0000b4000b047a23 */ /* 0x104ff2000001086c */
[----:B------:R2:W-:Y:S10]  /*79f0*/  MUFU.EX2 R181, R4 ;  /* 0x0000000400b57308 */ /* 0x0005f40000000800 */
[----:B------:R-:W-:Y:S01]  /*7a00*/  MUFU.EX2 R171, R69 ;  /* 0x0000004500ab7308 */ /* 0x000fe20000000800 */
[--C-:B-1----:R-:W-:Y:S09]  /*7a10*/  FFMA.FTZ R0, R18, c[0x0][0x2d0], -R161.reuse ;  /* 0x0000b40012007a23 */ /* 0x102ff200000108a1 */
[----:B------:R1:W-:Y:S01]  /*7a20*/  MUFU.EX2 R198, R0 ;  /* 0x0000000000c67308 */ /* 0x0003e20000000800 */
[--C-:B--2---:R-:W-:Y:S09]  /*7a30*/  FFMA.FTZ R4, R14, c[0x0][0x2d0], -R108.reuse ;  /* 0x0000b4000e047a23 */ /* 0x104ff2000001086c */
[----:B------:R2:W-:Y:S10]  /*7a40*/  MUFU.EX2 R185, R4 ;  /* 0x0000000400b97308 */ /* 0x0005f40000000800 */
[----:B------:R-:W-:Y:S01]  /*7a50*/  MUFU.EX2 R164, R42 ;  /* 0x0000002a00a47308 */ /* 0x000fe20000000800 */
[--C-:B-1----:R-:W-:Y:S09]  /*7a60*/  FFMA.FTZ R0, R19, c[0x0][0x2d0], -R161.reuse ;  /* 0x0000b40013007a23 */ /* 0x102ff200000108a1 */
[----:B------:R1:W-:Y:S01]  /*7a70*/  MUFU.EX2 R234, R0 ;  /* 0x0000000000ea7308 */ /* 0x0003e20000000800 */
[----:B--2---:R-:W-:Y:S09]  /*7a80*/  FFMA.FTZ R4, R15, c[0x0][0x2d0], -R108 ;  /* 0x0000b4000f047a23 */ /* 0x004ff2000001086c */
[----:B------:R2:W-:Y:S10]  /*7a90*/  MUFU.EX2 R220, R4 ;  /* 0x0000000400dc7308 */ /* 0x0005f40000000800 */
[----:B------:R-:W-:Y:S01]  /*7aa0*/  MUFU.EX2 R163, R43 ;  /* 0x0000002b00a37308 */ /* 0x000fe20000000800 */
[C---:B-1----:R-:W-:Y:S02]  /*7ab0*/  FADD.FTZ R0, -R111.reuse, R114 ;  /* 0x000000726f007221 */ /* 0x042fe40000010100 */
[----:B------:R-:W-:Y:S02]  /*7ac0*/  FMUL.FTZ R114, R111, c[0x0][0x2d0] ;  /* 0x0000b4006f727a20 */ /* 0x000fe40000410000 */
[----:B------:R-:W-:Y:S02]  /*7ad0*/  FMUL.FTZ R0, R0, c[0x0][0x2d0] ;  /* 0x0000b40000007a20 */ /* 0x000fe40000410000 */
[----:B------:R-:W-:Y:S03]  /*7ae0*/  FFMA.FTZ R5, R12, c[0x0][0x2d0], -R114 ;  /* 0x0000b4000c057a23 */ /* 0x000fe60000010872 */
[----:B------:R1:W-:Y:S01]  /*7af0*/  MUFU.EX2 R3, R0 ;  /* 0x0000000000037308 */ /* 0x0003e20000000800 */
[----:B------:R-:W-:Y:S02]  /*7b00*/  FFMA.FTZ R12, R36, c[0x0][0x2d0], -R160 ;  /* 0x0000b400240c7a23 */ /* 0x000fe400000108a0 */
[--C-:B--2---:R-:W-:Y:S07]  /*7b10*/  FFMA.FTZ R4, R29, c[0x0][0x2d0], -R114.reuse ;  /* 0x0000b4001d047a23 */ /* 0x104fee0000010872 */
[----:B------:R-:W-:Y:S10]  /*7b20*/  MUFU.EX2 R187, R5 ;  /* 0x0000000500bb7308 */ /* 0x000ff40000000800 */
[----:B------:R-:W-:Y:S01]  /*7b30*/  MUFU.EX2 R228, R4 ;  /* 0x0000000400e47308 */ /* 0x000fe20000000800 */
[--C-:B-1----:R-:W-:Y:S09]  /*7b40*/  FFMA.FTZ R0, R8, c[0x0][0x2d0], -R114.reuse ;  /* 0x0000b40008007a23 */ /* 0x102ff20000010872 */
[----:B------:R1:W-:Y:S10]  /*7b50*/  MUFU.EX2 R166, R0 ;  /* 0x0000000000a67308 */ /* 0x0003f40000000800 */
[----:B------:R2:W-:Y:S01]  /*7b60*/  MUFU.EX2 R226, R12 ;  /* 0x0000000c00e27308 */ /* 0x0005e20000000800 */
[----:B-1----:R-:W-:Y:S09]  /*7b70*/  FFMA.FTZ R0, R9, c[0x0][0x2d0], -R114 ;  /* 0x0000b40009007a23 */ /* 0x002ff20000010872 */
[----:B------:R1:W3:Y:S01]  /*7b80*/  MUFU.EX2 R186, R0 ;  /* 0x0000000000ba7308 */ /* 0x0002e20000000800 */
[----:B--2---:R-:W-:Y:S09]  /*7b90*/  FFMA.FTZ R12, R37, c[0x0][0x2d0], -R160 ;  /* 0x0000b400250c7a23 */ /* 0x004ff200000108a0 */
[----:B------:R-:W-:Y:S01]  /*7ba0*/  MUFU.EX2 R225, R12 ;  /* 0x0000000c00e17308 */ /* 0x000fe20000000800 */
[----:B-1----:R-:W-:Y:S09]  /*7bb0*/  FFMA.FTZ R0, R13, c[0x0][0x2d0], -R114 ;  /* 0x0000b4000d007a23 */ /* 0x002ff20000010872 */
[----:B------:R1:W2:Y:S02]  /*7bc0*/  MUFU.EX2 R230, R0 ;  /* 0x0000000000e67308 */ /* 0x0002a40000000800 */
[--C-:B-1----:R-:W-:Y:S01]  /*7bd0*/  FFMA.FTZ R0, R21, c[0x0][0x2d0], -R160.reuse ;  /* 0x0000b40015007a23 */ /* 0x102fe200000108a0 */
[----:B---3--:R-:W-:Y:S01]  /*7be0*/  F2FP.PACK_AB R156, R186, R166 ;  /* 0x000000a6ba9c723e */ /* 0x008fe200000000ff */
[C---:B------:R-:W-:Y:S01]  /*7bf0*/  FMUL.FTZ R4, R110.reuse, R120 ;  /* 0x000000786e047220 */ /* 0x040fe20000410000 */
[----:B------:R-:W-:Y:S05]  /*7c00*/  F2FP.PACK_AB R120, R173, R167 ;  /* 0x000000a7ad78723e */ /* 0x000fea00000000ff */
[----:B------:R1:W-:Y:S01]  /*7c10*/  MUFU.EX2 R235, R0 ;  /* 0x0000000000eb7308 */ /* 0x0003e20000000800 */
[----:B------:R-:W-:Y:S01]  /*7c20*/  FMUL.FTZ R5, R110, R121 ;  /* 0x000000796e057220 */ /* 0x000fe20000410000 */
[----:B------:R-:W-:Y:S01]  /*7c30*/  F2FP.PACK_AB R121, R203, R162 ;  /* 0x000000a2cb79723e */ /* 0x000fe200000000ff */
[C---:B------:R-:W-:Y:S01]  /*7c40*/  FMUL.FTZ R6, R109.reuse, R122 ;  /* 0x0000007a6d067220 */ /* 0x040fe20000410000 */
[----:B------:R-:W-:Y:S01]  /*7c50*/  F2FP.PACK_AB R122, R210, R204 ;  /* 0x000000ccd27a723e */ /* 0x000fe200000000ff */
[----:B------:R-:W-:Y:S01]  /*7c60*/  FMUL.FTZ R7, R109, R123 ;  /* 0x0000007b6d077220 */ /* 0x000fe20000410000 */
[----:B------:R-:W-:Y:S01]  /*7c70*/  F2FP.PACK_AB R123, R234, R198 ;  /* 0x000000c6ea7b723e */ /* 0x000fe200000000ff */
[C---:B------:R-:W-:Y:S01]  /*7c80*/  FMUL.FTZ R8, R3.reuse, R116 ;  /* 0x0000007403087220 */ /* 0x040fe20000410000 */
[----:B--2---:R-:W-:Y:S01]  /*7c90*/  F2FP.PACK_AB R158, R230, R187 ;  /* 0x000000bbe69e723e */ /* 0x004fe200000000ff */
[----:B------:R-:W-:Y:S01]  /*7ca0*/  FMUL.FTZ R9, R3, R117 ;  /* 0x0000007503097220 */ /* 0x000fe20000410000 */
[----:B------:R-:W-:Y:S01]  /*7cb0*/  F2FP.PACK_AB R157, R181, R165 ;  /* 0x000000a5b59d723e */ /* 0x000fe200000000ff */
[C---:B------:R-:W-:Y:S01]  /*7cc0*/  FMUL.FTZ R12, R3.reuse, R124 ;  /* 0x0000007c030c7220 */ /* 0x040fe20000410000 */
[----:B------:R-:W-:Y:S01]  /*7cd0*/  F2FP.PACK_AB R159, R220, R185 ;  /* 0x000000b9dc9f723e */ /* 0x000fe200000000ff */
[----:B------:R-:W-:Y:S02]  /*7ce0*/  FMUL.FTZ R13, R3, R125 ;  /* 0x0000007d030d7220 */ /* 0x000fe40000410000 */
[C---:B------:R-:W-:Y:S02]  /*7cf0*/  FMUL.FTZ R16, R110.reuse, R128 ;  /* 0x000000806e107220 */ /* 0x040fe40000410000 */
[----:B------:R-:W-:Y:S02]  /*7d00*/  FMUL.FTZ R17, R110, R129 ;  /* 0x000000816e117220 */ /* 0x000fe40000410000 */
[C---:B------:R-:W-:Y:S02]  /*7d10*/  FMUL.FTZ R18, R109.reuse, R130 ;  /* 0x000000826d127220 */ /* 0x040fe40000410000 */
[----:B------:R-:W-:Y:S02]  /*7d20*/  FMUL.FTZ R19, R109, R131 ;  /* 0x000000836d137220 */ /* 0x000fe40000410000 */
[----:B------:R-:W-:Y:S01]  /*7d30*/  LDSM.16.MT88.4 R128, [R193+0x800] ;  /* 0x00080000c180783b */ /* 0x000fe20000004200 */
[--C-:B-1----:R-:W-:Y:S02]  /*7d40*/  FFMA.FTZ R0, R22, c[0x0][0x2d0], -R161.reuse ;  /* 0x0000b40016007a23 */ /* 0x102fe400000108a1 */
[C---:B------:R-:W-:Y:S02]  /*7d50*/  FMUL.FTZ R36, R3.reuse, R140 ;  /* 0x0000008c03247220 */ /* 0x040fe40000410000 */
[----:B------:R1:W-:Y:S01]  /*7d60*/  MUFU.EX2 R229, R0 ;  /* 0x0000000000e57308 */ /* 0x0003e20000000800 */
[----:B------:R-:W-:Y:S02]  /*7d70*/  FMUL.FTZ R37, R3, R141 ;  /* 0x0000008d03257220 */ /* 0x000fe40000410000 */
[C---:B------:R-:W-:Y:S02]  /*7d80*/  FMUL.FTZ R84, R110.reuse, R84 ;  /* 0x000000546e547220 */ /* 0x040fe40000410000 */
[C---:B------:R-:W-:Y:S02]  /*7d90*/  FMUL.FTZ R85, R110.reuse, R85 ;  /* 0x000000556e557220 */ /* 0x040fe40000410000 */
[C---:B------:R-:W-:Y:S02]  /*7da0*/  FMUL.FTZ R86, R109.reuse, R86 ;  /* 0x000000566d567220 */ /* 0x040fe40000410000 */
[----:B------:R-:W-:Y:S02]  /*7db0*/  FMUL.FTZ R87, R109, R87 ;  /* 0x000000576d577220 */ /* 0x000fe40000410000 */
[C---:B------:R-:W-:Y:S02]  /*7dc0*/  FMUL.FTZ R88, R3.reuse, R88 ;  /* 0x0000005803587220 */ /* 0x040fe40000410000 */
[C---:B------:R-:W-:Y:S02]  /*7dd0*/  FMUL.FTZ R89, R3.reuse, R89 ;  /* 0x0000005903597220 */ /* 0x040fe40000410000 */
[C---:B------:R-:W-:Y:S02]  /*7de0*/  FMUL.FTZ R92, R3.reuse, R92 ;  /* 0x0000005c035c7220 */ /* 0x040fe40000410000 */
[----:B------:R-:W-:Y:S02]  /*7df0*/  FMUL.FTZ R93, R3, R93 ;  /* 0x0000005d035d7220 */ /* 0x000fe40000410000 */
[C---:B------:R-:W-:Y:S02]  /*7e00*/  FMUL.FTZ R96, R110.reuse, R96 ;  /* 0x000000606e607220 */ /* 0x040fe40000410000 */
[C---:B------:R-:W-:Y:S02]  /*7e10*/  FMUL.FTZ R97, R110.reuse, R97 ;  /* 0x000000616e617220 */ /* 0x040fe40000410000 */
[----:B------:R-:W-:Y:S02]  /*7e20*/  FMUL.FTZ R98, R109, R98 ;  /* 0x000000626d627220 */ /* 0x000fe40000410000 */
[--C-:B-1----:R-:W-:Y:S02]  /*7e30*/  FFMA.FTZ R0, R23, c[0x0][0x2d0], -R161.reuse ;  /* 0x0000b40017007a23 */ /* 0x102fe400000108a1 */
[----:B------:R-:W1:Y:S01]  /*7e40*/  LDSM.16.MT88.4 R20, [R190] ;  /* 0x00000000be14783b */ /* 0x000e620000004200 */
[C---:B------:R-:W-:Y:S01]  /*7e50*/  FMUL.FTZ R99, R109.reuse, R99 ;  /* 0x000000636d637220 */ /* 0x040fe20000410000 */
[----:B------:R2:W-:Y:S01]  /*7e60*/  MUFU.EX2 R238, R0 ;  /* 0x0000000000ee7308 */ /* 0x0005e20000000800 */
[C---:B------:R-:W-:Y:S02]  /*7e70*/  FMUL.FTZ R100, R110.reuse, R100 ;  /* 0x000000646e647220 */ /* 0x040fe40000410000 */
[C---:B------:R-:W-:Y:S02]  /*7e80*/  FMUL.FTZ R101, R110.reuse, R101 ;  /* 0x000000656e657220 */ /* 0x040fe40000410000 */
[C---:B------:R-:W-:Y:S02]  /*7e90*/  FMUL.FTZ R102, R109.reuse, R102 ;  /* 0x000000666d667220 */ /* 0x040fe40000410000 */
[C---:B------:R-:W-:Y:S02]  /*7ea0*/  FMUL.FTZ R103, R109.reuse, R103 ;  /* 0x000000676d677220 */ /* 0x040fe40000410000 */
[----:B------:R-:W-:Y:S02]  /*7eb0*/  FMUL.FTZ R29, R110, R153 ;  /* 0x000000996e1d7220 */ /* 0x000fe40000410000 */
[C---:B------:R-:W-:Y:S02]  /*7ec0*/  FMUL.FTZ R30, R109.reuse, R154 ;  /* 0x0000009a6d1e7220 */ /* 0x040fe40000410000 */
[----:B------:R-:W-:Y:S02]  /*7ed0*/  FMUL.FTZ R31, R109, R155 ;  /* 0x0000009b6d1f7220 */ /* 0x000fe40000410000 */
[C---:B------:R-:W-:Y:S02]  /*7ee0*/  FMUL.FTZ R104, R3.reuse, R104 ;  /* 0x0000006803687220 */ /* 0x040fe40000410000 */
[C---:B------:R-:W-:Y:S02]  /*7ef0*/  FMUL.FTZ R105, R3.reuse, R105 ;  /* 0x0000006903697220 */ /* 0x040fe40000410000 */
[--C-:B--2---:R-:W-:Y:S02]  /*7f00*/  FFMA.FTZ R0, R32, c[0x0][0x2d0], -R160.reuse ;  /* 0x0000b40020007a23 */ /* 0x104fe400000108a0 */
[----:B------:R-:W-:Y:S02]  /*7f10*/  FMUL.FTZ R32, R3, R136 ;  /* 0x0000008803207220 */ /* 0x000fe40000410000 */
[----:B------:R2:W-:Y:S01]  /*7f20*/  MUFU.EX2 R239, R0 ;  /* 0x0000000000ef7308 */ /* 0x0005e20000000800 */
[-C--:B-1----:R-:W-:Y:S05]  /*7f30*/  HMMA.16816.F32 R4, R120, R20.reuse, R4 ;  /* 0x000000147804723c */ /* 0x082fea0000001804 */
[----:B--2---:R-:W-:Y:S02]  /*7f40*/  FFMA.FTZ R0, R33, c[0x0][0x2d0], -R160 ;  /* 0x0000b40021007a23 */ /* 0x004fe400000108a0 */
[----:B------:R-:W-:Y:S02]  /*7f50*/  FMUL.FTZ R33, R3, R137 ;  /* 0x0000008903217220 */ /* 0x000fe40000410000 */
[----:B------:R1:W-:Y:S03]  /*7f60*/  MUFU.EX2 R240, R0 ;  /* 0x0000000000f07308 */ /* 0x0003e60000000800 */
[--C-:B-1----:R-:W-:Y:S07]  /*7f70*/  FFMA.FTZ R0, R34, c[0x0][0x2d0], -R161.reuse ;  /* 0x0000b40022007a23 */ /* 0x102fee00000108a1 */
[----:B------:R1:W-:Y:S02]  /*7f80*/  MUFU.EX2 R236, R0 ;  /* 0x0000000000ec7308 */ /* 0x0003e40000000800 */
[--C-:B-1----:R-:W-:Y:S08]  /*7f90*/  FFMA.FTZ R0, R35, c[0x0][0x2d0], -R161.reuse ;  /* 0x0000b40023007a23 */ /* 0x102ff000000108a1 */
[----:B------:R1:W-:Y:S02]  /*7fa0*/  MUFU.EX2 R237, R0 ;  /* 0x0000000000ed7308 */ /* 0x0003e40000000800 */
[----:B-1----:R-:W-:Y:S02]  /*7fb0*/  FFMA.FTZ R0, R24, c[0x0][0x2d0], -R114 ;  /* 0x0000b40018007a23 */ /* 0x002fe40000010872 */
[----:B------:R-:W-:Y:S06]  /*7fc0*/  FFMA.FTZ R24, R48, c[0x0][0x2d0], -R160 ;  /* 0x0000b40030187a23 */ /* 0x000fec00000108a0 */
[----:B------:R1:W-:Y:S01]  /*7fd0*/  MUFU.EX2 R227, R0 ;  /* 0x0000000000e37308 */ /* 0x0003e20000000800 */
[C---:B------:R-:W-:Y:S09]  /*7fe0*/  FMUL.FTZ R48, R110.reuse, R144 ;  /* 0x000000906e307220 */ /* 0x040ff20000410000 */
[----:B------:R2:W-:Y:S01]  /*7ff0*/  MUFU.EX2 R222, R24 ;  /* 0x0000001800de7308 */ /* 0x0005e20000000800 */
[----:B-1----:R-:W-:Y:S02]  /*8000*/  FFMA.FTZ R0, R25, c[0x0][0x2d0], -R114 ;  /* 0x0000b40019007a23 */ /* 0x002fe40000010872 */
[----:B------:R-:W-:Y:S07]  /*8010*/  FMUL.FTZ R25, R3, R149 ;  /* 0x0000009503197220 */ /* 0x000fee0000410000 */
[----:B------:R1:W-:Y:S01]  /*8020*/  MUFU.EX2 R233, R0 ;  /* 0x0000000000e97308 */ /* 0x0003e20000000800 */
[----:B--2---:R-:W-:Y:S02]  /*8030*/  FFMA.FTZ R24, R49, c[0x0][0x2d0], -R160 ;  /* 0x0000b40031187a23 */ /* 0x004fe400000108a0 */
[----:B------:R-:W-:Y:S07]  /*8040*/  FMUL.FTZ R49, R110, R145 ;  /* 0x000000916e317220 */ /* 0x000fee0000410000 */
[----:B------:R2:W3:Y:S01]  /*8050*/  MUFU.EX2 R221, R24 ;  /* 0x0000001800dd7308 */ /* 0x0004e20000000800 */
[----:B-1----:R-:W-:Y:S02]  /*8060*/  FFMA.FTZ R0, R28, c[0x0][0x2d0], -R114 ;  /* 0x0000b4001c007a23 */ /* 0x002fe40000010872 */
[----:B------:R-:W-:Y:S07]  /*8070*/  FMUL.FTZ R28, R110, R152 ;  /* 0x000000986e1c7220 */ /* 0x000fee0000410000 */
[----:B------:R1:W-:Y:S01]  /*8080*/  MUFU.EX2 R232, R0 ;  /* 0x0000000000e87308 */ /* 0x0003e20000000800 */
[----:B--2---:R-:W-:Y:S01]  /*8090*/  FFMA.FTZ R24, R50, c[0x0][0x2d0], -R161 ;  /* 0x0000b40032187a23 */ /* 0x004fe200000108a1 */
[----:B---3--:R-:W-:Y:S01]  /*80a0*/  F2FP.PACK_AB R42, R221, R222 ;  /* 0x000000dedd2a723e */ /* 0x008fe200000000ff */
[----:B------:R-:W-:Y:S07]  /*80b0*/  FMUL.FTZ R50, R109, R146 ;  /* 0x000000926d327220 */ /* 0x000fee0000410000 */
[----:B------:R2:W-:Y:S01]  /*80c0*/  MUFU.EX2 R218, R24 ;  /* 0x0000001800da7308 */ /* 0x0005e20000000800 */
[----:B-1----:R-:W-:Y:S02]  /*80d0*/  FADD.FTZ R0, -R2, R115 ;  /* 0x0000007302007221 */ /* 0x002fe40000010100 */
[----:B------:R-:W-:Y:S02]  /*80e0*/  FFMA.FTZ R115, R80, c[0x0][0x2d0], -R160 ;  /* 0x0000b40050737a23 */ /* 0x000fe400000108a0 */
[----:B------:R-:W-:Y:S02]  /*80f0*/  FMUL.FTZ R0, R0, c[0x0][0x2d0] ;  /* 0x0000b40000007a20 */ /* 0x000fe40000410000 */
[----:B------:R-:W-:Y:S02]  /*8100*/  FFMA.FTZ R80, R72, c[0x0][0x2d0], -R114 ;  /* 0x0000b40048507a23 */ /* 0x000fe40000010872 */
[----:B------:R-:W-:Y:S02]  /*8110*/  FFMA.FTZ R72, R63, c[0x0][0x2d0], -R108 ;  /* 0x0000b4003f487a23 */ /* 0x000fe4000001086c */
[--C-:B--2---:R-:W-:Y:S01]  /*8120*/  FFMA.FTZ R24, R51, c[0x0][0x2d0], -R161.reuse ;  /* 0x0000b40033187a23 */ /* 0x104fe200000108a1 */
[----:B------:R-:W1:Y:S01]  /*8130*/  MUFU.EX2 R0, R0 ;  /* 0x0000000000007308 */ /* 0x000e620000000800 */
[----:B------:R-:W-:Y:S02]  /*8140*/  FMUL.FTZ R51, R109, R147 ;  /* 0x000000936d337220 */ /* 0x000fe40000410000 */
[----:B------:R-:W-:Y:S07]  /*8150*/  LDSM.16.MT88.4 R144, [R193+0x2000] ;  /* 0x00200000c190783b */ /* 0x000fee0000004200 */
[----:B------:R2:W3:Y:S01]  /*8160*/  MUFU.EX2 R219, R24 ;  /* 0x0000001800db7308 */ /* 0x0004e20000000800 */
[C---:B-1----:R-:W-:Y:S02]  /*8170*/  FMUL.FTZ R10, R0.reuse, R118 ;  /* 0x00000076000a7220 */ /* 0x042fe40000410000 */
[C---:B------:R-:W-:Y:S02]  /*8180*/  FMUL.FTZ R11, R0.reuse, R119 ;  /* 0x00000077000b7220 */ /* 0x040fe40000410000 */
[----:B------:R-:W1:Y:S01]  /*8190*/  LDSM.16.MT88.4 R116, [R193] ;  /* 0x00000000c174783b */ /* 0x000e620000004200 */
[C---:B------:R-:W-:Y:S02]  /*81a0*/  FMUL.FTZ R14, R0.reuse, R126 ;  /* 0x0000007e000e7220 */ /* 0x040fe40000410000 */
[----:B------:R-:W-:Y:S02]  /*81b0*/  FMUL.FTZ R15, R0, R127 ;  /* 0x0000007f000f7220 */ /* 0x000fe40000410000 */
[C---:B------:R-:W-:Y:S03]  /*81c0*/  HMMA.16816.F32 R8, R156.reuse, R20, R8 ;  /* 0x000000149c08723c */ /* 0x040fe60000001808 */
[----:B------:R-:W4:Y:S01]  /*81d0*/  LDSM.16.MT88.4 R124, [R191] ;  /* 0x00000000bf7c783b */ /* 0x000f220000004200 */
[--C-:B--2---:R-:W-:Y:S01]  /*81e0*/  FFMA.FTZ R24, R40, c[0x0][0x2d0], -R114.reuse ;  /* 0x0000b40028187a23 */ /* 0x104fe20000010872 */
[----:B---3--:R-:W-:Y:S01]  /*81f0*/  F2FP.PACK_AB R43, R219, R218 ;  /* 0x000000dadb2b723e */ /* 0x008fe200000000ff */
[--C-:B------:R-:W-:Y:S01]  /*8200*/  FFMA.FTZ R40, R54, c[0x0][0x2d0], -R161.reuse ;  /* 0x0000b40036287a23 */ /* 0x100fe200000108a1 */
[----:B------:R-:W-:Y:S01]  /*8210*/  F2FP.PACK_AB R54, R240, R239 ;  /* 0x000000eff036723e */ /* 0x000fe200000000ff */
[-C--:B------:R-:W-:Y:S01]  /*8220*/  HMMA.16816.F32 R12, R156, R22.reuse, R12 ;  /* 0x000000169c0c723c */ /* 0x080fe2000000180c */
[----:B------:R2:W-:Y:S03]  /*8230*/  MUFU.EX2 R217, R24 ;  /* 0x0000001800d97308 */ /* 0x0005e60000000800 */
[--C-:B------:R-:W-:Y:S02]  /*8240*/  FFMA.FTZ R20, R39, c[0x0][0x2d0], -R161.reuse ;  /* 0x0000b40027147a23 */ /* 0x100fe400000108a1 */
[----:B------:R-:W-:Y:S02]  /*8250*/  FMUL.FTZ R21, R110, R133 ;  /* 0x000000856e157220 */ /* 0x000fe40000410000 */
[C---:B------:R-:W-:Y:S03]  /*8260*/  HMMA.16816.F32 R16, R120.reuse, R22, R16 ;  /* 0x000000167810723c */ /* 0x040fe60000001810 */
[----:B------:R3:W-:Y:S01]  /*8270*/  MUFU.EX2 R183, R40 ;  /* 0x0000002800b77308 */ /* 0x0007e20000000800 */
[C---:B------:R-:W-:Y:S02]  /*8280*/  FMUL.FTZ R34, R0.reuse, R138 ;  /* 0x0000008a00227220 */ /* 0x040fe40000410000 */
[C---:B------:R-:W-:Y:S02]  /*8290*/  FMUL.FTZ R35, R0.reuse, R139 ;  /* 0x0000008b00237220 */ /* 0x040fe40000410000 */
[C---:B------:R-:W-:Y:S04]  /*82a0*/  FMUL.FTZ R22, R109.reuse, R134 ;  /* 0x000000866d167220 */ /* 0x040fe80000410000 */
[----:B------:R-:W-:Y:S01]  /*82b0*/  FMUL.FTZ R23, R109, R135 ;  /* 0x000000876d177220 */ /* 0x000fe20000410000 */
[----:B------:R5:W-:Y:S01]  /*82c0*/  MUFU.EX2 R223, R20 ;  /* 0x0000001400df7308 */ /* 0x000be20000000800 */
[C---:B------:R-:W-:Y:S02]  /*82d0*/  FMUL.FTZ R38, R0.reuse, R142 ;  /* 0x0000008e00267220 */ /* 0x040fe40000410000 */
[C---:B------:R-:W-:Y:S02]  /*82e0*/  FMUL.FTZ R39, R0.reuse, R143 ;  /* 0x0000008f00277220 */ /* 0x040fe40000410000 */
[----:B--2---:R-:W-:Y:S02]  /*82f0*/  FFMA.FTZ R24, R41, c[0x0][0x2d0], -R114 ;  /* 0x0000b40029187a23 */ /* 0x004fe40000010872 */
[C---:B------:R-:W-:Y:S02]  /*8300*/  FMUL.FTZ R90, R0.reuse, R90 ;  /* 0x0000005a005a7220 */ /* 0x040fe40000410000 */
[C---:B------:R-:W-:Y:S01]  /*8310*/  FMUL.FTZ R91, R0.reuse, R91 ;  /* 0x0000005b005b7220 */ /* 0x040fe20000410000 */
[----:B------:R2:W-:Y:S01]  /*8320*/  MUFU.EX2 R216, R24 ;  /* 0x0000001800d87308 */ /* 0x0005e20000000800 */
[C---:B------:R-:W-:Y:S02]  /*8330*/  FMUL.FTZ R94, R0.reuse, R94 ;  /* 0x0000005e005e7220 */ /* 0x040fe40000410000 */
[C---:B------:R-:W-:Y:S02]  /*8340*/  FMUL.FTZ R95, R0.reuse, R95 ;  /* 0x0000005f005f7220 */ /* 0x040fe40000410000 */
[----:B---3--:R-:W-:Y:S02]  /*8350*/  FFMA.FTZ R40, R65, c[0x0][0x2d0], -R160 ;  /* 0x0000b40041287a23 */ /* 0x008fe400000108a0 */
[--C-:B------:R-:W-:Y:S01]  /*8360*/  FFMA.FTZ R41, R55, c[0x0][0x2d0], -R161.reuse ;  /* 0x0000b40037297a23 */ /* 0x100fe200000108a1 */
[----:B------:R-:W-:Y:S01]  /*8370*/  F2FP.PACK_AB R55, R237, R236 ;  /* 0x000000eced37723e */ /* 0x000fe200000000ff */
[C---:B------:R-:W-:Y:S01]  /*8380*/  FMUL.FTZ R27, R0.reuse, R151 ;  /* 0x00000097001b7220 */ /* 0x040fe20000410000 */
[----:B------:R3:W-:Y:S01]  /*8390*/  MUFU.EX2 R177, R40 ;  /* 0x0000002800b17308 */ /* 0x0007e20000000800 */
[C---:B------:R-:W-:Y:S02]  /*83a0*/  FMUL.FTZ R106, R0.reuse, R106 ;  /* 0x0000006a006a7220 */ /* 0x040fe40000410000 */
[----:B------:R-:W-:Y:S02]  /*83b0*/  FMUL.FTZ R107, R0, R107 ;  /* 0x0000006b006b7220 */ /* 0x000fe40000410000 */
[----:B-----5:R-:W-:Y:S05]  /*83c0*/  FMUL.FTZ R20, R110, R132 ;  /* 0x000000846e147220 */ /* 0x020fea0000410000 */
[----:B------:R5:W-:Y:S02]  /*83d0*/  MUFU.EX2 R184, R41 ;  /* 0x0000002900b87308 */ /* 0x000be40000000800 */
[-C--:B-1----:R-:W-:Y:S03]  /*83e0*/  HMMA.16816.F32 R20, R120, R116.reuse, R20 ;  /* 0x000000747814723c */ /* 0x082fe60000001814 */
[----:B--2---:R-:W-:Y:S02]  /*83f0*/  FFMA.FTZ R24, R44, c[0x0][0x2d0], -R114 ;  /* 0x0000b4002c187a23 */ /* 0x004fe40000010872 */
[----:B------:R-:W-:Y:S03]  /*8400*/  FFMA.FTZ R44, R64, c[0x0][0x2d0], -R160 ;  /* 0x0000b400402c7a23 */ /* 0x000fe600000108a0 */
[C---:B------:R-:W-:Y:S01]  /*8410*/  HMMA.16816.F32 R32, R156.reuse, R116, R32 ;  /* 0x000000749c20723c */ /* 0x040fe20000001820 */
[----:B------:R1:W-:Y:S03]  /*8420*/  MUFU.EX2 R212, R24 ;  /* 0x0000001800d47308 */ /* 0x0003e60000000800 */
[--C-:B---3--:R-:W-:Y:S04]  /*8430*/  FFMA.FTZ R40, R66, c[0x0][0x2d0], -R161.reuse ;  /* 0x0000b40042287a23 */ /* 0x108fe800000108a1 */
[-C--:B------:R-:W-:Y:S03]  /*8440*/  HMMA.16816.F32 R36, R156, R118.reuse, R36 ;  /* 0x000000769c24723c */ /* 0x080fe60000001824 */
[----:B------:R2:W-:Y:S01]  /*8450*/  MUFU.EX2 R176, R40 ;  /* 0x0000002800b07308 */ /* 0x0005e20000000800 */
[--C-:B-----5:R-:W-:Y:S04]  /*8460*/  FFMA.FTZ R41, R70, c[0x0][0x2d0], -R161.reuse ;  /* 0x0000b40046297a23 */ /* 0x120fe800000108a1 */
[C---:B------:R-:W-:Y:S01]  /*8470*/  HMMA.16816.F32 R48, R120.reuse, R118, R48 ;  /* 0x000000767830723c */ /* 0x040fe20000001830 */
[----:B------:R-:W3:Y:S04]  /*8480*/  LDSM.16.MT88.4 R116, [R192] ;  /* 0x00000000c074783b */ /* 0x000ee80000004200 */
[----:B------:R5:W3:Y:S03]  /*8490*/  MUFU.EX2 R132, R26 ;  /* 0x0000001a00847308 */ /* 0x000ae60000000800 */
[-C--:B----4-:R-:W-:Y:S04]  /*84a0*/  HMMA.16816.F32 R84, R120, R124.reuse, R84 ;  /* 0x0000007c7854723c */ /* 0x090fe80000001854 */
[----:B-1----:R-:W-:Y:S02]  /*84b0*/  FFMA.FTZ R24, R45, c[0x0][0x2d0], -R114 ;  /* 0x0000b4002d187a23 */ /* 0x002fe40000010872 */
[--C-:B------:R-:W-:Y:S01]  /*84c0*/  FFMA.FTZ R45, R68, c[0x0][0x2d0], -R160.reuse ;  /* 0x0000b400442d7a23 */ /* 0x100fe200000108a0 */
[----:B------:R1:W-:Y:S01]  /*84d0*/  MUFU.EX2 R179, R44 ;  /* 0x0000002c00b37308 */ /* 0x0003e20000000800 */
[C---:B------:R-:W-:Y:S04]  /*84e0*/  HMMA.16816.F32 R88, R156.reuse, R124, R88 ;  /* 0x0000007c9c58723c */ /* 0x040fe80000001858 */
[----:B--2---:R-:W-:Y:S02]  /*84f0*/  FFMA.FTZ R40, R67, c[0x0][0x2d0], -R161 ;  /* 0x0000b40043287a23 */ /* 0x004fe400000108a1 */
[----:B------:R-:W-:Y:S02]  /*8500*/  LDSM.16.MT88.4 R64, [R192+0x800] ;  /* 0x00080000c040783b */ /* 0x000fe40000004200 */
[-C--:B------:R-:W-:Y:S01]  /*8510*/  HMMA.16816.F32 R92, R156, R126.reuse, R92 ;  /* 0x0000007e9c5c723c */ /* 0x080fe2000000185c */
[----:B------:R2:W-:Y:S03]  /*8520*/  MUFU.EX2 R214, R24 ;  /* 0x0000001800d67308 */ /* 0x0005e60000000800 */
[C---:B-----5:R-:W-:Y:S02]  /*8530*/  FMUL.FTZ R26, R0.reuse, R150 ;  /* 0x00000096001a7220 */ /* 0x060fe40000410000 */
[----:B------:R-:W-:Y:S02]  /*8540*/  FFMA.FTZ R0, R0, R211, R165 ;  /* 0x000000d300007223 */ /* 0x000fe400000100a5 */
[C---:B------:R-:W-:Y:S01]  /*8550*/  HMMA.16816.F32 R96, R120.reuse, R126, R96 ;  /* 0x0000007e7860723c */ /* 0x040fe20000001860 */
[----:B------:R-:W4:Y:S02]  /*8560*/  LDSM.16.MT88.4 R124, [R190+0x800] ;  /* 0x00080000be7c783b */ /* 0x000f240000004200 */
[----:B------:R5:W-:Y:S01]  /*8570*/  MUFU.EX2 R175, R40 ;  /* 0x0000002800af7308 */ /* 0x000be20000000800 */
[----:B-1----:R-:W-:Y:S04]  /*8580*/  FFMA.FTZ R44, R110, R207, R167 ;  /* 0x000000cf6e2c7223 */ /* 0x002fe800000100a7 */
[-C--:B---3--:R-:W-:Y:S05]  /*8590*/  HMMA.16816.F32 R100, R120, R116.reuse, R100 ;  /* 0x000000747864723c */ /* 0x088fea0000001864 */
[----:B------:R1:W3:Y:S03]  /*85a0*/  MUFU.EX2 R174, R45 ;  /* 0x0000002d00ae7308 */ /* 0x0002e60000000800 */
[C---:B------:R-:W-:Y:S04]  /*85b0*/  HMMA.16816.F32 R104, R156.reuse, R116, R104 ;  /* 0x000000749c68723c */ /* 0x040fe80000001868 */
[----:B--2---:R-:W-:Y:S01]  /*85c0*/  FFMA.FTZ R24, R52, c[0x0][0x2d0], -R160 ;  /* 0x0000b40034187a23 */ /* 0x004fe200000108a0 */
[----:B------:R-:W-:Y:S02]  /*85d0*/  F2FP.PACK_AB R52, R235, R231 ;  /* 0x000000e7eb34723e */ /* 0x000fe400000000ff */
[----:B------:R-:W-:Y:S01]  /*85e0*/  F2FP.PACK_AB R116, R233, R227 ;  /* 0x000000e3e974723e */ /* 0x000fe200000000ff */
[----:B------:R2:W-:Y:S01]  /*85f0*/  MUFU.EX2 R215, R24 ;  /* 0x0000001800d77308 */ /* 0x0005e20000000800 */
[----:B------:R-:W-:Y:S03]  /*8600*/  F2FP.PACK_AB R117, R182, R132 ;  /* 0x00000084b675723e */ /* 0x000fe600000000ff */
[----:B-----5:R-:W-:Y:S06]  /*8610*/  FFMA.FTZ R40, R56, c[0x0][0x2d0], -R114 ;  /* 0x0000b40038287a23 */ /* 0x020fec0000010872 */
[----:B------:R5:W-:Y:S01]  /*8620*/  MUFU.EX2 R168, R40 ;  /* 0x0000002800a87308 */ /* 0x000be20000000800 */
[----:B-1----:R-:W-:Y:S01]  /*8630*/  FFMA.FTZ R45, R71, c[0x0][0x2d0], -R161 ;  /* 0x0000b400472d7a23 */ /* 0x002fe200000108a1 */
[----:B---3--:R-:W-:Y:S01]  /*8640*/  F2FP.PACK_AB R152, R171, R174 ;  /* 0x000000aeab98723e */ /* 0x008fe200000000ff */
[----:B------:R-:W-:Y:S01]  /*8650*/  LDSM.16.MT88.4 R68, [R193+0x1000] ;  /* 0x00100000c144783b */ /* 0x000fe20000004200 */
[--C-:B--2---:R-:W-:Y:S01]  /*8660*/  FFMA.FTZ R24, R53, c[0x0][0x2d0], -R160.reuse ;  /* 0x0000b40035187a23 */ /* 0x104fe200000108a0 */
[----:B------:R-:W-:Y:S01]  /*8670*/  F2FP.PACK_AB R53, R238, R229 ;  /* 0x000000e5ee35723e */ /* 0x000fe200000000ff */
[----:B------:R-:W-:Y:S04]  /*8680*/  FFMA.FTZ R160, R81, c[0x0][0x2d0], -R160 ;  /* 0x0000b40051a07a23 */ /* 0x000fe800000108a0 */
[----:B------:R1:W-:Y:S01]  /*8690*/  MUFU.EX2 R213, R24 ;  /* 0x0000001800d57308 */ /* 0x0003e20000000800 */
[----:B------:R-:W-:Y:S02]  /*86a0*/  FFMA.FTZ R81, R73, c[0x0][0x2d0], -R114 ;  /* 0x0000b40049517a23 */ /* 0x000fe40000010872 */
[----:B------:R-:W-:Y:S02]  /*86b0*/  FFMA.FTZ R73, R109, R208, R162 ;  /* 0x000000d06d497223 */ /* 0x000fe400000100a2 */
[----:B-----5:R-:W-:Y:S05]  /*86c0*/  FFMA.FTZ R40, R57, c[0x0][0x2d0], -R114 ;  /* 0x0000b40039287a23 */ /* 0x020fea0000010872 */
[----:B------:R2:W-:Y:S10]  /*86d0*/  MUFU.EX2 R169, R40 ;  /* 0x0000002800a97308 */ /* 0x0005f40000000800 */
[----:B------:R3:W-:Y:S01]  /*86e0*/  MUFU.EX2 R162, R41 ;  /* 0x0000002900a27308 */ /* 0x0007e20000000800 */
[C---:B-1----:R-:W-:Y:S02]  /*86f0*/  FMUL.FTZ R24, R3.reuse, R148 ;  /* 0x0000009403187220 */ /* 0x042fe40000410000 */
[----:B------:R-:W-:Y:S04]  /*8700*/  FFMA.FTZ R3, R3, R209, R166 ;  /* 0x000000d103037223 */ /* 0x000fe800000100a6 */
[----:B------:R-:W-:Y:S01]  /*8710*/  FADD.FTZ R3, R186, R3 ;  /* 0x00000003ba037221 */ /* 0x000fe20000010000 */
[-C--:B------:R-:W-:Y:S02]  /*8720*/  HMMA.16816.F32 R24, R156, R118.reuse, R24 ;  /* 0x000000769c18723c */ /* 0x080fe40000001818 */
[----:B------:R-:W-:Y:S01]  /*8730*/  MUFU.EX2 R158, R115 ;  /* 0x00000073009e7308 */ /* 0x000fe20000000800 */
[----:B--2---:R-:W-:Y:S02]  /*8740*/  FFMA.FTZ R40, R60, c[0x0][0x2d0], -R114 ;  /* 0x0000b4003c287a23 */ /* 0x004fe40000010872 */
[----:B------:R-:W-:Y:S03]  /*8750*/  FFMA.FTZ R60, R58, c[0x0][0x2d0], -R108 ;  /* 0x0000b4003a3c7a23 */ /* 0x000fe6000001086c */
[----:B------:R-:W-:Y:S01]  /*8760*/  HMMA.16816.F32 R28, R120, R118, R28 ;  /* 0x00000076781c723c */ /* 0x000fe2000000181c */
[----:B------:R-:W1:Y:S03]  /*8770*/  LDSM.16.MT88.4 R120, [R191+0x800] ;  /* 0x00080000bf78783b */ /* 0x000e660000004200 */
[----:B------:R-:W-:Y:S01]  /*8780*/  MUFU.EX2 R110, R60 ;  /* 0x0000003c006e7308 */ /* 0x000fe20000000800 */
[----:B---3--:R-:W-:Y:S02]  /*8790*/  F2FP.PACK_AB R41, R223, R224 ;  /* 0x000000e0df29723e */ /* 0x008fe400000000ff */
[----:B------:R-:W-:Y:S01]  /*87a0*/  F2FP.PACK_AB R118, R228, R232 ;  /* 0x000000e8e476723e */ /* 0x000fe200000000ff */
[-C--:B----4-:R-:W-:Y:S05]  /*87b0*/  HMMA.16816.F32 R4, R52, R124.reuse, R4 ;  /* 0x0000007c3404723c */ /* 0x090fea0000001804 */
[----:B------:R-:W-:Y:S01]  /*87c0*/  F2FP.PACK_AB R119, R178, R180 ;  /* 0x000000b4b277723e */ /* 0x000fe200000000ff */
[----:B------:R2:W-:Y:S06]  /*87d0*/  MUFU.EX2 R170, R40 ;  /* 0x0000002800aa7308 */ /* 0x0005ec0000000800 */
[C---:B------:R-:W-:Y:S04]  /*87e0*/  HMMA.16816.F32 R8, R116.reuse, R124, R8 ;  /* 0x0000007c7408723c */ /* 0x040fe80000001808 */
[----:B------:R3:W4:Y:S04]  /*87f0*/  MUFU.EX2 R159, R45 ;  /* 0x0000002d009f7308 */ /* 0x0007280000000800 */
[-C--:B------:R-:W-:Y:S06]  /*8800*/  HMMA.16816.F32 R12, R116, R126.reuse, R12 ;  /* 0x0000007e740c723c */ /* 0x080fec000000180c */
[----:B------:R-:W5:Y:S02]  /*8810*/  MUFU.EX2 R156, R160 ;  /* 0x000000a0009c7308 */ /* 0x000f640000000800 */
[C---:B------:R-:W-:Y:S04]  /*8820*/  HMMA.16816.F32 R16, R52.reuse, R126, R16 ;  /* 0x0000007e3410723c */ /* 0x040fe80000001810 */
[--C-:B--2---:R-:W-:Y:S02]  /*8830*/  FFMA.FTZ R40, R61, c[0x0][0x2d0], -R114.reuse ;  /* 0x0000b4003d287a23 */ /* 0x104fe40000010872 */
[----:B------:R-:W-:Y:S02]  /*8840*/  FFMA.FTZ R61, R82, c[0x0][0x2d0], -R161 ;  /* 0x0000b400523d7a23 */ /* 0x000fe400000108a1 */
[-C--:B------:R-:W-:Y:S01]  /*8850*/  HMMA.16816.F32 R20, R52, R128.reuse, R20 ;  /* 0x000000803414723c */ /* 0x080fe20000001814 */
[----:B------:R2:W-:Y:S03]  /*8860*/  MUFU.EX2 R172, R40 ;  /* 0x0000002800ac7308 */ /* 0x0005e60000000800 */
[----:B---3--:R-:W-:Y:S01]  /*8870*/  F2FP.PACK_AB R45, R163, R164 ;  /* 0x000000a4a32d723e */ /* 0x008fe200000000ff */
[----:B------:R-:W-:Y:S01]  /*8880*/  FFMA.FTZ R82, R76, c[0x0][0x2d0], -R114 ;  /* 0x0000b4004c527a23 */ /* 0x000fe20000010872 */
[----:B----4-:R-:W-:Y:S01]  /*8890*/  F2FP.PACK_AB R153, R159, R162 ;  /* 0x000000a29f99723e */ /* 0x010fe200000000ff */
[----:B------:R-:W-:Y:S01]  /*88a0*/  FFMA.FTZ R76, R74, c[0x0][0x2d0], -R108 ;  /* 0x0000b4004a4c7a23 */ /* 0x000fe2000001086c */
[C---:B------:R-:W-:Y:S03]  /*88b0*/  HMMA.16816.F32 R32, R116.reuse, R128, R32 ;  /* 0x000000807420723c */ /* 0x040fe60000001820 */
[----:B------:R-:W-:Y:S01]  /*88c0*/  MUFU.EX2 R115, R61 ;  /* 0x0000003d00737308 */ /* 0x000fe20000000800 */
[----:B------:R-:W-:Y:S01]  /*88d0*/  FADD.FTZ R74, R173, R44 ;  /* 0x0000002cad4a7221 */ /* 0x000fe20000010000 */
[----:B------:R-:W-:Y:S01]  /*88e0*/  F2FP.PACK_AB R44, R216, R217 ;  /* 0x000000d9d82c723e */ /* 0x000fe200000000ff */
[----:B------:R-:W-:Y:S01]  /*88f0*/  FFMA.FTZ R114, R77, c[0x0][0x2d0], -R114 ;  /* 0x0000b4004d727a23 */ /* 0x000fe20000010872 */
[----:B-----5:R-:W-:Y:S01]  /*8900*/  F2FP.PACK_AB R154, R156, R158 ;  /* 0x0000009e9c9a723e */ /* 0x020fe200000000ff */
[-C--:B------:R-:W-:Y:S05]  /*8910*/  HMMA.16816.F32 R36, R116, R130.reuse, R36 ;  /* 0x000000827424723c */ /* 0x080fea0000001824 */
[----:B------:R-:W-:Y:S03]  /*8920*/  MUFU.EX2 R77, R72 ;  /* 0x00000048004d7308 */ /* 0x000fe60000000800 */
[C---:B------:R-:W-:Y:S01]  /*8930*/  HMMA.16816.F32 R48, R52.reuse, R130, R48 ;  /* 0x000000823430723c */ /* 0x040fe20000001830 */
[----:B------:R-:W-:Y:S03]  /*8940*/  LDSM.16.MT88.4 R128, [R190+0x2000] ;  /* 0x00200000be80783b */ /* 0x000fe60000004200 */
[--C-:B--2---:R-:W-:Y:S01]  /*8950*/  FFMA.FTZ R40, R46, c[0x0][0x2d0], -R108.reuse ;  /* 0x0000b4002e287a23 */ /* 0x104fe2000001086c */
[----:B------:R-:W-:Y:S02]  /*8960*/  F2FP.PACK_AB R46, R214, R212 ;  /* 0x000000d4d62e723e */ /* 0x000fe400000000ff */
[----:B------:R-:W-:Y:S01]  /*8970*/  MUFU.EX2 R72, R80 ;  /* 0x0000005000487308 */ /* 0x000fe20000000800 */
[-C--:B-1----:R-:W-:Y:S08]  /*8980*/  HMMA.16816.F32 R84, R52, R120.reuse, R84 ;  /* 0x000000783454723c */ /* 0x082ff00000001854 */
[C---:B------:R-:W-:Y:S01]  /*8990*/  HMMA.16816.F32 R88, R116.reuse, R120, R88 ;  /* 0x000000787458723c */ /* 0x040fe20000001858 */
[----:B------:R1:W-:Y:S07]  /*89a0*/  MUFU.EX2 R161, R40 ;  /* 0x0000002800a17308 */ /* 0x0003ee0000000800 */
[-C--:B------:R-:W-:Y:S08]  /*89b0*/  HMMA.16816.F32 R92, R116, R122.reuse, R92 ;  /* 0x0000007a745c723c */ /* 0x080ff0000000185c */
[C---:B------:R-:W-:Y:S01]  /*89c0*/  HMMA.16816.F32 R96, R52.reuse, R122, R96 ;  /* 0x0000007a3460723c */ /* 0x040fe20000001860 */
[----:B------:R-:W2:Y:S07]  /*89d0*/  LDSM.16.MT88.4 R120, [R190+0x1000] ;  /* 0x00100000be78783b */ /* 0x000eae0000004200 */
[-C--:B------:R-:W-:Y:S04]  /*89e0*/  HMMA.16816.F32 R100, R52, R64.reuse, R100 ;  /* 0x000000403464723c */ /* 0x080fe80000001864 */
[--C-:B-1----:R-:W-:Y:S04]  /*89f0*/  FFMA.FTZ R40, R47, c[0x0][0x2d0], -R108.reuse ;  /* 0x0000b4002f287a23 */ /* 0x102fe8000001086c */
[C---:B------:R-:W-:Y:S01]  /*8a00*/  HMMA.16816.F32 R104, R116.reuse, R64, R104 ;  /* 0x000000407468723c */ /* 0x040fe20000001868 */
[----:B------:R1:W3:Y:S06]  /*8a10*/  MUFU.EX2 R157, R40 ;  /* 0x00000028009d7308 */ /* 0x0002ec0000000800 */
[--C-:B------:R-:W-:Y:S01]  /*8a20*/  FFMA.FTZ R64, R59, c[0x0][0x2d0], -R108.reuse ;  /* 0x0000b4003b407a23 */ /* 0x100fe2000001086c */
[-C--:B------:R-:W-:Y:S01]  /*8a30*/  HMMA.16816.F32 R24, R116, R66.reuse, R24 ;  /* 0x000000427418723c */ /* 0x080fe20000001818 */
[----:B------:R-:W4:Y:S02]  /*8a40*/  LDSM.16.MT88.4 R56, [R191+0x1000] ;  /* 0x00100000bf38783b */ /* 0x000f240000004200 */
[----:B------:R-:W-:Y:S01]  /*8a50*/  MUFU.EX2 R109, R64 ;  /* 0x00000040006d7308 */ /* 0x000fe20000000800 */
[--C-:B------:R-:W-:Y:S02]  /*8a60*/  FFMA.FTZ R65, R62, c[0x0][0x2d0], -R108.reuse ;  /* 0x0000b4003e417a23 */ /* 0x100fe4000001086c */
[----:B------:R-:W-:Y:S02]  /*8a70*/  FFMA.FTZ R108, R79, c[0x0][0x2d0], -R108 ;  /* 0x0000b4004f6c7a23 */ /* 0x000fe4000001086c */
[----:B------:R-:W-:Y:S01]  /*8a80*/  HMMA.16816.F32 R28, R52, R66, R28 ;  /* 0x00000042341c723c */ /* 0x000fe2000000181c */
[----:B------:R-:W5:Y:S04]  /*8a90*/  LDSM.16.MT88.4 R52, [R192+0x1000] ;  /* 0x00100000c034783b */ /* 0x000f680000004200 */
[----:B------:R4:W-:Y:S01]  /*8aa0*/  MUFU.EX2 R79, R65 ;  /* 0x00000041004f7308 */ /* 0x0009e20000000800 */
[----:B-1----:R-:W-:Y:S03]  /*8ab0*/  F2FP.PACK_AB R40, R225, R226 ;  /* 0x000000e2e128723e */ /* 0x002fe600000000ff */
[----:B------:R-:W1:Y:S03]  /*8ac0*/  LDSM.16.MT88.4 R60, [R190+0x1800] ;  /* 0x00180000be3c783b */ /* 0x000e660000004200 */
[----:B---3--:R-:W-:Y:S01]  /*8ad0*/  F2FP.PACK_AB R47, R157, R161 ;  /* 0x000000a19d2f723e */ /* 0x008fe200000000ff */
[-C--:B--2---:R-:W-:Y:S08]  /*8ae0*/  HMMA.16816.F32 R4, R40, R120.reuse, R4 ;  /* 0x000000782804723c */ /* 0x084ff00000001804 */
[C---:B------:R-:W-:Y:S01]  /*8af0*/  HMMA.16816.F32 R8, R44.reuse, R120, R8 ;  /* 0x000000782c08723c */ /* 0x040fe20000001808 */
[----:B----4-:R-:W-:Y:S07]  /*8b00*/  LDSM.16.MT88.4 R64, [R191+0x1800] ;  /* 0x00180000bf40783b */ /* 0x010fee0000004200 */
[-C--:B------:R-:W-:Y:S08]  /*8b10*/  HMMA.16816.F32 R12, R44, R122.reuse, R12 ;  /* 0x0000007a2c0c723c */ /* 0x080ff0000000180c */
[C---:B------:R-:W-:Y:S08]  /*8b20*/  HMMA.16816.F32 R16, R40.reuse, R122, R16 ;  /* 0x0000007a2810723c */ /* 0x040ff00000001810 */
[-C--:B------:R-:W-:Y:S08]  /*8b30*/  HMMA.16816.F32 R20, R40, R68.reuse, R20 ;  /* 0x000000442814723c */ /* 0x080ff00000001814 */
[C---:B------:R-:W-:Y:S07]  /*8b40*/  HMMA.16816.F32 R32, R44.reuse, R68, R32 ;  /* 0x000000442c20723c */ /* 0x040fee0000001820 */
[----:B------:R-:W-:Y:S01]  /*8b50*/  FADD.FTZ R69, R187, R3 ;  /* 0x00000003bb457221 */ /* 0x000fe20000010000 */
[-C--:B------:R-:W-:Y:S08]  /*8b60*/  HMMA.16816.F32 R36, R44, R70.reuse, R36 ;  /* 0x000000462c24723c */ /* 0x080ff00000001824 */
[C---:B------:R-:W-:Y:S01]  /*8b70*/  HMMA.16816.F32 R48, R40.reuse, R70, R48 ;  /* 0x000000462830723c */ /* 0x040fe20000001830 */
[----:B------:R-:W2:Y:S07]  /*8b80*/  MUFU.EX2 R71, R81 ;  /* 0x0000005100477308 */ /* 0x000eae0000000800 */
[-C--:B------:R-:W-:Y:S08]  /*8b90*/  HMMA.16816.F32 R84, R40, R56.reuse, R84 ;  /* 0x000000382854723c */ /* 0x080ff00000001854 */
[C---:B------:R-:W-:Y:S08]  /*8ba0*/  HMMA.16816.F32 R88, R44.reuse, R56, R88 ;  /* 0x000000382c58723c */ /* 0x040ff00000001858 */
[-C--:B------:R-:W-:Y:S04]  /*8bb0*/  HMMA.16816.F32 R92, R44, R58.reuse, R92 ;  /* 0x0000003a2c5c723c */ /* 0x080fe8000000185c */
[----:B--2---:R-:W-:Y:S04]  /*8bc0*/  F2FP.PACK_AB R148, R71, R72 ;  /* 0x000000484794723e */ /* 0x004fe800000000ff */
[C---:B------:R-:W-:Y:S01]  /*8bd0*/  HMMA.16816.F32 R96, R40.reuse, R58, R96 ;  /* 0x0000003a2860723c */ /* 0x040fe20000001860 */
[----:B------:R-:W2:Y:S07]  /*8be0*/  LDSM.16.MT88.4 R56, [R193+0x1800] ;  /* 0x00180000c138783b */ /* 0x000eae0000004200 */
[-C--:B-----5:R-:W-:Y:S08]  /*8bf0*/  HMMA.16816.F32 R100, R40, R52.reuse, R100 ;  /* 0x000000342864723c */ /* 0x0a0ff00000001864 */
[C---:B------:R-:W-:Y:S08]  /*8c00*/  HMMA.16816.F32 R104, R44.reuse, R52, R104 ;  /* 0x000000342c68723c */ /* 0x040ff00000001868 */
[-C--:B------:R-:W-:Y:S07]  /*8c10*/  HMMA.16816.F32 R24, R44, R54.reuse, R24 ;  /* 0x000000362c18723c */ /* 0x080fee0000001818 */
[----:B------:R-:W-:Y:S01]  /*8c20*/  F2FP.PACK_AB R46, R172, R170 ;  /* 0x000000aaac2e723e */ /* 0x000fe200000000ff */
[----:B------:R-:W-:Y:S01]  /*8c30*/  HMMA.16816.F32 R28, R40, R54, R28 ;  /* 0x00000036281c723c */ /* 0x000fe2000000181c */
[----:B------:R-:W3:Y:S03]  /*8c40*/  LDSM.16.MT88.4 R52, [R192+0x1800] ;  /* 0x00180000c034783b */ /* 0x000ee60000004200 */
[----:B------:R-:W-:Y:S01]  /*8c50*/  FADD.FTZ R44, R203, R73 ;  /* 0x00000049cb2c7221 */ /* 0x000fe20000010000 */
[----:B------:R-:W-:Y:S01]  /*8c60*/  F2FP.PACK_AB R47, R77, R79 ;  /* 0x0000004f4d2f723e */ /* 0x000fe200000000ff */
[----:B------:R-:W-:Y:S01]  /*8c70*/  FADD.FTZ R45, R181, R0 ;  /* 0x00000000b52d7221 */ /* 0x000fe20000010000 */
[----:B------:R-:W-:Y:S01]  /*8c80*/  F2FP.PACK_AB R40, R213, R215 ;  /* 0x000000d7d528723e */ /* 0x000fe200000000ff */
[----:B------:R-:W-:Y:S01]  /*8c90*/  FADD.FTZ R70, R198, R44 ;  /* 0x0000002cc6467221 */ /* 0x000fe20000010000 */
[----:B------:R-:W-:Y:S01]  /*8ca0*/  F2FP.PACK_AB R41, R184, R183 ;  /* 0x000000b7b829723e */ /* 0x000fe200000000ff */
[----:B------:R-:W4:Y:S02]  /*8cb0*/  MUFU.EX2 R73, R83 ;  /* 0x0000005300497308 */ /* 0x000f240000000800 */
[----:B------:R-:W-:Y:S01]  /*8cc0*/  F2FP.PACK_AB R42, R177, R179 ;  /* 0x000000b3b12a723e */ /* 0x000fe200000000ff */
[----:B------:R-:W-:Y:S01]  /*8cd0*/  FADD.FTZ R68, R185, R45 ;  /* 0x0000002db9447221 */ /* 0x000fe20000010000 */
[----:B------:R-:W-:Y:S01]  /*8ce0*/  F2FP.PACK_AB R43, R175, R176 ;  /* 0x000000b0af2b723e */ /* 0x000fe200000000ff */
[----:B------:R-:W-:Y:S01]  /*8cf0*/  FADD.FTZ R0, R204, R74 ;  /* 0x0000004acc007221 */ /* 0x000fe20000010000 */
[----:B------:R-:W-:Y:S02]  /*8d00*/  F2FP.PACK_AB R44, R169, R168 ;  /* 0x000000a8a92c723e */ /* 0x000fe400000000ff */
[----:B------:R-:W-:Y:S01]  /*8d10*/  F2FP.PACK_AB R45, R109, R110 ;  /* 0x0000006e6d2d723e */ /* 0x000fe200000000ff */
[----:B------:R-:W-:Y:S02]  /*8d20*/  FADD.FTZ R3, R210, R0 ;  /* 0x00000000d2037221 */ /* 0x000fe40000010000 */
[-C--:B-1----:R-:W-:Y:S03]  /*8d30*/  HMMA.16816.F32 R4, R40, R60.reuse, R4 ;  /* 0x0000003c2804723c */ /* 0x082fe60000001804 */
[----:B------:R-:W-:Y:S02]  /*8d40*/  FADD.FTZ R0, R234, R70 ;  /* 0x00000046ea007221 */ /* 0x000fe40000010000 */
[----:B------:R-:W-:Y:S03]  /*8d50*/  FADD.FTZ R3, R231, R3 ;  /* 0x00000003e7037221 */ /* 0x000fe60000010000 */
[C---:B------:R-:W-:Y:S01]  /*8d60*/  HMMA.16816.F32 R8, R44.reuse, R60, R8 ;  /* 0x0000003c2c08723c */ /* 0x040fe20000001808 */
[----:B------:R1:W-:Y:S03]  /*8d70*/  MUFU.EX2 R61, R114 ;  /* 0x00000072003d7308 */ /* 0x0003e60000000800 */
[----:B----4-:R-:W-:Y:S04]  /*8d80*/  F2FP.PACK_AB R155, R73, R115 ;  /* 0x00000073499b723e */ /* 0x010fe800000000ff */
[-C--:B------:R-:W-:Y:S03]  /*8d90*/  HMMA.16816.F32 R12, R44, R62.reuse, R12 ;  /* 0x0000003e2c0c723c */ /* 0x080fe6000000180c */
[----:B------:R-:W-:Y:S05]  /*8da0*/  MUFU.EX2 R60, R76 ;  /* 0x0000004c003c7308 */ /* 0x000fea0000000800 */
[C---:B------:R-:W-:Y:S05]  /*8db0*/  HMMA.16816.F32 R16, R40.reuse, R62, R16 ;  /* 0x0000003e2810723c */ /* 0x040fea0000001810 */
[----:B------:R-:W4:Y:S03]  /*8dc0*/  MUFU.EX2 R62, R82 ;  /* 0x00000052003e7308 */ /* 0x000f260000000800 */
[-C--:B--2---:R-:W-:Y:S04]  /*8dd0*/  HMMA.16816.F32 R20, R40, R56.reuse, R20 ;  /* 0x000000382814723c */ /* 0x084fe80000001814 */
[----:B-1----:R-:W-:Y:S04]  /*8de0*/  MOV R114, R111 ;  /* 0x0000006f00727202 */ /* 0x002fe80000000f00 */
[C---:B------:R-:W-:Y:S01]  /*8df0*/  HMMA.16816.F32 R32, R44.reuse, R56, R32 ;  /* 0x000000382c20723c */ /* 0x040fe20000001820 */
[----:B------:R-:W-:Y:S06]  /*8e00*/  MUFU.EX2 R57, R108 ;  /* 0x0000006c00397308 */ /* 0x000fec0000000800 */
[----:B------:R-:W-:Y:S01]  /*8e10*/  FADD.FTZ R56, R229, R0 ;  /* 0x00000000e5387221 */ /* 0x000fe20000010000 */
[-C--:B------:R-:W-:Y:S04]  /*8e20*/  HMMA.16816.F32 R36, R44, R58.reuse, R36 ;  /* 0x0000003a2c24723c */ /* 0x080fe80000001824 */
[----:B------:R-:W-:Y:S01]  /*8e30*/  FADD.FTZ R0, R235, R3 ;  /* 0x00000003eb007221 */ /* 0x000fe20000010000 */
[----:B----4-:R-:W-:Y:S03]  /*8e40*/  F2FP.PACK_AB R150, R61, R62 ;  /* 0x0000003e3d96723e */ /* 0x010fe600000000ff */
[C---:B------:R-:W-:Y:S01]  /*8e50*/  HMMA.16816.F32 R48, R40.reuse, R58, R48 ;  /* 0x0000003a2830723c */ /* 0x040fe20000001830 */
[----:B------:R-:W1:Y:S03]  /*8e60*/  MUFU.EX2 R59, R75 ;  /* 0x0000004b003b7308 */ /* 0x000e660000000800 */
[----:B------:R-:W-:Y:S04]  /*8e70*/  FADD.FTZ R0, R239, R0 ;  /* 0x00000000ef007221 */ /* 0x000fe80000010000 */
[-C--:B------:R-:W-:Y:S03]  /*8e80*/  HMMA.16816.F32 R84, R40, R64.reuse, R84 ;  /* 0x000000402854723c */ /* 0x080fe60000001854 */
[----:B------:R-:W2:Y:S05]  /*8e90*/  MUFU.EX2 R58, R78 ;  /* 0x0000004e003a7308 */ /* 0x000eaa0000000800 */
[C---:B------:R-:W-:Y:S08]  /*8ea0*/  HMMA.16816.F32 R88, R44.reuse, R64, R88 ;  /* 0x000000402c58723c */ /* 0x040ff00000001858 */
[-C--:B------:R-:W-:Y:S04]  /*8eb0*/  HMMA.16816.F32 R92, R44, R66.reuse, R92 ;  /* 0x000000422c5c723c */ /* 0x080fe8000000185c */
[----:B-1----:R-:W-:Y:S04]  /*8ec0*/  F2FP.PACK_AB R149, R59, R60 ;  /* 0x0000003c3b95723e */ /* 0x002fe800000000ff */
[C---:B------:R-:W-:Y:S04]  /*8ed0*/  HMMA.16816.F32 R96, R40.reuse, R66, R96 ;  /* 0x000000422860723c */ /* 0x040fe80000001860 */
[----:B--2---:R-:W-:Y:S04]  /*8ee0*/  F2FP.PACK_AB R151, R57, R58 ;  /* 0x0000003a3997723e */ /* 0x004fe800000000ff */
[-C--:B---3--:R-:W-:Y:S08]  /*8ef0*/  HMMA.16816.F32 R100, R40, R52.reuse, R100 ;  /* 0x000000342864723c */ /* 0x088ff00000001864 */
[C---:B------:R-:W-:Y:S07]  /*8f00*/  HMMA.16816.F32 R104, R44.reuse, R52, R104 ;  /* 0x000000342c68723c */ /* 0x040fee0000001868 */
[----:B------:R-:W-:Y:S01]  /*8f10*/  FADD.FTZ R52, R220, R68 ;  /* 0x00000044dc347221 */ /* 0x000fe20000010000 */
[-C--:B------:R-:W-:Y:S01]  /*8f20*/  HMMA.16816.F32 R24, R44, R54.reuse, R24 ;  /* 0x000000362c18723c */ /* 0x080fe20000001818 */
[----:B------:R-:W1:Y:S03]  /*8f30*/  LDSM.16.MT88.4 R44, [R191+0x2000] ;  /* 0x00200000bf2c783b */ /* 0x000e660000004200 */
[----:B------:R-:W-:Y:S04]  /*8f40*/  FADD.FTZ R53, R230, R69 ;  /* 0x00000045e6357221 */ /* 0x000fe80000010000 */
[----:B------:R-:W-:Y:S07]  /*8f50*/  HMMA.16816.F32 R28, R40, R54, R28 ;  /* 0x00000036281c723c */ /* 0x000fee000000181c */
[----:B------:R-:W-:Y:S01]  /*8f60*/  FADD.FTZ R40, R132, R52 ;  /* 0x0000003484287221 */ /* 0x000fe20000010000 */
[-C--:B------:R-:W-:Y:S01]  /*8f70*/  HMMA.16816.F32 R120, R152, R128.reuse, R4 ;  /* 0x000000809878723c */ /* 0x080fe20000001804 */
[----:B------:R-:W2:Y:S04]  /*8f80*/  LDSM.16.MT88.4 R4, [R192+0x2000] ;  /* 0x00200000c004783b */ /* 0x000ea80000004200 */
[----:B------:R-:W-:Y:S02]  /*8f90*/  FADD.FTZ R41, R227, R53 ;  /* 0x00000035e3297221 */ /* 0x000fe40000010000 */
[----:B------:R-:W-:Y:S01]  /*8fa0*/  FADD.FTZ R3, R182, R40 ;  /* 0x00000028b6037221 */ /* 0x000fe20000010000 */
        /* <DEDUP_REMOVED lines=26> */
[-C--:B-1----:R-:W-:Y:S03]  /*9150*/  HMMA.16816.F32 R84, R152, R44.reuse, R84 ;  /* 0x0000002c9854723c */ /* 0x082fe60000001854 */
        /* <DEDUP_REMOVED lines=17> */
[----:B------:R-:W-:Y:S01]  /*9270*/  FADD.FTZ R9, R109, R3 ;  /* 0x000000036d097221 */ /* 0x000fe20000010000 */
[----:B------:R-:W-:Y:S01]  /*9280*/  MOV R109, R112 ;  /* 0x00000070006d7202 */ /* 0x000fe20000000f00 */
        /* <DEDUP_REMOVED lines=12> */
[----:B------:R-:W-:Y:S01]  /*9350*/  FADD.FTZ R3, R162, R9 ;  /* 0x00000009a2037221 */ /* 0x000fe20000010000 */
[-C--:B------:R-:W-:Y:S03]  /*9360*/  MOV R9, R2.reuse ;  /* 0x0000000200097202 */ /* 0x080fe60000000f00 */
        /* <DEDUP_REMOVED lines=11> */
[----:B------:R-:W-:Y:S01]  /*9420*/  IADD3 R0, R202, -0x1, RZ ;  /* 0xffffffffca007810 */ /* 0x000fe20007ffe0ff */
[----:B------:R-:W-:Y:S02]  /*9430*/  FADD.FTZ R207, R156, R4 ;  /* 0x000000049ccf7221 */ /* 0x000fe40000010000 */
[----:B------:R-:W-:Y:S01]  /*9440*/  FADD.FTZ R208, R73, R6 ;  /* 0x0000000649d07221 */ /* 0x000fe20000010000 */
[----:B------:R-:W-:Y:S01]  /*9450*/  MOV R202, R0 ;  /* 0x0000000000ca7202 */ /* 0x000fe20000000f00 */
[----:B------:R-:W-:Y:S01]  /*9460*/  FADD.FTZ R209, R61, R5 ;  /* 0x000000053dd17221 */ /* 0x000fe20000010000 */
[----:B------:R-:W-:Y:S01]  /*9470*/  MOV R0, R113 ;  /* 0x0000007100007202 */ /* 0x000fe20000000f00 */
[----:B------:R-:W-:Y:S01]  /*9480*/  FADD.FTZ R211, R57, R3 ;  /* 0x0000000339d37221 */ /* 0x000fe20000010000 */
[----:B------:R-:W-:-:S05]  /*9490*/  @P1 BRA `(.L_x_88) ;  /* 0xffffcd5000001947 */ /* 0x000fca000383ffff */
.L_x_81:
[----:B------:R-:W-:Y:S05]  /*94a0*/  BRA.DIV ~URZ, `(.L_x_89) ;  /* 0x00005fa27f007947 */ /* 0x000fea000b800000 */
[----:B------:R-:W1:Y:S04]  /*94b0*/  SHFL.BFLY PT, R0, R207, 0x2, 0x1f ;  /* 0x0c401f00cf007f89 */ /* 0x000e6800000e0000 */
[----:B------:R-:W2:Y:S04]  /*94c0*/  SHFL.BFLY PT, R2, R208, 0x2, 0x1f ;  /* 0x0c401f00d0027f89 */ /* 0x000ea800000e0000 */
[----:B------:R-:W3:Y:S04]  /*94d0*/  SHFL.BFLY PT, R3, R209, 0x2, 0x1f ;  /* 0x0c401f00d1037f89 */ /* 0x000ee800000e0000 */
[----:B------:R-:W4:Y:S01]  /*94e0*/  SHFL.BFLY PT, R7, R211, 0x2, 0x1f ;  /* 0x0c401f00d3077f89 */ /* 0x000f2200000e0000 */
[----:B-1----:R-:W-:-:S02]  /*94f0*/  FADD.FTZ R0, R0, R207 ;  /* 0x000000cf00007221 */ /* 0x002fc40000010000 */
[----:B--2---:R-:W-:-:S03]  /*9500*/  FADD.FTZ R2, R2, R208 ;  /* 0x000000d002027221 */ /* 0x004fc60000010000 */
[----:B------:R-:W1:Y:S01]  /*9510*/  SHFL.BFLY PT, R4, R0, 0x1, 0x1f ;  /* 0x0c201f0000047f89 */ /* 0x000e6200000e0000 */
[----:B---3--:R-:W-:-:S03]  /*9520*/  FADD.FTZ R3, R3, R209 ;  /* 0x000000d103037221 */ /* 0x008fc60000010000 */
[----:B------:R-:W2:Y:S01]  /*9530*/  SHFL.BFLY PT, R5, R2, 0x1, 0x1f ;  /* 0x0c201f0002057f89 */ /* 0x000ea200000e0000 */
[----:B----4-:R-:W-:-:S03]  /*9540*/  FADD.FTZ R7, R7, R211 ;  /* 0x000000d307077221 */ /* 0x010fc60000010000 */
[----:B------:R-:W3:Y:S04]  /*9550*/  SHFL.BFLY PT, R6, R3, 0x1, 0x1f ;  /* 0x0c201f0003067f89 */ /* 0x000ee800000e0000 */
[----:B------:R4:W4:Y:S01]  /*9560*/  SHFL.BFLY PT, R8, R7, 0x1, 0x1f ;  /* 0x0c201f0007087f89 */ /* 0x00092200000e0000 */
[----:B-1----:R-:W-:Y:S02]  /*9570*/  FADD.FTZ R4, R0, R4 ;  /* 0x0000000400047221 */ /* 0x002fe40000010000 */
[----:B--2---:R-:W-:Y:S02]  /*9580*/  FADD.FTZ R5, R2, R5 ;  /* 0x0000000502057221 */ /* 0x004fe40000010000 */
[----:B---3--:R-:W-:Y:S02]  /*9590*/  FADD.FTZ R6, R3, R6 ;  /* 0x0000000603067221 */ /* 0x008fe40000010000 */
.L_x_179:
[----:B------:R-:W-:Y:S01]  /*95a0*/  FSETP.NE.FTZ.AND P3, PT, R4, RZ, PT ;  /* 0x000000ff0400720b */ /* 0x000fe20003f75000 */
[----:B------:R-:W-:Y:S01]  /*95b0*/  CS2R R2, SRZ ;  /* 0x0000000000027805 */ /* 0x000fe2000001ff00 */
[----:B------:R-:W-:-:S02]  /*95c0*/  MOV R0, RZ ;  /* 0x000000ff00007202 */ /* 0x000fc40000000f00 */
[----:B------:R-:W-:Y:S02]  /*95d0*/  FSETP.NE.FTZ.AND P2, PT, R5, RZ, PT ;  /* 0x000000ff0500720b */ /* 0x000fe40003f55000 */
[----:B------:R-:W-:Y:S02]  /*95e0*/  FSETP.NE.FTZ.AND P1, PT, R6, RZ, PT ;  /* 0x000000ff0600720b */ /* 0x000fe40003f35000 */
[----:B------:R-:W-:Y:S02]  /*95f0*/  MOV R24, 0xff800000 ;  /* 0xff80000000187802 */ /* 0x000fe40000000f00 */
[----:B------:R-:W-:Y:S02]  /*9600*/  MOV R22, 0xff800000 ;  /* 0xff80000000167802 */ /* 0x000fe40000000f00 */
[----:B------:R-:W-:Y:S01]  /*9610*/  MOV R23, 0xff800000 ;  /* 0xff80000000177802 */ /* 0x000fe20000000f00 */
[----:B------:R-:W1:Y:S01]  /*9620*/  @P3 MUFU.RCP R0, R4 ;  /* 0x0000000400003308 */ /* 0x000e620000001000 */
[----:B------:R-:W-:-:S05]  /*9630*/  MOV R19, 0xff800000 ;  /* 0xff80000000137802 */ /* 0x000fca0000000f00 */
[----:B------:R-:W-:Y:S02]  /*9640*/  @P1 MOV R11, 0x3f317218 ;  /* 0x3f317218000b1802 */ /* 0x000fe40000000f00 */
[----:B------:R2:W-:Y:S01]  /*9650*/  @P3 MUFU.LG2 R10, R4 ;  /* 0x00000004000a3308 */ /* 0x0005e20000000c00 */
[----:B-1----:R-:W-:-:S07]  /*9660*/  FMUL.FTZ R64, R0, R120 ;  /* 0x0000007800407220 */ /* 0x002fce0000410000 */
[----:B------:R-:W-:Y:S01]  /*9670*/  @P2 MUFU.RCP R3, R5 ;  /* 0x0000000500032308 */ /* 0x000fe20000001000 */
[C---:B------:R-:W-:Y:S02]  /*9680*/  FMUL.FTZ R65, R0.reuse, R121 ;  /* 0x0000007900417220 */ /* 0x040fe40000410000 */
[C---:B------:R-:W-:Y:S02]  /*9690*/  FMUL.FTZ R66, R0.reuse, R128 ;  /* 0x0000008000427220 */ /* 0x040fe40000410000 */
[----:B------:R-:W-:Y:S02]  /*96a0*/  FMUL.FTZ R67, R0, R129 ;  /* 0x0000008100437220 */ /* 0x000fe40000410000 */
[----:B--2-4-:R-:W-:Y:S01]  /*96b0*/  FADD.FTZ R4, R8, R7 ;  /* 0x0000000708047221 */ /* 0x014fe20000010000 */
[----:B------:R-:W-:Y:S01]  /*96c0*/  @P1 MUFU.RCP R2, R6 ;  /* 0x0000000600021308 */ /* 0x000fe20000001000 */
[C---:B------:R-:W-:Y:S02]  /*96d0*/  FMUL.FTZ R68, R0.reuse, R132 ;  /* 0x0000008400447220 */ /* 0x040fe40000410000 */
[----:B------:R-:W-:Y:S01]  /*96e0*/  FMUL.FTZ R69, R0, R133 ;  /* 0x0000008500457220 */ /* 0x000fe20000410000 */
[----:B------:R-:W-:Y:S01]  /*96f0*/  FSETP.NE.FTZ.AND P0, PT, R4, RZ, PT ;  /* 0x000000ff0400720b */ /* 0x000fe20003f15000 */
[----:B------:R-:W-:-:S02]  /*9700*/  FMUL.FTZ R70, R0, R144 ;  /* 0x0000009000467220 */ /* 0x000fc40000410000 */
[C---:B------:R-:W-:Y:S01]  /*9710*/  FMUL.FTZ R71, R0.reuse, R145 ;  /* 0x0000009100477220 */ /* 0x040fe20000410000 */
[----:B------:R1:W2:Y:S01]  /*9720*/  @P2 MUFU.LG2 R7, R5 ;  /* 0x0000000500072308 */ /* 0x0002a20000000c00 */
        /* <DEDUP_REMOVED lines=8> */
[----:B-1----:R-:W-:Y:S01]  /*97b0*/  @P2 MOV R5, 0x3f317218 ;  /* 0x3f31721800052802 */ /* 0x002fe20000000f00 */
[----:B------:R-:W1:Y:S01]  /*97c0*/  @P1 MUFU.LG2 R0, R6 ;  /* 0x0000000600001308 */ /* 0x000e620000000c00 */
[----:B--2---:R-:W-:Y:S02]  /*97d0*/  @P2 FMUL.FTZ R8, R7, 0.69314718246459960938 ;  /* 0x3f31721807082820 */ /* 0x004fe40000410000 */
[C---:B------:R-:W-:Y:S02]  /*97e0*/  FMUL.FTZ R96, R3.reuse, R86 ;  /* 0x0000005603607220 */ /* 0x040fe40000410000 */
[----:B------:R-:W-:-:S02]  /*97f0*/  FMUL.FTZ R97, R3, R87 ;  /* 0x0000005703617220 */ /* 0x000fc40000410000 */
[C---:B------:R-:W-:Y:S02]  /*9800*/  FMUL.FTZ R78, R3.reuse, R122 ;  /* 0x0000007a034e7220 */ /* 0x040fe40000410000 */
[C---:B------:R-:W-:Y:S02]  /*9810*/  FMUL.FTZ R79, R3.reuse, R123 ;  /* 0x0000007b034f7220 */ /* 0x040fe40000410000 */
[C---:B------:R-:W-:Y:S02]  /*9820*/  FMUL.FTZ R80, R3.reuse, R130 ;  /* 0x0000008203507220 */ /* 0x040fe40000410000 */
[C---:B------:R-:W-:Y:S02]  /*9830*/  FMUL.FTZ R81, R3.reuse, R131 ;  /* 0x0000008303517220 */ /* 0x040fe40000410000 */
[C---:B------:R-:W-:Y:S02]  /*9840*/  FMUL.FTZ R82, R3.reuse, R134 ;  /* 0x0000008603527220 */ /* 0x040fe40000410000 */
[----:B-1----:R-:W-:Y:S01]  /*9850*/  @P1 FMUL.FTZ R7, R0, 0.69314718246459960938 ;  /* 0x3f31721800071820 */ /* 0x002fe20000410000 */
[----:B------:R-:W-:Y:S01]  /*9860*/  MOV R0, RZ ;  /* 0x000000ff00007202 */ /* 0x000fe20000000f00 */
[----:B------:R-:W-:-:S02]  /*9870*/  FMUL.FTZ R83, R3, R135 ;  /* 0x0000008703537220 */ /* 0x000fc40000410000 */
[C---:B------:R-:W-:Y:S02]  /*9880*/  FMUL.FTZ R84, R3.reuse, R146 ;  /* 0x0000009203547220 */ /* 0x040fe40000410000 */
[C---:B------:R-:W-:Y:S01]  /*9890*/  FMUL.FTZ R85, R3.reuse, R147 ;  /* 0x0000009303557220 */ /* 0x040fe20000410000 */
[----:B------:R-:W1:Y:S01]  /*98a0*/  @P0 MUFU.RCP R0, R4 ;  /* 0x0000000400000308 */ /* 0x000e620000001000 */
[C---:B------:R-:W-:Y:S02]  /*98b0*/  FMUL.FTZ R86, R3.reuse, R98 ;  /* 0x0000006203567220 */ /* 0x040fe40000410000 */
[C---:B------:R-:W-:Y:S02]  /*98c0*/  FMUL.FTZ R87, R3.reuse, R99 ;  /* 0x0000006303577220 */ /* 0x040fe40000410000 */
[C---:B------:R-:W-:Y:S02]  /*98d0*/  FMUL.FTZ R76, R3.reuse, R102 ;  /* 0x00000066034c7220 */ /* 0x040fe40000410000 */
[----:B------:R-:W-:-:S02]  /*98e0*/  FMUL.FTZ R77, R3, R103 ;  /* 0x00000067034d7220 */ /* 0x000fc40000410000 */
[C---:B------:R-:W-:Y:S02]  /*98f0*/  FMUL.FTZ R62, R3.reuse, R154 ;  /* 0x0000009a033e7220 */ /* 0x040fe40000410000 */
[----:B------:R-:W-:Y:S01]  /*9900*/  FMUL.FTZ R63, R3, R155 ;  /* 0x0000009b033f7220 */ /* 0x000fe20000410000 */
[----:B------:R-:W-:Y:S01]  /*9910*/  @P3 MOV R3, 0x3f317218 ;  /* 0x3f31721800033802 */ /* 0x000fe20000000f00 */
        /* <DEDUP_REMOVED lines=16> */
[----:B------:R2:W3:Y:S01]  /*9a20*/  @P0 MUFU.LG2 R2, R4 ;  /* 0x0000000400020308 */ /* 0x0004e20000000c00 */
[----:B------:R-:W-:Y:S02]  /*9a30*/  @P3 FMUL.FTZ R6, R3, c[0x0][0x2d0] ;  /* 0x0000b40003063a20 */ /* 0x000fe40000410000 */
[----:B------:R-:W-:Y:S02]  /*9a40*/  @P1 FMUL.FTZ R3, R11, c[0x0][0x2d0] ;  /* 0x0000b4000b031a20 */ /* 0x000fe40000410000 */
[----:B------:R-:W-:Y:S02]  /*9a50*/  @P3 FMUL.FTZ R10, R10, 0.69314718246459960938 ;  /* 0x3f3172180a0a3820 */ /* 0x000fe40000410000 */
[----:B------:R-:W-:Y:S01]  /*9a60*/  @P1 FFMA.FTZ R24, R3, R111, R7 ;  /* 0x0000006f03181223 */ /* 0x000fe20000010007 */
[----:B------:R-:W-:Y:S01]  /*9a70*/  @P0 MOV R3, 0x3f317218 ;  /* 0x3f31721800030802 */ /* 0x000fe20000000f00 */
[----:B------:R-:W-:Y:S02]  /*9a80*/  @P2 FMUL.FTZ R5, R5, c[0x0][0x2d0] ;  /* 0x0000b40005052a20 */ /* 0x000fe40000410000 */
[----:B-1----:R-:W-:-:S02]  /*9a90*/  FMUL.FTZ R30, R0, R118 ;  /* 0x00000076001e7220 */ /* 0x002fc40000410000 */
[----:B------:R-:W-:Y:S02]  /*9aa0*/  @P0 FMUL.FTZ R3, R3, c[0x0][0x2d0] ;  /* 0x0000b40003030a20 */ /* 0x000fe40000410000 */
[----:B------:R-:W-:Y:S01]  /*9ab0*/  FMUL.FTZ R31, R0, R119 ;  /* 0x00000077001f7220 */ /* 0x000fe20000410000 */
[----:B--2---:R-:W-:Y:S01]  /*9ac0*/  MOV R4, 0x1 ;  /* 0x0000000100047802 */ /* 0x004fe20000000f00 */
[----:B---3--:R-:W-:Y:S02]  /*9ad0*/  @P0 FMUL.FTZ R2, R2, 0.69314718246459960938 ;  /* 0x3f31721802020820 */ /* 0x008fe40000410000 */
        /* <DEDUP_REMOVED lines=13> */
[----:B------:R-:W-:Y:S01]  /*9bb0*/  FMUL.FTZ R29, R0, R151 ;  /* 0x00000097001d7220 */ /* 0x000fe20000410000 */
[----:B------:R-:W-:Y:S01]  /*9bc0*/  PRMT R0, R4, 0x7610, R0 ;  /* 0x0000761004007816 */ /* 0x000fe20000000000 */
[----:B------:R-:W-:-:S02]  /*9bd0*/  @P3 FFMA.FTZ R22, R6, R113, R10 ;  /* 0x0000007106163223 */ /* 0x000fc4000001000a */
[----:B------:R-:W-:Y:S02]  /*9be0*/  @P2 FFMA.FTZ R23, R5, R112, R8 ;  /* 0x0000007005172223 */ /* 0x000fe40000010008 */
[----:B------:R-:W-:Y:S02]  /*9bf0*/  @P0 FFMA.FTZ R19, R3, R9, R2 ;  /* 0x0000000903130223 */ /* 0x000fe40000010002 */
.L_x_48:
[----:B------:R1:W5:Y:S04]  /*9c00*/  LDL R6, [R1] ;  /* 0x0000000001067983 */ /* 0x0003680000100800 */
[----:B------:R-:W2:Y:S01]  /*9c10*/  S2R R2, SR_TID.X ;  /* 0x0000000000027919 */ /* 0x000ea20000002100 */
[----:B------:R-:W-:Y:S01]  /*9c20*/  BSSY B0, `(.L_x_90) ;  /* 0x0000011000007945 */ /* 0x000fe20003800000 */
[----:B--2---:R-:W-:-:S13]  /*9c30*/  LOP3.LUT P0, RZ, R2, 0x7f, RZ, 0xc0, !PT ;  /* 0x0000007f02ff7812 */ /* 0x004fda000780c0ff */
[----:B------:R-:W-:Y:S05]  /*9c40*/  @P0 BRA `(.L_x_91) ;  /* 0x000000e000000947 */ /* 0x000fea0003800000 */
[----:B-1----:R-:W1:Y:S01]  /*9c50*/  S2R R4, SR_LANEID ;  /* 0x0000000000047919 */ /* 0x002e620000000000 */
[----:B------:R-:W-:Y:S01]  /*9c60*/  VOTEU.ANY UR4, UPT, PT ;  /* 0x0000000000047886 */ /* 0x000fe200038e0100 */
[----:B------:R-:W-:Y:S01]  /*9c70*/  IMAD.MOV.U32 R5, RZ, RZ, c[0x0][0x564] ;  /* 0x00015900ff057624 */ /* 0x000fe200078e00ff */
[----:B------:R-:W1:Y:S08]  /*9c80*/  FLO.U32 R3, UR4 ;  /* 0x0000000400037d00 */ /* 0x000e7000080e0000 */
[----:B------:R-:W2:Y:S01]  /*9c90*/  POPC R2, UR4 ;  /* 0x0000000400027d09 */ /* 0x000ea20008000000 */
[----:B-1----:R-:W-:Y:S01]  /*9ca0*/  ISETP.EQ.U32.AND P0, PT, R3, R4, PT ;  /* 0x000000040300720c */ /* 0x002fe20003f02070 */
[----:B------:R-:W-:-:S12]  /*9cb0*/  IMAD.MOV.U32 R4, RZ, RZ, c[0x0][0x560] ;  /* 0x00015800ff047624 */ /* 0x000fd800078e00ff */
[----:B--2---:R1:W2:Y:S04]  /*9cc0*/  @P0 ATOMG.E.ADD.STRONG.GPU PT, R2, [R4.64], R2 ;  /* 0x00000002040209a8 */ /* 0x0042a800081ee1c6 */
[----:B-1----:R-:W1:Y:S04]  /*9cd0*/  S2R R4, SR_LTMASK ;  /* 0x0000000000047919 */ /* 0x002e680000003900 */
[----:B--2---:R1:W2:Y:S02]  /*9ce0*/  SHFL.IDX PT, R3, R2, R3, 0x1f ;  /* 0x00001f0302037589 */ /* 0x0042a400000e0000 */
[----:B-1----:R-:W-:-:S06]  /*9cf0*/  LOP3.LUT R2, R4, UR4, RZ, 0xc0, !PT ;  /* 0x0000000404027c12 */ /* 0x002fcc000f8ec0ff */
[----:B------:R-:W2:Y:S02]  /*9d00*/  POPC R2, R2 ;  /* 0x0000000200027309 */ /* 0x000ea40000000000 */
[----:B--2--5:R-:W-:-:S05]  /*9d10*/  IADD3 R6, R3, c[0x0][0xc], R2 ;  /* 0x0000030003067a10 */ /* 0x024fca0007ffe002 */
[----:B------:R1:W-:Y:S02]  /*9d20*/  STL [R1], R6 ;  /* 0x0000000601007387 */ /* 0x0003e40000100800 */
.L_x_91:
[----:B-1----:R-:W-:Y:S05]  /*9d30*/  BSYNC B0 ;  /* 0x0000000000007941 */ /* 0x002fea0003800000 */
.L_x_90:
[----:B------:R-:W-:Y:S01]  /*9d40*/  PRMT R0, R0, 0x9910, RZ ;  /* 0x0000991000007816 */ /* 0x000fe200000000ff */
[----:B------:R-:W-:Y:S01]  /*9d50*/  BSSY B1, `(.L_x_92) ;  /* 0x00002f2000017945 */ /* 0x000fe20003800000 */
[----:B-----5:R-:W-:Y:S02]  /*9d60*/  IMAD.MOV.U32 R88, RZ, RZ, R6 ;  /* 0x000000ffff587224 */ /* 0x020fe400078e0006 */
[----:B------:R-:W-:-:S13]  /*9d70*/  ISETP.NE.AND P0, PT, R0, RZ, PT ;  /* 0x000000ff0000720c */ /* 0x000fda0003f05270 */
[----:B------:R-:W-:Y:S05]  /*9d80*/  @!P0 BRA `(.L_x_93) ;  /* 0x000022a000008947 */ /* 0x000fea0003800000 */
[----:B------:R-:W2:Y:S04]  /*9d90*/  LDL R6, [R1+0x48] ;  /* 0x0000480001067983 */ /* 0x000ea80000100800 */
[----:B------:R-:W3:Y:S04]  /*9da0*/  LDL R5, [R1+0x58] ;  /* 0x0000580001057983 */ /* 0x000ee80000100800 */
[----:B------:R-:W4:Y:S04]  /*9db0*/  LDL R9, [R1+0x7c] ;  /* 0x00007c0001097983 */ /* 0x000f280000100800 */
[----:B------:R-:W4:Y:S01]  /*9dc0*/  LDL R8, [R1+0x78] ;  /* 0x0000780001087983 */ /* 0x000f220000100800 */
[----:B------:R-:W-:Y:S01]  /*9dd0*/  WARPSYNC 0xffffffff ;  /* 0xffffffff00007948 */ /* 0x000fe20003800000 */
[----:B------:R-:W-:-:S02]  /*9de0*/  F2FP.PACK_AB R0, R65, R64 ;  /* 0x000000404100723e */ /* 0x000fc400000000ff */
[----:B------:R-:W-:Y:S01]  /*9df0*/  BAR.SYNC.DEFER_BLOCKING 0x1, 0x80 ;  /* 0x0042000000007b1d */ /* 0x000fe20000010000 */
[----:B------:R-:W-:Y:S02]  /*9e00*/  F2FP.PACK_AB R3, R79, R78 ;  /* 0x0000004e4f03723e */ /* 0x000fe400000000ff */
[----:B------:R-:W-:-:S03]  /*9e10*/  F2FP.PACK_AB R2, R67, R66 ;  /* 0x000000424302723e */ /* 0x000fc600000000ff */
[----:B------:R-:W4:Y:S01]  /*9e20*/  LDL R7, [R1+0x4c] ;  /* 0x00004c0001077983 */ /* 0x000f220000100800 */
[----:B------:R-:W-:-:S03]  /*9e30*/  F2FP.PACK_AB R4, R45, R44 ;  /* 0x0000002c2d04723e */ /* 0x000fc600000000ff */
[----:B------:R-:W4:Y:S04]  /*9e40*/  LDL R13, [R1+0x50] ;  /* 0x00005000010d7983 */ /* 0x000f280000100800 */
[----:B------:R-:W4:Y:S04]  /*9e50*/  LDL R12, [R1+0x80] ;  /* 0x00008000010c7983 */ /* 0x000f280000100800 */
[----:B------:R-:W4:Y:S04]  /*9e60*/  LDL R10, [R1+0x84] ;  /* 0x00008400010a7983 */ /* 0x000f280000100800 */
[----:B--2---:R1:W-:Y:S04]  /*9e70*/  STS [R6], R0 ;  /* 0x0000000006007388 */ /* 0x0043e80000000800 */
[----:B------:R2:W-:Y:S04]  /*9e80*/  STS [R6+0x400], R3 ;  /* 0x0004000306007388 */ /* 0x0005e80000000800 */
[----:B---3--:R3:W-:Y:S01]  /*9e90*/  STS [R5], R2 ;  /* 0x0000000205007388 */ /* 0x0087e20000000800 */
[----:B-1----:R-:W-:-:S02]  /*9ea0*/  F2FP.PACK_AB R0, R81, R80 ;  /* 0x000000505100723e */ /* 0x002fc400000000ff */
[----:B--2---:R-:W-:-:S03]  /*9eb0*/  F2FP.PACK_AB R3, R43, R42 ;  /* 0x0000002a2b03723e */ /* 0x004fc600000000ff */
[----:B------:R1:W-:Y:S01]  /*9ec0*/  STS [R5+0x400], R0 ;  /* 0x0004000005007388 */ /* 0x0003e20000000800 */
[----:B---3--:R-:W-:-:S03]  /*9ed0*/  F2FP.PACK_AB R2, R31, R30 ;  /* 0x0000001e1f02723e */ /* 0x008fc600000000ff */
[----:B------:R-:W-:Y:S04]  /*9ee0*/  STS [R6+0x2000], R3 ;  /* 0x0020000306007388 */ /* 0x000fe80000000800 */
[----:B------:R2:W-:Y:S01]  /*9ef0*/  STS [R6+0x2400], R2 ;  /* 0x0024000206007388 */ /* 0x0005e20000000800 */
[----:B-1----:R-:W-:-:S03]  /*9f00*/  F2FP.PACK_AB R0, R33, R32 ;  /* 0x000000202100723e */ /* 0x002fc600000000ff */
[----:B--2---:R-:W2:Y:S01]  /*9f10*/  LDL R6, [R1+0x54] ;  /* 0x0000540001067983 */ /* 0x004ea20000100800 */
[----:B------:R-:W-:Y:S02]  /*9f20*/  F2FP.PACK_AB R3, R69, R68 ;  /* 0x000000444503723e */ /* 0x000fe400000000ff */
[----:B------:R-:W-:Y:S01]  /*9f30*/  F2FP.PACK_AB R2, R83, R82 ;  /* 0x000000525302723e */ /* 0x000fe200000000ff */
[----:B------:R1:W-:Y:S04]  /*9f40*/  STS [R5+0x2000], R0 ;  /* 0x0020000005007388 */ /* 0x0003e80000000800 */
[----:B------:R3:W-:Y:S04]  /*9f50*/  STS [R5+0x2400], R4 ;  /* 0x0024000405007388 */ /* 0x0007e80000000800 */
[----:B----4-:R4:W-:Y:S04]  /*9f60*/  STS [R9], R3 ;  /* 0x0000000309007388 */ /* 0x0109e80000000800 */
[----:B------:R4:W-:Y:S04]  /*9f70*/  STS [R9+0x400], R2 ;  /* 0x0004000209007388 */ /* 0x0009e80000000800 */
[----:B------:R-:W2:Y:S01]  /*9f80*/  LDL.LU R11, [R1+0x30] ;  /* 0x00003000010b7983 */ /* 0x000ea20000300800 */
[----:B-1----:R-:W-:-:S02]  /*9f90*/  F2FP.PACK_AB R0, R71, R70 ;  /* 0x000000464700723e */ /* 0x002fc400000000ff */
[----:B---3--:R-:W-:-:S03]  /*9fa0*/  F2FP.PACK_AB R4, R35, R34 ;  /* 0x000000222304723e */ /* 0x008fc600000000ff */
[----:B------:R1:W-:Y:S01]  /*9fb0*/  STS [R8], R0 ;  /* 0x0000000008007388 */ /* 0x0003e20000000800 */
[----:B------:R-:W-:Y:S02]  /*9fc0*/  F2FP.PACK_AB R5, R57, R56 ;  /* 0x000000383905723e */ /* 0x000fe400000000ff */
[----:B----4-:R-:W-:Y:S02]  /*9fd0*/  F2FP.PACK_AB R3, R85, R84 ;  /* 0x000000545503723e */ /* 0x010fe400000000ff */
[----:B------:R-:W-:-:S03]  /*9fe0*/  F2FP.PACK_AB R2, R47, R46 ;  /* 0x0000002e2f02723e */ /* 0x000fc600000000ff */
[----:B------:R-:W-:Y:S04]  /*9ff0*/  STS [R8+0x400], R3 ;  /* 0x0004000308007388 */ /* 0x000fe80000000800 */
[----:B------:R-:W-:Y:S04]  /*a000*/  STS [R9+0x2000], R4 ;  /* 0x0020000409007388 */ /* 0x000fe80000000800 */
[----:B------:R3:W-:Y:S01]  /*a010*/  STS [R9+0x2400], R2 ;  /* 0x0024000209007388 */ /* 0x0007e20000000800 */
[----:B-1----:R-:W-:-:S03]  /*a020*/  F2FP.PACK_AB R0, R37, R36 ;  /* 0x000000242500723e */ /* 0x002fc600000000ff */
[----:B---3--:R-:W3:Y:S01]  /*a030*/  LDL.LU R9, [R1+0x34] ;  /* 0x0000340001097983 */ /* 0x008ee20000300800 */
[----:B------:R-:W-:Y:S02]  /*a040*/  F2FP.PACK_AB R4, R61, R60 ;  /* 0x0000003c3d04723e */ /* 0x000fe400000000ff */
[----:B------:R-:W-:Y:S01]  /*a050*/  F2FP.PACK_AB R3, R97, R96 ;  /* 0x000000606103723e */ /* 0x000fe200000000ff */
[----:B------:R1:W-:Y:S01]  /*a060*/  STS [R8+0x2000], R0 ;  /* 0x0020000008007388 */ /* 0x0003e20000000800 */
[----:B------:R-:W-:-:S03]  /*a070*/  F2FP.PACK_AB R2, R75, R74 ;  /* 0x0000004a4b02723e */ /* 0x000fc600000000ff */
[----:B------:R4:W-:Y:S04]  /*a080*/  STS [R8+0x2400], R5 ;  /* 0x0024000508007388 */ /* 0x0009e80000000800 */
[----:B------:R4:W-:Y:S04]  /*a090*/  STS [R7], R4 ;  /* 0x0000000407007388 */ /* 0x0009e80000000800 */
[----:B------:R4:W-:Y:S01]  /*a0a0*/  STS [R7+0x400], R3 ;  /* 0x0004000307007388 */ /* 0x0009e20000000800 */
[----:B-1----:R-:W-:Y:S02]  /*a0b0*/  F2FP.PACK_AB R0, R87, R86 ;  /* 0x000000565700723e */ /* 0x002fe400000000ff */
[----:B------:R-:W-:-:S02]  /*a0c0*/  ISETP.NE.U32.AND P3, PT, RZ, c[0x0][0x508], PT ;  /* 0x00014200ff007a0c */ /* 0x000fc40003f65070 */
[----:B------:R-:W-:Y:S01]  /*a0d0*/  ISETP.NE.U32.AND P2, PT, RZ, c[0x0][0x500], PT ;  /* 0x00014000ff007a0c */ /* 0x000fe20003f45070 */
[----:B----4-:R-:W4:Y:S01]  /*a0e0*/  LDL.LU R8, [R1+0x3c] ;  /* 0x00003c0001087983 */ /* 0x010f220000300800 */
[----:B------:R-:W-:Y:S02]  /*a0f0*/  F2FP.PACK_AB R4, R53, R52 ;  /* 0x000000343504723e */ /* 0x000fe400000000ff */
[----:B------:R-:W-:Y:S02]  /*a100*/  F2FP.PACK_AB R3, R55, R54 ;  /* 0x000000363703723e */ /* 0x000fe400000000ff */
[----:B------:R-:W-:Y:S02]  /*a110*/  ISETP.NE.AND.EX P3, PT, RZ, c[0x0][0x50c], PT, P3 ;  /* 0x00014300ff007a0c */ /* 0x000fe40003f65330 */
[----:B------:R-:W-:Y:S01]  /*a120*/  ISETP.NE.AND.EX P2, PT, RZ, c[0x0][0x504], PT, P2 ;  /* 0x00014100ff007a0c */ /* 0x000fe20003f45320 */
[----:B--2---:R1:W-:Y:S04]  /*a130*/  STS [R6], R2 ;  /* 0x0000000206007388 */ /* 0x0043e80000000800 */
[----:B------:R2:W-:Y:S04]  /*a140*/  STS [R6+0x400], R0 ;  /* 0x0004000006007388 */ /* 0x0005e80000000800 */
[----:B------:R2:W-:Y:S04]  /*a150*/  STS [R7+0x2000], R4 ;  /* 0x0020000407007388 */ /* 0x0005e80000000800 */
[----:B------:R2:W-:Y:S01]  /*a160*/  STS [R7+0x2400], R3 ;  /* 0x0024000307007388 */ /* 0x0005e20000000800 */
[----:B-1----:R-:W-:-:S02]  /*a170*/  F2FP.PACK_AB R2, R49, R48 ;  /* 0x000000303102723e */ /* 0x002fc400000000ff */
[----:B--2---:R-:W-:-:S03]  /*a180*/  F2FP.PACK_AB R0, R51, R50 ;  /* 0x000000323300723e */ /* 0x004fc600000000ff */
[----:B------:R-:W-:Y:S04]  /*a190*/  STS [R6+0x2000], R2 ;  /* 0x0020000206007388 */ /* 0x000fe80000000800 */
[----:B------:R1:W-:Y:S01]  /*a1a0*/  STS [R6+0x2400], R0 ;  /* 0x0024000006007388 */ /* 0x0003e20000000800 */
[----:B------:R-:W-:Y:S02]  /*a1b0*/  F2FP.PACK_AB R4, R77, R76 ;  /* 0x0000004c4d04723e */ /* 0x000fe400000000ff */
[----:B------:R-:W-:Y:S02]  /*a1c0*/  F2FP.PACK_AB R3, R59, R58 ;  /* 0x0000003a3b03723e */ /* 0x000fe400000000ff */
[----:B-1----:R-:W-:Y:S02]  /*a1d0*/  F2FP.PACK_AB R0, R73, R72 ;  /* 0x000000484900723e */ /* 0x002fe400000000ff */
[----:B------:R-:W-:-:S03]  /*a1e0*/  F2FP.PACK_AB R2, R63, R62 ;  /* 0x0000003e3f02723e */ /* 0x000fc600000000ff */
[----:B------:R1:W-:Y:S04]  /*a1f0*/  STS [R13], R0 ;  /* 0x000000000d007388 */ /* 0x0003e80000000800 */
[----:B------:R-:W-:Y:S04]  /*a200*/  STS [R13+0x400], R4 ;  /* 0x000400040d007388 */ /* 0x000fe80000000800 */
[----:B------:R2:W-:Y:S04]  /*a210*/  STS [R12], R3 ;  /* 0x000000030c007388 */ /* 0x0005e80000000800 */
[----:B------:R3:W-:Y:S01]  /*a220*/  STS [R10+0x400], R2 ;  /* 0x000400020a007388 */ /* 0x0007e20000000800 */
[----:B-1----:R-:W-:-:S05]  /*a230*/  F2FP.PACK_AB R0, R39, R38 ;  /* 0x000000262700723e */ /* 0x002fca00000000ff */
[----:B------:R1:W-:Y:S01]  /*a240*/  STS [R13+0x2000], R0 ;  /* 0x002000000d007388 */ /* 0x0003e20000000800 */
[----:B--2---:R-:W-:Y:S02]  /*a250*/  F2FP.PACK_AB R3, R29, R28 ;  /* 0x0000001c1d03723e */ /* 0x004fe400000000ff */
[----:B---3--:R-:W-:-:S05]  /*a260*/  F2FP.PACK_AB R2, R41, R40 ;  /* 0x000000282902723e */ /* 0x008fca00000000ff */
[----:B------:R2:W-:Y:S01]  /*a270*/  STS [R13+0x2400], R2 ;  /* 0x002400020d007388 */ /* 0x0005e20000000800 */
[----:B-1----:R-:W-:-:S05]  /*a280*/  F2FP.PACK_AB R0, R27, R26 ;  /* 0x0000001a1b00723e */ /* 0x002fca00000000ff */
[----:B------:R-:W-:Y:S04]  /*a290*/  STS [R12+0x2000], R0 ;  /* 0x002000000c007388 */ /* 0x000fe80000000800 */
[----:B------:R1:W-:Y:S04]  /*a2a0*/  STS [R10+0x2400], R3 ;  /* 0x002400030a007388 */ /* 0x0003e80000000800 */
[----:B------:R-:W-:Y:S01]  /*a2b0*/  BAR.SYNC.DEFER_BLOCKING 0x1, 0x80 ;  /* 0x0042000000007b1d */ /* 0x000fe20000010000 */
[C---:B------:R-:W-:Y:S02]  /*a2c0*/  @P3 IADD3 R6, P0, R11.reuse, c[0x0][0x508], RZ ;  /* 0x000142000b063a10 */ /* 0x040fe40007f1e0ff */
[----:B------:R-:W-:Y:S01]  /*a2d0*/  IADD3 R4, P1, R11, c[0x0][0x500], RZ ;  /* 0x000140000b047a10 */ /* 0x000fe20007f3e0ff */
[----:B------:R-:W-:Y:S01]  /*a2e0*/  IMAD.MOV.U32 R11, RZ, RZ, c[0x0][0x388] ;  /* 0x0000e200ff0b7624 */ /* 0x000fe200078e00ff */
[C---:B------:R-:W-:Y:S01]  /*a2f0*/  @P3 IADD3.X R7, R9.reuse, c[0x0][0x50c], RZ, P0, !PT ;  /* 0x0001430009073a10 */ /* 0x040fe200007fe4ff */
[----:B--2---:R-:W-:Y:S01]  /*a300*/  IMAD.MOV.U32 R2, RZ, RZ, RZ ;  /* 0x000000ffff027224 */ /* 0x004fe200078e00ff */
[----:B------:R-:W-:-:S03]  /*a310*/  IADD3.X R5, R9, c[0x0][0x504], RZ, P1, !PT ;  /* 0x0001410009057a10 */ /* 0x000fc60000ffe4ff */
[----:B------:R2:W5:Y:S04]  /*a320*/  @P3 LDG.E R11, [R6.64] ;  /* 0x00000006060b3981 */ /* 0x000568000c1e1900 */
[----:B------:R2:W5:Y:S01]  /*a330*/  @P2 LDG.E R2, [R4.64] ;  /* 0x0000000604022981 */ /* 0x000562000c1e1900 */
[----:B----4-:R-:W-:-:S04]  /*a340*/  ISETP.NE.AND P0, PT, R8, RZ, PT ;  /* 0x000000ff0800720c */ /* 0x010fc80003f05270 */
[----:B-1----:R-:W-:Y:S01]  /*a350*/  SEL R3, R8, c[0x0][0x3d4], P0 ;  /* 0x0000f50008037a07 */ /* 0x002fe20000000000 */
[----:B------:R-:W-:Y:S05]  /*a360*/  @P3 BRA `(.L_x_94) ;  /* 0x0000004000003947 */ /* 0x000fea0003800000 */
[----:B------:R-:W-:Y:S05]  /*a370*/  @!P2 BRA `(.L_x_94) ;  /* 0x000000300000a947 */ /* 0x000fea0003800000 */
[----:B------:R1:W3:Y:S04]  /*a380*/  LDG.E R0, [R4.64] ;  /* 0x0000000604007981 */ /* 0x0002e8000c1e1900 */
[----:B-12---:R-:W3:Y:S02]  /*a390*/  LDG.E R4, [R4.64+0x4] ;  /* 0x0000040604047981 */ /* 0x006ee4000c1e1900 */
[----:B---3-5:R-:W-:Y:S02]  /*a3a0*/  IADD3 R11, -R0, R4, RZ ;  /* 0x00000004000b7210 */ /* 0x028fe40007ffe1ff */
.L_x_94:
[----:B------:R-:W3:Y:S04]  /*a3b0*/  LDL.LU R8, [R1+0x10] ;  /* 0x0000100001087983 */ /* 0x000ee80000300800 */
[----:B------:R-:W4:Y:S04]  /*a3c0*/  LDL R10, [R1+0x90] ;  /* 0x00009000010a7983 */ /* 0x000f280000100800 */
[----:B--2---:R-:W2:Y:S04]  /*a3d0*/  LDL.LU R7, [R1+0x40] ;  /* 0x0000400001077983 */ /* 0x004ea80000300800 */
[----:B------:R-:W4:Y:S04]  /*a3e0*/  LDL.LU R6, [R1+0x8] ;  /* 0x0000080001067983 */ /* 0x000f280000300800 */
[----:B------:R-:W4:Y:S04]  /*a3f0*/  LDL R25, [R1+0x4] ;  /* 0x0000040001197983 */ /* 0x000f280000100800 */
[----:B------:R-:W4:Y:S04]  /*a400*/  LDL R18, [R1+0x44] ;  /* 0x0000440001127983 */ /* 0x000f280000100800 */
[----:B------:R-:W4:Y:S01]  /*a410*/  LDL R90, [R1+0x8c] ;  /* 0x00008c00015a7983 */ /* 0x000f220000100800 */
[----:B------:R-:W-:Y:S01]  /*a420*/  IMAD.MOV.U32 R9, RZ, RZ, 0x368 ;  /* 0x00000368ff097424 */ /* 0x000fe200078e00ff */
[----:B------:R-:W-:-:S04]  /*a430*/  ISETP.GT.AND P3, PT, R3, 0x1, PT ;  /* 0x000000010300780c */ /* 0x000fc80003f64270 */
[----:B------:R-:W-:-:S04]  /*a440*/  SEL R9, R9, 0x328, P3 ;  /* 0x0000032809097807 */ /* 0x000fc80001800000 */
[----:B------:R-:W1:Y:S08]  /*a450*/  LDC.64 R4, c[0x0][R9+0x170] ;  /* 0x00005c0009047b82 */ /* 0x000e700000000a00 */
[----:B------:R-:W1:Y:S08]  /*a460*/  LDC.64 R12, c[0x0][R9+0x168] ;  /* 0x00005a00090c7b82 */ /* 0x000e700000000a00 */
[----:B------:R1:W1:Y:S08]  /*a470*/  LDC.64 R14, c[0x0][R9+0x178] ;  /* 0x00005e00090e7b82 */ /* 0x0002700000000a00 */
[----:B------:R1:W1:Y:S01]  /*a480*/  LDC.64 R20, c[0x0][R9+0x160] ;  /* 0x0000580009147b82 */ /* 0x0002620000000a00 */
[----:B------:R-:W-:Y:S01]  /*a490*/  ISETP.NE.U32.AND P0, PT, RZ, c[0x0][0x500], PT ;  /* 0x00014000ff007a0c */ /* 0x000fe20003f05070 */
[----:B------:R-:W-:-:S03]  /*a4a0*/  IMAD.MOV.U32 R0, RZ, RZ, c[0x0][0x4e8] ;  /* 0x00013a00ff007624 */ /* 0x000fc600078e00ff */
[----:B------:R-:W-:Y:S02]  /*a4b0*/  ISETP.NE.AND.EX P0, PT, RZ, c[0x0][0x504], PT, P0 ;  /* 0x00014100ff007a0c */ /* 0x000fe40003f05300 */
[----:B------:R-:W-:Y:S01]  /*a4c0*/  ISETP.NE.AND P2, PT, R0, 0x1, PT ;  /* 0x000000010000780c */ /* 0x000fe20003f45270 */
[----:B------:R-:W1:Y:S02]  /*a4d0*/  S2R R91, SR_TID.X ;  /* 0x00000000005b7919 */ /* 0x000e640000002100 */
[----:B-1----:R-:W-:-:S04]  /*a4e0*/  SHF.R.S32.HI R89, RZ, 0x1f, R91 ;  /* 0x0000001fff597819 */ /* 0x002fc8000001145b */
[----:B------:R-:W-:-:S04]  /*a4f0*/  LEA.HI R89, R89, R91, RZ, 0x5 ;  /* 0x0000005b59597211 */ /* 0x000fc800078f28ff */
[----:B------:R-:W-:-:S05]  /*a500*/  LOP3.LUT R89, R89, 0xffffffe0, RZ, 0xc0, !PT ;  /* 0xffffffe059597812 */ /* 0x000fca00078ec0ff */
[----:B------:R-:W-:Y:S01]  /*a510*/  IMAD.IADD R89, R91, 0x1, -R89 ;  /* 0x000000015b597824 */ /* 0x000fe200078e0a59 */
[----:B---3--:R-:W-:-:S05]  /*a520*/  SEL R8, R8, RZ, !P0 ;  /* 0x000000ff08087207 */ /* 0x008fca0004000000 */
[----:B------:R-:W-:Y:S01]  /*a530*/  IMAD R0, R5, R8, RZ ;  /* 0x0000000805007224 */ /* 0x000fe200078e02ff */
[----:B--2---:R-:W-:Y:S02]  /*a540*/  SEL R3, R7, RZ, !P0 ;  /* 0x000000ff07037207 */ /* 0x004fe40004000000 */
[----:B----4-:R-:W-:Y:S01]  /*a550*/  LOP3.LUT R16, R6, 0xffff, RZ, 0xc0, !PT ;  /* 0x0000ffff06107812 */ /* 0x010fe200078ec0ff */
[----:B------:R-:W-:Y:S02]  /*a560*/  IMAD R17, R25, 0x80, R10 ;  /* 0x0000008019117824 */ /* 0x000fe400078e020a */
[----:B------:R-:W-:Y:S02]  /*a570*/  IMAD R10, R4, R3, R0 ;  /* 0x00000003040a7224 */ /* 0x000fe400078e0200 */
[----:B------:R-:W-:-:S04]  /*a580*/  @P2 IMAD.HI.U32 R3, R17, c[0x0][0x4ec], RZ ;  /* 0x00013b0011032a27 */ /* 0x000fc800078e00ff */
[----:B------:R-:W-:-:S04]  /*a590*/  IMAD.WIDE.U32 R4, R4, R8, RZ ;  /* 0x0000000804047225 */ /* 0x000fc800078e00ff */
[----:B------:R-:W-:-:S04]  /*a5a0*/  IMAD.WIDE.U32 R6, R12, R16, RZ ;  /* 0x000000100c067225 */ /* 0x000fc800078e00ff */
[----:B------:R-:W-:Y:S01]  /*a5b0*/  IMAD.MOV.U32 R0, RZ, RZ, R17 ;  /* 0x000000ffff007224 */ /* 0x000fe200078e0011 */
[----:B------:R-:W-:Y:S01]  /*a5c0*/  @P2 SHF.R.U32.HI R0, RZ, c[0x0][0x4f0], R3 ;  /* 0x00013c00ff002a19 */ /* 0x000fe20000011603 */
[----:B------:R-:W-:Y:S01]  /*a5d0*/  IMAD R9, R13, R16, RZ ;  /* 0x000000100d097224 */ /* 0x000fe200078e02ff */
[----:B------:R-:W-:Y:S01]  /*a5e0*/  SEL R3, R18, RZ, P3 ;  /* 0x000000ff12037207 */ /* 0x000fe20001800000 */
[----:B------:R-:W-:Y:S01]  /*a5f0*/  IMAD.IADD R10, R5, 0x1, R10 ;  /* 0x00000001050a7824 */ /* 0x000fe200078e020a */
[--C-:B-----5:R-:W-:Y:S01]  /*a600*/  IADD3 R12, P1, P0, R4, R6, R2.reuse ;  /* 0x00000006040c7210 */ /* 0x120fe2000783e002 */
[----:B------:R-:W-:Y:S01]  /*a610*/  IMAD.IADD R6, R7, 0x1, R9 ;  /* 0x0000000107067824 */ /* 0x000fe200078e0209 */
[----:B------:R-:W-:Y:S01]  /*a620*/  SHF.R.S32.HI R18, RZ, 0x1f, R2 ;  /* 0x0000001fff127819 */ /* 0x000fe20000011402 */
[----:B------:R-:W-:Y:S02]  /*a630*/  IMAD.MOV R7, RZ, RZ, -R0 ;  /* 0x000000ffff077224 */ /* 0x000fe400078e0a00 */
[----:B------:R-:W-:-:S02]  /*a640*/  IMAD R9, R15, R3, RZ ;  /* 0x000000030f097224 */ /* 0x000fc400078e02ff */
[----:B------:R-:W-:Y:S01]  /*a650*/  IMAD.WIDE.U32 R4, R14, R3, RZ ;  /* 0x000000030e047225 */ /* 0x000fe200078e00ff */
[----:B------:R-:W-:-:S03]  /*a660*/  IADD3.X R10, R10, R6, R18, P1, P0 ;  /* 0x000000060a0a7210 */ /* 0x000fc60000fe0412 */
[----:B------:R-:W-:Y:S01]  /*a670*/  IMAD R6, R7, c[0x0][0x4e8], R17 ;  /* 0x00013a0007067a24 */ /* 0x000fe200078e0211 */
[----:B------:R-:W-:Y:S01]  /*a680*/  IADD3 R4, P1, P0, R0, R12, R4 ;  /* 0x0000000c00047210 */ /* 0x000fe2000783e004 */
[----:B------:R-:W-:Y:S01]  /*a690*/  IMAD.IADD R9, R5, 0x1, R9 ;  /* 0x0000000105097824 */ /* 0x000fe200078e0209 */
[----:B------:R-:W-:Y:S01]  /*a6a0*/  SHF.R.S32.HI R3, RZ, 0x1f, R0 ;  /* 0x0000001fff037819 */ /* 0x000fe20000011400 */
[----:B------:R-:W-:Y:S01]  /*a6b0*/  IMAD R0, R21, R6, RZ ;  /* 0x0000000615007224 */ /* 0x000fe200078e02ff */
[----:B------:R-:W-:Y:S02]  /*a6c0*/  SHF.R.S32.HI R7, RZ, 0x1f, R6 ;  /* 0x0000001fff077819 */ /* 0x000fe40000011406 */
[----:B------:R-:W-:Y:S01]  /*a6d0*/  IADD3.X R5, R3, R10, R9, P1, P0 ;  /* 0x0000000a03057210 */ /* 0x000fe20000fe0409 */
[----:B------:R-:W-:Y:S02]  /*a6e0*/  IMAD.MOV.U32 R3, RZ, RZ, c[0x0][0x4a8] ;  /* 0x00012a00ff037624 */ /* 0x000fe400078e00ff */
[----:B------:R-:W-:-:S02]  /*a6f0*/  IMAD R0, R20, R7, R0 ;  /* 0x0000000714007224 */ /* 0x000fc400078e0200 */
[----:B------:R-:W-:Y:S01]  /*a700*/  IMAD.WIDE.U32 R6, R20, R6, R4 ;  /* 0x0000000614067225 */ /* 0x000fe200078e0004 */
[----:B------:R-:W-:-:S03]  /*a710*/  SEL R4, R3, c[0x0][0x450], P3 ;  /* 0x0001140003047a07 */ /* 0x000fc60001800000 */
[----:B------:R-:W-:Y:S01]  /*a720*/  IMAD.MOV.U32 R5, RZ, RZ, c[0x0][0x4ac] ;  /* 0x00012b00ff057624 */ /* 0x000fe200078e00ff */
[----:B------:R-:W-:Y:S01]  /*a730*/  LEA R4, P0, R6, R4, 0x2 ;  /* 0x0000000406047211 */ /* 0x000fe200078010ff */
[----:B------:R-:W-:-:S03]  /*a740*/  IMAD.IADD R3, R7, 0x1, R0 ;  /* 0x0000000107037824 */ /* 0x000fc600078e0200 */
[----:B------:R-:W-:-:S04]  /*a750*/  SEL R5, R5, c[0x0][0x454], P3 ;  /* 0x0001150005057a07 */ /* 0x000fc80001800000 */
[----:B------:R-:W-:Y:S01]  /*a760*/  LEA.HI.X R3, R6, R5, R3, 0x2, P0 ;  /* 0x0000000506037211 */ /* 0x000fe200000f1403 */
[----:B------:R-:W-:Y:S01]  /*a770*/  IMAD R0, R11, c[0x0][0x4e8], RZ ;  /* 0x00013a000b007a24 */ /* 0x000fe200078e02ff */
[----:B------:R-:W-:Y:S04]  /*a780*/  SHFL.IDX PT, R12, R4, RZ, 0x1c1f ;  /* 0x001c1fff040c7589 */ /* 0x000fe800000e0000 */
[----:B------:R-:W1:Y:S04]  /*a790*/  SHFL.IDX PT, R13, R3, RZ, 0x1c1f ;  /* 0x001c1fff030d7589 */ /* 0x000e6800000e0000 */
[----:B------:R-:W-:Y:S04]  /*a7a0*/  SHFL.IDX PT, R10, R4, 0x1, 0x1c1f ;  /* 0x003c1f00040a7f89 */ /* 0x000fe800000e0000 */
[----:B------:R-:W2:Y:S04]  /*a7b0*/  SHFL.IDX PT, R11, R3, 0x1, 0x1c1f ;  /* 0x003c1f00030b7f89 */ /* 0x000ea800000e0000 */
[----:B------:R-:W-:Y:S04]  /*a7c0*/  SHFL.IDX PT, R6, R4, 0x2, 0x1c1f ;  /* 0x005c1f0004067f89 */ /* 0x000fe800000e0000 */
[----:B------:R-:W3:Y:S04]  /*a7d0*/  SHFL.IDX PT, R7, R3, 0x2, 0x1c1f ;  /* 0x005c1f0003077f89 */ /* 0x000ee800000e0000 */
[----:B------:R4:W-:Y:S04]  /*a7e0*/  SHFL.IDX PT, R5, R3, 0x3, 0x1c1f ;  /* 0x007c1f0003057f89 */ /* 0x0009e800000e0000 */
[----:B------:R-:W1:Y:S01]  /*a7f0*/  SHFL.IDX PT, R4, R4, 0x3, 0x1c1f ;  /* 0x007c1f0004047f89 */ /* 0x000e6200000e0000 */
[----:B------:R-:W-:Y:S01]  /*a800*/  LOP3.LUT P0, RZ, R89, 0x3, RZ, 0xc0, !PT ;  /* 0x0000000359ff7812 */ /* 0x000fe2000780c0ff */
[----:B----4-:R-:W-:-:S05]  /*a810*/  IMAD R3, R25, 0x80, R90 ;  /* 0x0000008019037824 */ /* 0x010fca00078e025a */
[C---:B------:R-:W-:Y:S02]  /*a820*/  IADD3 R15, R3.reuse, 0x8, RZ ;  /* 0x00000008030f7810 */ /* 0x040fe40007ffe0ff */
[C---:B------:R-:W-:Y:S02]  /*a830*/  IADD3 R14, R3.reuse, 0x40, RZ ;  /* 0x00000040030e7810 */ /* 0x040fe40007ffe0ff */
[C---:B------:R-:W-:Y:S02]  /*a840*/  IADD3 R9, R3.reuse, 0x48, RZ ;  /* 0x0000004803097810 */ /* 0x040fe40007ffe0ff */
[-C--:B------:R-:W-:Y:S02]  /*a850*/  ISETP.GE.OR P5, PT, R3, R0.reuse, P0 ;  /* 0x000000000300720c */ /* 0x080fe400007a6670 */
[-C--:B------:R-:W-:Y:S02]  /*a860*/  ISETP.GE.OR P4, PT, R15, R0.reuse, P0 ;  /* 0x000000000f00720c */ /* 0x080fe40000786670 */
[----:B------:R-:W-:-:S02]  /*a870*/  ISETP.GE.OR P1, PT, R14, R0, P0 ;  /* 0x000000000e00720c */ /* 0x000fc40000726670 */
[----:B------:R-:W-:-:S07]  /*a880*/  ISETP.GE.OR P0, PT, R9, R0, P0 ;  /* 0x000000000900720c */ /* 0x000fce0000706670 */
[----:B-1----:R1:W-:Y:S01]  /*a890*/  @!P5 ST.E [R12.64], R22 ;  /* 0x000000160c00d985 */ /* 0x0023e2000c101906 */
[----:B------:R-:W-:-:S03]  /*a8a0*/  ISETP.GE.AND P5, PT, R9, R0, PT ;  /* 0x000000000900720c */ /* 0x000fc60003fa6270 */
[----:B--2---:R1:W-:Y:S01]  /*a8b0*/  @!P4 ST.E [R10.64], R23 ;  /* 0x000000170a00c985 */ /* 0x0043e2000c101906 */
[----:B------:R-:W-:-:S03]  /*a8c0*/  ISETP.GE.AND P4, PT, R14, R0, PT ;  /* 0x000000000e00720c */ /* 0x000fc60003f86270 */
[----:B---3--:R1:W-:Y:S01]  /*a8d0*/  @!P1 ST.E [R6.64], R24 ;  /* 0x0000001806009985 */ /* 0x0083e2000c101906 */
[----:B------:R-:W-:-:S03]  /*a8e0*/  ISETP.GE.AND P1, PT, R3, R0, PT ;  /* 0x000000000300720c */ /* 0x000fc60003f26270 */
[----:B------:R1:W-:Y:S01]  /*a8f0*/  @!P0 ST.E [R4.64], R19 ;  /* 0x0000001304008985 */ /* 0x0003e2000c101906 */
[----:B------:R-:W-:Y:S01]  /*a900*/  ISETP.GE.AND P0, PT, R15, R0, PT ;  /* 0x000000000f00720c */ /* 0x000fe20003f06270 */
[----:B------:R-:W-:Y:S05]  /*a910*/  @P3 BRA `(.L_x_95) ;  /* 0x0000077000003947 */ /* 0x000fea0003800000 */
[----:B------:R-:W-:Y:S01]  /*a920*/  IMAD R3, R18, c[0x0][0x3a0], RZ ;  /* 0x0000e80012037a24 */ /* 0x000fe200078e02ff */
[----:B-1----:R-:W-:Y:S01]  /*a930*/  LEA R6, R206, R242, 0x4 ;  /* 0x000000f2ce067211 */ /* 0x002fe200078e20ff */
[C---:B------:R-:W-:Y:S01]  /*a940*/  IMAD.WIDE.U32 R4, R2.reuse, c[0x0][0x3a0], RZ ;  /* 0x0000e80002047a25 */ /* 0x040fe200078e00ff */
[----:B------:R-:W-:Y:S01]  /*a950*/  SHF.R.S32.HI R7, RZ, 0x1f, R8 ;  /* 0x0000001fff077819 */ /* 0x000fe20000011408 */
[----:B------:R1:W2:Y:S01]  /*a960*/  LDS.128 R12, [R200+0x80] ;  /* 0x00008000c80c7984 */ /* 0x0002a20000000c00 */
[----:B------:R-:W-:Y:S01]  /*a970*/  LEA R6, R25, R6, 0x7 ;  /* 0x0000000619067211 */ /* 0x000fe200078e38ff */
[----:B------:R-:W-:Y:S02]  /*a980*/  IMAD R2, R2, c[0x0][0x3a4], R3 ;  /* 0x0000e90002027a24 */ /* 0x000fe400078e0203 */
[----:B------:R1:W3:Y:S03]  /*a990*/  LDS.128 R20, [R200+0x1080] ;  /* 0x00108000c8147984 */ /* 0x0002e60000000c00 */
[----:B------:R-:W-:Y:S01]  /*a9a0*/  IADD3 R3, R5, R2, RZ ;  /* 0x0000000205037210 */ /* 0x000fe20007ffe0ff */
[----:B------:R1:W4:Y:S01]  /*a9b0*/  LDS.128 R24, [R200+0x1880] ;  /* 0x00188000c8187984 */ /* 0x0003220000000c00 */
[----:B------:R-:W-:-:S03]  /*a9c0*/  MOV R2, R4 ;  /* 0x0000000400027202 */ /* 0x000fc60000000f00 */
[----:B------:R1:W1:Y:S02]  /*a9d0*/  LDS.128 R28, [R200+0x2080] ;  /* 0x00208000c81c7984 */ /* 0x0002640000000c00 */
[----:B------:R-:W-:Y:S01]  /*a9e0*/  IMAD.WIDE.U32 R4, R16, c[0x0][0x3e8], R2 ;  /* 0x0000fa0010047a25 */ /* 0x000fe200078e0002 */
[----:B------:R-:W-:Y:S01]  /*a9f0*/  MOV R2, R6 ;  /* 0x0000000600027202 */ /* 0x000fe20000000f00 */
[----:B------:R1:W1:Y:S02]  /*aa00*/  LDS.128 R32, [R200+0x2880] ;  /* 0x00288000c8207984 */ /* 0x0002640000000c00 */
[----:B------:R-:W-:Y:S02]  /*aa10*/  IMAD R3, R7, c[0x0][0x3f0], RZ ;  /* 0x0000fc0007037a24 */ /* 0x000fe400078e02ff */
[----:B------:R-:W-:Y:S01]  /*aa20*/  @P2 IMAD.HI.U32 R7, R6, c[0x0][0x4ec], RZ ;  /* 0x00013b0006072a27 */ /* 0x000fe200078e00ff */
[----:B------:R1:W1:Y:S03]  /*aa30*/  LDS.128 R36, [R200+0x3080] ;  /* 0x00308000c8247984 */ /* 0x0002660000000c00 */
[----:B------:R-:W-:Y:S01]  /*aa40*/  IMAD R5, R16, c[0x0][0x3ec], R5 ;  /* 0x0000fb0010057a24 */ /* 0x000fe200078e0205 */
[----:B------:R1:W1:Y:S01]  /*aa50*/  LDS.128 R40, [R200+0x3880] ;  /* 0x00388000c8287984 */ /* 0x0002620000000c00 */
[----:B------:R-:W-:Y:S01]  /*aa60*/  @P2 SHF.R.U32.HI R2, RZ, c[0x0][0x4f0], R7 ;  /* 0x00013c00ff022a19 */ /* 0x000fe20000011607 */
[C---:B------:R-:W-:Y:S01]  /*aa70*/  IMAD R9, R8.reuse, c[0x0][0x3f4], R3 ;  /* 0x0000fd0008097a24 */ /* 0x040fe200078e0203 */
[----:B------:R-:W-:Y:S01]  /*aa80*/  ISETP.GE.AND P2, PT, R205, c[0x0][0x3c8], PT ;  /* 0x0000f200cd007a0c */ /* 0x000fe20003f46270 */
[----:B------:R1:W1:Y:S01]  /*aa90*/  LDS.128 R16, [R200+0x880] ;  /* 0x00088000c8107984 */ /* 0x0002620000000c00 */
[----:B------:R-:W-:Y:S01]  /*aaa0*/  IMAD.WIDE.U32 R4, R8, c[0x0][0x3f0], R4 ;  /* 0x0000fc0008047a25 */ /* 0x000fe200078e0004 */
[----:B------:R-:W-:-:S02]  /*aab0*/  SHF.R.S32.HI R7, RZ, 0x1f, R2 ;  /* 0x0000001fff077819 */ /* 0x000fc40000011402 */
[C---:B------:R-:W-:Y:S02]  /*aac0*/  IADD3 R3, -R2.reuse, RZ, RZ ;  /* 0x000000ff02037210 */ /* 0x040fe40007ffe1ff */
[----:B------:R-:W-:Y:S01]  /*aad0*/  IADD3 R5, R5, R9, RZ ;  /* 0x0000000905057210 */ /* 0x000fe20007ffe0ff */
[----:B------:R-:W-:Y:S02]  /*aae0*/  IMAD R7, R7, c[0x0][0x3e0], RZ ;  /* 0x0000f80007077a24 */ /* 0x000fe400078e02ff */
[----:B------:R-:W-:Y:S02]  /*aaf0*/  IMAD R6, R3, c[0x0][0x4e8], R6 ;  /* 0x00013a0003067a24 */ /* 0x000fe400078e0206 */
[C---:B------:R-:W-:Y:S02]  /*ab00*/  IMAD R7, R2.reuse, c[0x0][0x3e4], R7 ;  /* 0x0000f90002077a24 */ /* 0x040fe400078e0207 */
[----:B------:R-:W-:Y:S01]  /*ab10*/  IMAD.WIDE.U32 R2, R2, c[0x0][0x3e0], R4 ;  /* 0x0000f80002027a25 */ /* 0x000fe200078e0004 */
[----:B------:R-:W-:-:S04]  /*ab20*/  SHF.R.S32.HI R4, RZ, 0x1f, R6 ;  /* 0x0000001fff047819 */ /* 0x000fc80000011406 */
[----:B------:R-:W-:Y:S01]  /*ab30*/  IADD3 R3, R3, R7, RZ ;  /* 0x0000000703037210 */ /* 0x000fe20007ffe0ff */
[----:B------:R-:W-:-:S04]  /*ab40*/  IMAD R4, R4, c[0x0][0x3d8], RZ ;  /* 0x0000f60004047a24 */ /* 0x000fc800078e02ff */
[----:B------:R-:W-:-:S04]  /*ab50*/  IMAD.WIDE.U32 R2, R6, c[0x0][0x3d8], R2 ;  /* 0x0000f60006027a25 */ /* 0x000fc800078e0002 */
[----:B------:R-:W-:Y:S01]  /*ab60*/  IMAD R4, R6, c[0x0][0x3dc], R4 ;  /* 0x0000f70006047a24 */ /* 0x000fe200078e0204 */
[----:B------:R-:W-:-:S04]  /*ab70*/  LEA R6, P0, R2, c[0x0][0x380], 0x1 ;  /* 0x0000e00002067a11 */ /* 0x000fc800078008ff */
[----:B------:R-:W-:-:S04]  /*ab80*/  IADD3 R3, R3, R4, RZ ;  /* 0x0000000403037210 */ /* 0x000fc80007ffe0ff */
[----:B------:R-:W-:Y:S01]  /*ab90*/  LEA.HI.X R5, R2, c[0x0][0x384], R3, 0x1, P0 ;  /* 0x0000e10002057a11 */ /* 0x000fe200000f0c03 */
[----:B------:R-:W-:Y:S05]  /*aba0*/  BRA.DIV ~URZ, `(.L_x_96) ;  /* 0x00004b327f007947 */ /* 0x000fea000b800000 */
[----:B--234-:R2:W3:Y:S02]  /*abb0*/  SHFL.IDX PT, R7, R5, RZ, 0x181f ;  /* 0x00181fff05077589 */ /* 0x01c4e400000e0000 */
.L_x_180:
[----:B------:R-:W-:Y:S05]  /*abc0*/  BRA.DIV ~URZ, `(.L_x_97) ;  /* 0x00004b827f007947 */ /* 0x000fea000b800000 */
[----:B------:R4:W2:Y:S02]  /*abd0*/  SHFL.IDX PT, R2, R6, RZ, 0x181f ;  /* 0x00181fff06027589 */ /* 0x0008a400000e0000 */
.L_x_181:
[----:B------:R-:W5:Y:S01]  /*abe0*/  LDL.LU R3, [R1+0x4] ;  /* 0x0000040001037983 */ /* 0x000f620000300800 */
[----:B------:R-:W-:Y:S01]  /*abf0*/  SHF.R.S32.HI R8, RZ, 0x1f, R205 ;  /* 0x0000001fff087819 */ /* 0x000fe200000114cd */
[----:B-----5:R-:W-:-:S05]  /*ac00*/  IMAD R4, R3, 0x80, R242 ;  /* 0x0000008003047824 */ /* 0x020fca00078e02f2 */
[----:B------:R-:W-:-:S13]  /*ac10*/  ISETP.GE.OR P1, PT, R4, R0, P2 ;  /* 0x000000000400720c */ /* 0x000fda0001726670 */
[----:B--2---:R-:W-:-:S04]  /*ac20*/  @!P1 LEA R2, P0, R205, R2, 0x1 ;  /* 0x00000002cd029211 */ /* 0x004fc800078008ff */
[----:B---3--:R-:W-:-:S05]  /*ac30*/  @!P1 LEA.HI.X R3, R205, R7, R8, 0x1, P0 ;  /* 0x00000007cd039211 */ /* 0x008fca00000f0c08 */
[----:B------:R2:W-:Y:S01]  /*ac40*/  @!P1 ST.E.128 [R2.64], R12 ;  /* 0x0000000c02009985 */ /* 0x0005e2000c101d06 */
[----:B------:R-:W-:Y:S05]  /*ac50*/  BRA.DIV ~URZ, `(.L_x_98) ;  /* 0x00004b627f007947 */ /* 0x000fea000b800000 */
[----:B------:R3:W2:Y:S04]  /*ac60*/  SHFL.IDX PT, R7, R5, 0x1, 0x181f ;  /* 0x00381f0005077f89 */ /* 0x0006a800000e0000 */
[----:B--2---:R3:W2:Y:S02]  /*ac70*/  SHFL.IDX PT, R2, R6, 0x1, 0x181f ;  /* 0x00381f0006027f89 */ /* 0x0046a400000e0000 */
.L_x_182:
[----:B------:R-:W-:Y:S02]  /*ac80*/  IADD3 R3, R4, 0x10, RZ ;  /* 0x0000001004037810 */ /* 0x000fe40007ffe0ff */
[----:B------:R-:W-:Y:S02]  /*ac90*/  SHF.R.S32.HI R8, RZ, 0x1f, R205 ;  /* 0x0000001fff087819 */ /* 0x000fe400000114cd */
[----:B------:R-:W-:-:S13]  /*aca0*/  ISETP.GE.OR P1, PT, R3, R0, P2 ;  /* 0x000000000300720c */ /* 0x000fda0001726670 */
[----:B--2---:R-:W-:-:S04]  /*acb0*/  @!P1 LEA R2, P0, R205, R2, 0x1 ;  /* 0x00000002cd029211 */ /* 0x004fc800078008ff */
[----:B------:R-:W-:-:S05]  /*acc0*/  @!P1 LEA.HI.X R3, R205, R7, R8, 0x1, P0 ;  /* 0x00000007cd039211 */ /* 0x000fca00000f0c08 */
[----:B-1----:R1:W-:Y:S01]  /*acd0*/  @!P1 ST.E.128 [R2.64], R16 ;  /* 0x0000001002009985 */ /* 0x0023e2000c101d06 */
[----:B------:R-:W-:Y:S05]  /*ace0*/  BRA.DIV ~URZ, `(.L_x_99) ;  /* 0x00004ba27f007947 */ /* 0x000fea000b800000 */
[----:B------:R2:W1:Y:S02]  /*acf0*/  SHFL.IDX PT, R7, R5, 0x2, 0x181f ;  /* 0x00581f0005077f89 */ /* 0x00046400000e0000 */
.L_x_183:
[----:B------:R-:W-:Y:S05]  /*ad00*/  BRA.DIV ~URZ, `(.L_x_100) ;  /* 0x00004bf27f007947 */ /* 0x000fea000b800000 */
[----:B-1----:R1:W2:Y:S02]  /*ad10*/  SHFL.IDX PT, R2, R6, 0x2, 0x181f ;  /* 0x00581f0006027f89 */ /* 0x0022a400000e0000 */
.L_x_184:
[----:B------:R-:W-:Y:S02]  /*ad20*/  IADD3 R3, R4, 0x20, RZ ;  /* 0x0000002004037810 */ /* 0x000fe40007ffe0ff */
[----:B------:R-:W-:Y:S02]  /*ad30*/  SHF.R.S32.HI R8, RZ, 0x1f, R205 ;  /* 0x0000001fff087819 */ /* 0x000fe400000114cd */
[----:B------:R-:W-:-:S13]  /*ad40*/  ISETP.GE.OR P1, PT, R3, R0, P2 ;  /* 0x000000000300720c */ /* 0x000fda0001726670 */
[----:B--2---:R-:W-:-:S04]  /*ad50*/  @!P1 LEA R2, P0, R205, R2, 0x1 ;  /* 0x00000002cd029211 */ /* 0x004fc800078008ff */
[----:B------:R-:W-:-:S05]  /*ad60*/  @!P1 LEA.HI.X R3, R205, R7, R8, 0x1, P0 ;  /* 0x00000007cd039211 */ /* 0x000fca00000f0c08 */
[----:B------:R2:W-:Y:S01]  /*ad70*/  @!P1 ST.E.128 [R2.64], R20 ;  /* 0x0000001402009985 */ /* 0x0005e2000c101d06 */
[----:B------:R-:W-:Y:S05]  /*ad80*/  BRA.DIV ~URZ, `(.L_x_101) ;  /* 0x00004be27f007947 */ /* 0x000fea000b800000 */
[----:B------:R1:W2:Y:S04]  /*ad90*/  SHFL.IDX PT, R7, R5, 0x3, 0x181f ;  /* 0x00781f0005077f89 */ /* 0x0002a800000e0000 */
[----:B--2---:R1:W2:Y:S02]  /*ada0*/  SHFL.IDX PT, R2, R6, 0x3, 0x181f ;  /* 0x00781f0006027f89 */ /* 0x0042a400000e0000 */
.L_x_185:
[----:B------:R-:W-:Y:S02]  /*adb0*/  IADD3 R3, R4, 0x30, RZ ;  /* 0x0000003004037810 */ /* 0x000fe40007ffe0ff */
[----:B------:R-:W-:Y:S02]  /*adc0*/  SHF.R.S32.HI R8, RZ, 0x1f, R205 ;  /* 0x0000001fff087819 */ /* 0x000fe400000114cd */
[----:B------:R-:W-:-:S13]  /*add0*/  ISETP.GE.OR P1, PT, R3, R0, P2 ;  /* 0x000000000300720c */ /* 0x000fda0001726670 */
[----:B--2---:R-:W-:-:S04]  /*ade0*/  @!P1 LEA R2, P0, R205, R2, 0x1 ;  /* 0x00000002cd029211 */ /* 0x004fc800078008ff */
[----:B------:R-:W-:-:S05]  /*adf0*/  @!P1 LEA.HI.X R3, R205, R7, R8, 0x1, P0 ;  /* 0x00000007cd039211 */ /* 0x000fca00000f0c08 */
[----:B------:R2:W-:Y:S01]  /*ae00*/  @!P1 ST.E.128 [R2.64], R24 ;  /* 0x0000001802009985 */ /* 0x0005e2000c101d06 */
[----:B------:R-:W-:Y:S05]  /*ae10*/  BRA.DIV ~URZ, `(.L_x_102) ;  /* 0x00004c227f007947 */ /* 0x000fea000b800000 */
[----:B------:R1:W2:Y:S02]  /*ae20*/  SHFL.IDX PT, R7, R5, 0x4, 0x181f ;  /* 0x00981f0005077f89 */ /* 0x0002a400000e0000 */
.L_x_186:
[----:B------:R-:W-:Y:S05]  /*ae30*/  BRA.DIV ~URZ, `(.L_x_103) ;  /* 0x00004c727f007947 */ /* 0x000fea000b800000 */
[----:B--2---:R2:W1:Y:S02]  /*ae40*/  SHFL.IDX PT, R2, R6, 0x4, 0x181f ;  /* 0x00981f0006027f89 */ /* 0x00446400000e0000 */
.L_x_187:
[----:B------:R-:W-:Y:S02]  /*ae50*/  IADD3 R3, R4, 0x40, RZ ;  /* 0x0000004004037810 */ /* 0x000fe40007ffe0ff */
[----:B------:R-:W-:Y:S02]  /*ae60*/  SHF.R.S32.HI R8, RZ, 0x1f, R205 ;  /* 0x0000001fff087819 */ /* 0x000fe400000114cd */
[----:B------:R-:W-:-:S13]  /*ae70*/  ISETP.GE.OR P1, PT, R3, R0, P2 ;  /* 0x000000000300720c */ /* 0x000fda0001726670 */
[----:B-1----:R-:W-:-:S04]  /*ae80*/  @!P1 LEA R2, P0, R205, R2, 0x1 ;  /* 0x00000002cd029211 */ /* 0x002fc800078008ff */
[----:B------:R-:W-:-:S05]  /*ae90*/  @!P1 LEA.HI.X R3, R205, R7, R8, 0x1, P0 ;  /* 0x00000007cd039211 */ /* 0x000fca00000f0c08 */
[----:B------:R1:W-:Y:S01]  /*aea0*/  @!P1 ST.E.128 [R2.64], R28 ;  /* 0x0000001c02009985 */ /* 0x0003e2000c101d06 */
[----:B------:R-:W-:Y:S05]  /*aeb0*/  BRA.DIV ~URZ, `(.L_x_104) ;  /* 0x00004c627f007947 */ /* 0x000fea000b800000 */
[----:B------:R1:W2:Y:S04]  /*aec0*/  SHFL.IDX PT, R7, R5, 0x5, 0x181f ;  /* 0x00b81f0005077f89 */ /* 0x0002a800000e0000 */
[----:B-1----:R1:W3:Y:S02]  /*aed0*/  SHFL.IDX PT, R2, R6, 0x5, 0x181f ;  /* 0x00b81f0006027f89 */ /* 0x0022e400000e0000 */
.L_x_188:
[----:B------:R-:W-:Y:S02]  /*aee0*/  IADD3 R3, R4, 0x50, RZ ;  /* 0x0000005004037810 */ /* 0x000fe40007ffe0ff */
[----:B------:R-:W-:Y:S02]  /*aef0*/  SHF.R.S32.HI R8, RZ, 0x1f, R205 ;  /* 0x0000001fff087819 */ /* 0x000fe400000114cd */
[----:B------:R-:W-:-:S13]  /*af00*/  ISETP.GE.OR P1, PT, R3, R0, P2 ;  /* 0x000000000300720c */ /* 0x000fda0001726670 */
[----:B---3--:R-:W-:-:S04]  /*af10*/  @!P1 LEA R2, P0, R205, R2, 0x1 ;  /* 0x00000002cd029211 */ /* 0x008fc800078008ff */
[----:B--2---:R-:W-:-:S05]  /*af20*/  @!P1 LEA.HI.X R3, R205, R7, R8, 0x1, P0 ;  /* 0x00000007cd039211 */ /* 0x004fca00000f0c08 */
[----:B------:R2:W-:Y:S01]  /*af30*/  @!P1 ST.E.128 [R2.64], R32 ;  /* 0x0000002002009985 */ /* 0x0005e2000c101d06 */
[----:B------:R-:W-:Y:S05]  /*af40*/  BRA.DIV ~URZ, `(.L_x_105) ;  /* 0x00004ca27f007947 */ /* 0x000fea000b800000 */
[----:B------:R3:W1:Y:S02]  /*af50*/  SHFL.IDX PT, R7, R5, 0x6, 0x181f ;  /* 0x00d81f0005077f89 */ /* 0x00066400000e0000 */
.L_x_189:
[----:B------:R-:W-:Y:S05]  /*af60*/  BRA.DIV ~URZ, `(.L_x_106) ;  /* 0x00004cf27f007947 */ /* 0x000fea000b800000 */
[----:B--2---:R2:W3:Y:S02]  /*af70*/  SHFL.IDX PT, R2, R6, 0x6, 0x181f ;  /* 0x00d81f0006027f89 */ /* 0x0044e400000e0000 */
.L_x_190:
[----:B------:R-:W-:Y:S02]  /*af80*/  IADD3 R3, R4, 0x60, RZ ;  /* 0x0000006004037810 */ /* 0x000fe40007ffe0ff */
[----:B------:R-:W-:Y:S02]  /*af90*/  SHF.R.S32.HI R8, RZ, 0x1f, R205 ;  /* 0x0000001fff087819 */ /* 0x000fe400000114cd */
[----:B------:R-:W-:-:S13]  /*afa0*/  ISETP.GE.OR P1, PT, R3, R0, P2 ;  /* 0x000000000300720c */ /* 0x000fda0001726670 */
[----:B---3--:R-:W-:-:S04]  /*afb0*/  @!P1 LEA R2, P0, R205, R2, 0x1 ;  /* 0x00000002cd029211 */ /* 0x008fc800078008ff */
[----:B-1----:R-:W-:-:S05]  /*afc0*/  @!P1 LEA.HI.X R3, R205, R7, R8, 0x1, P0 ;  /* 0x00000007cd039211 */ /* 0x002fca00000f0c08 */
[----:B------:R1:W-:Y:S01]  /*afd0*/  @!P1 ST.E.128 [R2.64], R36 ;  /* 0x0000002402009985 */ /* 0x0003e2000c101d06 */
[----:B------:R-:W-:Y:S05]  /*afe0*/  BRA.DIV ~URZ, `(.L_x_107) ;  /* 0x00004ce27f007947 */ /* 0x000fea000b800000 */
[----:B------:R-:W3:Y:S04]  /*aff0*/  SHFL.IDX PT, R5, R5, 0x7, 0x181f ;  /* 0x00f81f0005057f89 */ /* 0x000ee800000e0000 */
[----:B-1----:R1:W2:Y:S02]  /*b000*/  SHFL.IDX PT, R3, R6, 0x7, 0x181f ;  /* 0x00f81f0006037f89 */ /* 0x0022a400000e0000 */
.L_x_191:
[----:B------:R-:W-:-:S04]  /*b010*/  IADD3 R2, R4, 0x70, RZ ;  /* 0x0000007004027810 */ /* 0x000fc80007ffe0ff */
[----:B------:R-:W-:-:S13]  /*b020*/  ISETP.GE.OR P2, PT, R2, R0, P2 ;  /* 0x000000000200720c */ /* 0x000fda0001746670 */
[----:B------:R-:W-:Y:S05]  /*b030*/  @P2 BRA `(.L_x_108) ;  /* 0x00001c3000002947 */ /* 0x000fea0003800000 */
[----:B-12-4-:R-:W-:Y:S02]  /*b040*/  SHF.R.S32.HI R6, RZ, 0x1f, R205 ;  /* 0x0000001fff067819 */ /* 0x016fe400000114cd */
[----:B------:R-:W-:-:S04]  /*b050*/  LEA R2, P0, R205, R3, 0x1 ;  /* 0x00000003cd027211 */ /* 0x000fc800078008ff */
[----:B---3--:R-:W-:-:S05]  /*b060*/  LEA.HI.X R3, R205, R5, R6, 0x1, P0 ;  /* 0x00000005cd037211 */ /* 0x008fca00000f0c06 */
[----:B------:R1:W-:Y:S01]  /*b070*/  ST.E.128 [R2.64], R40 ;  /* 0x0000002802007985 */ /* 0x0003e2000c101d06 */
[----:B------:R-:W-:Y:S05]  /*b080*/  BRA `(.L_x_108) ;  /* 0x00001be000007947 */ /* 0x000fea0003800000 */
.L_x_95:
[----:B-1----:R-:W2:Y:S01]  /*b090*/  LDL.LU R6, [R1+0x44] ;  /* 0x0000440001067983 */ /* 0x002ea20000300800 */
[----:B------:R-:W-:Y:S02]  /*b0a0*/  IMAD R0, R18, c[0x0][0x408], RZ ;  /* 0x0001020012007a24 */ /* 0x000fe400078e02ff */
[----:B------:R-:W-:-:S04]  /*b0b0*/  IMAD.WIDE.U32 R4, R2, c[0x0][0x408], RZ ;  /* 0x0001020002047a25 */ /* 0x000fc800078e00ff */
[----:B------:R-:W-:Y:S01]  /*b0c0*/  IMAD R2, R2, c[0x0][0x40c], R0 ;  /* 0x0001030002027a24 */ /* 0x000fe200078e0200 */
[----:B------:R-:W-:-:S04]  /*b0d0*/  SHF.R.S32.HI R0, RZ, 0x1f, R8 ;  /* 0x0000001fff007819 */ /* 0x000fc80000011408 */
[----:B------:R-:W-:Y:S01]  /*b0e0*/  IADD3 R3, R5, R2, RZ ;  /* 0x0000000205037210 */ /* 0x000fe20007ffe0ff */
[----:B------:R-:W-:Y:S01]  /*b0f0*/  IMAD R0, R0, c[0x0][0x440], RZ ;  /* 0x0001100000007a24 */ /* 0x000fe200078e02ff */
[----:B------:R-:W-:Y:S01]  /*b100*/  MOV R2, R4 ;  /* 0x0000000400027202 */ /* 0x000fe20000000f00 */
[----:B------:R-:W-:-:S04]  /*b110*/  @P2 IMAD.HI.U32 R5, R17, c[0x0][0x4ec], RZ ;  /* 0x00013b0011052a27 */ /* 0x000fc800078e00ff */
[----:B------:R-:W-:-:S04]  /*b120*/  IMAD.WIDE.U32 R2, R16, c[0x0][0x438], R2 ;  /* 0x00010e0010027a25 */ /* 0x000fc800078e0002 */
[----:B------:R-:W-:Y:S02]  /*b130*/  IMAD R3, R16, c[0x0][0x43c], R3 ;  /* 0x00010f0010037a24 */ /* 0x000fe400078e0203 */
[C---:B------:R-:W-:Y:S01]  /*b140*/  IMAD R4, R8.reuse, c[0x0][0x444], R0 ;  /* 0x0001110008047a24 */ /* 0x040fe200078e0200 */
[----:B------:R-:W-:Y:S01]  /*b150*/  MOV R0, R17 ;  /* 0x0000001100007202 */ /* 0x000fe20000000f00 */
[----:B------:R-:W-:Y:S01]  /*b160*/  IMAD.WIDE.U32 R2, R8, c[0x0][0x440], R2 ;  /* 0x0001100008027a25 */ /* 0x000fe200078e0002 */
[----:B------:R-:W-:-:S04]  /*b170*/  @P2 SHF.R.U32.HI R0, RZ, c[0x0][0x4f0], R5 ;  /* 0x00013c00ff002a19 */ /* 0x000fc80000011605 */
[----:B------:R-:W-:Y:S02]  /*b180*/  IADD3 R3, R3, R4, RZ ;  /* 0x0000000403037210 */ /* 0x000fe40007ffe0ff */
[----:B------:R-:W-:Y:S02]  /*b190*/  SHF.R.S32.HI R5, RZ, 0x1f, R0 ;  /* 0x0000001fff057819 */ /* 0x000fe40000011400 */
[----:B------:R-:W-:-:S03]  /*b1a0*/  IADD3 R4, -R0, RZ, RZ ;  /* 0x000000ff00047210 */ /* 0x000fc60007ffe1ff */
[----:B------:R-:W-:Y:S02]  /*b1b0*/  IMAD R5, R5, c[0x0][0x430], RZ ;  /* 0x00010c0005057a24 */ /* 0x000fe400078e02ff */
[----:B------:R-:W-:Y:S02]  /*b1c0*/  IMAD R4, R4, c[0x0][0x4e8], R17 ;  /* 0x00013a0004047a24 */ /* 0x000fe400078e0211 */
[----:B------:R-:W-:Y:S02]  /*b1d0*/  IMAD R5, R0, c[0x0][0x434], R5 ;  /* 0x00010d0000057a24 */ /* 0x000fe400078e0205 */
[----:B--2---:R-:W-:-:S04]  /*b1e0*/  IMAD.WIDE.U32 R2, R6, c[0x0][0x448], R2 ;  /* 0x0001120006027a25 */ /* 0x004fc800078e0002 */
[----:B------:R-:W-:-:S04]  /*b1f0*/  IMAD R3, R6, c[0x0][0x44c], R3 ;  /* 0x0001130006037a24 */ /* 0x000fc800078e0203 */
        /* <DEDUP_REMOVED lines=10> */
[----:B------:R1:W2:Y:S02]  /*b2a0*/  SHFL.IDX PT, R4, R5, RZ, 0x1c1f ;  /* 0x001c1fff05047589 */ /* 0x0002a400000e0000 */
.L_x_192:
[----:B------:R-:W-:Y:S05]  /*b2b0*/  BRA.DIV ~URZ, `(.L_x_110) ;  /* 0x00004b527f007947 */ /* 0x000fea000b800000 */
[----:B------:R3:W4:Y:S02]  /*b2c0*/  SHFL.IDX PT, R0, R12, RZ, 0x1c1f ;  /* 0x001c1fff0c007589 */ /* 0x00072400000e0000 */
.L_x_193:
[----:B------:R-:W-:Y:S01]  /*b2d0*/  BSSY B0, `(.L_x_111) ;  /* 0x0000032000007945 */ /* 0x000fe20003800000 */
[----:B------:R-:W-:Y:S05]  /*b2e0*/  @P1 BRA `(.L_x_112) ;  /* 0x0000030000001947 */ /* 0x000fea0003800000 */
[----:B------:R-:W5:Y:S04]  /*b2f0*/  LDL R6, [R1+0x38] ;  /* 0x0000380001067983 */ /* 0x000f680000100800 */
[----:B---3--:R-:W3:Y:S04]  /*b300*/  LDL R8, [R1+0x2c] ;  /* 0x00002c0001087983 */ /* 0x008ee80000100800 */
[----:B----4-:R-:W4:Y:S04]  /*b310*/  LDL R21, [R1+0x28] ;  /* 0x0000280001157983 */ /* 0x010f280000100800 */
[----:B--2---:R-:W2:Y:S04]  /*b320*/  LDL R19, [R1+0x24] ;  /* 0x0000240001137983 */ /* 0x004ea80000100800 */
[----:B------:R-:W2:Y:S04]  /*b330*/  LDL R9, [R1+0x74] ;  /* 0x0000740001097983 */ /* 0x000ea80000100800 */
        /* <DEDUP_REMOVED lines=9> */
[----:B------:R-:W2:Y:S01]  /*b3d0*/  LDL R11, [R1+0x5c] ;  /* 0x00005c00010b7983 */ /* 0x000ea20000100800 */
[----:B-----5:R-:W-:-:S02]  /*b3e0*/  ISETP.GE.AND P3, PT, R6, c[0x0][0x3c8], PT ;  /* 0x0000f20006007a0c */ /* 0x020fc40003f66270 */
[----:B---3--:R-:W-:Y:S02]  /*b3f0*/  ISETP.GE.AND P1, PT, R8, c[0x0][0x3c8], PT ;  /* 0x0000f20008007a0c */ /* 0x008fe40003f26270 */
[----:B----4-:R-:W-:-:S09]  /*b400*/  ISETP.GE.AND P6, PT, R21, c[0x0][0x3c8], PT ;  /* 0x0000f20015007a0c */ /* 0x010fd20003fc6270 */
[----:B------:R-:W-:Y:S02]  /*b410*/  @!P3 IMAD.MOV.U32 R2, RZ, RZ, R0 ;  /* 0x000000ffff02b224 */ /* 0x000fe400078e0000 */
[----:B------:R-:W-:-:S04]  /*b420*/  @!P3 IMAD.MOV.U32 R3, RZ, RZ, R4 ;  /* 0x000000ffff03b224 */ /* 0x000fc800078e0004 */
[----:B------:R-:W-:Y:S01]  /*b430*/  @!P3 IMAD.WIDE R6, R6, 0x4, R2 ;  /* 0x000000040606b825 */ /* 0x000fe200078e0202 */
[----:B------:R-:W-:-:S04]  /*b440*/  @!P1 LEA R2, P2, R8, R0, 0x2 ;  /* 0x0000000008029211 */ /* 0x000fc800078410ff */
[----:B------:R3:W-:Y:S01]  /*b450*/  @!P3 ST.E.64 [R6.64], R64 ;  /* 0x000000400600b985 */ /* 0x0007e2000c101b06 */
[----:B--2---:R-:W-:Y:S02]  /*b460*/  ISETP.GE.AND P3, PT, R19, c[0x0][0x3c8], PT ;  /* 0x0000f20013007a0c */ /* 0x004fe40003f66270 */
[----:B------:R-:W-:Y:S02]  /*b470*/  @!P1 LEA.HI.X R3, R8, R4, R9, 0x2, P2 ;  /* 0x0000000408039211 */ /* 0x000fe400010f1409 */
[----:B------:R-:W-:-:S03]  /*b480*/  @!P6 LEA R8, P2, R21, R0, 0x2 ;  /* 0x000000001508e211 */ /* 0x000fc600078410ff */
[----:B------:R2:W-:Y:S01]  /*b490*/  @!P1 ST.E.64 [R2.64], R66 ;  /* 0x0000004202009985 */ /* 0x0005e2000c101b06 */
[----:B------:R-:W-:Y:S02]  /*b4a0*/  ISETP.GE.AND P1, PT, R17, c[0x0][0x3c8], PT ;  /* 0x0000f20011007a0c */ /* 0x000fe40003f26270 */
[----:B------:R-:W-:-:S05]  /*b4b0*/  @!P6 LEA.HI.X R9, R21, R4, R22, 0x2, P2 ;  /* 0x000000041509e211 */ /* 0x000fca00010f1416 */
[----:B------:R4:W-:Y:S01]  /*b4c0*/  @!P6 ST.E.64 [R8.64], R68 ;  /* 0x000000440800e985 */ /* 0x0009e2000c101b06 */
[----:B------:R-:W-:Y:S02]  /*b4d0*/  ISETP.GE.AND P6, PT, R15, c[0x0][0x3c8], PT ;  /* 0x0000f2000f007a0c */ /* 0x000fe40003fc6270 */
[----:B---3--:R-:W-:-:S04]  /*b4e0*/  @!P3 LEA R6, P2, R19, R0, 0x2 ;  /* 0x000000001306b211 */ /* 0x008fc800078410ff */
[----:B------:R-:W-:Y:S02]  /*b4f0*/  @!P3 LEA.HI.X R7, R19, R4, R20, 0x2, P2 ;  /* 0x000000041307b211 */ /* 0x000fe400010f1414 */
[----:B--2---:R-:W-:-:S03]  /*b500*/  @!P1 LEA R2, P2, R17, R0, 0x2 ;  /* 0x0000000011029211 */ /* 0x004fc600078410ff */
[----:B------:R2:W-:Y:S01]  /*b510*/  @!P3 ST.E.64 [R6.64], R70 ;  /* 0x000000460600b985 */ /* 0x0005e2000c101b06 */
[----:B------:R-:W-:Y:S02]  /*b520*/  ISETP.GE.AND P3, PT, R13, c[0x0][0x3c8], PT ;  /* 0x0000f2000d007a0c */ /* 0x000fe40003f66270 */
[----:B------:R-:W-:Y:S02]  /*b530*/  @!P1 LEA.HI.X R3, R17, R4, R18, 0x2, P2 ;  /* 0x0000000411039211 */ /* 0x000fe400010f1412 */
[----:B------:R-:W-:-:S03]  /*b540*/  ISETP.GE.AND P2, PT, R10, c[0x0][0x3c8], PT ;  /* 0x0000f2000a007a0c */ /* 0x000fc60003f46270 */
[----:B------:R3:W-:Y:S01]  /*b550*/  @!P1 ST.E.64 [R2.64], R60 ;  /* 0x0000003c02009985 */ /* 0x0007e2000c101b06 */
[----:B----4-:R-:W-:-:S04]  /*b560*/  @!P6 LEA R8, P1, R15, R0, 0x2 ;  /* 0x000000000f08e211 */ /* 0x010fc800078210ff */
[----:B------:R-:W-:Y:S02]  /*b570*/  @!P6 LEA.HI.X R9, R15, R4, R16, 0x2, P1 ;  /* 0x000000040f09e211 */ /* 0x000fe400008f1410 */
[----:B--2---:R-:W-:-:S04]  /*b580*/  @!P3 LEA R6, P1, R13, R0, 0x2 ;  /* 0x000000000d06b211 */ /* 0x004fc800078210ff */
[----:B------:R-:W-:Y:S02]  /*b590*/  @!P3 LEA.HI.X R7, R13, R4, R14, 0x2, P1 ;  /* 0x000000040d07b211 */ /* 0x000fe400008f140e */
[C---:B---3--:R-:W-:Y:S01]  /*b5a0*/  @!P2 LEA R2, P1, R10.reuse, R0, 0x2 ;  /* 0x000000000a02a211 */ /* 0x048fe200078210ff */
[----:B------:R2:W-:Y:S03]  /*b5b0*/  @!P6 ST.E.64 [R8.64], R74 ;  /* 0x0000004a0800e985 */ /* 0x0005e6000c101b06 */
[----:B------:R-:W-:Y:S01]  /*b5c0*/  @!P2 LEA.HI.X R3, R10, R4, R11, 0x2, P1 ;  /* 0x000000040a03a211 */ /* 0x000fe200008f140b */
[----:B------:R2:W-:Y:S04]  /*b5d0*/  @!P3 ST.E.64 [R6.64], R72 ;  /* 0x000000480600b985 */ /* 0x0005e8000c101b06 */
[----:B------:R2:W-:Y:S04]  /*b5e0*/  @!P2 ST.E.64 [R2.64], R58 ;  /* 0x0000003a0200a985 */ /* 0x0005e8000c101b06 */
.L_x_112:
[----:B------:R-:W-:Y:S05]  /*b5f0*/  BSYNC B0 ;  /* 0x0000000000007941 */ /* 0x000fea0003800000 */
.L_x_111:
[----:B------:R-:W-:Y:S05]  /*b600*/  BRA.DIV ~URZ, `(.L_x_113) ;  /* 0x000048727f007947 */ /* 0x000fea000b800000 */
[----:B--2---:R2:W1:Y:S04]  /*b610*/  SHFL.IDX PT, R4, R5, 0x1, 0x1c1f ;  /* 0x003c1f0005047f89 */ /* 0x00446800000e0000 */
[----:B----4-:R2:W4:Y:S02]  /*b620*/  SHFL.IDX PT, R0, R12, 0x1, 0x1c1f ;  /* 0x003c1f000c007f89 */ /* 0x01052400000e0000 */
.L_x_194:
[----:B------:R-:W-:Y:S01]  /*b630*/  BSSY B0, `(.L_x_114) ;  /* 0x0000032000007945 */ /* 0x000fe20003800000 */
[----:B------:R-:W-:Y:S05]  /*b640*/  @P0 BRA `(.L_x_115) ;  /* 0x0000030000000947 */ /* 0x000fea0003800000 */
[----:B------:R-:W5:Y:S04]  /*b650*/  LDL R23, [R1+0x38] ;  /* 0x0000380001177983 */ /* 0x000f680000100800 */
[----:B--2---:R-:W2:Y:S04]  /*b660*/  LDL R21, [R1+0x2c] ;  /* 0x00002c0001157983 */ /* 0x004ea80000100800 */
[----:B---3--:R-:W3:Y:S04]  /*b670*/  LDL R19, [R1+0x28] ;  /* 0x0000280001137983 */ /* 0x008ee80000100800 */
[----:B----4-:R-:W4:Y:S04]  /*b680*/  LDL R10, [R1+0x24] ;  /* 0x00002400010a7983 */ /* 0x010f280000100800 */
[----:B------:R-:W4:Y:S04]  /*b690*/  LDL R22, [R1+0x74] ;  /* 0x0000740001167983 */ /* 0x000f280000100800 */
        /* <DEDUP_REMOVED lines=9> */
[----:B------:R-:W4:Y:S01]  /*b730*/  LDL R14, [R1+0x5c] ;  /* 0x00005c00010e7983 */ /* 0x000f220000100800 */
[----:B-----5:R-:W-:-:S02]  /*b740*/  ISETP.GE.AND P2, PT, R23, c[0x0][0x3c8], PT ;  /* 0x0000f20017007a0c */ /* 0x020fc40003f46270 */
[----:B--2---:R-:W-:Y:S02]  /*b750*/  ISETP.GE.AND P6, PT, R21, c[0x0][0x3c8], PT ;  /* 0x0000f20015007a0c */ /* 0x004fe40003fc6270 */
[----:B---3--:R-:W-:-:S09]  /*b760*/  ISETP.GE.AND P1, PT, R19, c[0x0][0x3c8], PT ;  /* 0x0000f20013007a0c */ /* 0x008fd20003f26270 */
[----:B------:R-:W-:Y:S02]  /*b770*/  @!P2 IMAD.MOV.U32 R6, RZ, RZ, R0 ;  /* 0x000000ffff06a224 */ /* 0x000fe400078e0000 */
[----:B-1----:R-:W-:Y:S01]  /*b780*/  @!P2 IMAD.MOV.U32 R7, RZ, RZ, R4 ;  /* 0x000000ffff07a224 */ /* 0x002fe200078e0004 */
[----:B----4-:R-:W-:Y:S02]  /*b790*/  ISETP.GE.AND P0, PT, R10, c[0x0][0x3c8], PT ;  /* 0x0000f2000a007a0c */ /* 0x010fe40003f06270 */
[----:B------:R-:W-:Y:S01]  /*b7a0*/  @!P6 LEA R2, P3, R21, R0, 0x2 ;  /* 0x000000001502e211 */ /* 0x000fe200078610ff */
[----:B------:R-:W-:-:S03]  /*b7b0*/  @!P2 IMAD.WIDE R6, R23, 0x4, R6 ;  /* 0x000000041706a825 */ /* 0x000fc600078e0206 */
[----:B------:R-:W-:Y:S02]  /*b7c0*/  @!P6 LEA.HI.X R3, R21, R4, R22, 0x2, P3 ;  /* 0x000000041503e211 */ /* 0x000fe400018f1416 */
[----:B------:R1:W-:Y:S01]  /*b7d0*/  @!P2 ST.E.64 [R6.64], R78 ;  /* 0x0000004e0600a985 */ /* 0x0003e2000c101b06 */
[----:B------:R-:W-:-:S03]  /*b7e0*/  ISETP.GE.AND P3, PT, R8, c[0x0][0x3c8], PT ;  /* 0x0000f20008007a0c */ /* 0x000fc60003f66270 */
[----:B------:R2:W-:Y:S01]  /*b7f0*/  @!P6 ST.E.64 [R2.64], R80 ;  /* 0x000000500200e985 */ /* 0x0005e2000c101b06 */
[----:B-1----:R-:W-:-:S04]  /*b800*/  @!P1 LEA R6, P2, R19, R0, 0x2 ;  /* 0x0000000013069211 */ /* 0x002fc800078410ff */
[----:B------:R-:W-:Y:S02]  /*b810*/  @!P1 LEA.HI.X R7, R19, R4, R20, 0x2, P2 ;  /* 0x0000000413079211 */ /* 0x000fe400010f1414 */
[C---:B--2---:R-:W-:Y:S02]  /*b820*/  @!P0 LEA R2, P6, R10.reuse, R0, 0x2 ;  /* 0x000000000a028211 */ /* 0x044fe400078c10ff */
[----:B------:R-:W-:Y:S01]  /*b830*/  ISETP.GE.AND P2, PT, R17, c[0x0][0x3c8], PT ;  /* 0x0000f20011007a0c */ /* 0x000fe20003f46270 */
[----:B------:R1:W-:Y:S01]  /*b840*/  @!P1 ST.E.64 [R6.64], R82 ;  /* 0x0000005206009985 */ /* 0x0003e2000c101b06 */
[----:B------:R-:W-:Y:S02]  /*b850*/  @!P0 LEA.HI.X R3, R10, R4, R11, 0x2, P6 ;  /* 0x000000040a038211 */ /* 0x000fe400030f140b */
[----:B------:R-:W-:Y:S02]  /*b860*/  ISETP.GE.AND P1, PT, R15, c[0x0][0x3c8], PT ;  /* 0x0000f2000f007a0c */ /* 0x000fe40003f26270 */
[----:B------:R-:W-:Y:S01]  /*b870*/  @!P3 LEA R10, P6, R8, R0, 0x2 ;  /* 0x00000000080ab211 */ /* 0x000fe200078c10ff */
[----:B------:R2:W-:Y:S01]  /*b880*/  @!P0 ST.E.64 [R2.64], R84 ;  /* 0x0000005402008985 */ /* 0x0005e2000c101b06 */
[----:B------:R-:W-:-:S02]  /*b890*/  ISETP.GE.AND P0, PT, R13, c[0x0][0x3c8], PT ;  /* 0x0000f2000d007a0c */ /* 0x000fc40003f06270 */
[----:B------:R-:W-:-:S03]  /*b8a0*/  @!P3 LEA.HI.X R11, R8, R4, R9, 0x2, P6 ;  /* 0x00000004080bb211 */ /* 0x000fc600030f1409 */
[----:B------:R-:W-:-:S04]  /*b8b0*/  @!P2 LEA R8, P6, R17, R0, 0x2 ;  /* 0x000000001108a211 */ /* 0x000fc800078c10ff */
[----:B------:R-:W-:Y:S01]  /*b8c0*/  @!P2 LEA.HI.X R9, R17, R4, R18, 0x2, P6 ;  /* 0x000000041109a211 */ /* 0x000fe200030f1412 */
[----:B------:R3:W-:Y:S01]  /*b8d0*/  @!P3 ST.E.64 [R10.64], R96 ;  /* 0x000000600a00b985 */ /* 0x0007e2000c101b06 */
[----:B-1----:R-:W-:-:S04]  /*b8e0*/  @!P1 LEA R6, P6, R15, R0, 0x2 ;  /* 0x000000000f069211 */ /* 0x002fc800078c10ff */
[----:B------:R-:W-:Y:S02]  /*b8f0*/  @!P1 LEA.HI.X R7, R15, R4, R16, 0x2, P6 ;  /* 0x000000040f079211 */ /* 0x000fe400030f1410 */
[C---:B--2---:R-:W-:Y:S01]  /*b900*/  @!P0 LEA R2, P6, R13.reuse, R0, 0x2 ;  /* 0x000000000d028211 */ /* 0x044fe200078c10ff */
[----:B------:R3:W-:Y:S03]  /*b910*/  @!P2 ST.E.64 [R8.64], R86 ;  /* 0x000000560800a985 */ /* 0x0007e6000c101b06 */
[----:B------:R-:W-:Y:S01]  /*b920*/  @!P0 LEA.HI.X R3, R13, R4, R14, 0x2, P6 ;  /* 0x000000040d038211 */ /* 0x000fe200030f140e */
[----:B------:R3:W-:Y:S04]  /*b930*/  @!P1 ST.E.64 [R6.64], R76 ;  /* 0x0000004c06009985 */ /* 0x0007e8000c101b06 */
[----:B------:R3:W-:Y:S04]  /*b940*/  @!P0 ST.E.64 [R2.64], R62 ;  /* 0x0000003e02008985 */ /* 0x0007e8000c101b06 */
.L_x_115:
[----:B------:R-:W-:Y:S05]  /*b950*/  BSYNC B0 ;  /* 0x0000000000007941 */ /* 0x000fea0003800000 */
.L_x_114:
[----:B------:R-:W-:Y:S05]  /*b960*/  BRA.DIV ~URZ, `(.L_x_116) ;  /* 0x000045e27f007947 */ /* 0x000fea000b800000 */
[----:B-1----:R1:W2:Y:S02]  /*b970*/  SHFL.IDX PT, R4, R5, 0x2, 0x1c1f ;  /* 0x005c1f0005047f89 */ /* 0x0022a400000e0000 */
.L_x_195:
[----:B------:R-:W-:Y:S05]  /*b980*/  BRA.DIV ~URZ, `(.L_x_117) ;  /* 0x000046327f007947 */ /* 0x000fea000b800000 */
[----:B----4-:R4:W1:Y:S02]  /*b990*/  SHFL.IDX PT, R0, R12, 0x2, 0x1c1f ;  /* 0x005c1f000c007f89 */ /* 0x01086400000e0000 */
.L_x_196:
[----:B------:R-:W-:Y:S01]  /*b9a0*/  BSSY B0, `(.L_x_118) ;  /* 0x0000032000007945 */ /* 0x000fe20003800000 */
[----:B------:R-:W-:Y:S05]  /*b9b0*/  @P4 BRA `(.L_x_119) ;  /* 0x0000030000004947 */ /* 0x000fea0003800000 */
[----:B---3--:R-:W3:Y:S04]  /*b9c0*/  LDL R8, [R1+0x38] ;  /* 0x0000380001087983 */ /* 0x008ee80000100800 */
[----:B------:R-:W5:Y:S04]  /*b9d0*/  LDL R23, [R1+0x2c] ;  /* 0x00002c0001177983 */ /* 0x000f680000100800 */
        /* <DEDUP_REMOVED lines=13> */
[----:B---3--:R-:W-:-:S02]  /*bab0*/  ISETP.GE.AND P3, PT, R8, c[0x0][0x3c8], PT ;  /* 0x0000f20008007a0c */ /* 0x008fc40003f66270 */
[----:B-----5:R-:W-:Y:S02]  /*bac0*/  ISETP.GE.AND P1, PT, R23, c[0x0][0x3c8], PT ;  /* 0x0000f20017007a0c */ /* 0x020fe40003f26270 */
[----:B----4-:R-:W-:Y:S02]  /*bad0*/  ISETP.GE.AND P0, PT, R21, c[0x0][0x3c8], PT ;  /* 0x0000f20015007a0c */ /* 0x010fe40003f06270 */
[----:B--2---:R-:W-:-:S07]  /*bae0*/  ISETP.GE.AND P4, PT, R10, c[0x0][0x3c8], PT ;  /* 0x0000f2000a007a0c */ /* 0x004fce0003f86270 */
[----:B-1----:R-:W-:Y:S02]  /*baf0*/  @!P3 IMAD.MOV.U32 R6, RZ, RZ, R0 ;  /* 0x000000ffff06b224 */ /* 0x002fe400078e0000 */
[----:B------:R-:W-:Y:S01]  /*bb00*/  @!P3 IMAD.MOV.U32 R7, RZ, RZ, R4 ;  /* 0x000000ffff07b224 */ /* 0x000fe200078e0004 */
[----:B------:R-:W-:-:S03]  /*bb10*/  @!P1 LEA R2, P6, R23, R0, 0x2 ;  /* 0x0000000017029211 */ /* 0x000fc600078c10ff */
[----:B------:R-:W-:Y:S01]  /*bb20*/  @!P3 IMAD.WIDE R8, R8, 0x4, R6 ;  /* 0x000000040808b825 */ /* 0x000fe200078e0206 */
[----:B------:R-:W-:Y:S02]  /*bb30*/  @!P0 LEA R6, P2, R21, R0, 0x2 ;  /* 0x0000000015068211 */ /* 0x000fe400078410ff */
[-C--:B------:R-:W-:Y:S02]  /*bb40*/  @!P1 LEA.HI.X R3, R23, R4.reuse, R24, 0x2, P6 ;  /* 0x0000000417039211 */ /* 0x080fe400030f1418 */
[----:B------:R-:W-:Y:S01]  /*bb50*/  @!P3 ST.E.64 [R8.64], R42 ;  /* 0x0000002a0800b985 */ /* 0x000fe2000c101b06 */
[----:B------:R-:W-:Y:S02]  /*bb60*/  ISETP.GE.AND P3, PT, R19, c[0x0][0x3c8], PT ;  /* 0x0000f20013007a0c */ /* 0x000fe40003f66270 */
[----:B------:R-:W-:Y:S02]  /*bb70*/  @!P0 LEA.HI.X R7, R21, R4, R22, 0x2, P2 ;  /* 0x0000000415078211 */ /* 0x000fe400010f1416 */
[----:B------:R-:W-:Y:S01]  /*bb80*/  ISETP.GE.AND P2, PT, R17, c[0x0][0x3c8], PT ;  /* 0x0000f20011007a0c */ /* 0x000fe20003f46270 */
[----:B------:R1:W-:Y:S01]  /*bb90*/  @!P1 ST.E.64 [R2.64], R32 ;  /* 0x0000002002009985 */ /* 0x0003e2000c101b06 */
[----:B------:R-:W-:-:S03]  /*bba0*/  ISETP.GE.AND P1, PT, R15, c[0x0][0x3c8], PT ;  /* 0x0000f2000f007a0c */ /* 0x000fc60003f26270 */
[----:B------:R2:W-:Y:S01]  /*bbb0*/  @!P0 ST.E.64 [R6.64], R34 ;  /* 0x0000002206008985 */ /* 0x0005e2000c101b06 */
[----:B------:R-:W-:Y:S02]  /*bbc0*/  ISETP.GE.AND P0, PT, R13, c[0x0][0x3c8], PT ;  /* 0x0000f2000d007a0c */ /* 0x000fe40003f06270 */
[----:B-1----:R-:W-:-:S04]  /*bbd0*/  @!P4 LEA R2, P6, R10, R0, 0x2 ;  /* 0x000000000a02c211 */ /* 0x002fc800078c10ff */
[----:B------:R-:W-:Y:S02]  /*bbe0*/  @!P4 LEA.HI.X R3, R10, R4, R11, 0x2, P6 ;  /* 0x000000040a03c211 */ /* 0x000fe400030f140b */
[----:B------:R-:W-:-:S03]  /*bbf0*/  @!P3 LEA R10, P6, R19, R0, 0x2 ;  /* 0x00000000130ab211 */ /* 0x000fc600078c10ff */
[----:B------:R1:W-:Y:S01]  /*bc00*/  @!P4 ST.E.64 [R2.64], R36 ;  /* 0x000000240200c985 */ /* 0x0003e2000c101b06 */
[----:B------:R-:W-:Y:S02]  /*bc10*/  @!P2 LEA R8, P4, R17, R0, 0x2 ;  /* 0x000000001108a211 */ /* 0x000fe400078810ff */
[----:B------:R-:W-:Y:S02]  /*bc20*/  @!P3 LEA.HI.X R11, R19, R4, R20, 0x2, P6 ;  /* 0x00000004130bb211 */ /* 0x000fe400030f1414 */
[----:B--2---:R-:W-:Y:S02]  /*bc30*/  @!P1 LEA R6, P6, R15, R0, 0x2 ;  /* 0x000000000f069211 */ /* 0x004fe400078c10ff */
[-C--:B------:R-:W-:Y:S02]  /*bc40*/  @!P2 LEA.HI.X R9, R17, R4.reuse, R18, 0x2, P4 ;  /* 0x000000041109a211 */ /* 0x080fe400020f1412 */
[----:B------:R-:W-:Y:S01]  /*bc50*/  @!P1 LEA.HI.X R7, R15, R4, R16, 0x2, P6 ;  /* 0x000000040f079211 */ /* 0x000fe200030f1410 */
[----:B------:R2:W-:Y:S04]  /*bc60*/  @!P3 ST.E.64 [R10.64], R52 ;  /* 0x000000340a00b985 */ /* 0x0005e8000c101b06 */
[----:B------:R2:W-:Y:S04]  /*bc70*/  @!P2 ST.E.64 [R8.64], R48 ;  /* 0x000000300800a985 */ /* 0x0005e8000c101b06 */
[----:B------:R2:W-:Y:S01]  /*bc80*/  @!P1 ST.E.64 [R6.64], R38 ;  /* 0x0000002606009985 */ /* 0x0005e2000c101b06 */
[----:B-1----:R-:W-:-:S04]  /*bc90*/  @!P0 LEA R2, P4, R13, R0, 0x2 ;  /* 0x000000000d028211 */ /* 0x002fc800078810ff */
[----:B------:R-:W-:-:S05]  /*bca0*/  @!P0 LEA.HI.X R3, R13, R4, R14, 0x2, P4 ;  /* 0x000000040d038211 */ /* 0x000fca00020f140e */
[----:B------:R2:W-:Y:S04]  /*bcb0*/  @!P0 ST.E.64 [R2.64], R26 ;  /* 0x0000001a02008985 */ /* 0x0005e8000c101b06 */
.L_x_119:
[----:B------:R-:W-:Y:S05]  /*bcc0*/  BSYNC B0 ;  /* 0x0000000000007941 */ /* 0x000fea0003800000 */
.L_x_118:
[----:B------:R-:W-:Y:S05]  /*bcd0*/  BRA.DIV ~URZ, `(.L_x_120) ;  /* 0x000043527f007947 */ /* 0x000fea000b800000 */
[----:B--2---:R2:W3:Y:S04]  /*bce0*/  SHFL.IDX PT, R4, R5, 0x3, 0x1c1f ;  /* 0x007c1f0005047f89 */ /* 0x0044e800000e0000 */
[----:B-1----:R2:W1:Y:S02]  /*bcf0*/  SHFL.IDX PT, R0, R12, 0x3, 0x1c1f ;  /* 0x007c1f000c007f89 */ /* 0x00246400000e0000 */
.L_x_197:
[----:B------:R-:W-:Y:S05]  /*bd00*/  @P5 BRA `(.L_x_108) ;  /* 0x00000f6000005947 */ /* 0x000fea0003800000 */
[----:B---3--:R-:W3:Y:S04]  /*bd10*/  LDL R6, [R1+0x38] ;  /* 0x0000380001067983 */ /* 0x008ee80000100800 */
[----:B------:R-:W5:Y:S04]  /*bd20*/  LDL R10, [R1+0x2c] ;  /* 0x00002c00010a7983 */ /* 0x000f680000100800 */
[----:B--2---:R-:W2:Y:S04]  /*bd30*/  LDL R8, [R1+0x28] ;  /* 0x0000280001087983 */ /* 0x004ea80000100800 */
        /* <DEDUP_REMOVED lines=11> */
[----:B---3--:R-:W-:-:S02]  /*bdf0*/  ISETP.GE.AND P0, PT, R6, c[0x0][0x3c8], PT ;  /* 0x0000f20006007a0c */ /* 0x008fc40003f06270 */
[----:B-----5:R-:W-:Y:S02]  /*be00*/  ISETP.GE.AND P4, PT, R10, c[0x0][0x3c8], PT ;  /* 0x0000f2000a007a0c */ /* 0x020fe40003f86270 */
[----:B--2---:R-:W-:-:S09]  /*be10*/  ISETP.GE.AND P5, PT, R8, c[0x0][0x3c8], PT ;  /* 0x0000f20008007a0c */ /* 0x004fd20003fa6270 */
[----:B-1----:R-:W-:Y:S02]  /*be20*/  @!P0 IMAD.MOV.U32 R2, RZ, RZ, R0 ;  /* 0x000000ffff028224 */ /* 0x002fe400078e0000 */
[----:B------:R-:W-:-:S04]  /*be30*/  @!P0 IMAD.MOV.U32 R3, RZ, RZ, R4 ;  /* 0x000000ffff038224 */ /* 0x000fc800078e0004 */
[----:B------:R-:W-:Y:S01]  /*be40*/  @!P0 IMAD.WIDE R2, R6, 0x4, R2 ;  /* 0x0000000406028825 */ /* 0x000fe200078e0202 */
[----:B----4-:R-:W-:-:S04]  /*be50*/  ISETP.GE.AND P3, PT, R18, c[0x0][0x3c8], PT ;  /* 0x0000f20012007a0c */ /* 0x010fc80003f66270 */
[----:B------:R1:W-:Y:S01]  /*be60*/  @!P0 ST.E.64 [R2.64], R30 ;  /* 0x0000001e02008985 */ /* 0x0003e2000c101b06 */
[----:B------:R-:W-:Y:S02]  /*be70*/  @!P4 LEA R6, P0, R10, R0, 0x2 ;  /* 0x000000000a06c211 */ /* 0x000fe400078010ff */
[----:B------:R-:W-:Y:S02]  /*be80*/  ISETP.GE.AND P2, PT, R16, c[0x0][0x3c8], PT ;  /* 0x0000f20010007a0c */ /* 0x000fe40003f46270 */
[----:B------:R-:W-:Y:S02]  /*be90*/  ISETP.GE.AND P1, PT, R14, c[0x0][0x3c8], PT ;  /* 0x0000f2000e007a0c */ /* 0x000fe40003f26270 */
[----:B------:R-:W-:Y:S02]  /*bea0*/  @!P4 LEA.HI.X R7, R10, R4, R11, 0x2, P0 ;  /* 0x000000040a07c211 */ /* 0x000fe400000f140b */
[----:B------:R-:W-:-:S03]  /*beb0*/  ISETP.GE.AND P0, PT, R12, c[0x0][0x3c8], PT ;  /* 0x0000f2000c007a0c */ /* 0x000fc60003f06270 */
[----:B------:R2:W-:Y:S01]  /*bec0*/  @!P4 ST.E.64 [R6.64], R44 ;  /* 0x0000002c0600c985 */ /* 0x0005e2000c101b06 */
[----:B------:R-:W-:-:S04]  /*bed0*/  @!P3 LEA R10, P4, R18, R0, 0x2 ;  /* 0x00000000120ab211 */ /* 0x000fc800078810ff */
[----:B------:R-:W-:Y:S02]  /*bee0*/  @!P3 LEA.HI.X R11, R18, R4, R19, 0x2, P4 ;  /* 0x00000004120bb211 */ /* 0x000fe400020f1413 */
[----:B-1----:R-:W-:-:S04]  /*bef0*/  @!P5 LEA R2, P6, R8, R0, 0x2 ;  /* 0x000000000802d211 */ /* 0x002fc800078c10ff */
[----:B------:R-:W-:Y:S02]  /*bf00*/  @!P5 LEA.HI.X R3, R8, R4, R9, 0x2, P6 ;  /* 0x000000040803d211 */ /* 0x000fe400030f1409 */
[----:B------:R-:W-:-:S03]  /*bf10*/  @!P2 LEA R8, P6, R16, R0, 0x2 ;  /* 0x000000001008a211 */ /* 0x000fc600078c10ff */
[----:B------:R1:W-:Y:S01]  /*bf20*/  @!P5 ST.E.64 [R2.64], R46 ;  /* 0x0000002e0200d985 */ /* 0x0003e2000c101b06 */
        /* <DEDUP_REMOVED lines=8> */
[----:B------:R2:W-:Y:S01]  /*bfb0*/  @!P0 ST.E.64 [R2.64], R40 ;  /* 0x0000002802008985 */ /* 0x0005e2000c101b06 */
[----:B------:R-:W-:-:S13]  /*bfc0*/  ISETP.GE.AND P0, PT, R5, c[0x0][0x3c8], PT ;  /* 0x0000f20005007a0c */ /* 0x000fda0003f06270 */
[----:B------:R-:W-:Y:S05]  /*bfd0*/  @P0 BRA `(.L_x_108) ;  /* 0x00000c9000000947 */ /* 0x000fea0003800000 */
[----:B------:R-:W3:Y:S01]  /*bfe0*/  LDL R12, [R1+0x5c] ;  /* 0x00005c00010c7983 */ /* 0x000ee20000100800 */
[----:B--2---:R-:W-:-:S04]  /*bff0*/  LEA R2, P0, R5, R0, 0x2 ;  /* 0x0000000005027211 */ /* 0x004fc800078010ff */
[----:B---3--:R-:W-:-:S05]  /*c000*/  LEA.HI.X R3, R5, R4, R12, 0x2, P0 ;  /* 0x0000000405037211 */ /* 0x008fca00000f140c */
[----:B------:R1:W-:Y:S01]  /*c010*/  ST.E.64 [R2.64], R28 ;  /* 0x0000001c02007985 */ /* 0x0003e2000c101b06 */
[----:B------:R-:W-:Y:S05]  /*c020*/  BRA `(.L_x_108) ;  /* 0x00000c4000007947 */ /* 0x000fea0003800000 */
.L_x_93:
[----:B------:R-:W2:Y:S04]  /*c030*/  LDL.LU R4, [R1+0x30] ;  /* 0x0000300001047983 */ /* 0x000ea80000300800 */
[----:B------:R-:W3:Y:S01]  /*c040*/  LDL.LU R6, [R1+0x34] ;  /* 0x0000340001067983 */ /* 0x000ee20000300800 */
[----:B------:R-:W-:Y:S02]  /*c050*/  ISETP.NE.U32.AND P1, PT, RZ, c[0x0][0x508], PT ;  /* 0x00014200ff007a0c */ /* 0x000fe40003f25070 */
[----:B------:R-:W-:Y:S01]  /*c060*/  ISETP.NE.U32.AND P3, PT, RZ, c[0x0][0x500], PT ;  /* 0x00014000ff007a0c */ /* 0x000fe20003f65070 */
[----:B------:R-:W4:Y:S01]  /*c070*/  LDL.LU R0, [R1+0x3c] ;  /* 0x00003c0001007983 */ /* 0x000f220000300800 */
[----:B------:R-:W-:Y:S01]  /*c080*/  ISETP.NE.AND.EX P1, PT, RZ, c[0x0][0x50c], PT, P1 ;  /* 0x00014300ff007a0c */ /* 0x000fe20003f25310 */
[----:B------:R-:W-:Y:S01]  /*c090*/  IMAD.MOV.U32 R8, RZ, RZ, RZ ;  /* 0x000000ffff087224 */ /* 0x000fe200078e00ff */
[----:B------:R-:W-:Y:S01]  /*c0a0*/  ISETP.NE.AND.EX P3, PT, RZ, c[0x0][0x504], PT, P3 ;  /* 0x00014100ff007a0c */ /* 0x000fe20003f65330 */
[----:B------:R-:W-:Y:S01]  /*c0b0*/  IMAD.MOV.U32 R20, RZ, RZ, c[0x0][0x388] ;  /* 0x0000e200ff147624 */ /* 0x000fe200078e00ff */
[----:B--2---:R-:W-:-:S09]  /*c0c0*/  IADD3 R2, P2, R4, c[0x0][0x500], RZ ;  /* 0x0001400004027a10 */ /* 0x004fd20007f5e0ff */
[----:B------:R-:W-:Y:S02]  /*c0d0*/  @P1 IADD3 R4, P0, R4, c[0x0][0x508], RZ ;  /* 0x0001420004041a10 */ /* 0x000fe40007f1e0ff */
[C---:B---3--:R-:W-:Y:S02]  /*c0e0*/  IADD3.X R3, R6.reuse, c[0x0][0x504], RZ, P2, !PT ;  /* 0x0001410006037a10 */ /* 0x048fe400017fe4ff */
[----:B------:R-:W-:-:S03]  /*c0f0*/  @P1 IADD3.X R5, R6, c[0x0][0x50c], RZ, P0, !PT ;  /* 0x0001430006051a10 */ /* 0x000fc600007fe4ff */
[----:B------:R1:W5:Y:S04]  /*c100*/  @P3 LDG.E R8, [R2.64] ;  /* 0x0000000602083981 */ /* 0x000368000c1e1900 */
[----:B------:R1:W5:Y:S01]  /*c110*/  @P1 LDG.E R20, [R4.64] ;  /* 0x0000000604141981 */ /* 0x000362000c1e1900 */
[----:B----4-:R-:W-:-:S04]  /*c120*/  ISETP.NE.AND P0, PT, R0, RZ, PT ;  /* 0x000000ff0000720c */ /* 0x010fc80003f05270 */
[----:B------:R-:W-:Y:S01]  /*c130*/  SEL R19, R0, c[0x0][0x3d4], P0 ;  /* 0x0000f50000137a07 */ /* 0x000fe20000000000 */
[----:B------:R-:W-:Y:S05]  /*c140*/  @P1 BRA `(.L_x_121) ;  /* 0x0000004000001947 */ /* 0x000fea0003800000 */
[----:B------:R-:W-:Y:S05]  /*c150*/  @!P3 BRA `(.L_x_121) ;  /* 0x000000300000b947 */ /* 0x000fea0003800000 */
[----:B------:R2:W3:Y:S04]  /*c160*/  LDG.E R0, [R2.64] ;  /* 0x0000000602007981 */ /* 0x0004e8000c1e1900 */
[----:B-12---:R-:W3:Y:S02]  /*c170*/  LDG.E R2, [R2.64+0x4] ;  /* 0x0000040602027981 */ /* 0x006ee4000c1e1900 */
[----:B---3-5:R-:W-:Y:S02]  /*c180*/  IADD3 R20, -R0, R2, RZ ;  /* 0x0000000200147210 */ /* 0x028fe40007ffe1ff */
.L_x_121:
[----:B-1----:R-:W2:Y:S04]  /*c190*/  LDL.LU R4, [R1+0x8] ;  /* 0x0000080001047983 */ /* 0x002ea80000300800 */
[----:B------:R-:W3:Y:S04]  /*c1a0*/  LDL.LU R2, [R1+0x10] ;  /* 0x0000100001027983 */ /* 0x000ee80000300800 */
[----:B------:R-:W4:Y:S01]  /*c1b0*/  LDL.LU R0, [R1+0x40] ;  /* 0x0000400001007983 */ /* 0x000f220000300800 */
[----:B------:R-:W-:Y:S01]  /*c1c0*/  BSSY B0, `(.L_x_122) ;  /* 0x0000039000007945 */ /* 0x000fe20003800000 */
[----:B-----5:R-:W-:-:S02]  /*c1d0*/  SHF.R.S32.HI R18, RZ, 0x1f, R8 ;  /* 0x0000001fff127819 */ /* 0x020fc40000011408 */
[----:B------:R-:W1:Y:S02]  /*c1e0*/  S2R R3, SR_TID.X ;  /* 0x0000000000037919 */ /* 0x000e640000002100 */
[----:B-1----:R-:W-:Y:S02]  /*c1f0*/  ISETP.GT.AND P0, PT, R3, 0x7f, PT ;  /* 0x0000007f0300780c */ /* 0x002fe40003f04270 */
[----:B--2---:R-:W-:Y:S02]  /*c200*/  LOP3.LUT R14, R4, 0xffff, RZ, 0xc0, !PT ;  /* 0x0000ffff040e7812 */ /* 0x004fe400078ec0ff */
[----:B---3--:R-:W-:Y:S02]  /*c210*/  SEL R15, R2, RZ, !P3 ;  /* 0x000000ff020f7207 */ /* 0x008fe40005800000 */
[----:B----4-:R-:W-:-:S07]  /*c220*/  SEL R21, R0, RZ, !P3 ;  /* 0x000000ff00157207 */ /* 0x010fce0005800000 */
[----:B------:R-:W-:Y:S05]  /*c230*/  @P0 BRA `(.L_x_123) ;  /* 0x0000031000000947 */ /* 0x000fea0003800000 */
[----:B------:R-:W2:Y:S01]  /*c240*/  LDL R2, [R1+0x4] ;  /* 0x0000040001027983 */ /* 0x000ea20000100800 */
[----:B------:R-:W-:Y:S01]  /*c250*/  IMAD R0, R20, c[0x0][0x4e8], RZ ;  /* 0x00013a0014007a24 */ /* 0x000fe200078e02ff */
[----:B--2---:R-:W-:-:S04]  /*c260*/  LEA R9, R2, R3, 0x7 ;  /* 0x0000000302097211 */ /* 0x004fc800078e38ff */
[----:B------:R-:W-:-:S13]  /*c270*/  ISETP.GE.AND P0, PT, R9, R0, PT ;  /* 0x000000000900720c */ /* 0x000fda0003f06270 */
[----:B------:R-:W-:Y:S05]  /*c280*/  @P0 BRA `(.L_x_123) ;  /* 0x000002c000000947 */ /* 0x000fea0003800000 */
[----:B------:R-:W2:Y:S01]  /*c290*/  LDL.LU R22, [R1+0x44] ;  /* 0x0000440001167983 */ /* 0x000ea20000300800 */
[----:B------:R-:W-:Y:S01]  /*c2a0*/  IMAD.MOV.U32 R0, RZ, RZ, 0x368 ;  /* 0x00000368ff007424 */ /* 0x000fe200078e00ff */
[----:B------:R-:W-:-:S04]  /*c2b0*/  ISETP.GT.AND P2, PT, R19, 0x1, PT ;  /* 0x000000011300780c */ /* 0x000fc80003f44270 */
[----:B------:R-:W-:-:S04]  /*c2c0*/  SEL R0, R0, 0x328, P2 ;  /* 0x0000032800007807 */ /* 0x000fc80001000000 */
[----:B------:R1:W3:Y:S08]  /*c2d0*/  LDC.64 R6, c[0x0][R0+0x170] ;  /* 0x00005c0000067b82 */ /* 0x0002f00000000a00 */
[----:B------:R1:W4:Y:S08]  /*c2e0*/  LDC.64 R4, c[0x0][R0+0x168] ;  /* 0x00005a0000047b82 */ /* 0x0003300000000a00 */
[----:B------:R1:W5:Y:S08]  /*c2f0*/  LDC.64 R12, c[0x0][R0+0x178] ;  /* 0x00005e00000c7b82 */ /* 0x0003700000000a00 */
[----:B------:R1:W2:Y:S02]  /*c300*/  LDC.64 R10, c[0x0][R0+0x160] ;  /* 0x00005800000a7b82 */ /* 0x0002a40000000a00 */
[----:B-1----:R-:W-:-:S02]  /*c310*/  IMAD.MOV.U32 R0, RZ, RZ, c[0x0][0x4e8] ;  /* 0x00013a00ff007624 */ /* 0x002fc400078e00ff */
[-C--:B---3--:R-:W-:Y:S02]  /*c320*/  IMAD R7, R7, R15.reuse, RZ ;  /* 0x0000000f07077224 */ /* 0x088fe400078e02ff */
[----:B------:R-:W-:Y:S01]  /*c330*/  IMAD.WIDE.U32 R2, R6, R15, RZ ;  /* 0x0000000f06027225 */ /* 0x000fe200078e00ff */
[----:B------:R-:W-:Y:S02]  /*c340*/  ISETP.NE.AND P0, PT, R0, 0x1, PT ;  /* 0x000000010000780c */ /* 0x000fe40003f05270 */
[----:B------:R-:W-:Y:S01]  /*c350*/  MOV R0, R9 ;  /* 0x0000000900007202 */ /* 0x000fe20000000f00 */
[----:B------:R-:W-:Y:S02]  /*c360*/  IMAD R7, R6, R21, R7 ;  /* 0x0000001506077224 */ /* 0x000fe400078e0207 */
[-C--:B----4-:R-:W-:Y:S02]  /*c370*/  IMAD R16, R5, R14.reuse, RZ ;  /* 0x0000000e05107224 */ /* 0x090fe400078e02ff */
[----:B------:R-:W-:Y:S01]  /*c380*/  IMAD.WIDE.U32 R4, R4, R14, RZ ;  /* 0x0000000e04047225 */ /* 0x000fe200078e00ff */
[----:B------:R-:W-:-:S03]  /*c390*/  IADD3 R3, R3, R7, RZ ;  /* 0x0000000703037210 */ /* 0x000fc60007ffe0ff */
[----:B------:R-:W-:Y:S02]  /*c3a0*/  IMAD.IADD R16, R5, 0x1, R16 ;  /* 0x0000000105107824 */ /* 0x000fe400078e0210 */
[----:B------:R-:W-:-:S05]  /*c3b0*/  @P0 IMAD.HI.U32 R17, R9, c[0x0][0x4ec], RZ ;  /* 0x00013b0009110a27 */ /* 0x000fca00078e00ff */
[----:B------:R-:W-:Y:S02]  /*c3c0*/  @P0 SHF.R.U32.HI R0, RZ, c[0x0][0x4f0], R17 ;  /* 0x00013c00ff000a19 */ /* 0x000fe40000011611 */
[----:B------:R-:W-:-:S03]  /*c3d0*/  IADD3 R17, P1, P0, R2, R4, R8 ;  /* 0x0000000402117210 */ /* 0x000fc6000783e008 */
[----:B------:R-:W-:-:S04]  /*c3e0*/  IMAD.MOV R2, RZ, RZ, -R0 ;  /* 0x000000ffff027224 */ /* 0x000fc800078e0a00 */
[----:B------:R-:W-:Y:S01]  /*c3f0*/  IMAD R2, R2, c[0x0][0x4e8], R9 ;  /* 0x00013a0002027a24 */ /* 0x000fe200078e0209 */
[----:B------:R-:W-:Y:S02]  /*c400*/  IADD3.X R9, R3, R16, R18, P1, P0 ;  /* 0x0000001003097210 */ /* 0x000fe40000fe0412 */
[----:B------:R-:W-:Y:S02]  /*c410*/  SHF.R.S32.HI R3, RZ, 0x1f, R0 ;  /* 0x0000001fff037819 */ /* 0x000fe40000011400 */
[----:B--2---:R-:W-:-:S05]  /*c420*/  SEL R6, R22, RZ, P2 ;  /* 0x000000ff16067207 */ /* 0x004fca0001000000 */
[-C--:B-----5:R-:W-:Y:S02]  /*c430*/  IMAD R7, R13, R6.reuse, RZ ;  /* 0x000000060d077224 */ /* 0x0a0fe400078e02ff */
[----:B------:R-:W-:Y:S01]  /*c440*/  IMAD.WIDE.U32 R4, R12, R6, RZ ;  /* 0x000000060c047225 */ /* 0x000fe200078e00ff */
[----:B------:R-:W-:-:S04]  /*c450*/  SHF.R.S32.HI R6, RZ, 0x1f, R2 ;  /* 0x0000001fff067819 */ /* 0x000fc80000011402 */
[----:B------:R-:W-:Y:S01]  /*c460*/  IADD3 R5, R5, R7, RZ ;  /* 0x0000000705057210 */ /* 0x000fe20007ffe0ff */
[----:B------:R-:W-:Y:S01]  /*c470*/  IMAD.MOV.U32 R7, RZ, RZ, c[0x0][0x4a8] ;  /* 0x00012a00ff077624 */ /* 0x000fe200078e00ff */
[----:B------:R-:W-:Y:S01]  /*c480*/  IADD3 R4, P1, P0, R0, R17, R4 ;  /* 0x0000001100047210 */ /* 0x000fe2000783e004 */
[----:B------:R-:W-:-:S03]  /*c490*/  IMAD R0, R11, R2, RZ ;  /* 0x000000020b007224 */ /* 0x000fc600078e02ff */
[----:B------:R-:W-:Y:S01]  /*c4a0*/  IADD3.X R5, R3, R9, R5, P1, P0 ;  /* 0x0000000903057210 */ /* 0x000fe20000fe0405 */
[----:B------:R-:W-:-:S04]  /*c4b0*/  IMAD R0, R10, R6, R0 ;  /* 0x000000060a007224 */ /* 0x000fc800078e0200 */
[----:B------:R-:W-:Y:S01]  /*c4c0*/  IMAD.WIDE.U32 R2, R10, R2, R4 ;  /* 0x000000020a027225 */ /* 0x000fe200078e0004 */
[----:B------:R-:W-:Y:S02]  /*c4d0*/  MOV R5, c[0x0][0x4ac] ;  /* 0x00012b0000057a02 */ /* 0x000fe40000000f00 */
[----:B------:R-:W-:Y:S01]  /*c4e0*/  SEL R4, R7, c[0x0][0x450], P2 ;  /* 0x0001140007047a07 */ /* 0x000fe20001000000 */
[----:B------:R-:W-:Y:S01]  /*c4f0*/  IMAD.IADD R0, R3, 0x1, R0 ;  /* 0x0000000103007824 */ /* 0x000fe200078e0200 */
[----:B------:R-:W-:Y:S02]  /*c500*/  SEL R5, R5, c[0x0][0x454], P2 ;  /* 0x0001150005057a07 */ /* 0x000fe40001000000 */
[----:B------:R-:W-:-:S04]  /*c510*/  LEA R4, P0, R2, R4, 0x2 ;  /* 0x0000000402047211 */ /* 0x000fc800078010ff */
[----:B------:R-:W-:Y:S02]  /*c520*/  LEA.HI.X R5, R2, R5, R0, 0x2, P0 ;  /* 0x0000000502057211 */ /* 0x000fe400000f1400 */
[----:B------:R-:W-:-:S05]  /*c530*/  MOV R0, 0xff800000 ;  /* 0xff80000000007802 */ /* 0x000fca0000000f00 */
[----:B------:R1:W-:Y:S02]  /*c540*/  STG.E [R4.64], R0 ;  /* 0x0000000004007986 */ /* 0x0003e4000c101906 */
.L_x_123:
[----:B------:R-:W-:Y:S05]  /*c550*/  BSYNC B0 ;  /* 0x0000000000007941 */ /* 0x000fea0003800000 */
.L_x_122:
[----:B------:R-:W-:-:S13]  /*c560*/  ISETP.GT.AND P0, PT, R19, 0x1, PT ;  /* 0x000000011300780c */ /* 0x000fda0003f04270 */
[----:B------:R-:W-:Y:S05]  /*c570*/  @P0 BRA `(.L_x_108) ;  /* 0x000006f000000947 */ /* 0x000fea0003800000 */
[----:B-1----:R-:W2:Y:S01]  /*c580*/  LDL R5, [R1+0x4] ;  /* 0x0000040001057983 */ /* 0x002ea20000100800 */
[----:B------:R-:W-:Y:S01]  /*c590*/  MOV R2, c[0x0][0x4e8] ;  /* 0x00013a0000027a02 */ /* 0x000fe20000000f00 */
[----:B------:R-:W-:Y:S01]  /*c5a0*/  IMAD R0, R18, c[0x0][0x3a0], RZ ;  /* 0x0000e80012007a24 */ /* 0x000fe200078e02ff */
[----:B------:R-:W-:Y:S02]  /*c5b0*/  LEA R4, R206, R242, 0x4 ;  /* 0x000000f2ce047211 */ /* 0x000fe400078e20ff */
[----:B------:R-:W-:Y:S01]  /*c5c0*/  ISETP.NE.AND P0, PT, R2, 0x1, PT ;  /* 0x000000010200780c */ /* 0x000fe20003f05270 */
[----:B------:R-:W-:-:S04]  /*c5d0*/  IMAD.WIDE.U32 R2, R8, c[0x0][0x3a0], RZ ;  /* 0x0000e80008027a25 */ /* 0x000fc800078e00ff */
[----:B------:R-:W-:-:S05]  /*c5e0*/  IMAD R0, R8, c[0x0][0x3a4], R0 ;  /* 0x0000e90008007a24 */ /* 0x000fca00078e0200 */
[----:B------:R-:W-:-:S05]  /*c5f0*/  IADD3 R3, R3, R0, RZ ;  /* 0x0000000003037210 */ /* 0x000fca0007ffe0ff */
[----:B------:R-:W-:-:S04]  /*c600*/  IMAD.WIDE.U32 R2, R14, c[0x0][0x3e8], R2 ;  /* 0x0000fa000e027a25 */ /* 0x000fc800078e0002 */
[----:B------:R-:W-:-:S04]  /*c610*/  IMAD R3, R14, c[0x0][0x3ec], R3 ;  /* 0x0000fb000e037a24 */ /* 0x000fc800078e0203 */
[----:B------:R-:W-:Y:S01]  /*c620*/  IMAD.WIDE.U32 R2, R15, c[0x0][0x3f0], R2 ;  /* 0x0000fc000f027a25 */ /* 0x000fe200078e0002 */
[----:B--2---:R-:W-:-:S03]  /*c630*/  LEA R4, R5, R4, 0x7 ;  /* 0x0000000405047211 */ /* 0x004fc600078e38ff */
[----:B------:R-:W-:Y:S01]  /*c640*/  IMAD R5, R21, c[0x0][0x3f0], RZ ;  /* 0x0000fc0015057a24 */ /* 0x000fe200078e02ff */
[----:B------:R-:W-:Y:S01]  /*c650*/  MOV R0, R4 ;  /* 0x0000000400007202 */ /* 0x000fe20000000f00 */
[----:B------:R-:W-:-:S04]  /*c660*/  @P0 IMAD.HI.U32 R6, R4, c[0x0][0x4ec], RZ ;  /* 0x00013b0004060a27 */ /* 0x000fc800078e00ff */
[----:B------:R-:W-:Y:S01]  /*c670*/  IMAD R7, R15, c[0x0][0x3f4], R5 ;  /* 0x0000fd000f077a24 */ /* 0x000fe200078e0205 */
[----:B------:R-:W-:Y:S02]  /*c680*/  @P0 SHF.R.U32.HI R0, RZ, c[0x0][0x4f0], R6 ;  /* 0x00013c00ff000a19 */ /* 0x000fe40000011606 */
[----:B------:R-:W-:Y:S02]  /*c690*/  ISETP.GE.AND P0, PT, R205, c[0x0][0x3c8], PT ;  /* 0x0000f200cd007a0c */ /* 0x000fe40003f06270 */
[----:B------:R-:W-:Y:S02]  /*c6a0*/  SHF.R.S32.HI R6, RZ, 0x1f, R0 ;  /* 0x0000001fff067819 */ /* 0x000fe40000011400 */
[----:B------:R-:W-:Y:S02]  /*c6b0*/  IADD3 R5, -R0, RZ, RZ ;  /* 0x000000ff00057210 */ /* 0x000fe40007ffe1ff */
[----:B------:R-:W-:Y:S01]  /*c6c0*/  IADD3 R3, R3, R7, RZ ;  /* 0x0000000703037210 */ /* 0x000fe20007ffe0ff */
[----:B------:R-:W-:-:S02]  /*c6d0*/  IMAD R6, R6, c[0x0][0x3e0], RZ ;  /* 0x0000f80006067a24 */ /* 0x000fc400078e02ff */
        /* <DEDUP_REMOVED lines=13> */
.L_x_198:
[----:B------:R-:W-:Y:S05]  /*c7b0*/  BRA.DIV ~URZ, `(.L_x_125) ;  /* 0x000039b27f007947 */ /* 0x000fea000b800000 */
[----:B------:R3:W4:Y:S02]  /*c7c0*/  SHFL.IDX PT, R2, R6, RZ, 0x181f ;  /* 0x00181fff06027589 */ /* 0x00072400000e0000 */
.L_x_199:
[----:B------:R-:W5:Y:S01]  /*c7d0*/  LDL.LU R0, [R1+0x4] ;  /* 0x0000040001007983 */ /* 0x000f620000300800 */
[----:B------:R-:W-:Y:S01]  /*c7e0*/  IMAD R4, R20, c[0x0][0x4e8], RZ ;  /* 0x00013a0014047a24 */ /* 0x000fe200078e02ff */
[----:B------:R-:W-:Y:S01]  /*c7f0*/  SHF.R.S32.HI R8, RZ, 0x1f, R205 ;  /* 0x0000001fff087819 */ /* 0x000fe200000114cd */
[----:B-----5:R-:W-:-:S05]  /*c800*/  IMAD R0, R0, 0x80, R242 ;  /* 0x0000008000007824 */ /* 0x020fca00078e02f2 */
[----:B------:R-:W-:-:S13]  /*c810*/  ISETP.GE.OR P2, PT, R0, R4, P0 ;  /* 0x000000040000720c */ /* 0x000fda0000746670 */
[----:B----4-:R-:W-:-:S04]  /*c820*/  @!P2 LEA R2, P1, R205, R2, 0x1 ;  /* 0x00000002cd02a211 */ /* 0x010fc800078208ff */
[----:B--2---:R-:W-:-:S05]  /*c830*/  @!P2 LEA.HI.X R3, R205, R7, R8, 0x1, P1 ;  /* 0x00000007cd03a211 */ /* 0x004fca00008f0c08 */
[----:B------:R2:W-:Y:S01]  /*c840*/  @!P2 ST.E.128 [R2.64], RZ ;  /* 0x000000ff0200a985 */ /* 0x0005e2000c101d06 */
[----:B------:R-:W-:Y:S05]  /*c850*/  BRA.DIV ~URZ, `(.L_x_126) ;  /* 0x000039827f007947 */ /* 0x000fea000b800000 */
[----:B------:R4:W1:Y:S04]  /*c860*/  SHFL.IDX PT, R7, R5, 0x1, 0x181f ;  /* 0x00381f0005077f89 */ /* 0x00086800000e0000 */
[----:B--2---:R4:W2:Y:S02]  /*c870*/  SHFL.IDX PT, R2, R6, 0x1, 0x181f ;  /* 0x00381f0006027f89 */ /* 0x0048a400000e0000 */
.L_x_200:
[----:B------:R-:W-:Y:S02]  /*c880*/  IADD3 R3, R0, 0x10, RZ ;  /* 0x0000001000037810 */ /* 0x000fe40007ffe0ff */
[----:B------:R-:W-:Y:S02]  /*c890*/  SHF.R.S32.HI R8, RZ, 0x1f, R205 ;  /* 0x0000001fff087819 */ /* 0x000fe400000114cd */
[----:B------:R-:W-:-:S13]  /*c8a0*/  ISETP.GE.OR P2, PT, R3, R4, P0 ;  /* 0x000000040300720c */ /* 0x000fda0000746670 */
[----:B--2---:R-:W-:-:S04]  /*c8b0*/  @!P2 LEA R2, P1, R205, R2, 0x1 ;  /* 0x00000002cd02a211 */ /* 0x004fc800078208ff */
[----:B-1----:R-:W-:-:S05]  /*c8c0*/  @!P2 LEA.HI.X R3, R205, R7, R8, 0x1, P1 ;  /* 0x00000007cd03a211 */ /* 0x002fca00008f0c08 */
[----:B------:R1:W-:Y:S01]  /*c8d0*/  @!P2 ST.E.128 [R2.64], RZ ;  /* 0x000000ff0200a985 */ /* 0x0003e2000c101d06 */
[----:B------:R-:W-:Y:S05]  /*c8e0*/  BRA.DIV ~URZ, `(.L_x_127) ;  /* 0x000039c27f007947 */ /* 0x000fea000b800000 */
[----:B------:R2:W1:Y:S02]  /*c8f0*/  SHFL.IDX PT, R7, R5, 0x2, 0x181f ;  /* 0x00581f0005077f89 */ /* 0x00046400000e0000 */
.L_x_201:
[----:B------:R-:W-:Y:S05]  /*c900*/  BRA.DIV ~URZ, `(.L_x_128) ;  /* 0x00003a127f007947 */ /* 0x000fea000b800000 */
[----:B-1----:R1:W2:Y:S02]  /*c910*/  SHFL.IDX PT, R2, R6, 0x2, 0x181f ;  /* 0x00581f0006027f89 */ /* 0x0022a400000e0000 */
.L_x_202:
[----:B------:R-:W-:Y:S02]  /*c920*/  IADD3 R3, R0, 0x20, RZ ;  /* 0x0000002000037810 */ /* 0x000fe40007ffe0ff */
[----:B------:R-:W-:Y:S02]  /*c930*/  SHF.R.S32.HI R8, RZ, 0x1f, R205 ;  /* 0x0000001fff087819 */ /* 0x000fe400000114cd */
[----:B------:R-:W-:-:S13]  /*c940*/  ISETP.GE.OR P2, PT, R3, R4, P0 ;  /* 0x000000040300720c */ /* 0x000fda0000746670 */
[----:B--2---:R-:W-:-:S04]  /*c950*/  @!P2 LEA R2, P1, R205, R2, 0x1 ;  /* 0x00000002cd02a211 */ /* 0x004fc800078208ff */
[----:B------:R-:W-:-:S05]  /*c960*/  @!P2 LEA.HI.X R3, R205, R7, R8, 0x1, P1 ;  /* 0x00000007cd03a211 */ /* 0x000fca00008f0c08 */
[----:B------:R2:W-:Y:S01]  /*c970*/  @!P2 ST.E.128 [R2.64], RZ ;  /* 0x000000ff0200a985 */ /* 0x0005e2000c101d06 */
[----:B------:R-:W-:Y:S05]  /*c980*/  BRA.DIV ~URZ, `(.L_x_129) ;  /* 0x00003a027f007947 */ /* 0x000fea000b800000 */
[----:B------:R1:W2:Y:S04]  /*c990*/  SHFL.IDX PT, R7, R5, 0x3, 0x181f ;  /* 0x00781f0005077f89 */ /* 0x0002a800000e0000 */
[----:B--2---:R1:W2:Y:S02]  /*c9a0*/  SHFL.IDX PT, R2, R6, 0x3, 0x181f ;  /* 0x00781f0006027f89 */ /* 0x0042a400000e0000 */
.L_x_203:
[----:B------:R-:W-:Y:S02]  /*c9b0*/  IADD3 R3, R0, 0x30, RZ ;  /* 0x0000003000037810 */ /* 0x000fe40007ffe0ff */
[----:B------:R-:W-:Y:S02]  /*c9c0*/  SHF.R.S32.HI R8, RZ, 0x1f, R205 ;  /* 0x0000001fff087819 */ /* 0x000fe400000114cd */
[----:B------:R-:W-:-:S13]  /*c9d0*/  ISETP.GE.OR P2, PT, R3, R4, P0 ;  /* 0x000000040300720c */ /* 0x000fda0000746670 */
[----:B--2---:R-:W-:-:S04]  /*c9e0*/  @!P2 LEA R2, P1, R205, R2, 0x1 ;  /* 0x00000002cd02a211 */ /* 0x004fc800078208ff */
[----:B------:R-:W-:-:S05]  /*c9f0*/  @!P2 LEA.HI.X R3, R205, R7, R8, 0x1, P1 ;  /* 0x00000007cd03a211 */ /* 0x000fca00008f0c08 */
[----:B------:R2:W-:Y:S01]  /*ca00*/  @!P2 ST.E.128 [R2.64], RZ ;  /* 0x000000ff0200a985 */ /* 0x0005e2000c101d06 */
[----:B------:R-:W-:Y:S05]  /*ca10*/  BRA.DIV ~URZ, `(.L_x_130) ;  /* 0x00003a427f007947 */ /* 0x000fea000b800000 */
[----:B------:R1:W2:Y:S02]  /*ca20*/  SHFL.IDX PT, R7, R5, 0x4, 0x181f ;  /* 0x00981f0005077f89 */ /* 0x0002a400000e0000 */
.L_x_204:
[----:B------:R-:W-:Y:S05]  /*ca30*/  BRA.DIV ~URZ, `(.L_x_131) ;  /* 0x00003a927f007947 */ /* 0x000fea000b800000 */
[----:B--2---:R2:W1:Y:S02]  /*ca40*/  SHFL.IDX PT, R2, R6, 0x4, 0x181f ;  /* 0x00981f0006027f89 */ /* 0x00446400000e0000 */
.L_x_205:
[----:B------:R-:W-:Y:S02]  /*ca50*/  IADD3 R3, R0, 0x40, RZ ;  /* 0x0000004000037810 */ /* 0x000fe40007ffe0ff */
[----:B------:R-:W-:Y:S02]  /*ca60*/  SHF.R.S32.HI R8, RZ, 0x1f, R205 ;  /* 0x0000001fff087819 */ /* 0x000fe400000114cd */
[----:B------:R-:W-:-:S13]  /*ca70*/  ISETP.GE.OR P2, PT, R3, R4, P0 ;  /* 0x000000040300720c */ /* 0x000fda0000746670 */
[----:B-1----:R-:W-:-:S04]  /*ca80*/  @!P2 LEA R2, P1, R205, R2, 0x1 ;  /* 0x00000002cd02a211 */ /* 0x002fc800078208ff */
[----:B------:R-:W-:-:S05]  /*ca90*/  @!P2 LEA.HI.X R3, R205, R7, R8, 0x1, P1 ;  /* 0x00000007cd03a211 */ /* 0x000fca00008f0c08 */
[----:B------:R1:W-:Y:S01]  /*caa0*/  @!P2 ST.E.128 [R2.64], RZ ;  /* 0x000000ff0200a985 */ /* 0x0003e2000c101d06 */
[----:B------:R-:W-:Y:S05]  /*cab0*/  BRA.DIV ~URZ, `(.L_x_132) ;  /* 0x00003a827f007947 */ /* 0x000fea000b800000 */
[----:B------:R1:W2:Y:S04]  /*cac0*/  SHFL.IDX PT, R7, R5, 0x5, 0x181f ;  /* 0x00b81f0005077f89 */ /* 0x0002a800000e0000 */
[----:B-1----:R1:W3:Y:S02]  /*cad0*/  SHFL.IDX PT, R2, R6, 0x5, 0x181f ;  /* 0x00b81f0006027f89 */ /* 0x0022e400000e0000 */
.L_x_206:
[----:B------:R-:W-:Y:S02]  /*cae0*/  IADD3 R3, R0, 0x50, RZ ;  /* 0x0000005000037810 */ /* 0x000fe40007ffe0ff */
[----:B------:R-:W-:Y:S02]  /*caf0*/  SHF.R.S32.HI R8, RZ, 0x1f, R205 ;  /* 0x0000001fff087819 */ /* 0x000fe400000114cd */
[----:B------:R-:W-:-:S13]  /*cb00*/  ISETP.GE.OR P2, PT, R3, R4, P0 ;  /* 0x000000040300720c */ /* 0x000fda0000746670 */
[----:B---3--:R-:W-:-:S04]  /*cb10*/  @!P2 LEA R2, P1, R205, R2, 0x1 ;  /* 0x00000002cd02a211 */ /* 0x008fc800078208ff */
[----:B--2---:R-:W-:-:S05]  /*cb20*/  @!P2 LEA.HI.X R3, R205, R7, R8, 0x1, P1 ;  /* 0x00000007cd03a211 */ /* 0x004fca00008f0c08 */
[----:B------:R2:W-:Y:S01]  /*cb30*/  @!P2 ST.E.128 [R2.64], RZ ;  /* 0x000000ff0200a985 */ /* 0x0005e2000c101d06 */
[----:B------:R-:W-:Y:S05]  /*cb40*/  BRA.DIV ~URZ, `(.L_x_133) ;  /* 0x00003ac27f007947 */ /* 0x000fea000b800000 */
[----:B------:R3:W1:Y:S02]  /*cb50*/  SHFL.IDX PT, R7, R5, 0x6, 0x181f ;  /* 0x00d81f0005077f89 */ /* 0x00066400000e0000 */
.L_x_207:
[----:B------:R-:W-:Y:S05]  /*cb60*/  BRA.DIV ~URZ, `(.L_x_134) ;  /* 0x00003b127f007947 */ /* 0x000fea000b800000 */
[----:B--2---:R2:W3:Y:S02]  /*cb70*/  SHFL.IDX PT, R2, R6, 0x6, 0x181f ;  /* 0x00d81f0006027f89 */ /* 0x0044e400000e0000 */
.L_x_208:
[----:B------:R-:W-:Y:S02]  /*cb80*/  IADD3 R3, R0, 0x60, RZ ;  /* 0x0000006000037810 */ /* 0x000fe40007ffe0ff */
[----:B------:R-:W-:Y:S02]  /*cb90*/  SHF.R.S32.HI R8, RZ, 0x1f, R205 ;  /* 0x0000001fff087819 */ /* 0x000fe400000114cd */
[----:B------:R-:W-:-:S13]  /*cba0*/  ISETP.GE.OR P2, PT, R3, R4, P0 ;  /* 0x000000040300720c */ /* 0x000fda0000746670 */
[----:B---3--:R-:W-:-:S04]  /*cbb0*/  @!P2 LEA R2, P1, R205, R2, 0x1 ;  /* 0x00000002cd02a211 */ /* 0x008fc800078208ff */
[----:B-1----:R-:W-:-:S05]  /*cbc0*/  @!P2 LEA.HI.X R3, R205, R7, R8, 0x1, P1 ;  /* 0x00000007cd03a211 */ /* 0x002fca00008f0c08 */
[----:B------:R1:W-:Y:S01]  /*cbd0*/  @!P2 ST.E.128 [R2.64], RZ ;  /* 0x000000ff0200a985 */ /* 0x0003e2000c101d06 */
[----:B------:R-:W-:Y:S05]  /*cbe0*/  BRA.DIV ~URZ, `(.L_x_135) ;  /* 0x00003b027f007947 */ /* 0x000fea000b800000 */
[----:B----4-:R-:W3:Y:S04]  /*cbf0*/  SHFL.IDX PT, R5, R5, 0x7, 0x181f ;  /* 0x00f81f0005057f89 */ /* 0x010ee800000e0000 */
[----:B-1----:R1:W4:Y:S02]  /*cc00*/  SHFL.IDX PT, R2, R6, 0x7, 0x181f ;  /* 0x00f81f0006027f89 */ /* 0x00232400000e0000 */
.L_x_209:
[----:B------:R-:W-:Y:S02]  /*cc10*/  IADD3 R0, R0, 0x70, RZ ;  /* 0x0000007000007810 */ /* 0x000fe40007ffe0ff */
[----:B-12---:R-:W-:Y:S02]  /*cc20*/  SHF.R.S32.HI R6, RZ, 0x1f, R205 ;  /* 0x0000001fff067819 */ /* 0x006fe400000114cd */
[----:B------:R-:W-:-:S13]  /*cc30*/  ISETP.GE.OR P1, PT, R0, R4, P0 ;  /* 0x000000040000720c */ /* 0x000fda0000726670 */
[----:B----4-:R-:W-:-:S04]  /*cc40*/  @!P1 LEA R2, P0, R205, R2, 0x1 ;  /* 0x00000002cd029211 */ /* 0x010fc800078008ff */
[----:B---3--:R-:W-:-:S05]  /*cc50*/  @!P1 LEA.HI.X R3, R205, R5, R6, 0x1, P0 ;  /* 0x00000005cd039211 */ /* 0x008fca00000f0c06 */
[----:B------:R1:W-:Y:S04]  /*cc60*/  @!P1 ST.E.128 [R2.64], RZ ;  /* 0x000000ff02009985 */ /* 0x0003e8000c101d06 */
.L_x_108:
[----:B------:R-:W-:Y:S05]  /*cc70*/  BSYNC B1 ;  /* 0x0000000000017941 */ /* 0x000fea0003800000 */
.L_x_92:
[----:B-1----:R-:W5:Y:S02]  /*cc80*/  LDL R0, [R1+0x88] ;  /* 0x0000880001007983 */ /* 0x002f640000100800 */
[----:B-----5:R-:W-:-:S13]  /*cc90*/  ISETP.NE.AND P0, PT, R0, RZ, PT ;  /* 0x000000ff0000720c */ /* 0x020fda0003f05270 */
[----:B------:R-:W-:Y:S01]  /*cca0*/  @P0 WARPSYNC 0xffffffff ;  /* 0xffffffff00000948 */ /* 0x000fe20003800000 */
[----:B------:R-:W-:Y:S06]  /*ccb0*/  @P0 BAR.SYNC.DEFER_BLOCKING 0x5, 0x80 ;  /* 0x0142000000000b1d */ /* 0x000fec0000010000 */
[----:B--234-:R-:W1:Y:S04]  /*ccc0*/  @P0 LDS.128 R4, [0x9100] ;  /* 0x00910000ff040984 */ /* 0x01ce680000000c00 */
[----:B-1----:R1:W-:Y:S04]  /*ccd0*/  @P0 STL.64 [R1], R4 ;  /* 0x0000000401000387 */ /* 0x0023e80000100a00 */
[----:B------:R1:W-:Y:S04]  /*cce0*/  @P0 STL.64 [R1+0x8], R6 ;  /* 0x0000080601000387 */ /* 0x0003e80000100a00 */
[----:B------:R-:W-:Y:S06]  /*ccf0*/  @P0 BAR.ARV 0x4, 0x80 ;  /* 0x0102000000000b1d */ /* 0x000fec0000002000 */
[----:B------:R-:W-:Y:S05]  /*cd00*/  @P0 BRA `(.L_x_136) ;  /* 0x00000b9000000947 */ /* 0x000fea0003800000 */
[----:B------:R-:W2:Y:S01]  /*cd10*/  S2R R0, SR_TID.X ;  /* 0x0000000000007919 */ /* 0x000ea20000002100 */
[----:B-1----:R-:W-:Y:S01]  /*cd20*/  IMAD.MOV.U32 R7, RZ, RZ, RZ ;  /* 0x000000ffff077224 */ /* 0x002fe200078e00ff */
[----:B--2---:R-:W-:-:S04]  /*cd30*/  LOP3.LUT R13, R0, 0x1f, RZ, 0xc0, !PT ;  /* 0x0000001f000d7812 */ /* 0x004fc800078ec0ff */
[----:B------:R-:W-:Y:S01]  /*cd40*/  ISETP.NE.AND P5, PT, R13, 0x1f, PT ;  /* 0x0000001f0d00780c */ /* 0x000fe20003fa5270 */
[----:B------:R-:W-:Y:S10]  /*cd50*/  BRA.DIV ~URZ, `(.L_x_137) ;  /* 0x00003a627f007947 */ /* 0x000ff4000b800000 */
[----:B------:R1:W2:Y:S02]  /*cd60*/  SHFL.IDX PT, R9, R88, RZ, 0x1f ;  /* 0x00001fff58097589 */ /* 0x0002a400000e0000 */
.L_x_210:
[----:B------:R-:W-:Y:S05]  /*cd70*/  BRA.DIV ~URZ, `(.L_x_138) ;  /* 0x00003ab27f007947 */ /* 0x000fea000b800000 */
[----:B------:R3:W4:Y:S02]  /*cd80*/  SHFL.IDX PT, R8, R88, 0x1, 0x1f ;  /* 0x00201f0058087f89 */ /* 0x00072400000e0000 */
.L_x_211:
[----:B------:R-:W5:Y:S01]  /*cd90*/  LDL R0, [R1+0xc] ;  /* 0x00000c0001007983 */ /* 0x000f620000100800 */
[----:B------:R-:W-:Y:S02]  /*cda0*/  IMAD.MOV.U32 R6, RZ, RZ, RZ ;  /* 0x000000ffff067224 */ /* 0x000fe400078e00ff */
[----:B-----5:R-:W-:-:S05]  /*cdb0*/  IMAD.IADD R0, R0, 0x1, R13 ;  /* 0x0000000100007824 */ /* 0x020fca00078e020d */
[----:B------:R-:W-:-:S13]  /*cdc0*/  ISETP.GE.OR P0, PT, R0, c[0x0][0x53c], !P5 ;  /* 0x00014f0000007a0c */ /* 0x000fda0006f06670 */
[----:B------:R-:W-:Y:S01]  /*cdd0*/  @!P0 IMAD.MOV.U32 R2, RZ, RZ, 0x4 ;  /* 0x00000004ff028424 */ /* 0x000fe200078e00ff */
[----:B------:R-:W-:-:S03]  /*cde0*/  @!P0 MOV R3, 0x4 ;  /* 0x0000000400038802 */ /* 0x000fc60000000f00 */
[----:B------:R-:W-:-:S04]  /*cdf0*/  @!P0 IMAD.WIDE R4, R0, R2, c[0x0][0x580] ;  /* 0x0001600000048625 */ /* 0x000fc800078e0202 */
[----:B------:R-:W-:Y:S01]  /*ce00*/  @!P0 IMAD.WIDE R2, R0, R3, c[0x0][0x578] ;  /* 0x00015e0000028625 */ /* 0x000fe200078e0203 */
[----:B------:R-:W5:Y:S04]  /*ce10*/  @!P0 LDG.E R6, [R4.64] ;  /* 0x0000000604068981 */ /* 0x000f68000c1e1900 */
[----:B------:R-:W5:Y:S01]  /*ce20*/  @!P0 LDG.E R7, [R2.64] ;  /* 0x0000000602078981 */ /* 0x000f62000c1e1900 */
[C---:B------:R-:W-:Y:S02]  /*ce30*/  ISETP.GE.U32.AND P4, PT, R13.reuse, 0x10, PT ;  /* 0x000000100d00780c */ /* 0x040fe40003f86070 */
[C---:B------:R-:W-:Y:S02]  /*ce40*/  ISETP.GE.U32.AND P3, PT, R13.reuse, 0x8, PT ;  /* 0x000000080d00780c */ /* 0x040fe40003f66070 */
[----:B------:R-:W-:-:S02]  /*ce50*/  ISETP.GE.U32.AND P2, PT, R13, 0x4, PT ;  /* 0x000000040d00780c */ /* 0x000fc40003f46070 */
[C---:B------:R-:W-:Y:S02]  /*ce60*/  ISETP.GE.U32.AND P1, PT, R13.reuse, 0x2, PT ;  /* 0x000000020d00780c */ /* 0x040fe40003f26070 */
[----:B------:R-:W-:Y:S02]  /*ce70*/  ISETP.NE.AND P0, PT, R13, RZ, PT ;  /* 0x000000ff0d00720c */ /* 0x000fe40003f05270 */
[----:B------:R-:W-:Y:S01]  /*ce80*/  MOV R10, RZ ;  /* 0x000000ff000a7202 */ /* 0x000fe20000000f00 */
[----:B-----5:R-:W-:Y:S01]  /*ce90*/  IMAD R0, R7, R6, RZ ;  /* 0x0000000607007224 */ /* 0x020fe200078e02ff */
[----:B------:R-:W-:Y:S07]  /*cea0*/  BRA.DIV ~URZ, `(.L_x_139) ;  /* 0x000039f27f007947 */ /* 0x000fee000b800000 */
[----:B------:R1:W3:Y:S02]  /*ceb0*/  SHFL.UP PT, R4, R0, 0x1, RZ ;  /* 0x0420000000047989 */ /* 0x0002e400000e00ff */
.L_x_212:
[----:B---3--:R-:W-:-:S04]  /*cec0*/  SEL R4, R4, RZ, P0 ;  /* 0x000000ff04047207 */ /* 0x008fc80000000000 */
        /* <DEDUP_REMOVED lines=14> */
[----:B------:R1:W3:Y:S02]  /*cfb0*/  SHFL.IDX PT, R0, R4, 0x1f, 0x1f ;  /* 0x03e01f0004007f89 */ /* 0x0002e400000e0000 */
.L_x_213:
[----:B---3--:R-:W-:Y:S01]  /*cfc0*/  IMAD R0, R0, c[0x0][0x538], RZ ;  /* 0x00014e0000007a24 */ /* 0x008fe200078e02ff */
[----:B------:R-:W-:Y:S04]  /*cfd0*/  BSSY B1, `(.L_x_141) ;  /* 0x0000083000017945 */ /* 0x000fe80003800000 */
[----:B----4-:R-:W-:-:S04]  /*cfe0*/  IADD3 R8, R0, R8, RZ ;  /* 0x0000000800087210 */ /* 0x010fc80007ffe0ff */
[----:B--2---:R-:W-:-:S13]  /*cff0*/  ISETP.GT.AND P6, PT, R8, R9, PT ;  /* 0x000000090800720c */ /* 0x004fda0003fc4270 */
[----:B------:R-:W-:Y:S05]  /*d000*/  @P6 BRA `(.L_x_142) ;  /* 0x0000025000006947 */ /* 0x000fea0003800000 */
.L_x_146:
[----:B------:R-:W2:Y:S02]  /*d010*/  LDL.LU R0, [R1+0xc] ;  /* 0x00000c0001007983 */ /* 0x000ea40000300800 */
[----:B--2---:R-:W-:-:S04]  /*d020*/  IADD3 R0, R0, 0x1f, RZ ;  /* 0x0000001f00007810 */ /* 0x004fc80007ffe0ff */
[----:B------:R-:W-:-:S13]  /*d030*/  ISETP.GE.AND P6, PT, R0, c[0x0][0x53c], PT ;  /* 0x00014f0000007a0c */ /* 0x000fda0003fc6270 */
[----:B------:R-:W-:Y:S05]  /*d040*/  @P6 BRA `(.L_x_143) ;  /* 0x0000076000006947 */ /* 0x000fea0003800000 */
[----:B------:R2:W-:Y:S01]  /*d050*/  STL [R1+0xc], R0 ;  /* 0x00000c0001007387 */ /* 0x0005e20000100800 */
[----:B------:R-:W-:Y:S01]  /*d060*/  CS2R R6, SRZ ;  /* 0x0000000000067805 */ /* 0x000fe2000001ff00 */
[----:B--2---:R-:W-:-:S04]  /*d070*/  IADD3 R0, R0, R13, RZ ;  /* 0x0000000d00007210 */ /* 0x004fc80007ffe0ff */
[----:B------:R-:W-:-:S13]  /*d080*/  ISETP.GE.OR P6, PT, R0, c[0x0][0x53c], !P5 ;  /* 0x00014f0000007a0c */ /* 0x000fda0006fc6670 */
[----:B------:R-:W-:Y:S02]  /*d090*/  @!P6 MOV R2, 0x4 ;  /* 0x000000040002e802 */ /* 0x000fe40000000f00 */
[----:B------:R-:W-:-:S03]  /*d0a0*/  @!P6 MOV R3, 0x4 ;  /* 0x000000040003e802 */ /* 0x000fc60000000f00 */
[----:B-1----:R-:W-:-:S04]  /*d0b0*/  @!P6 IMAD.WIDE R4, R0, R2, c[0x0][0x580] ;  /* 0x000160000004e625 */ /* 0x002fc800078e0202 */
[----:B------:R-:W-:Y:S01]  /*d0c0*/  @!P6 IMAD.WIDE R2, R0, R3, c[0x0][0x578] ;  /* 0x00015e000002e625 */ /* 0x000fe200078e0203 */
[----:B------:R-:W2:Y:S04]  /*d0d0*/  @!P6 LDG.E R6, [R4.64] ;  /* 0x000000060406e981 */ /* 0x000ea8000c1e1900 */
[----:B------:R-:W2:Y:S02]  /*d0e0*/  @!P6 LDG.E R7, [R2.64] ;  /* 0x000000060207e981 */ /* 0x000ea4000c1e1900 */
[----:B--2---:R-:W-:Y:S01]  /*d0f0*/  IMAD R0, R7, R6, RZ ;  /* 0x0000000607007224 */ /* 0x004fe200078e02ff */
[----:B------:R-:W-:Y:S05]  /*d100*/  BRA.DIV ~URZ, `(.L_x_144) ;  /* 0x000039827f007947 */ /* 0x000fea000b800000 */
[----:B------:R1:W2:Y:S02]  /*d110*/  SHFL.UP PT, R2, R0, 0x1, RZ ;  /* 0x0420000000027989 */ /* 0x0002a400000e00ff */
.L_x_214:
        /* <DEDUP_REMOVED lines=16> */
.L_x_215:
[----:B--2---:R-:W-:-:S05]  /*d220*/  IMAD R0, R0, c[0x0][0x538], RZ ;  /* 0x00014e0000007a24 */ /* 0x004fca00078e02ff */
[----:B------:R-:W-:-:S04]  /*d230*/  IADD3 R8, R0, R8, RZ ;  /* 0x0000000800087210 */ /* 0x000fc80007ffe0ff */
[----:B------:R-:W-:-:S13]  /*d240*/  ISETP.GT.AND P6, PT, R8, R9, PT ;  /* 0x000000090800720c */ /* 0x000fda0003fc4270 */
[----:B-1----:R-:W-:Y:S05]  /*d250*/  @!P6 BRA `(.L_x_146) ;  /* 0xfffffdb00000e947 */ /* 0x002fea000383ffff */
.L_x_142:
[----:B------:R-:W-:-:S05]  /*d260*/  IADD3 R8, -R0, R8, RZ ;  /* 0x0000000800087210 */ /* 0x000fca0007ffe1ff */
[----:B------:R-:W-:-:S05]  /*d270*/  IMAD R0, R4, c[0x0][0x538], R8 ;  /* 0x00014e0004007a24 */ /* 0x000fca00078e0208 */
[----:B------:R-:W-:Y:S01]  /*d280*/  ISETP.GT.AND P0, PT, R0, R9, PT ;  /* 0x000000090000720c */ /* 0x000fe20003f04270 */
[----:B------:R-:W-:-:S12]  /*d290*/  BRA.DIV ~URZ, `(.L_x_147) ;  /* 0x000039f27f007947 */ /* 0x000fd8000b800000 */
[----:B------:R-:W-:-:S04]  /*d2a0*/  VOTE.ANY R0, PT, !P0 ;  /* 0x0000000000007806 */ /* 0x000fc800040e0100 */
.L_x_216:
[----:B------:R2:W3:Y:S01]  /*d2b0*/  POPC R11, R0 ;  /* 0x00000000000b7309 */ /* 0x0004e20000000000 */
[----:B------:R-:W-:Y:S05]  /*d2c0*/  BRA.DIV ~URZ, `(.L_x_148) ;  /* 0x00003a027f007947 */ /* 0x000fea000b800000 */
[----:B---3--:R3:W4:Y:S04]  /*d2d0*/  SHFL.IDX PT, R6, R6, R11, 0x1f ;  /* 0x00001f0b06067589 */ /* 0x00872800000e0000 */
[----:B------:R3:W1:Y:S02]  /*d2e0*/  SHFL.IDX PT, R7, R7, R11, 0x1f ;  /* 0x00001f0b07077589 */ /* 0x00066400000e0000 */
.L_x_217:
[----:B------:R-:W-:Y:S01]  /*d2f0*/  ISETP.NE.AND P0, PT, R0, RZ, PT ;  /* 0x000000ff0000720c */ /* 0x000fe20003f05270 */
[----:B------:R-:W-:-:S12]  /*d300*/  BSSY B0, `(.L_x_149) ;  /* 0x0000005000007945 */ /* 0x000fd80003800000 */
[----:B------:R-:W-:Y:S05]  /*d310*/  @!P0 BRA `(.L_x_150) ;  /* 0x0000003000008947 */ /* 0x000fea0003800000 */
[----:B--2---:R-:W-:Y:S01]  /*d320*/  IADD3 R0, R11, -0x1, RZ ;  /* 0xffffffff0b007810 */ /* 0x004fe20007ffe0ff */
[----:B------:R-:W-:Y:S05]  /*d330*/  BRA.DIV ~URZ, `(.L_x_151) ;  /* 0x00003a627f007947 */ /* 0x000fea000b800000 */
[----:B------:R2:W3:Y:S02]  /*d340*/  SHFL.IDX PT, R10, R4, R0, 0x1f ;  /* 0x00001f00040a7589 */ /* 0x0004e400000e0000 */
.L_x_150:
[----:B------:R-:W-:Y:S05]  /*d350*/  BSYNC B0 ;  /* 0x0000000000007941 */ /* 0x000fea0003800000 */
.L_x_149:
[----:B---3--:R-:W-:Y:S01]  /*d360*/  IMAD R5, R10, c[0x0][0x538], R8 ;  /* 0x00014e000a057a24 */ /* 0x008fe200078e0208 */
[----:B-12-4-:R-:W-:Y:S02]  /*d370*/  IABS R4, R6 ;  /* 0x0000000600047213 */ /* 0x016fe40000000000 */
[----:B------:R-:W-:Y:S01]  /*d380*/  IABS R0, R7 ;  /* 0x0000000700007213 */ /* 0x000fe20000000000 */
[----:B------:R-:W-:Y:S01]  /*d390*/  IMAD.IADD R10, R9, 0x1, -R5 ;  /* 0x00000001090a7824 */ /* 0x000fe200078e0a05 */
[----:B------:R1:W-:Y:S01]  /*d3a0*/  STL [R1], R5 ;  /* 0x0000000501007387 */ /* 0x0003e20000100800 */
[----:B------:R-:W2:Y:S03]  /*d3b0*/  I2F.RP R2, R4 ;  /* 0x0000000400027306 */ /* 0x000ea60000209400 */
[----:B------:R-:W3:Y:S05]  /*d3c0*/  LDL.LU R14, [R1+0xc] ;  /* 0x00000c00010e7983 */ /* 0x000eea0000300800 */
[----:B--2---:R-:W2:Y:S02]  /*d3d0*/  MUFU.RCP R2, R2 ;  /* 0x0000000200027308 */ /* 0x004ea40000001000 */
[----:B--2---:R-:W-:-:S06]  /*d3e0*/  IADD3 R2, R2, 0xffffffe, RZ ;  /* 0x0ffffffe02027810 */ /* 0x004fcc0007ffe0ff */
[----:B------:R-:W2:Y:S01]  /*d3f0*/  F2I.FTZ.U32.TRUNC.NTZ R3, R2 ;  /* 0x0000000200037305 */ /* 0x000ea2000021f000 */
[----:B-1----:R-:W-:Y:S01]  /*d400*/  IMAD.MOV.U32 R5, RZ, RZ, R0 ;  /* 0x000000ffff057224 */ /* 0x002fe200078e0000 */
[----:B------:R-:W-:Y:S02]  /*d410*/  IABS R0, R6 ;  /* 0x0000000600007213 */ /* 0x000fe40000000000 */
[----:B------:R-:W-:-:S04]  /*d420*/  IABS R9, R10 ;  /* 0x0000000a00097213 */ /* 0x000fc80000000000 */
[----:B------:R-:W1:Y:S01]  /*d430*/  I2F.RP R12, R5 ;  /* 0x00000005000c7306 */ /* 0x000e620000209400 */
[----:B--2---:R-:W-:-:S04]  /*d440*/  IMAD.MOV R2, RZ, RZ, -R3 ;  /* 0x000000ffff027224 */ /* 0x004fc800078e0a03 */
[----:B------:R-:W-:Y:S01]  /*d450*/  IMAD R8, R2, R4, RZ ;  /* 0x0000000402087224 */ /* 0x000fe200078e02ff */
[----:B------:R-:W-:Y:S01]  /*d460*/  MOV R2, RZ ;  /* 0x000000ff00027202 */ /* 0x000fe20000000f00 */
[----:B------:R-:W-:-:S04]  /*d470*/  IMAD.MOV R0, RZ, RZ, -R0 ;  /* 0x000000ffff007224 */ /* 0x000fc800078e0a00 */
[----:B------:R-:W-:-:S04]  /*d480*/  IMAD.HI.U32 R8, R3, R8, R2 ;  /* 0x0000000803087227 */ /* 0x000fc800078e0002 */
[----:B------:R-:W-:Y:S02]  /*d490*/  IMAD.MOV.U32 R2, RZ, RZ, R9 ;  /* 0x000000ffff027224 */ /* 0x000fe400078e0009 */
[----:B------:R-:W-:Y:S02]  /*d4a0*/  IMAD.MOV.U32 R3, RZ, RZ, R0 ;  /* 0x000000ffff037224 */ /* 0x000fe400078e0000 */
[----:B------:R-:W-:-:S04]  /*d4b0*/  IMAD.HI.U32 R0, R8, R2, RZ ;  /* 0x0000000208007227 */ /* 0x000fc800078e00ff */
[----:B------:R-:W-:Y:S02]  /*d4c0*/  IMAD R2, R0, R3, R2 ;  /* 0x0000000300027224 */ /* 0x000fe400078e0202 */
[----:B-1----:R-:W1:Y:S03]  /*d4d0*/  MUFU.RCP R3, R12 ;  /* 0x0000000c00037308 */ /* 0x002e660000001000 */
[----:B------:R-:W-:Y:S02]  /*d4e0*/  ISETP.GT.U32.AND P1, PT, R4, R2, PT ;  /* 0x000000020400720c */ /* 0x000fe40003f24070 */
[----:B-1----:R-:W-:-:S11]  /*d4f0*/  IADD3 R3, R3, 0xffffffe, RZ ;  /* 0x0ffffffe03037810 */ /* 0x002fd60007ffe0ff */
[-C--:B------:R-:W-:Y:S01]  /*d500*/  @!P1 IADD3 R2, R2, -R4.reuse, RZ ;  /* 0x8000000402029210 */ /* 0x080fe20007ffe0ff */
[----:B------:R-:W1:Y:S03]  /*d510*/  F2I.FTZ.U32.TRUNC.NTZ R3, R3 ;  /* 0x0000000300037305 */ /* 0x000e66000021f000 */
[----:B------:R-:W-:Y:S02]  /*d520*/  ISETP.GE.U32.AND P2, PT, R2, R4, PT ;  /* 0x000000040200720c */ /* 0x000fe40003f46070 */
[----:B------:R-:W-:Y:S02]  /*d530*/  LOP3.LUT R2, R10, R6, RZ, 0x3c, !PT ;  /* 0x000000060a027212 */ /* 0x000fe400078e3cff */
[----:B------:R-:W-:Y:S02]  /*d540*/  @!P1 IADD3 R0, R0, 0x1, RZ ;  /* 0x0000000100009810 */ /* 0x000fe40007ffe0ff */
[----:B------:R-:W-:-:S02]  /*d550*/  ISETP.GE.AND P0, PT, R2, RZ, PT ;  /* 0x000000ff0200720c */ /* 0x000fc40003f06270 */
[----:B------:R-:W-:-:S05]  /*d560*/  ISETP.NE.AND P1, PT, R6, RZ, PT ;  /* 0x000000ff0600720c */ /* 0x000fca0003f25270 */
[----:B------:R-:W-:Y:S01]  /*d570*/  @P2 IADD3 R0, R0, 0x1, RZ ;  /* 0x0000000100002810 */ /* 0x000fe20007ffe0ff */
[----:B-1----:R-:W-:-:S04]  /*d580*/  IMAD.MOV R2, RZ, RZ, -R3 ;  /* 0x000000ffff027224 */ /* 0x002fc800078e0a03 */
[----:B------:R-:W-:Y:S01]  /*d590*/  IMAD.MOV.U32 R4, RZ, RZ, R2 ;  /* 0x000000ffff047224 */ /* 0x000fe200078e0002 */
[----:B------:R-:W-:Y:S01]  /*d5a0*/  IABS R2, R7 ;  /* 0x0000000700027213 */ /* 0x000fe20000000000 */
[----:B------:R-:W-:Y:S01]  /*d5b0*/  @!P0 IMAD.MOV R0, RZ, RZ, -R0 ;  /* 0x000000ffff008224 */ /* 0x000fe200078e0a00 */
[----:B------:R-:W-:Y:S01]  /*d5c0*/  @!P1 LOP3.LUT R0, RZ, R6, RZ, 0x33, !PT ;  /* 0x00000006ff009212 */ /* 0x000fe200078e33ff */
[----:B------:R-:W-:Y:S01]  /*d5d0*/  IMAD R4, R4, R5, RZ ;  /* 0x0000000504047224 */ /* 0x000fe200078e02ff */
[----:B------:R-:W-:Y:S01]  /*d5e0*/  IADD3 R8, RZ, -R2, RZ ;  /* 0x80000002ff087210 */ /* 0x000fe20007ffe0ff */
[----:B------:R-:W-:Y:S01]  /*d5f0*/  IMAD.MOV.U32 R2, RZ, RZ, RZ ;  /* 0x000000ffff027224 */ /* 0x000fe200078e00ff */
[----:B------:R-:W-:-:S03]  /*d600*/  IABS R9, R0 ;  /* 0x0000000000097213 */ /* 0x000fc60000000000 */
[----:B------:R-:W-:Y:S01]  /*d610*/  IMAD.HI.U32 R2, R3, R4, R2 ;  /* 0x0000000403027227 */ /* 0x000fe200078e0002 */
[----:B------:R-:W-:-:S03]  /*d620*/  MOV R4, R8 ;  /* 0x0000000800047202 */ /* 0x000fc60000000f00 */
[----:B------:R-:W-:-:S04]  /*d630*/  IMAD.MOV.U32 R3, RZ, RZ, R9 ;  /* 0x000000ffff037224 */ /* 0x000fc800078e0009 */
[----:B------:R-:W-:-:S04]  /*d640*/  IMAD.HI.U32 R2, R2, R3, RZ ;  /* 0x0000000302027227 */ /* 0x000fc800078e00ff */
[----:B------:R-:W-:-:S05]  /*d650*/  IMAD R3, R2, R4, R3 ;  /* 0x0000000402037224 */ /* 0x000fca00078e0203 */
[----:B------:R-:W-:-:S13]  /*d660*/  ISETP.GT.U32.AND P1, PT, R5, R3, PT ;  /* 0x000000030500720c */ /* 0x000fda0003f24070 */
[----:B------:R-:W-:-:S05]  /*d670*/  @!P1 IMAD.IADD R3, R3, 0x1, -R5 ;  /* 0x0000000103039824 */ /* 0x000fca00078e0a05 */
[----:B------:R-:W-:Y:S02]  /*d680*/  ISETP.GE.U32.AND P2, PT, R3, R5, PT ;  /* 0x000000050300720c */ /* 0x000fe40003f46070 */
[----:B------:R-:W-:Y:S02]  /*d690*/  LOP3.LUT R3, R0, R7, RZ, 0x3c, !PT ;  /* 0x0000000700037212 */ /* 0x000fe400078e3cff */
[----:B------:R-:W-:Y:S02]  /*d6a0*/  @!P1 IADD3 R2, R2, 0x1, RZ ;  /* 0x0000000102029810 */ /* 0x000fe40007ffe0ff */
[----:B------:R-:W-:Y:S02]  /*d6b0*/  ISETP.GE.AND P0, PT, R3, RZ, PT ;  /* 0x000000ff0300720c */ /* 0x000fe40003f06270 */
[----:B------:R-:W-:-:S05]  /*d6c0*/  ISETP.NE.AND P1, PT, R7, RZ, PT ;  /* 0x000000ff0700720c */ /* 0x000fca0003f25270 */
[----:B------:R-:W-:-:S06]  /*d6d0*/  @P2 IADD3 R2, R2, 0x1, RZ ;  /* 0x0000000102022810 */ /* 0x000fcc0007ffe0ff */
[----:B------:R-:W-:Y:S02]  /*d6e0*/  @!P0 IMAD.MOV R2, RZ, RZ, -R2 ;  /* 0x000000ffff028224 */ /* 0x000fe400078e0a02 */
[----:B------:R-:W-:-:S04]  /*d6f0*/  @!P1 LOP3.LUT R2, RZ, R7, RZ, 0x33, !PT ;  /* 0x00000007ff029212 */ /* 0x000fc800078e33ff */
[----:B------:R-:W-:Y:S01]  /*d700*/  IADD3 R3, -R2, RZ, RZ ;  /* 0x000000ff02037210 */ /* 0x000fe20007ffe1ff */
[----:B------:R-:W-:Y:S02]  /*d710*/  IMAD R6, R0, R6, RZ ;  /* 0x0000000600067224 */ /* 0x000fe400078e02ff */
[C---:B------:R-:W-:Y:S02]  /*d720*/  IMAD R2, R7.reuse, 0x1000000, R2 ;  /* 0x0100000007027824 */ /* 0x040fe400078e0202 */
[----:B------:R-:W-:Y:S01]  /*d730*/  IMAD R0, R7, R3, R0 ;  /* 0x0000000307007224 */ /* 0x000fe200078e0200 */
[----:B------:R-:W-:-:S03]  /*d740*/  IADD3 R3, R10, -R6, RZ ;  /* 0x800000060a037210 */ /* 0x000fc60007ffe0ff */
[----:B------:R-:W-:-:S05]  /*d750*/  IMAD R0, R0, 0x10000, R2 ;  /* 0x0001000000007824 */ /* 0x000fca00078e0202 */
[----:B------:R1:W-:Y:S01]  /*d760*/  STL [R1+0x8], R0 ;  /* 0x0000080001007387 */ /* 0x0003e20000100800 */
[----:B---3--:R-:W-:-:S05]  /*d770*/  IMAD.IADD R14, R11, 0x1, R14 ;  /* 0x000000010b0e7824 */ /* 0x008fca00078e020e */
[----:B------:R1:W-:Y:S04]  /*d780*/  STL [R1+0xc], R14 ;  /* 0x00000c0e01007387 */ /* 0x0003e80000100800 */
[----:B------:R1:W-:Y:S01]  /*d790*/  STL [R1+0x4], R3 ;  /* 0x0000040301007387 */ /* 0x0003e20000100800 */
[----:B------:R-:W-:Y:S05]  /*d7a0*/  BRA `(.L_x_152) ;  /* 0x0000005000007947 */ /* 0x000fea0003800000 */
.L_x_143:
[----:B------:R-:W-:Y:S01]  /*d7b0*/  MOV R0, c[0x0][0x53c] ;  /* 0x00014f0000007a02 */ /* 0x000fe20000000f00 */
[----:B------:R2:W-:Y:S04]  /*d7c0*/  STL [R1], R9 ;  /* 0x0000000901007387 */ /* 0x0005e80000100800 */
[----:B------:R2:W-:Y:S04]  /*d7d0*/  STL [R1+0x4], RZ ;  /* 0x000004ff01007387 */ /* 0x0005e80000100800 */
[----:B------:R2:W-:Y:S04]  /*d7e0*/  STL [R1+0x8], RZ ;  /* 0x000008ff01007387 */ /* 0x0005e80000100800 */
[----:B------:R2:W-:Y:S02]  /*d7f0*/  STL [R1+0xc], R0 ;  /* 0x00000c0001007387 */ /* 0x0005e40000100800 */
.L_x_152:
[----:B------:R-:W-:Y:S05]  /*d800*/  BSYNC B1 ;  /* 0x0000000000017941 */ /* 0x000fea0003800000 */
.L_x_141:
[----:B-1----:R-:W3:Y:S04]  /*d810*/  LDL R4, [R1] ;  /* 0x0000000001047983 */ /* 0x002ee80000100800 */
[----:B------:R-:W3:Y:S04]  /*d820*/  LDL R5, [R1+0x4] ;  /* 0x0000040001057983 */ /* 0x000ee80000100800 */
[----:B------:R-:W3:Y:S04]  /*d830*/  LDL R6, [R1+0x8] ;  /* 0x0000080001067983 */ /* 0x000ee80000100800 */
[----:B------:R-:W3:Y:S01]  /*d840*/  LDL R7, [R1+0xc] ;  /* 0x00000c0001077983 */ /* 0x000ee20000100800 */
[----:B------:R-:W-:Y:S03]  /*d850*/  WARPSYNC 0xffffffff ;  /* 0xffffffff00007948 */ /* 0x000fe60003800000 */
[----:B------:R-:W-:Y:S01]  /*d860*/  BAR.SYNC.DEFER_BLOCKING 0x4, 0x80 ;  /* 0x0102000000007b1d */ /* 0x000fe20000010000 */
[----:B------:R-:W-:-:S13]  /*d870*/  ISETP.NE.AND P0, PT, R13, RZ, PT ;  /* 0x000000ff0d00720c */ /* 0x000fda0003f05270 */
[----:B---3--:R1:W-:Y:S04]  /*d880*/  @!P0 STS.128 [0x9100], R4 ;  /* 0x00910004ff008388 */ /* 0x0083e80000000c00 */
[----:B------:R-:W-:Y:S06]  /*d890*/  BAR.ARV 0x5, 0x80 ;  /* 0x0142000000007b1d */ /* 0x000fec0000002000 */
.L_x_136:
[----:B--2---:R-:W2:Y:S02]  /*d8a0*/  LDL R0, [R1+0xc] ;  /* 0x00000c0001007983 */ /* 0x004ea40000100800 */
[----:B--2---:R-:W-:-:S13]  /*d8b0*/  ISETP.GE.AND P0, PT, R0, c[0x0][0x53c], PT ;  /* 0x00014f0000007a0c */ /* 0x004fda0003f06270 */
[----:B-1----:R-:W-:Y:S01]  /*d8c0*/  @P0 CALL.REL.NOINC `(.L_x_153) ;  /* 0x0000001000000944 */ /* 0x002fe20003c00000 */
[----:B------:R-:W-:Y:S05]  /*d8d0*/  BRA `(.L_x_154) ;  /* 0xffff3ce000007947 */ /* 0x000fea000383ffff */
.L_x_153:
[----:B------:R-:W-:Y:S05]  /*d8e0*/  EXIT ;  /* 0x000000000000794d */ /* 0x000fea0003800000 */
.L_x_34:
[----:B------:R-:W-:Y:S01]  /*d8f0*/  IMAD.MOV.U32 R0, RZ, RZ, R5 ;  /* 0x000000ffff007224 */ /* 0x000fe200078e0005 */
[----:B------:R-:W-:Y:S02]  /*d900*/  MOV R2, 0x1 ;  /* 0x0000000100027802 */ /* 0x000fe40000000f00 */
[----:B------:R-:W-:Y:S02]  /*d910*/  MOV R3, 0xd930 ;  /* 0x0000d93000037802 */ /* 0x000fe40000000f00 */
[----:B------:R-:W-:Y:S05]  /*d920*/  CALL.REL.NOINC `($__internal_2_$__cuda_sm70_shflsync_up_p) ;  /* 0x0000359000007944 */ /* 0x000fea0003c00000 */
[----:B------:R-:W-:Y:S01]  /*d930*/  MOV R0, R4 ;  /* 0x0000000400007202 */ /* 0x000fe20000000f00 */
[----:B------:R-:W-:Y:S05]  /*d940*/  BRA `(.L_x_155) ;  /* 0xffff2b2000007947 */ /* 0x000fea000383ffff */
.L_x_35:
[----:B------:R-:W-:Y:S01]  /*d950*/  IMAD.MOV.U32 R0, RZ, RZ, R5 ;  /* 0x000000ffff007224 */ /* 0x000fe200078e0005 */
[----:B------:R-:W-:Y:S02]  /*d960*/  MOV R2, 0x2 ;  /* 0x0000000200027802 */ /* 0x000fe40000000f00 */
[----:B------:R-:W-:Y:S02]  /*d970*/  MOV R3, 0xd990 ;  /* 0x0000d99000037802 */ /* 0x000fe40000000f00 */
[----:B------:R-:W-:Y:S05]  /*d980*/  CALL.REL.NOINC `($__internal_2_$__cuda_sm70_shflsync_up_p) ;  /* 0x0000353000007944 */ /* 0x000fea0003c00000 */
[----:B------:R-:W-:Y:S01]  /*d990*/  SEL R0, R4, RZ, P4 ;  /* 0x000000ff04007207 */ /* 0x000fe20002000000 */
[----:B------:R-:W-:Y:S01]  /*d9a0*/  IMAD.MOV.U32 R2, RZ, RZ, 0x4 ;  /* 0x00000004ff027424 */ /* 0x000fe200078e00ff */
[----:B------:R-:W-:-:S03]  /*d9b0*/  MOV R3, 0xd9e0 ;  /* 0x0000d9e000037802 */ /* 0x000fc60000000f00 */
[----:B------:R-:W-:Y:S02]  /*d9c0*/  IMAD.IADD R0, R5, 0x1, R0 ;  /* 0x0000000105007824 */ /* 0x000fe400078e0200 */
        /* <DEDUP_REMOVED lines=13> */
[----:B------:R-:W-:Y:S02]  /*daa0*/  MOV R3, 0x1f ;  /* 0x0000001f00037802 */ /* 0x000fe40000000f00 */
[----:B------:R-:W-:Y:S01]  /*dab0*/  MOV R2, 0xdaf0 ;  /* 0x0000daf000027802 */ /* 0x000fe20000000f00 */
[----:B------:R-:W-:-:S04]  /*dac0*/  IMAD.IADD R4, R0, 0x1, R4 ;  /* 0x0000000100047824 */ /* 0x000fc800078e0204 */
[----:B------:R-:W-:Y:S02]  /*dad0*/  IMAD.MOV.U32 R204, RZ, RZ, R4 ;  /* 0x000000ffffcc7224 */ /* 0x000fe400078e0004 */
[----:B------:R-:W-:Y:S05]  /*dae0*/  CALL.REL.NOINC `($__internal_1_$__cuda_sm70_shflsync_idx_p) ;  /* 0x0000338000007944 */ /* 0x000fea0003c00000 */
[----:B------:R-:W-:Y:S01]  /*daf0*/  MOV R0, R203 ;  /* 0x000000cb00007202 */ /* 0x000fe20000000f00 */
[----:B------:R-:W-:Y:S05]  /*db00*/  BRA `(.L_x_156) ;  /* 0xffff2a6000007947 */ /* 0x000fea000383ffff */
.L_x_37:
[----:B------:R-:W-:Y:S02]  /*db10*/  SEL R0, RZ, 0x1, P0 ;  /* 0x00000001ff007807 */ /* 0x000fe40000000000 */
[----:B------:R-:W-:Y:S02]  /*db20*/  MOV R2, 0xdb40 ;  /* 0x0000db4000027802 */ /* 0x000fe40000000f00 */
[----:B------:R-:W-:Y:S05]  /*db30*/  CALL.REL.NOINC `($__internal_3_$__cuda_sm70_votesync_ballot) ;  /* 0x000033f000007944 */ /* 0x000fea0003c00000 */
[----:B------:R-:W-:Y:S05]  /*db40*/  BRA `(.L_x_157) ;  /* 0xffff2ab000007947 */ /* 0x000fea000383ffff */
.L_x_38:
[----:B------:R-:W-:Y:S01]  /*db50*/  IMAD.MOV.U32 R204, RZ, RZ, R8 ;  /* 0x000000ffffcc7224 */ /* 0x000fe200078e0008 */
[----:B--2---:R-:W-:Y:S01]  /*db60*/  MOV R203, R13 ;  /* 0x0000000d00cb7202 */ /* 0x004fe20000000f00 */
[----:B------:R-:W-:Y:S01]  /*db70*/  IMAD.MOV.U32 R3, RZ, RZ, 0x1f ;  /* 0x0000001fff037424 */ /* 0x000fe200078e00ff */
[----:B------:R-:W-:Y:S02]  /*db80*/  MOV R2, 0xdba0 ;  /* 0x0000dba000027802 */ /* 0x000fe40000000f00 */
[----:B-1----:R-:W-:Y:S05]  /*db90*/  CALL.REL.NOINC `($__internal_1_$__cuda_sm70_shflsync_idx_p) ;  /* 0x000032d000007944 */ /* 0x002fea0003c00000 */
[----:B------:R-:W-:Y:S01]  /*dba0*/  IMAD.MOV.U32 R11, RZ, RZ, R203 ;  /* 0x000000ffff0b7224 */ /* 0x000fe200078e00cb */
[----:B------:R-:W-:Y:S01]  /*dbb0*/  MOV R204, R7 ;  /* 0x0000000700cc7202 */ /* 0x000fe20000000f00 */
[----:B------:R-:W-:Y:S01]  /*dbc0*/  IMAD.MOV.U32 R6, RZ, RZ, RZ ;  /* 0x000000ffff067224 */ /* 0x000fe200078e00ff */
[----:B------:R-:W-:Y:S01]  /*dbd0*/  MOV R203, R13 ;  /* 0x0000000d00cb7202 */ /* 0x000fe20000000f00 */
[----:B------:R-:W-:Y:S01]  /*dbe0*/  IMAD.MOV.U32 R3, RZ, RZ, 0x1f ;  /* 0x0000001fff037424 */ /* 0x000fe200078e00ff */
[----:B------:R-:W-:-:S02]  /*dbf0*/  MOV R2, 0xdc10 ;  /* 0x0000dc1000027802 */ /* 0x000fc40000000f00 */
[----:B------:R-:W-:Y:S05]  /*dc00*/  CALL.REL.NOINC `($__internal_1_$__cuda_sm70_shflsync_idx_p) ;  /* 0x0000326000007944 */ /* 0x000fea0003c00000 */
[----:B------:R-:W-:Y:S01]  /*dc10*/  MOV R10, R203 ;  /* 0x000000cb000a7202 */ /* 0x000fe20000000f00 */
[----:B------:R-:W-:Y:S05]  /*dc20*/  BRA `(.L_x_158) ;  /* 0xffff2a2000007947 */ /* 0x000fea000383ffff */
.L_x_41:
[----:B------:R-:W-:Y:S01]  /*dc30*/  IMAD.MOV.U32 R204, RZ, RZ, R4 ;  /* 0x000000ffffcc7224 */ /* 0x000fe200078e0004 */
[----:B------:R-:W-:-:S02]  /*dc40*/  MOV R3, 0x1f ;  /* 0x0000001f00037802 */ /* 0x000fc40000000f00 */
[----:B------:R-:W-:Y:S02]  /*dc50*/  MOV R2, 0xdc70 ;  /* 0x0000dc7000027802 */ /* 0x000fe40000000f00 */
[----:B-1234-:R-:W-:Y:S05]  /*dc60*/  CALL.REL.NOINC `($__internal_1_$__cuda_sm70_shflsync_idx_p) ;  /* 0x0000320000007944 */ /* 0x01efea0003c00000 */
[----:B------:R-:W-:Y:S01]  /*dc70*/  MOV R6, R203 ;  /* 0x000000cb00067202 */ /* 0x000fe20000000f00 */
[----:B------:R-:W-:Y:S05]  /*dc80*/  BRA `(.L_x_40) ;  /* 0xffff2a2000007947 */ /* 0x000fea000383ffff */
.L_x_49:
[----:B------:R-:W-:Y:S01]  /*dc90*/  IMAD.MOV.U32 R204, RZ, RZ, R5 ;  /* 0x000000ffffcc7224 */ /* 0x000fe200078e0005 */
[----:B------:R-:W-:Y:S01]  /*dca0*/  MOV R203, RZ ;  /* 0x000000ff00cb7202 */ /* 0x000fe20000000f00 */
[----:B------:R-:W-:Y:S01]  /*dcb0*/  IMAD.MOV.U32 R3, RZ, RZ, 0x181f ;  /* 0x0000181fff037424 */ /* 0x000fe200078e00ff */
[----:B------:R-:W-:Y:S02]  /*dcc0*/  MOV R2, 0xdce0 ;  /* 0x0000dce000027802 */ /* 0x000fe40000000f00 */
[----:B-----5:R-:W-:Y:S05]  /*dcd0*/  CALL.REL.NOINC `($__internal_1_$__cuda_sm70_shflsync_idx_p) ;  /* 0x0000319000007944 */ /* 0x020fea0003c00000 */
[----:B------:R-:W-:Y:S01]  /*dce0*/  MOV R7, R203 ;  /* 0x000000cb00077202 */ /* 0x000fe20000000f00 */
[----:B------:R-:W-:Y:S05]  /*dcf0*/  BRA `(.L_x_159) ;  /* 0xffff446000007947 */ /* 0x000fea000383ffff */
.L_x_50:
[----:B------:R-:W-:Y:S01]  /*dd00*/  IMAD.MOV.U32 R204, RZ, RZ, R6 ;  /* 0x000000ffffcc7224 */ /* 0x000fe200078e0006 */
[----:B------:R-:W-:Y:S01]  /*dd10*/  MOV R203, RZ ;  /* 0x000000ff00cb7202 */ /* 0x000fe20000000f00 */
[----:B------:R-:W-:Y:S01]  /*dd20*/  IMAD.MOV.U32 R3, RZ, RZ, 0x181f ;  /* 0x0000181fff037424 */ /* 0x000fe200078e00ff */
[----:B------:R-:W-:Y:S02]  /*dd30*/  MOV R2, 0xdd50 ;  /* 0x0000dd5000027802 */ /* 0x000fe40000000f00 */
[----:B-12--5:R-:W-:Y:S05]  /*dd40*/  CALL.REL.NOINC `($__internal_1_$__cuda_sm70_shflsync_idx_p) ;  /* 0x0000312000007944 */ /* 0x026fea0003c00000 */
[----:B------:R-:W-:Y:S01]  /*dd50*/  MOV R2, R203 ;  /* 0x000000cb00027202 */ /* 0x000fe20000000f00 */
[----:B------:R-:W-:Y:S05]  /*dd60*/  BRA `(.L_x_160) ;  /* 0xffff441000007947 */ /* 0x000fea000383ffff */
.L_x_53:
[----:B------:R-:W-:Y:S01]  /*dd70*/  IMAD.MOV.U32 R204, RZ, RZ, R5 ;  /* 0x000000ffffcc7224 */ /* 0x000fe200078e0005 */
[----:B------:R-:W-:Y:S01]  /*dd80*/  MOV R203, 0x1 ;  /* 0x0000000100cb7802 */ /* 0x000fe20000000f00 */
[----:B--2---:R-:W-:Y:S01]  /*dd90*/  IMAD.MOV.U32 R3, RZ, RZ, 0x181f ;  /* 0x0000181fff037424 */ /* 0x004fe200078e00ff */
[----:B----4-:R-:W-:-:S02]  /*dda0*/  MOV R2, 0xddc0 ;  /* 0x0000ddc000027802 */ /* 0x010fc40000000f00 */
[----:B-1---5:R-:W-:Y:S05]  /*ddb0*/  CALL.REL.NOINC `($__internal_1_$__cuda_sm70_shflsync_idx_p) ;  /* 0x000030b000007944 */ /* 0x022fea0003c00000 */
[----:B------:R-:W-:Y:S01]  /*ddc0*/  IMAD.MOV.U32 R7, RZ, RZ, R203 ;  /* 0x000000ffff077224 */ /* 0x000fe200078e00cb */
[----:B------:R-:W-:Y:S01]  /*ddd0*/  MOV R203, 0x1 ;  /* 0x0000000100cb7802 */ /* 0x000fe20000000f00 */
[----:B------:R-:W-:Y:S01]  /*dde0*/  IMAD.MOV.U32 R204, RZ, RZ, R6 ;  /* 0x000000ffffcc7224 */ /* 0x000fe200078e0006 */
[----:B------:R-:W-:-:S02]  /*ddf0*/  MOV R3, 0x181f ;  /* 0x0000181f00037802 */ /* 0x000fc40000000f00 */
[----:B------:R-:W-:Y:S02]  /*de00*/  MOV R2, 0xde20 ;  /* 0x0000de2000027802 */ /* 0x000fe40000000f00 */
[----:B------:R-:W-:Y:S05]  /*de10*/  CALL.REL.NOINC `($__internal_1_$__cuda_sm70_shflsync_idx_p) ;  /* 0x0000305000007944 */ /* 0x000fea0003c00000 */
[----:B------:R-:W-:Y:S01]  /*de20*/  MOV R2, R203 ;  /* 0x000000cb00027202 */ /* 0x000fe20000000f00 */
[----:B------:R-:W-:Y:S05]  /*de30*/  BRA `(.L_x_161) ;  /* 0xffff445000007947 */ /* 0x000fea000383ffff */
.L_x_56:
[----:B------:R-:W-:Y:S01]  /*de40*/  IMAD.MOV.U32 R204, RZ, RZ, R5 ;  /* 0x000000ffffcc7224 */ /* 0x000fe200078e0005 */
[----:B------:R-:W-:Y:S01]  /*de50*/  MOV R203, 0x2 ;  /* 0x0000000200cb7802 */ /* 0x000fe20000000f00 */
[----:B---3--:R-:W-:Y:S01]  /*de60*/  IMAD.MOV.U32 R3, RZ, RZ, 0x181f ;  /* 0x0000181fff037424 */ /* 0x008fe200078e00ff */
[----:B----4-:R-:W-:Y:S02]  /*de70*/  MOV R2, 0xde90 ;  /* 0x0000de9000027802 */ /* 0x010fe40000000f00 */
[----:B-12--5:R-:W-:Y:S05]  /*de80*/  CALL.REL.NOINC `($__internal_1_$__cuda_sm70_shflsync_idx_p) ;  /* 0x00002fe000007944 */ /* 0x026fea0003c00000 */
[----:B------:R-:W-:Y:S01]  /*de90*/  MOV R7, R203 ;  /* 0x000000cb00077202 */ /* 0x000fe20000000f00 */
[----:B------:R-:W-:Y:S05]  /*dea0*/  BRA `(.L_x_162) ;  /* 0xffff44c000007947 */ /* 0x000fea000383ffff */
.L_x_57:
[----:B------:R-:W-:Y:S01]  /*deb0*/  IMAD.MOV.U32 R204, RZ, RZ, R6 ;  /* 0x000000ffffcc7224 */ /* 0x000fe200078e0006 */
[----:B------:R-:W-:Y:S01]  /*dec0*/  MOV R203, 0x2 ;  /* 0x0000000200cb7802 */ /* 0x000fe20000000f00 */
[----:B------:R-:W-:Y:S01]  /*ded0*/  IMAD.MOV.U32 R3, RZ, RZ, 0x181f ;  /* 0x0000181fff037424 */ /* 0x000fe200078e00ff */
[----:B----4-:R-:W-:Y:S02]  /*dee0*/  MOV R2, 0xdf00 ;  /* 0x0000df0000027802 */ /* 0x010fe40000000f00 */
[----:B-123-5:R-:W-:Y:S05]  /*def0*/  CALL.REL.NOINC `($__internal_1_$__cuda_sm70_shflsync_idx_p) ;  /* 0x00002f7000007944 */ /* 0x02efea0003c00000 */
[----:B------:R-:W-:Y:S01]  /*df00*/  MOV R2, R203 ;  /* 0x000000cb00027202 */ /* 0x000fe20000000f00 */
[----:B------:R-:W-:Y:S05]  /*df10*/  BRA `(.L_x_163) ;  /* 0xffff447000007947 */ /* 0x000fea000383ffff */
.L_x_60:
[----:B------:R-:W-:Y:S01]  /*df20*/  IMAD.MOV.U32 R204, RZ, RZ, R5 ;  /* 0x000000ffffcc7224 */ /* 0x000fe200078e0005 */
[----:B------:R-:W-:Y:S01]  /*df30*/  MOV R203, 0x3 ;  /* 0x0000000300cb7802 */ /* 0x000fe20000000f00 */
[----:B-1----:R-:W-:Y:S01]  /*df40*/  IMAD.MOV.U32 R3, RZ, RZ, 0x181f ;  /* 0x0000181fff037424 */ /* 0x002fe200078e00ff */
[----:B--2---:R-:W-:-:S02]  /*df50*/  MOV R2, 0xdf70 ;  /* 0x0000df7000027802 */ /* 0x004fc40000000f00 */
[----:B---345:R-:W-:Y:S05]  /*df60*/  CALL.REL.NOINC `($__internal_1_$__cuda_sm70_shflsync_idx_p) ;  /* 0x00002f0000007944 */ /* 0x038fea0003c00000 */
        /* <DEDUP_REMOVED lines=8> */
.L_x_63:
[----:B------:R-:W-:Y:S01]  /*dff0*/  IMAD.MOV.U32 R204, RZ, RZ, R5 ;  /* 0x000000ffffcc7224 */ /* 0x000fe200078e0005 */
[----:B------:R-:W-:Y:S01]  /*e000*/  MOV R203, 0x4 ;  /* 0x0000000400cb7802 */ /* 0x000fe20000000f00 */
[----:B--2---:R-:W-:Y:S01]  /*e010*/  IMAD.MOV.U32 R3, RZ, RZ, 0x181f ;  /* 0x0000181fff037424 */ /* 0x004fe200078e00ff */
[----:B------:R-:W-:Y:S02]  /*e020*/  MOV R2, 0xe040 ;  /* 0x0000e04000027802 */ /* 0x000fe40000000f00 */
[----:B-1-345:R-:W-:Y:S05]  /*e030*/  CALL.REL.NOINC `($__internal_1_$__cuda_sm70_shflsync_idx_p) ;  /* 0x00002e3000007944 */ /* 0x03afea0003c00000 */
[----:B------:R-:W-:Y:S01]  /*e040*/  MOV R7, R203 ;  /* 0x000000cb00077202 */ /* 0x000fe20000000f00 */
[----:B------:R-:W-:Y:S05]  /*e050*/  BRA `(.L_x_165) ;  /* 0xffff450000007947 */ /* 0x000fea000383ffff */
.L_x_64:
[----:B------:R-:W-:Y:S01]  /*e060*/  IMAD.MOV.U32 R204, RZ, RZ, R6 ;  /* 0x000000ffffcc7224 */ /* 0x000fe200078e0006 */
[----:B------:R-:W-:Y:S01]  /*e070*/  MOV R203, 0x4 ;  /* 0x0000000400cb7802 */ /* 0x000fe20000000f00 */
[----:B--2---:R-:W-:Y:S01]  /*e080*/  IMAD.MOV.U32 R3, RZ, RZ, 0x181f ;  /* 0x0000181fff037424 */ /* 0x004fe200078e00ff */
[----:B------:R-:W-:Y:S02]  /*e090*/  MOV R2, 0xe0b0 ;  /* 0x0000e0b000027802 */ /* 0x000fe40000000f00 */
[----:B-1-345:R-:W-:Y:S05]  /*e0a0*/  CALL.REL.NOINC `($__internal_1_$__cuda_sm70_shflsync_idx_p) ;  /* 0x00002dc000007944 */ /* 0x03afea0003c00000 */
[----:B------:R-:W-:Y:S01]  /*e0b0*/  MOV R2, R203 ;  /* 0x000000cb00027202 */ /* 0x000fe20000000f00 */
[----:B------:R-:W-:Y:S05]  /*e0c0*/  BRA `(.L_x_166) ;  /* 0xffff44b000007947 */ /* 0x000fea000383ffff */
.L_x_67:
[----:B------:R-:W-:Y:S01]  /*e0d0*/  IMAD.MOV.U32 R204, RZ, RZ, R5 ;  /* 0x000000ffffcc7224 */ /* 0x000fe200078e0005 */
[----:B------:R-:W-:Y:S01]  /*e0e0*/  MOV R203, 0x5 ;  /* 0x0000000500cb7802 */ /* 0x000fe20000000f00 */
[----:B-1----:R-:W-:Y:S01]  /*e0f0*/  IMAD.MOV.U32 R3, RZ, RZ, 0x181f ;  /* 0x0000181fff037424 */ /* 0x002fe200078e00ff */
[----:B---3--:R-:W-:-:S02]  /*e100*/  MOV R2, 0xe120 ;  /* 0x0000e12000027802 */ /* 0x008fc40000000f00 */
[----:B--2-45:R-:W-:Y:S05]  /*e110*/  CALL.REL.NOINC `($__internal_1_$__cuda_sm70_shflsync_idx_p) ;  /* 0x00002d5000007944 */ /* 0x034fea0003c00000 */
        /* <DEDUP_REMOVED lines=8> */
.L_x_70:
[----:B------:R-:W-:Y:S01]  /*e1a0*/  IMAD.MOV.U32 R204, RZ, RZ, R5 ;  /* 0x000000ffffcc7224 */ /* 0x000fe200078e0005 */
[----:B------:R-:W-:Y:S01]  /*e1b0*/  MOV R203, 0x6 ;  /* 0x0000000600cb7802 */ /* 0x000fe20000000f00 */
[----:B--2---:R-:W-:Y:S01]  /*e1c0*/  IMAD.MOV.U32 R3, RZ, RZ, 0x181f ;  /* 0x0000181fff037424 */ /* 0x004fe200078e00ff */
[----:B---3--:R-:W-:Y:S02]  /*e1d0*/  MOV R2, 0xe1f0 ;  /* 0x0000e1f000027802 */ /* 0x008fe40000000f00 */
[----:B-1--45:R-:W-:Y:S05]  /*e1e0*/  CALL.REL.NOINC `($__internal_1_$__cuda_sm70_shflsync_idx_p) ;  /* 0x00002c8000007944 */ /* 0x032fea0003c00000 */
[----:B------:R-:W-:Y:S01]  /*e1f0*/  MOV R7, R203 ;  /* 0x000000cb00077202 */ /* 0x000fe20000000f00 */
[----:B------:R-:W-:Y:S05]  /*e200*/  BRA `(.L_x_168) ;  /* 0xffff454000007947 */ /* 0x000fea000383ffff */
.L_x_71:
[----:B------:R-:W-:Y:S01]  /*e210*/  IMAD.MOV.U32 R204, RZ, RZ, R6 ;  /* 0x000000ffffcc7224 */ /* 0x000fe200078e0006 */
[----:B------:R-:W-:Y:S01]  /*e220*/  MOV R203, 0x6 ;  /* 0x0000000600cb7802 */ /* 0x000fe20000000f00 */
[----:B------:R-:W-:Y:S01]  /*e230*/  IMAD.MOV.U32 R3, RZ, RZ, 0x181f ;  /* 0x0000181fff037424 */ /* 0x000fe200078e00ff */
[----:B---3--:R-:W-:Y:S02]  /*e240*/  MOV R2, 0xe260 ;  /* 0x0000e26000027802 */ /* 0x008fe40000000f00 */
[----:B-12-45:R-:W-:Y:S05]  /*e250*/  CALL.REL.NOINC `($__internal_1_$__cuda_sm70_shflsync_idx_p) ;  /* 0x00002c1000007944 */ /* 0x036fea0003c00000 */
[----:B------:R-:W-:Y:S01]  /*e260*/  MOV R2, R203 ;  /* 0x000000cb00027202 */ /* 0x000fe20000000f00 */
[----:B------:R-:W-:Y:S05]  /*e270*/  BRA `(.L_x_169) ;  /* 0xffff44f000007947 */ /* 0x000fea000383ffff */
.L_x_74:
        /* <DEDUP_REMOVED lines=13> */
.L_x_77:
[----:B------:R-:W-:Y:S01]  /*e350*/  IMAD.MOV.U32 R204, RZ, RZ, R4 ;  /* 0x000000ffffcc7224 */ /* 0x000fe200078e0004 */
[----:B------:R-:W-:Y:S01]  /*e360*/  MOV R203, RZ ;  /* 0x000000ff00cb7202 */ /* 0x000fe20000000f00 */
[----:B------:R-:W-:Y:S01]  /*e370*/  IMAD.MOV.U32 R3, RZ, RZ, 0x181f ;  /* 0x0000181fff037424 */ /* 0x000fe200078e00ff */
[----:B------:R-:W-:Y:S02]  /*e380*/  MOV R2, 0xe3a0 ;  /* 0x0000e3a000027802 */ /* 0x000fe40000000f00 */
[----:B------:R-:W-:Y:S05]  /*e390*/  CALL.REL.NOINC `($__internal_1_$__cuda_sm70_shflsync_idx_p) ;  /* 0x00002ad000007944 */ /* 0x000fea0003c00000 */
[----:B------:R-:W-:Y:S01]  /*e3a0*/  MOV R7, R203 ;  /* 0x000000cb00077202 */ /* 0x000fe20000000f00 */
[----:B------:R-:W-:Y:S05]  /*e3b0*/  BRA `(.L_x_171) ;  /* 0xffff56f000007947 */ /* 0x000fea000383ffff */
.L_x_78:
[----:B------:R-:W-:Y:S01]  /*e3c0*/  IMAD.MOV.U32 R204, RZ, RZ, R0 ;  /* 0x000000ffffcc7224 */ /* 0x000fe200078e0000 */
[----:B------:R-:W-:Y:S01]  /*e3d0*/  MOV R203, RZ ;  /* 0x000000ff00cb7202 */ /* 0x000fe20000000f00 */
[----:B------:R-:W-:Y:S01]  /*e3e0*/  IMAD.MOV.U32 R3, RZ, RZ, 0x181f ;  /* 0x0000181fff037424 */ /* 0x000fe200078e00ff */
[----:B------:R-:W-:Y:S02]  /*e3f0*/  MOV R2, 0xe410 ;  /* 0x0000e41000027802 */ /* 0x000fe40000000f00 */
[----:B-12---:R-:W-:Y:S05]  /*e400*/  CALL.REL.NOINC `($__internal_1_$__cuda_sm70_shflsync_idx_p) ;  /* 0x00002a6000007944 */ /* 0x006fea0003c00000 */
[----:B------:R-:W-:Y:S01]  /*e410*/  ISETP.GE.AND P1, PT, R205, c[0x0][0x1d4], PT ;  /* 0x00007500cd007a0c */ /* 0x000fe20003f26270 */
[----:B------:R-:W-:Y:S01]  /*e420*/  IMAD.MOV.U32 R204, RZ, RZ, R4 ;  /* 0x000000ffffcc7224 */ /* 0x000fe200078e0004 */
[----:B------:R-:W-:Y:S01]  /*e430*/  IADD3 R2, P2, R203, R23, RZ ;  /* 0x00000017cb027210 */ /* 0x000fe20007f5e0ff */
[----:B------:R-:W-:Y:S01]  /*e440*/  IMAD.MOV.U32 R203, RZ, RZ, 0x1 ;  /* 0x00000001ffcb7424 */ /* 0x000fe200078e00ff */
[----:B------:R-:W-:-:S03]  /*e450*/  SEL R5, RZ, 0x10, P1 ;  /* 0x00000010ff057807 */ /* 0x000fc60000800000 */
[----:B------:R-:W-:-:S06]  /*e460*/  IMAD.X R3, R7, 0x1, R20, P2 ;  /* 0x0000000107037824 */ /* 0x000fcc00010e0614 */
[----:B------:R-:W-:Y:S01]  /*e470*/  @!PT LDS RZ, [RZ] ;  /* 0x00000000fffff984 */ /* 0x000fe20000000800 */
[----:B------:R-:W-:Y:S01]  /*e480*/  @!PT LDS RZ, [RZ] ;  /* 0x00000000fffff984 */ /* 0x000fe20000000800 */
[----:B------:R-:W-:Y:S01]  /*e490*/  @!PT LDS RZ, [RZ] ;  /* 0x00000000fffff984 */ /* 0x000fe20000000800 */
[----:B------:R1:W-:Y:S02]  /*e4a0*/  LDGSTS.E.BYPASS.LTC128B.128 [R200+0x2900], [R2.64], !P1 ;  /* 0x0290000002c87fae */ /* 0x0003e4000c901d46 */
[----:B-1----:R-:W-:Y:S01]  /*e4b0*/  IMAD.MOV.U32 R3, RZ, RZ, 0x181f ;  /* 0x0000181fff037424 */ /* 0x002fe200078e00ff */
[----:B------:R-:W-:Y:S02]  /*e4c0*/  MOV R2, 0xe4e0 ;  /* 0x0000e4e000027802 */ /* 0x000fe40000000f00 */
[----:B------:R-:W-:Y:S05]  /*e4d0*/  CALL.REL.NOINC `($__internal_1_$__cuda_sm70_shflsync_idx_p) ;  /* 0x0000299000007944 */ /* 0x000fea0003c00000 */
[----:B------:R-:W-:Y:S01]  /*e4e0*/  IMAD.MOV.U32 R7, RZ, RZ, R203 ;  /* 0x000000ffff077224 */ /* 0x000fe200078e00cb */
[----:B------:R-:W-:Y:S01]  /*e4f0*/  MOV R203, 0x1 ;  /* 0x0000000100cb7802 */ /* 0x000fe20000000f00 */
[----:B------:R-:W-:Y:S01]  /*e500*/  IMAD.MOV.U32 R204, RZ, RZ, R0 ;  /* 0x000000ffffcc7224 */ /* 0x000fe200078e0000 */
[----:B------:R-:W-:Y:S02]  /*e510*/  MOV R3, 0x181f ;  /* 0x0000181f00037802 */ /* 0x000fe40000000f00 */
[----:B------:R-:W-:Y:S02]  /*e520*/  MOV R2, 0xe540 ;  /* 0x0000e54000027802 */ /* 0x000fe40000000f00 */
[----:B------:R-:W-:Y:S05]  /*e530*/  CALL.REL.NOINC `($__internal_1_$__cuda_sm70_shflsync_idx_p) ;  /* 0x0000293000007944 */ /* 0x000fea0003c00000 */
[C---:B------:R-:W-:Y:S01]  /*e540*/  IADD3 R2, -R5.reuse, 0x10, RZ ;  /* 0x0000001005027810 */ /* 0x040fe20007ffe1ff */
[----:B------:R-:W-:Y:S01]  /*e550*/  IMAD.MOV.U32 R204, RZ, RZ, R4 ;  /* 0x000000ffffcc7224 */ /* 0x000fe200078e0004 */
[----:B------:R-:W-:-:S02]  /*e560*/  ISETP.NE.U32.AND P3, PT, R5, RZ, PT ;  /* 0x000000ff0500720c */ /* 0x000fc40003f65070 */
[----:B------:R-:W-:-:S04]  /*e570*/  LOP3.LUT R2, R2, 0xf, RZ, 0xc0, !PT ;  /* 0x0000000f02027812 */ /* 0x000fc800078ec0ff */
[----:B------:R-:W-:Y:S01]  /*e580*/  IADD3 R2, P2, P1, R2, R203, R23 ;  /* 0x000000cb02027210 */ /* 0x000fe2000795e017 */
[----:B------:R-:W-:-:S03]  /*e590*/  IMAD.MOV.U32 R203, RZ, RZ, 0x2 ;  /* 0x00000002ffcb7424 */ /* 0x000fc600078e00ff */
[----:B------:R-:W-:-:S05]  /*e5a0*/  IADD3.X R3, RZ, R7, R20, P2, P1 ;  /* 0x00000007ff037210 */ /* 0x000fca00017e2414 */
[----:B------:R-:W-:Y:S01]  /*e5b0*/  @!PT LDS RZ, [RZ] ;  /* 0x00000000fffff984 */ /* 0x000fe20000000800 */
[----:B------:R-:W-:Y:S01]  /*e5c0*/  @!PT LDS RZ, [RZ] ;  /* 0x00000000fffff984 */ /* 0x000fe20000000800 */
[----:B------:R-:W-:Y:S01]  /*e5d0*/  @!PT LDS RZ, [RZ] ;  /* 0x00000000fffff984 */ /* 0x000fe20000000800 */
[----:B------:R1:W-:Y:S02]  /*e5e0*/  LDGSTS.E.BYPASS.LTC128B.128.ZFILL [R200+0x3100], [R2.64], P3 ;  /* 0x0310000002c87fae */ /* 0x0003e40009941d46 */
        /* <DEDUP_REMOVED lines=49> */
[----:B------:R-:W-:Y:S01]  /*e900*/  MOV R0, R203 ;  /* 0x000000cb00007202 */ /* 0x000fe20000000f00 */
[----:B------:R-:W-:Y:S05]  /*e910*/  BRA `(.L_x_172) ;  /* 0xffff531000007947 */ /* 0x000fea000383ffff */
.L_x_79:
[----:B------:R-:W-:Y:S01]  /*e920*/  IMAD.MOV.U32 R108, RZ, RZ, R0 ;  /* 0x000000ffff6c7224 */ /* 0x000fe200078e0000 */
[----:B------:R-:W-:-:S02]  /*e930*/  MOV R3, 0x2 ;  /* 0x0000000200037802 */ /* 0x000fc40000000f00 */
[----:B------:R-:W-:Y:S02]  /*e940*/  MOV R2, 0xe960 ;  /* 0x0000e96000027802 */ /* 0x000fe40000000f00 */
[----:B------:R-:W-:Y:S05]  /*e950*/  CALL.REL.NOINC `($__internal_0_$__cuda_sm70_shflsync_bfly_p) ;  /* 0x000024b000007944 */ /* 0x000fea0003c00000 */
[----:B------:R-:W-:Y:S01]  /*e960*/  MOV R2, R157 ;  /* 0x0000009d00027202 */ /* 0x000fe20000000f00 */
[----:B------:R-:W-:Y:S05]  /*e970*/  BRA `(.L_x_173) ;  /* 0xffff5ea000007947 */ /* 0x000fea000383ffff */
.L_x_80:
[----:B------:R-:W-:Y:S01]  /*e980*/  IMAD.MOV.U32 R108, RZ, RZ, R4 ;  /* 0x000000ffff6c7224 */ /* 0x000fe200078e0004 */
[----:B------:R-:W-:Y:S02]  /*e990*/  MOV R3, 0x1 ;  /* 0x0000000100037802 */ /* 0x000fe40000000f00 */
[----:B------:R-:W-:Y:S02]  /*e9a0*/  MOV R2, 0xe9c0 ;  /* 0x0000e9c000027802 */ /* 0x000fe40000000f00 */
[----:B-1----:R-:W-:Y:S05]  /*e9b0*/  CALL.REL.NOINC `($__internal_0_$__cuda_sm70_shflsync_bfly_p) ;  /* 0x0000245000007944 */ /* 0x002fea0003c00000 */
[----:B------:R-:W-:Y:S01]  /*e9c0*/  FMNMX.FTZ R113, R4, R157, !PT ;  /* 0x0000009d04717209 */ /* 0x000fe20007810000 */
[----:B------:R-:W-:Y:S01]  /*e9d0*/  IMAD.MOV.U32 R108, RZ, RZ, R5 ;  /* 0x000000ffff6c7224 */ /* 0x000fe200078e0005 */
[----:B------:R-:W-:Y:S01]  /*e9e0*/  MOV R2, 0xea10 ;  /* 0x0000ea1000027802 */ /* 0x000fe20000000f00 */
[----:B------:R-:W-:Y:S02]  /*e9f0*/  IMAD.MOV.U32 R3, RZ, RZ, 0x2 ;  /* 0x00000002ff037424 */ /* 0x000fe400078e00ff */
[----:B------:R-:W-:Y:S05]  /*ea00*/  CALL.REL.NOINC `($__internal_0_$__cuda_sm70_shflsync_bfly_p) ;  /* 0x0000240000007944 */ /* 0x000fea0003c00000 */
[----:B------:R-:W-:Y:S01]  /*ea10*/  FMNMX.FTZ R5, R5, R157, !PT ;  /* 0x0000009d05057209 */ /* 0x000fe20007810000 */
[----:B------:R-:W-:Y:S01]  /*ea20*/  IMAD.MOV.U32 R3, RZ, RZ, 0x1 ;  /* 0x00000001ff037424 */ /* 0x000fe200078e00ff */
[----:B------:R-:W-:-:S03]  /*ea30*/  MOV R2, 0xea60 ;  /* 0x0000ea6000027802 */ /* 0x000fc60000000f00 */
[----:B------:R-:W-:Y:S02]  /*ea40*/  IMAD.MOV.U32 R108, RZ, RZ, R5 ;  /* 0x000000ffff6c7224 */ /* 0x000fe400078e0005 */
[----:B------:R-:W-:Y:S05]  /*ea50*/  CALL.REL.NOINC `($__internal_0_$__cuda_sm70_shflsync_bfly_p) ;  /* 0x000023b000007944 */ /* 0x000fea0003c00000 */
        /* <DEDUP_REMOVED lines=20> */
[----:B------:R-:W-:Y:S01]  /*eba0*/  MOV R80, R157 ;  /* 0x0000009d00507202 */ /* 0x000fe20000000f00 */
[----:B------:R-:W-:Y:S05]  /*ebb0*/  BRA `(.L_x_174) ;  /* 0xffff5d5000007947 */ /* 0x000fea000383ffff */
.L_x_82:
[----:B--234-:R-:W-:Y:S01]  /*ebc0*/  MOV R203, RZ ;  /* 0x000000ff00cb7202 */ /* 0x01cfe20000000f00 */
[----:B------:R-:W-:Y:S01]  /*ebd0*/  IMAD.MOV.U32 R204, RZ, RZ, R56 ;  /* 0x000000ffffcc7224 */ /* 0x000fe200078e0038 */
[----:B------:R-:W-:Y:S01]  /*ebe0*/  MOV R2, 0xec10 ;  /* 0x0000ec1000027802 */ /* 0x000fe20000000f00 */
[----:B------:R-:W-:Y:S02]  /*ebf0*/  IMAD.MOV.U32 R3, RZ, RZ, 0x181f ;  /* 0x0000181fff037424 */ /* 0x000fe400078e00ff */
[----:B-1----:R-:W-:Y:S05]  /*ec00*/  CALL.REL.NOINC `($__internal_1_$__cuda_sm70_shflsync_idx_p) ;  /* 0x0000226000007944 */ /* 0x002fea0003c00000 */
[----:B------:R-:W-:Y:S01]  /*ec10*/  MOV R58, R203 ;  /* 0x000000cb003a7202 */ /* 0x000fe20000000f00 */
[----:B------:R-:W-:-:S05]  /*ec20*/  BRA `(.L_x_175) ;  /* 0xffff788000007947 */ /* 0x000fca000383ffff */
.L_x_85:
[----:B------:R-:W-:Y:S01]  /*ec30*/  MOV R203, RZ ;  /* 0x000000ff00cb7202 */ /* 0x000fe20000000f00 */
[----:B------:R-:W-:Y:S01]  /*ec40*/  IMAD.MOV.U32 R204, RZ, RZ, R110 ;  /* 0x000000ffffcc7224 */ /* 0x000fe200078e006e */
[----:B------:R-:W-:Y:S01]  /*ec50*/  MOV R2, 0xec80 ;  /* 0x0000ec8000027802 */ /* 0x000fe20000000f00 */
[----:B------:R-:W-:Y:S02]  /*ec60*/  IMAD.MOV.U32 R3, RZ, RZ, 0x181f ;  /* 0x0000181fff037424 */ /* 0x000fe400078e00ff */
[----:B------:R-:W-:Y:S05]  /*ec70*/  CALL.REL.NOINC `($__internal_1_$__cuda_sm70_shflsync_idx_p) ;  /* 0x000021f000007944 */ /* 0x000fea0003c00000 */
[----:B------:R-:W-:Y:S01]  /*ec80*/  MOV R157, R203 ;  /* 0x000000cb009d7202 */ /* 0x000fe20000000f00 */
[----:B------:R-:W-:-:S05]  /*ec90*/  BRA `(.L_x_176) ;  /* 0xffff825000007947 */ /* 0x000fca000383ffff */
.L_x_86:
[----:B------:R-:W-:Y:S01]  /*eca0*/  MOV R203, RZ ;  /* 0x000000ff00cb7202 */ /* 0x000fe20000000f00 */
[----:B------:R-:W-:Y:S01]  /*ecb0*/  IMAD.MOV.U32 R204, RZ, RZ, R108 ;  /* 0x000000ffffcc7224 */ /* 0x000fe200078e006c */
[----:B------:R-:W-:Y:S01]  /*ecc0*/  MOV R2, 0xecf0 ;  /* 0x0000ecf000027802 */ /* 0x000fe20000000f00 */
[----:B------:R-:W-:Y:S02]  /*ecd0*/  IMAD.MOV.U32 R3, RZ, RZ, 0x181f ;  /* 0x0000181fff037424 */ /* 0x000fe400078e00ff */
[----:B-12---:R-:W-:Y:S05]  /*ece0*/  CALL.REL.NOINC `($__internal_1_$__cuda_sm70_shflsync_idx_p) ;  /* 0x0000218000007944 */ /* 0x006fea0003c00000 */
[C---:B------:R-:W-:Y:S01]  /*ecf0*/  IADD3 R2, -R198.reuse, 0x10, RZ ;  /* 0x00000010c6027810 */ /* 0x040fe20007ffe1ff */
[----:B------:R-:W-:Y:S01]  /*ed00*/  IMAD.MOV.U32 R204, RZ, RZ, R110 ;  /* 0x000000ffffcc7224 */ /* 0x000fe200078e006e */
[----:B------:R-:W-:Y:S02]  /*ed10*/  ISETP.NE.U32.AND P1, PT, R198, RZ, PT ;  /* 0x000000ffc600720c */ /* 0x000fe40003f25070 */
[----:B------:R-:W-:Y:S04]  /*ed20*/  LOP3.LUT R2, R2, 0xf, RZ, 0xc0, !PT ;  /* 0x0000000f02027812 */ /* 0x000fe800078ec0ff */
[----:B------:R-:W-:Y:S01]  /*ed30*/  IADD3 R2, P3, P2, R2, R203, R164 ;  /* 0x000000cb02027210 */ /* 0x000fe20007a7e0a4 */
[----:B------:R-:W-:Y:S03]  /*ed40*/  IMAD.MOV.U32 R203, RZ, RZ, 0x1 ;  /* 0x00000001ffcb7424 */ /* 0x000fe600078e00ff */
[----:B------:R-:W-:Y:S05]  /*ed50*/  IADD3.X R3, RZ, R157, R111, P3, P2 ;  /* 0x0000009dff037210 */ /* 0x000fea0001fe446f */
[----:B------:R-:W-:Y:S01]  /*ed60*/  @!PT LDS RZ, [RZ] ;  /* 0x00000000fffff984 */ /* 0x000fe20000000800 */
[----:B------:R-:W-:Y:S01]  /*ed70*/  @!PT LDS RZ, [RZ] ;  /* 0x00000000fffff984 */ /* 0x000fe20000000800 */
[----:B------:R-:W-:Y:S01]  /*ed80*/  @!PT LDS RZ, [RZ] ;  /* 0x00000000fffff984 */ /* 0x000fe20000000800 */
[----:B------:R1:W-:Y:S02]  /*ed90*/  LDGSTS.E.BYPASS.LTC128B.128.ZFILL [R200+0x2900], [R2.64], P1 ;  /* 0x0290000002c87fae */ /* 0x0003e40008941d46 */
[----:B-1----:R-:W-:Y:S01]  /*eda0*/  MOV R2, 0xedd0 ;  /* 0x0000edd000027802 */ /* 0x002fe20000000f00 */
[----:B------:R-:W-:Y:S04]  /*edb0*/  IMAD.MOV.U32 R3, RZ, RZ, 0x181f ;  /* 0x0000181fff037424 */ /* 0x000fe800078e00ff */
[----:B------:R-:W-:Y:S05]  /*edc0*/  CALL.REL.NOINC `($__internal_1_$__cuda_sm70_shflsync_idx_p) ;  /* 0x000020a000007944 */ /* 0x000fea0003c00000 */
[----:B------:R-:W-:Y:S01]  /*edd0*/  MOV R3, 0x181f ;  /* 0x0000181f00037802 */ /* 0x000fe20000000f00 */
[----:B------:R-:W-:Y:S01]  /*ede0*/  IMAD.MOV.U32 R112, RZ, RZ, R203 ;  /* 0x000000ffff707224 */ /* 0x000fe200078e00cb */
[----:B------:R-:W-:Y:S01]  /*edf0*/  MOV R203, 0x1 ;  /* 0x0000000100cb7802 */ /* 0x000fe20000000f00 */
[----:B------:R-:W-:Y:S01]  /*ee00*/  IMAD.MOV.U32 R204, RZ, RZ, R108 ;  /* 0x000000ffffcc7224 */ /* 0x000fe200078e006c */
[----:B------:R-:W-:Y:S02]  /*ee10*/  MOV R2, 0xee30 ;  /* 0x0000ee3000027802 */ /* 0x000fe40000000f00 */
[----:B------:R-:W-:Y:S05]  /*ee20*/  CALL.REL.NOINC `($__internal_1_$__cuda_sm70_shflsync_idx_p) ;  /* 0x0000204000007944 */ /* 0x000fea0003c00000 */
        /* <DEDUP_REMOVED lines=60> */
[----:B------:R-:W-:Y:S01]  /*f1f0*/  MOV R108, R203 ;  /* 0x000000cb006c7202 */ /* 0x000fe20000000f00 */
[----:B------:R-:W-:-:S05]  /*f200*/  BRA `(.L_x_177) ;  /* 0xffff7e7000007947 */ /* 0x000fca000383ffff */
.L_x_87:
[----:B------:R-:W-:Y:S02]  /*f210*/  MOV R3, 0x2 ;  /* 0x0000000200037802 */ /* 0x000fe40000000f00 */
[----:B------:R-:W-:Y:S02]  /*f220*/  MOV R2, 0xf240 ;  /* 0x0000f24000027802 */ /* 0x000fe40000000f00 */
[----:B------:R-:W-:Y:S05]  /*f230*/  CALL.REL.NOINC `($__internal_0_$__cuda_sm70_shflsync_bfly_p) ;  /* 0x00001bd000007944 */ /* 0x000fea0003c00000 */
[----:B------:R-:W-:Y:S01]  /*f240*/  FMNMX.FTZ R108, R108, R157, !PT ;  /* 0x0000009d6c6c7209 */ /* 0x000fe20007810000 */
[----:B------:R-:W-:Y:S01]  /*f250*/  IMAD.MOV.U32 R3, RZ, RZ, 0x1 ;  /* 0x00000001ff037424 */ /* 0x000fe200078e00ff */
[----:B------:R-:W-:Y:S02]  /*f260*/  MOV R2, 0xf280 ;  /* 0x0000f28000027802 */ /* 0x000fe40000000f00 */
[----:B------:R-:W-:Y:S05]  /*f270*/  CALL.REL.NOINC `($__internal_0_$__cuda_sm70_shflsync_bfly_p) ;  /* 0x00001b9000007944 */ /* 0x000fea0003c00000 */
[----:B------:R-:W-:Y:S01]  /*f280*/  IMAD.MOV.U32 R3, RZ, RZ, 0x2 ;  /* 0x00000002ff037424 */ /* 0x000fe200078e00ff */
[----:B------:R-:W-:Y:S01]  /*f290*/  FMNMX.FTZ R113, R108, R157, !PT ;  /* 0x0000009d6c717209 */ /* 0x000fe20007810000 */
[----:B------:R-:W-:Y:S01]  /*f2a0*/  IMAD.MOV.U32 R108, RZ, RZ, R110 ;  /* 0x000000ffff6c7224 */ /* 0x000fe200078e006e */
        /* <DEDUP_REMOVED lines=24> */
[----:B------:R-:W-:Y:S01]  /*f430*/  MOV R2, R157 ;  /* 0x0000009d00027202 */ /* 0x000fe20000000f00 */
[----:B------:R-:W-:-:S05]  /*f440*/  BRA `(.L_x_178) ;  /* 0xffff82e000007947 */ /* 0x000fca000383ffff */
.L_x_89:
[----:B------:R-:W-:Y:S01]  /*f450*/  IMAD.MOV.U32 R108, RZ, RZ, R207 ;  /* 0x000000ffff6c7224 */ /* 0x000fe200078e00cf */
[----:B------:R-:W-:-:S02]  /*f460*/  MOV R3, 0x2 ;  /* 0x0000000200037802 */ /* 0x000fc40000000f00 */
[----:B------:R-:W-:Y:S02]  /*f470*/  MOV R2, 0xf490 ;  /* 0x0000f49000027802 */ /* 0x000fe40000000f00 */
[----:B------:R-:W-:Y:S05]  /*f480*/  CALL.REL.NOINC `($__internal_0_$__cuda_sm70_shflsync_bfly_p) ;  /* 0x0000198000007944 */ /* 0x000fea0003c00000 */
[----:B------:R-:W-:Y:S01]  /*f490*/  FADD.FTZ R4, R207, R157 ;  /* 0x0000009dcf047221 */ /* 0x000fe20000010000 */
[----:B------:R-:W-:Y:S02]  /*f4a0*/  MOV R3, 0x1 ;  /* 0x0000000100037802 */ /* 0x000fe40000000f00 */
[----:B------:R-:W-:Y:S02]  /*f4b0*/  MOV R2, 0xf4e0 ;  /* 0x0000f4e000027802 */ /* 0x000fe40000000f00 */
[----:B------:R-:W-:Y:S02]  /*f4c0*/  MOV R108, R4 ;  /* 0x00000004006c7202 */ /* 0x000fe40000000f00 */
[----:B------:R-:W-:Y:S05]  /*f4d0*/  CALL.REL.NOINC `($__internal_0_$__cuda_sm70_shflsync_bfly_p) ;  /* 0x0000193000007944 */ /* 0x000fea0003c00000 */
[----:B------:R-:W-:Y:S01]  /*f4e0*/  FADD.FTZ R4, R4, R157 ;  /* 0x0000009d04047221 */ /* 0x000fe20000010000 */
[----:B------:R-:W-:Y:S02]  /*f4f0*/  MOV R108, R208 ;  /* 0x000000d0006c7202 */ /* 0x000fe40000000f00 */
[----:B------:R-:W-:Y:S02]  /*f500*/  MOV R3, 0x2 ;  /* 0x0000000200037802 */ /* 0x000fe40000000f00 */
[----:B------:R-:W-:-:S02]  /*f510*/  MOV R2, 0xf530 ;  /* 0x0000f53000027802 */ /* 0x000fc40000000f00 */
[----:B------:R-:W-:Y:S05]  /*f520*/  CALL.REL.NOINC `($__internal_0_$__cuda_sm70_shflsync_bfly_p) ;  /* 0x000018e000007944 */ /* 0x000fea0003c00000 */
[----:B------:R-:W-:Y:S01]  /*f530*/  FADD.FTZ R5, R208, R157 ;  /* 0x0000009dd0057221 */ /* 0x000fe20000010000 */
[----:B------:R-:W-:-:S02]  /*f540*/  MOV R3, 0x1 ;  /* 0x0000000100037802 */ /* 0x000fc40000000f00 */
[----:B------:R-:W-:Y:S02]  /*f550*/  MOV R2, 0xf580 ;  /* 0x0000f58000027802 */ /* 0x000fe40000000f00 */
[----:B------:R-:W-:Y:S02]  /*f560*/  MOV R108, R5 ;  /* 0x00000005006c7202 */ /* 0x000fe40000000f00 */
[----:B------:R-:W-:Y:S05]  /*f570*/  CALL.REL.NOINC `($__internal_0_$__cuda_sm70_shflsync_bfly_p) ;  /* 0x0000189000007944 */ /* 0x000fea0003c00000 */
[----:B------:R-:W-:Y:S01]  /*f580*/  FADD.FTZ R5, R5, R157 ;  /* 0x0000009d05057221 */ /* 0x000fe20000010000 */
[----:B------:R-:W-:Y:S02]  /*f590*/  MOV R108, R209 ;  /* 0x000000d1006c7202 */ /* 0x000fe40000000f00 */
[----:B------:R-:W-:Y:S02]  /*f5a0*/  MOV R3, 0x2 ;  /* 0x0000000200037802 */ /* 0x000fe40000000f00 */
[----:B------:R-:W-:Y:S02]  /*f5b0*/  MOV R2, 0xf5d0 ;  /* 0x0000f5d000027802 */ /* 0x000fe40000000f00 */
[----:B------:R-:W-:Y:S05]  /*f5c0*/  CALL.REL.NOINC `($__internal_0_$__cuda_sm70_shflsync_bfly_p) ;  /* 0x0000184000007944 */ /* 0x000fea0003c00000 */
[----:B------:R-:W-:Y:S01]  /*f5d0*/  FADD.FTZ R6, R209, R157 ;  /* 0x0000009dd1067221 */ /* 0x000fe20000010000 */
[----:B------:R-:W-:Y:S02]  /*f5e0*/  MOV R3, 0x1 ;  /* 0x0000000100037802 */ /* 0x000fe40000000f00 */
[----:B------:R-:W-:-:S02]  /*f5f0*/  MOV R2, 0xf620 ;  /* 0x0000f62000027802 */ /* 0x000fc40000000f00 */
        /* <DEDUP_REMOVED lines=9> */
[----:B------:R-:W-:Y:S02]  /*f690*/  MOV R2, 0xf6c0 ;  /* 0x0000f6c000027802 */ /* 0x000fe40000000f00 */
[----:B------:R-:W-:-:S02]  /*f6a0*/  MOV R108, R7 ;  /* 0x00000007006c7202 */ /* 0x000fc40000000f00 */
[----:B------:R-:W-:Y:S05]  /*f6b0*/  CALL.REL.NOINC `($__internal_0_$__cuda_sm70_shflsync_bfly_p) ;  /* 0x0000175000007944 */ /* 0x000fea0003c00000 */
[----:B------:R-:W-:Y:S01]  /*f6c0*/  MOV R8, R157 ;  /* 0x0000009d00087202 */ /* 0x000fe20000000f00 */
[----:B------:R-:W-:Y:S05]  /*f6d0*/  BRA `(.L_x_179) ;  /* 0xffff9ec000007947 */ /* 0x000fea000383ffff */
.L_x_96:
[----:B--234-:R-:W-:Y:S01]  /*f6e0*/  IMAD.MOV.U32 R204, RZ, RZ, R5 ;  /* 0x000000ffffcc7224 */ /* 0x01cfe200078e0005 */
[----:B------:R-:W-:Y:S01]  /*f6f0*/  MOV R203, RZ ;  /* 0x000000ff00cb7202 */ /* 0x000fe20000000f00 */
[----:B------:R-:W-:Y:S01]  /*f700*/  IMAD.MOV.U32 R3, RZ, RZ, 0x181f ;  /* 0x0000181fff037424 */ /* 0x000fe200078e00ff */
[----:B------:R-:W-:-:S02]  /*f710*/  MOV R2, 0xf730 ;  /* 0x0000f73000027802 */ /* 0x000fc40000000f00 */
[----:B-1----:R-:W-:Y:S05]  /*f720*/  CALL.REL.NOINC `($__internal_1_$__cuda_sm70_shflsync_idx_p) ;  /* 0x0000174000007944 */ /* 0x002fea0003c00000 */
[----:B------:R-:W-:Y:S01]  /*f730*/  MOV R7, R203 ;  /* 0x000000cb00077202 */ /* 0x000fe20000000f00 */
[----:B------:R-:W-:Y:S05]  /*f740*/  BRA `(.L_x_180) ;  /* 0xffffb47000007947 */ /* 0x000fea000383ffff */
.L_x_97:
[----:B------:R-:W-:Y:S01]  /*f750*/  IMAD.MOV.U32 R204, RZ, RZ, R6 ;  /* 0x000000ffffcc7224 */ /* 0x000fe200078e0006 */
[----:B------:R-:W-:Y:S01]  /*f760*/  MOV R203, RZ ;  /* 0x000000ff00cb7202 */ /* 0x000fe20000000f00 */
[----:B------:R-:W-:Y:S01]  /*f770*/  IMAD.MOV.U32 R3, RZ, RZ, 0x181f ;  /* 0x0000181fff037424 */ /* 0x000fe200078e00ff */
[----:B------:R-:W-:-:S02]  /*f780*/  MOV R2, 0xf7a0 ;  /* 0x0000f7a000027802 */ /* 0x000fc40000000f00 */
[----:B-123--:R-:W-:Y:S05]  /*f790*/  CALL.REL.NOINC `($__internal_1_$__cuda_sm70_shflsync_idx_p) ;  /* 0x000016d000007944 */ /* 0x00efea0003c00000 */
[----:B------:R-:W-:Y:S01]  /*f7a0*/  MOV R2, R203 ;  /* 0x000000cb00027202 */ /* 0x000fe20000000f00 */
[----:B------:R-:W-:Y:S05]  /*f7b0*/  BRA `(.L_x_181) ;  /* 0xffffb42000007947 */ /* 0x000fea000383ffff */
.L_x_98:
[----:B------:R-:W-:Y:S01]  /*f7c0*/  IMAD.MOV.U32 R204, RZ, RZ, R5 ;  /* 0x000000ffffcc7224 */ /* 0x000fe200078e0005 */
[----:B------:R-:W-:Y:S01]  /*f7d0*/  MOV R203, 0x1 ;  /* 0x0000000100cb7802 */ /* 0x000fe20000000f00 */
[----:B--2---:R-:W-:Y:S01]  /*f7e0*/  IMAD.MOV.U32 R3, RZ, RZ, 0x181f ;  /* 0x0000181fff037424 */ /* 0x004fe200078e00ff */
[----:B------:R-:W-:-:S02]  /*f7f0*/  MOV R2, 0xf810 ;  /* 0x0000f81000027802 */ /* 0x000fc40000000f00 */
[----:B-1--4-:R-:W-:Y:S05]  /*f800*/  CALL.REL.NOINC `($__internal_1_$__cuda_sm70_shflsync_idx_p) ;  /* 0x0000166000007944 */ /* 0x012fea0003c00000 */
        /* <DEDUP_REMOVED lines=8> */
.L_x_99:
[----:B------:R-:W-:Y:S01]  /*f890*/  IMAD.MOV.U32 R204, RZ, RZ, R5 ;  /* 0x000000ffffcc7224 */ /* 0x000fe200078e0005 */
[----:B------:R-:W-:Y:S01]  /*f8a0*/  MOV R203, 0x2 ;  /* 0x0000000200cb7802 */ /* 0x000fe20000000f00 */
[----:B-1----:R-:W-:Y:S01]  /*f8b0*/  IMAD.MOV.U32 R3, RZ, RZ, 0x181f ;  /* 0x0000181fff037424 */ /* 0x002fe200078e00ff */
[----:B------:R-:W-:Y:S02]  /*f8c0*/  MOV R2, 0xf8e0 ;  /* 0x0000f8e000027802 */ /* 0x000fe40000000f00 */
[----:B---34-:R-:W-:Y:S05]  /*f8d0*/  CALL.REL.NOINC `($__internal_1_$__cuda_sm70_shflsync_idx_p) ;  /* 0x0000159000007944 */ /* 0x018fea0003c00000 */
[----:B------:R-:W-:Y:S01]  /*f8e0*/  MOV R7, R203 ;  /* 0x000000cb00077202 */ /* 0x000fe20000000f00 */
[----:B------:R-:W-:Y:S05]  /*f8f0*/  BRA `(.L_x_183) ;  /* 0xffffb40000007947 */ /* 0x000fea000383ffff */
.L_x_100:
[----:B------:R-:W-:Y:S01]  /*f900*/  IMAD.MOV.U32 R204, RZ, RZ, R6 ;  /* 0x000000ffffcc7224 */ /* 0x000fe200078e0006 */
[----:B------:R-:W-:Y:S01]  /*f910*/  MOV R203, 0x2 ;  /* 0x0000000200cb7802 */ /* 0x000fe20000000f00 */
[----:B-1----:R-:W-:Y:S01]  /*f920*/  IMAD.MOV.U32 R3, RZ, RZ, 0x181f ;  /* 0x0000181fff037424 */ /* 0x002fe200078e00ff */
[----:B------:R-:W-:Y:S02]  /*f930*/  MOV R2, 0xf950 ;  /* 0x0000f95000027802 */ /* 0x000fe40000000f00 */
[----:B--234-:R-:W-:Y:S05]  /*f940*/  CALL.REL.NOINC `($__internal_1_$__cuda_sm70_shflsync_idx_p) ;  /* 0x0000152000007944 */ /* 0x01cfea0003c00000 */
[----:B------:R-:W-:Y:S01]  /*f950*/  MOV R2, R203 ;  /* 0x000000cb00027202 */ /* 0x000fe20000000f00 */
[----:B------:R-:W-:Y:S05]  /*f960*/  BRA `(.L_x_184) ;  /* 0xffffb3b000007947 */ /* 0x000fea000383ffff */
.L_x_101:
[----:B------:R-:W-:Y:S01]  /*f970*/  IMAD.MOV.U32 R204, RZ, RZ, R5 ;  /* 0x000000ffffcc7224 */ /* 0x000fe200078e0005 */
[----:B------:R-:W-:Y:S01]  /*f980*/  MOV R203, 0x3 ;  /* 0x0000000300cb7802 */ /* 0x000fe20000000f00 */
[----:B--2---:R-:W-:Y:S01]  /*f990*/  IMAD.MOV.U32 R3, RZ, RZ, 0x181f ;  /* 0x0000181fff037424 */ /* 0x004fe200078e00ff */
[----:B------:R-:W-:-:S02]  /*f9a0*/  MOV R2, 0xf9c0 ;  /* 0x0000f9c000027802 */ /* 0x000fc40000000f00 */
[----:B-1-34-:R-:W-:Y:S05]  /*f9b0*/  CALL.REL.NOINC `($__internal_1_$__cuda_sm70_shflsync_idx_p) ;  /* 0x000014b000007944 */ /* 0x01afea0003c00000 */
        /* <DEDUP_REMOVED lines=8> */
.L_x_102:
[----:B------:R-:W-:Y:S01]  /*fa40*/  IMAD.MOV.U32 R204, RZ, RZ, R5 ;  /* 0x000000ffffcc7224 */ /* 0x000fe200078e0005 */
[----:B------:R-:W-:Y:S01]  /*fa50*/  MOV R203, 0x4 ;  /* 0x0000000400cb7802 */ /* 0x000fe20000000f00 */
[----:B--2---:R-:W-:Y:S01]  /*fa60*/  IMAD.MOV.U32 R3, RZ, RZ, 0x181f ;  /* 0x0000181fff037424 */ /* 0x004fe200078e00ff */
[----:B------:R-:W-:Y:S02]  /*fa70*/  MOV R2, 0xfa90 ;  /* 0x0000fa9000027802 */ /* 0x000fe40000000f00 */
[----:B-1-34-:R-:W-:Y:S05]  /*fa80*/  CALL.REL.NOINC `($__internal_1_$__cuda_sm70_shflsync_idx_p) ;  /* 0x000013e000007944 */ /* 0x01afea0003c00000 */
[----:B------:R-:W-:Y:S01]  /*fa90*/  MOV R7, R203 ;  /* 0x000000cb00077202 */ /* 0x000fe20000000f00 */
[----:B------:R-:W-:Y:S05]  /*faa0*/  BRA `(.L_x_186) ;  /* 0xffffb38000007947 */ /* 0x000fea000383ffff */
.L_x_103:
[----:B------:R-:W-:Y:S01]  /*fab0*/  IMAD.MOV.U32 R204, RZ, RZ, R6 ;  /* 0x000000ffffcc7224 */ /* 0x000fe200078e0006 */
[----:B------:R-:W-:Y:S01]  /*fac0*/  MOV R203, 0x4 ;  /* 0x0000000400cb7802 */ /* 0x000fe20000000f00 */
[----:B--2---:R-:W-:Y:S01]  /*fad0*/  IMAD.MOV.U32 R3, RZ, RZ, 0x181f ;  /* 0x0000181fff037424 */ /* 0x004fe200078e00ff */
[----:B------:R-:W-:Y:S02]  /*fae0*/  MOV R2, 0xfb00 ;  /* 0x0000fb0000027802 */ /* 0x000fe40000000f00 */
[----:B-1-34-:R-:W-:Y:S05]  /*faf0*/  CALL.REL.NOINC `($__internal_1_$__cuda_sm70_shflsync_idx_p) ;  /* 0x0000137000007944 */ /* 0x01afea0003c00000 */
[----:B------:R-:W-:Y:S01]  /*fb00*/  MOV R2, R203 ;  /* 0x000000cb00027202 */ /* 0x000fe20000000f00 */
[----:B------:R-:W-:Y:S05]  /*fb10*/  BRA `(.L_x_187) ;  /* 0xffffb33000007947 */ /* 0x000fea000383ffff */
.L_x_104:
[----:B------:R-:W-:Y:S01]  /*fb20*/  IMAD.MOV.U32 R204, RZ, RZ, R5 ;  /* 0x000000ffffcc7224 */ /* 0x000fe200078e0005 */
[----:B------:R-:W-:Y:S01]  /*fb30*/  MOV R203, 0x5 ;  /* 0x0000000500cb7802 */ /* 0x000fe20000000f00 */
[----:B-1----:R-:W-:Y:S01]  /*fb40*/  IMAD.MOV.U32 R3, RZ, RZ, 0x181f ;  /* 0x0000181fff037424 */ /* 0x002fe200078e00ff */
[----:B------:R-:W-:-:S02]  /*fb50*/  MOV R2, 0xfb70 ;  /* 0x0000fb7000027802 */ /* 0x000fc40000000f00 */
[----:B--234-:R-:W-:Y:S05]  /*fb60*/  CALL.REL.NOINC `($__internal_1_$__cuda_sm70_shflsync_idx_p) ;  /* 0x0000130000007944 */ /* 0x01cfea0003c00000 */
        /* <DEDUP_REMOVED lines=8> */
.L_x_105:
[----:B------:R-:W-:Y:S01]  /*fbf0*/  IMAD.MOV.U32 R204, RZ, RZ, R5 ;  /* 0x000000ffffcc7224 */ /* 0x000fe200078e0005 */
[----:B------:R-:W-:Y:S01]  /*fc00*/  MOV R203, 0x6 ;  /* 0x0000000600cb7802 */ /* 0x000fe20000000f00 */
[----:B--2---:R-:W-:Y:S01]  /*fc10*/  IMAD.MOV.U32 R3, RZ, RZ, 0x181f ;  /* 0x0000181fff037424 */ /* 0x004fe200078e00ff */
[----:B------:R-:W-:Y:S02]  /*fc20*/  MOV R2, 0xfc40 ;  /* 0x0000fc4000027802 */ /* 0x000fe40000000f00 */
[----:B-1--4-:R-:W-:Y:S05]  /*fc30*/  CALL.REL.NOINC `($__internal_1_$__cuda_sm70_shflsync_idx_p) ;  /* 0x0000123000007944 */ /* 0x012fea0003c00000 */
[----:B------:R-:W-:Y:S01]  /*fc40*/  MOV R7, R203 ;  /* 0x000000cb00077202 */ /* 0x000fe20000000f00 */
[----:B------:R-:W-:Y:S05]  /*fc50*/  BRA `(.L_x_189) ;  /* 0xffffb30000007947 */ /* 0x000fea000383ffff */
.L_x_106:
[----:B------:R-:W-:Y:S01]  /*fc60*/  IMAD.MOV.U32 R204, RZ, RZ, R6 ;  /* 0x000000ffffcc7224 */ /* 0x000fe200078e0006 */
[----:B------:R-:W-:Y:S01]  /*fc70*/  MOV R203, 0x6 ;  /* 0x0000000600cb7802 */ /* 0x000fe20000000f00 */
[----:B--2---:R-:W-:Y:S01]  /*fc80*/  IMAD.MOV.U32 R3, RZ, RZ, 0x181f ;  /* 0x0000181fff037424 */ /* 0x004fe200078e00ff */
[----:B------:R-:W-:Y:S02]  /*fc90*/  MOV R2, 0xfcb0 ;  /* 0x0000fcb000027802 */ /* 0x000fe40000000f00 */
[----:B-1-34-:R-:W-:Y:S05]  /*fca0*/  CALL.REL.NOINC `($__internal_1_$__cuda_sm70_shflsync_idx_p) ;  /* 0x000011c000007944 */ /* 0x01afea0003c00000 */
[----:B------:R-:W-:Y:S01]  /*fcb0*/  MOV R2, R203 ;  /* 0x000000cb00027202 */ /* 0x000fe20000000f00 */
[----:B------:R-:W-:Y:S05]  /*fcc0*/  BRA `(.L_x_190) ;  /* 0xffffb2b000007947 */ /* 0x000fea000383ffff */
.L_x_107:
[----:B------:R-:W-:Y:S01]  /*fcd0*/  IMAD.MOV.U32 R204, RZ, RZ, R5 ;  /* 0x000000ffffcc7224 */ /* 0x000fe200078e0005 */
[----:B------:R-:W-:Y:S01]  /*fce0*/  MOV R203, 0x7 ;  /* 0x0000000700cb7802 */ /* 0x000fe20000000f00 */
[----:B-1----:R-:W-:Y:S01]  /*fcf0*/  IMAD.MOV.U32 R3, RZ, RZ, 0x181f ;  /* 0x0000181fff037424 */ /* 0x002fe200078e00ff */
[----:B------:R-:W-:-:S02]  /*fd00*/  MOV R2, 0xfd20 ;  /* 0x0000fd2000027802 */ /* 0x000fc40000000f00 */
[----:B--2-4-:R-:W-:Y:S05]  /*fd10*/  CALL.REL.NOINC `($__internal_1_$__cuda_sm70_shflsync_idx_p) ;  /* 0x0000115000007944 */ /* 0x014fea0003c00000 */
        /* <DEDUP_REMOVED lines=8> */
.L_x_109:
[----:B------:R-:W-:Y:S01]  /*fda0*/  IMAD.MOV.U32 R204, RZ, RZ, R5 ;  /* 0x000000ffffcc7224 */ /* 0x000fe200078e0005 */
[----:B------:R-:W-:Y:S01]  /*fdb0*/  MOV R203, RZ ;  /* 0x000000ff00cb7202 */ /* 0x000fe20000000f00 */
[----:B------:R-:W-:Y:S01]  /*fdc0*/  IMAD.MOV.U32 R3, RZ, RZ, 0x1c1f ;  /* 0x00001c1fff037424 */ /* 0x000fe200078e00ff */
[----:B------:R-:W-:Y:S02]  /*fdd0*/  MOV R2, 0xfdf0 ;  /* 0x0000fdf000027802 */ /* 0x000fe40000000f00 */
[----:B------:R-:W-:Y:S05]  /*fde0*/  CALL.REL.NOINC `($__internal_1_$__cuda_sm70_shflsync_idx_p) ;  /* 0x0000108000007944 */ /* 0x000fea0003c00000 */
[----:B------:R-:W-:Y:S01]  /*fdf0*/  MOV R4, R203 ;  /* 0x000000cb00047202 */ /* 0x000fe20000000f00 */
[----:B------:R-:W-:Y:S05]  /*fe00*/  BRA `(.L_x_192) ;  /* 0xffffb4a000007947 */ /* 0x000fea000383ffff */
.L_x_110:
[----:B------:R-:W-:Y:S01]  /*fe10*/  IMAD.MOV.U32 R204, RZ, RZ, R12 ;  /* 0x000000ffffcc7224 */ /* 0x000fe200078e000c */
[----:B------:R-:W-:Y:S01]  /*fe20*/  MOV R203, RZ ;  /* 0x000000ff00cb7202 */ /* 0x000fe20000000f00 */
[----:B------:R-:W-:Y:S01]  /*fe30*/  IMAD.MOV.U32 R3, RZ, RZ, 0x1c1f ;  /* 0x00001c1fff037424 */ /* 0x000fe200078e00ff */
[----:B------:R-:W-:Y:S02]  /*fe40*/  MOV R2, 0xfe60 ;  /* 0x0000fe6000027802 */ /* 0x000fe40000000f00 */
[----:B-12---:R-:W-:Y:S05]  /*fe50*/  CALL.REL.NOINC `($__internal_1_$__cuda_sm70_shflsync_idx_p) ;  /* 0x0000101000007944 */ /* 0x006fea0003c00000 */
[----:B------:R-:W-:Y:S01]  /*fe60*/  MOV R0, R203 ;  /* 0x000000cb00007202 */ /* 0x000fe20000000f00 */
[----:B------:R-:W-:Y:S05]  /*fe70*/  BRA `(.L_x_193) ;  /* 0xffffb45000007947 */ /* 0x000fea000383ffff */
.L_x_113:
        /* <DEDUP_REMOVED lines=13> */
.L_x_116:
[----:B------:R-:W-:Y:S01]  /*ff50*/  IMAD.MOV.U32 R204, RZ, RZ, R5 ;  /* 0x000000ffffcc7224 */ /* 0x000fe200078e0005 */
[----:B------:R-:W-:Y:S01]  /*ff60*/  MOV R203, 0x2 ;  /* 0x0000000200cb7802 */ /* 0x000fe20000000f00 */
[----:B---3--:R-:W-:Y:S01]  /*ff70*/  IMAD.MOV.U32 R3, RZ, RZ, 0x1c1f ;  /* 0x00001c1fff037424 */ /* 0x008fe200078e00ff */
[----:B------:R-:W-:Y:S02]  /*ff80*/  MOV R2, 0xffa0 ;  /* 0x0000ffa000027802 */ /* 0x000fe40000000f00 */
[----:B-12-4-:R-:W-:Y:S05]  /*ff90*/  CALL.REL.NOINC `($__internal_1_$__cuda_sm70_shflsync_idx_p) ;  /* 0x00000ed000007944 */ /* 0x016fea0003c00000 */
[----:B------:R-:W-:Y:S01]  /*ffa0*/  MOV R4, R203 ;  /* 0x000000cb00047202 */ /* 0x000fe20000000f00 */
[----:B------:R-:W-:Y:S05]  /*ffb0*/  BRA `(.L_x_195) ;  /* 0xffffb9c000007947 */ /* 0x000fea000383ffff */
.L_x_117:
[----:B------:R-:W-:Y:S01]  /*ffc0*/  IMAD.MOV.U32 R204, RZ, RZ, R12 ;  /* 0x000000ffffcc7224 */ /* 0x000fe200078e000c */
[----:B------:R-:W-:Y:S01]  /*ffd0*/  MOV R203, 0x2 ;  /* 0x0000000200cb7802 */ /* 0x000fe20000000f00 */
[----:B---3--:R-:W-:Y:S01]  /*ffe0*/  IMAD.MOV.U32 R3, RZ, RZ, 0x1c1f ;  /* 0x00001c1fff037424 */ /* 0x008fe200078e00ff */
[----:B------:R-:W-:Y:S02]  /*fff0*/  MOV R2, 0x10010 ;  /* 0x0001001000027802 */ /* 0x000fe40000000f00 */
[----:B-12-4-:R-:W-:Y:S05]  /*10000*/  CALL.REL.NOINC `($__internal_1_$__cuda_sm70_shflsync_idx_p) ;  /* 0x00000e6000007944 */ /* 0x016fea0003c00000 */
[----:B------:R-:W-:Y:S01]  /*10010*/  MOV R0, R203 ;  /* 0x000000cb00007202 */ /* 0x000fe20000000f00 */
[----:B------:R-:W-:Y:S05]  /*10020*/  BRA `(.L_x_196) ;  /* 0xffffb97000007947 */ /* 0x000fea000383ffff */
.L_x_120:
[----:B------:R-:W-:Y:S01]  /*10030*/  IMAD.MOV.U32 R204, RZ, RZ, R5 ;  /* 0x000000ffffcc7224 */ /* 0x000fe200078e0005 */
[----:B------:R-:W-:Y:S01]  /*10040*/  MOV R203, 0x3 ;  /* 0x0000000300cb7802 */ /* 0x000fe20000000f00 */
[----:B--23--:R-:W-:Y:S01]  /*10050*/  IMAD.MOV.U32 R3, RZ, RZ, 0x1c1f ;  /* 0x00001c1fff037424 */ /* 0x00cfe200078e00ff */
        /* <DEDUP_REMOVED lines=10> */
.L_x_124:
[----:B------:R-:W-:Y:S01]  /*10100*/  IMAD.MOV.U32 R204, RZ, RZ, R5 ;  /* 0x000000ffffcc7224 */ /* 0x000fe200078e0005 */
[----:B------:R-:W-:Y:S01]  /*10110*/  MOV R203, RZ ;  /* 0x000000ff00cb7202 */ /* 0x000fe20000000f00 */
[----:B------:R-:W-:Y:S01]  /*10120*/  IMAD.MOV.U32 R3, RZ, RZ, 0x181f ;  /* 0x0000181fff037424 */ /* 0x000fe200078e00ff */
[----:B------:R-:W-:Y:S02]  /*10130*/  MOV R2, 0x10150 ;  /* 0x0001015000027802 */ /* 0x000fe40000000f00 */
[----:B------:R-:W-:Y:S05]  /*10140*/  CALL.REL.NOINC `($__internal_1_$__cuda_sm70_shflsync_idx_p) ;  /* 0x00000d2000007944 */ /* 0x000fea0003c00000 */
[----:B------:R-:W-:Y:S01]  /*10150*/  MOV R7, R203 ;  /* 0x000000cb00077202 */ /* 0x000fe20000000f00 */
[----:B------:R-:W-:Y:S05]  /*10160*/  BRA `(.L_x_198) ;  /* 0xffffc64000007947 */ /* 0x000fea000383ffff */
.L_x_125:
[----:B------:R-:W-:Y:S01]  /*10170*/  IMAD.MOV.U32 R204, RZ, RZ, R6 ;  /* 0x000000ffffcc7224 */ /* 0x000fe200078e0006 */
[----:B------:R-:W-:Y:S01]  /*10180*/  MOV R203, RZ ;  /* 0x000000ff00cb7202 */ /* 0x000fe20000000f00 */
[----:B------:R-:W-:Y:S01]  /*10190*/  IMAD.MOV.U32 R3, RZ, RZ, 0x181f ;  /* 0x0000181fff037424 */ /* 0x000fe200078e00ff */
[----:B------:R-:W-:Y:S02]  /*101a0*/  MOV R2, 0x101c0 ;  /* 0x000101c000027802 */ /* 0x000fe40000000f00 */
[----:B-12---:R-:W-:Y:S05]  /*101b0*/  CALL.REL.NOINC `($__internal_1_$__cuda_sm70_shflsync_idx_p) ;  /* 0x00000cb000007944 */ /* 0x006fea0003c00000 */
[----:B------:R-:W-:Y:S01]  /*101c0*/  MOV R2, R203 ;  /* 0x000000cb00027202 */ /* 0x000fe20000000f00 */
[----:B------:R-:W-:Y:S05]  /*101d0*/  BRA `(.L_x_199) ;  /* 0xffffc5f000007947 */ /* 0x000fea000383ffff */
.L_x_126:
[----:B------:R-:W-:Y:S01]  /*101e0*/  IMAD.MOV.U32 R204, RZ, RZ, R5 ;  /* 0x000000ffffcc7224 */ /* 0x000fe200078e0005 */
[----:B------:R-:W-:Y:S01]  /*101f0*/  MOV R203, 0x1 ;  /* 0x0000000100cb7802 */ /* 0x000fe20000000f00 */
[----:B--2---:R-:W-:Y:S01]  /*10200*/  IMAD.MOV.U32 R3, RZ, RZ, 0x181f ;  /* 0x0000181fff037424 */ /* 0x004fe200078e00ff */
[----:B------:R-:W-:-:S02]  /*10210*/  MOV R2, 0x10230 ;  /* 0x0001023000027802 */ /* 0x000fc40000000f00 */
[----:B-1-3--:R-:W-:Y:S05]  /*10220*/  CALL.REL.NOINC `($__internal_1_$__cuda_sm70_shflsync_idx_p) ;  /* 0x00000c4000007944 */ /* 0x00afea0003c00000 */
        /* <DEDUP_REMOVED lines=8> */
.L_x_127:
[----:B------:R-:W-:Y:S01]  /*102b0*/  IMAD.MOV.U32 R204, RZ, RZ, R5 ;  /* 0x000000ffffcc7224 */ /* 0x000fe200078e0005 */
[----:B------:R-:W-:Y:S01]  /*102c0*/  MOV R203, 0x2 ;  /* 0x0000000200cb7802 */ /* 0x000fe20000000f00 */
[----:B-1----:R-:W-:Y:S01]  /*102d0*/  IMAD.MOV.U32 R3, RZ, RZ, 0x181f ;  /* 0x0000181fff037424 */ /* 0x002fe200078e00ff */
[----:B------:R-:W-:Y:S02]  /*102e0*/  MOV R2, 0x10300 ;  /* 0x0001030000027802 */ /* 0x000fe40000000f00 */
[----:B---34-:R-:W-:Y:S05]  /*102f0*/  CALL.REL.NOINC `($__internal_1_$__cuda_sm70_shflsync_idx_p) ;  /* 0x00000b7000007944 */ /* 0x018fea0003c00000 */
[----:B------:R-:W-:Y:S01]  /*10300*/  MOV R7, R203 ;  /* 0x000000cb00077202 */ /* 0x000fe20000000f00 */
[----:B------:R-:W-:Y:S05]  /*10310*/  BRA `(.L_x_201) ;  /* 0xffffc5e000007947 */ /* 0x000fea000383ffff */
.L_x_128:
[----:B------:R-:W-:Y:S01]  /*10320*/  IMAD.MOV.U32 R204, RZ, RZ, R6 ;  /* 0x000000ffffcc7224 */ /* 0x000fe200078e0006 */
[----:B------:R-:W-:Y:S01]  /*10330*/  MOV R203, 0x2 ;  /* 0x0000000200cb7802 */ /* 0x000fe20000000f00 */
[----:B-1----:R-:W-:Y:S01]  /*10340*/  IMAD.MOV.U32 R3, RZ, RZ, 0x181f ;  /* 0x0000181fff037424 */ /* 0x002fe200078e00ff */
[----:B------:R-:W-:Y:S02]  /*10350*/  MOV R2, 0x10370 ;  /* 0x0001037000027802 */ /* 0x000fe40000000f00 */
[----:B--234-:R-:W-:Y:S05]  /*10360*/  CALL.REL.NOINC `($__internal_1_$__cuda_sm70_shflsync_idx_p) ;  /* 0x00000b0000007944 */ /* 0x01cfea0003c00000 */
[----:B------:R-:W-:Y:S01]  /*10370*/  MOV R2, R203 ;  /* 0x000000cb00027202 */ /* 0x000fe20000000f00 */
[----:B------:R-:W-:Y:S05]  /*10380*/  BRA `(.L_x_202) ;  /* 0xffffc59000007947 */ /* 0x000fea000383ffff */
.L_x_129:
        /* <DEDUP_REMOVED lines=13> */
.L_x_130:
[----:B------:R-:W-:Y:S01]  /*10460*/  IMAD.MOV.U32 R204, RZ, RZ, R5 ;  /* 0x000000ffffcc7224 */ /* 0x000fe200078e0005 */
[----:B------:R-:W-:Y:S01]  /*10470*/  MOV R203, 0x4 ;  /* 0x0000000400cb7802 */ /* 0x000fe20000000f00 */
[----:B--2---:R-:W-:Y:S01]  /*10480*/  IMAD.MOV.U32 R3, RZ, RZ, 0x181f ;  /* 0x0000181fff037424 */ /* 0x004fe200078e00ff */
[----:B------:R-:W-:Y:S02]  /*10490*/  MOV R2, 0x104b0 ;  /* 0x000104b000027802 */ /* 0x000fe40000000f00 */
[----:B-1-34-:R-:W-:Y:S05]  /*104a0*/  CALL.REL.NOINC `($__internal_1_$__cuda_sm70_shflsync_idx_p) ;  /* 0x000009c000007944 */ /* 0x01afea0003c00000 */
[----:B------:R-:W-:Y:S01]  /*104b0*/  MOV R7, R203 ;  /* 0x000000cb00077202 */ /* 0x000fe20000000f00 */
[----:B------:R-:W-:Y:S05]  /*104c0*/  BRA `(.L_x_204) ;  /* 0xffffc56000007947 */ /* 0x000fea000383ffff */
.L_x_131:
[----:B------:R-:W-:Y:S01]  /*104d0*/  IMAD.MOV.U32 R204, RZ, RZ, R6 ;  /* 0x000000ffffcc7224 */ /* 0x000fe200078e0006 */
[----:B------:R-:W-:Y:S01]  /*104e0*/  MOV R203, 0x4 ;  /* 0x0000000400cb7802 */ /* 0x000fe20000000f00 */
[----:B--2---:R-:W-:Y:S01]  /*104f0*/  IMAD.MOV.U32 R3, RZ, RZ, 0x181f ;  /* 0x0000181fff037424 */ /* 0x004fe200078e00ff */
[----:B------:R-:W-:Y:S02]  /*10500*/  MOV R2, 0x10520 ;  /* 0x0001052000027802 */ /* 0x000fe40000000f00 */
[----:B-1-34-:R-:W-:Y:S05]  /*10510*/  CALL.REL.NOINC `($__internal_1_$__cuda_sm70_shflsync_idx_p) ;  /* 0x0000095000007944 */ /* 0x01afea0003c00000 */
[----:B------:R-:W-:Y:S01]  /*10520*/  MOV R2, R203 ;  /* 0x000000cb00027202 */ /* 0x000fe20000000f00 */
[----:B------:R-:W-:Y:S05]  /*10530*/  BRA `(.L_x_205) ;  /* 0xffffc51000007947 */ /* 0x000fea000383ffff */
.L_x_132:
        /* <DEDUP_REMOVED lines=13> */
.L_x_133:
[----:B------:R-:W-:Y:S01]  /*10610*/  IMAD.MOV.U32 R204, RZ, RZ, R5 ;  /* 0x000000ffffcc7224 */ /* 0x000fe200078e0005 */
[----:B------:R-:W-:Y:S01]  /*10620*/  MOV R203, 0x6 ;  /* 0x0000000600cb7802 */ /* 0x000fe20000000f00 */
[----:B--2---:R-:W-:Y:S01]  /*10630*/  IMAD.MOV.U32 R3, RZ, RZ, 0x181f ;  /* 0x0000181fff037424 */ /* 0x004fe200078e00ff */
[----:B------:R-:W-:Y:S02]  /*10640*/  MOV R2, 0x10660 ;  /* 0x0001066000027802 */ /* 0x000fe40000000f00 */
[----:B-1--4-:R-:W-:Y:S05]  /*10650*/  CALL.REL.NOINC `($__internal_1_$__cuda_sm70_shflsync_idx_p) ;  /* 0x0000081000007944 */ /* 0x012fea0003c00000 */
[----:B------:R-:W-:Y:S01]  /*10660*/  MOV R7, R203 ;  /* 0x000000cb00077202 */ /* 0x000fe20000000f00 */
[----:B------:R-:W-:Y:S05]  /*10670*/  BRA `(.L_x_207) ;  /* 0xffffc4e000007947 */ /* 0x000fea000383ffff */
.L_x_134:
[----:B------:R-:W-:Y:S01]  /*10680*/  IMAD.MOV.U32 R204, RZ, RZ, R6 ;  /* 0x000000ffffcc7224 */ /* 0x000fe200078e0006 */
[----:B------:R-:W-:Y:S01]  /*10690*/  MOV R203, 0x6 ;  /* 0x0000000600cb7802 */ /* 0x000fe20000000f00 */
[----:B--2---:R-:W-:Y:S01]  /*106a0*/  IMAD.MOV.U32 R3, RZ, RZ, 0x181f ;  /* 0x0000181fff037424 */ /* 0x004fe200078e00ff */
[----:B------:R-:W-:Y:S02]  /*106b0*/  MOV R2, 0x106d0 ;  /* 0x000106d000027802 */ /* 0x000fe40000000f00 */
[----:B-1-34-:R-:W-:Y:S05]  /*106c0*/  CALL.REL.NOINC `($__internal_1_$__cuda_sm70_shflsync_idx_p) ;  /* 0x000007a000007944 */ /* 0x01afea0003c00000 */
[----:B------:R-:W-:Y:S01]  /*106d0*/  MOV R2, R203 ;  /* 0x000000cb00027202 */ /* 0x000fe20000000f00 */
[----:B------:R-:W-:Y:S05]  /*106e0*/  BRA `(.L_x_208) ;  /* 0xffffc49000007947 */ /* 0x000fea000383ffff */
.L_x_135:
        /* <DEDUP_REMOVED lines=13> */
.L_x_137:
[----:B------:R-:W-:Y:S01]  /*107c0*/  IMAD.MOV.U32 R204, RZ, RZ, R88 ;  /* 0x000000ffffcc7224 */ /* 0x000fe200078e0058 */
[----:B------:R-:W-:Y:S01]  /*107d0*/  MOV R203, RZ ;  /* 0x000000ff00cb7202 */ /* 0x000fe20000000f00 */
[----:B------:R-:W-:Y:S01]  /*107e0*/  IMAD.MOV.U32 R3, RZ, RZ, 0x1f ;  /* 0x0000001fff037424 */ /* 0x000fe200078e00ff */
[----:B------:R-:W-:Y:S02]  /*107f0*/  MOV R2, 0x10810 ;  /* 0x0001081000027802 */ /* 0x000fe40000000f00 */
[----:B------:R-:W-:Y:S05]  /*10800*/  CALL.REL.NOINC `($__internal_1_$__cuda_sm70_shflsync_idx_p) ;  /* 0x0000066000007944 */ /* 0x000fea0003c00000 */
[----:B------:R-:W-:Y:S01]  /*10810*/  MOV R9, R203 ;  /* 0x000000cb00097202 */ /* 0x000fe20000000f00 */
[----:B------:R-:W-:Y:S05]  /*10820*/  BRA `(.L_x_210) ;  /* 0xffffc54000007947 */ /* 0x000fea000383ffff */
.L_x_138:
[----:B------:R-:W-:Y:S01]  /*10830*/  IMAD.MOV.U32 R204, RZ, RZ, R88 ;  /* 0x000000ffffcc7224 */ /* 0x000fe200078e0058 */
[----:B------:R-:W-:Y:S01]  /*10840*/  MOV R203, 0x1 ;  /* 0x0000000100cb7802 */ /* 0x000fe20000000f00 */
[----:B------:R-:W-:Y:S01]  /*10850*/  IMAD.MOV.U32 R3, RZ, RZ, 0x1f ;  /* 0x0000001fff037424 */ /* 0x000fe200078e00ff */
[----:B------:R-:W-:Y:S02]  /*10860*/  MOV R2, 0x10880 ;  /* 0x0001088000027802 */ /* 0x000fe40000000f00 */
[----:B-12---:R-:W-:Y:S05]  /*10870*/  CALL.REL.NOINC `($__internal_1_$__cuda_sm70_shflsync_idx_p) ;  /* 0x000005f000007944 */ /* 0x006fea0003c00000 */
[----:B------:R-:W-:Y:S01]  /*10880*/  MOV R8, R203 ;  /* 0x000000cb00087202 */ /* 0x000fe20000000f00 */
[----:B------:R-:W-:Y:S05]  /*10890*/  BRA `(.L_x_211) ;  /* 0xffffc4f000007947 */ /* 0x000fea000383ffff */
.L_x_139:
[----:B------:R-:W-:Y:S02]  /*108a0*/  MOV R2, 0x1 ;  /* 0x0000000100027802 */ /* 0x000fe40000000f00 */
[----:B------:R-:W-:-:S02]  /*108b0*/  MOV R3, 0x108d0 ;  /* 0x000108d000037802 */ /* 0x000fc40000000f00 */
[----:B-1234-:R-:W-:Y:S05]  /*108c0*/  CALL.REL.NOINC `($__internal_2_$__cuda_sm70_shflsync_up_p) ;  /* 0x000005f000007944 */ /* 0x01efea0003c00000 */
[----:B------:R-:W-:Y:S05]  /*108d0*/  BRA `(.L_x_212) ;  /* 0xffffc5e000007947 */ /* 0x000fea000383ffff */
.L_x_140:
[----:B------:R-:W-:Y:S02]  /*108e0*/  MOV R2, 0x2 ;  /* 0x0000000200027802 */ /* 0x000fe40000000f00 */
[----:B------:R-:W-:-:S02]  /*108f0*/  MOV R3, 0x10910 ;  /* 0x0001091000037802 */ /* 0x000fc40000000f00 */
[----:B--2-4-:R-:W-:Y:S05]  /*10900*/  CALL.REL.NOINC `($__internal_2_$__cuda_sm70_shflsync_up_p) ;  /* 0x000005b000007944 */ /* 0x014fea0003c00000 */
        /* <DEDUP_REMOVED lines=24> */
.L_x_144:
[----:B------:R-:W-:Y:S02]  /*10a90*/  MOV R2, 0x1 ;  /* 0x0000000100027802 */ /* 0x000fe40000000f00 */
[----:B------:R-:W-:Y:S02]  /*10aa0*/  MOV R3, 0x10ac0 ;  /* 0x00010ac000037802 */ /* 0x000fe40000000f00 */
[----:B------:R-:W-:Y:S05]  /*10ab0*/  CALL.REL.NOINC `($__internal_2_$__cuda_sm70_shflsync_up_p) ;  /* 0x0000040000007944 */ /* 0x000fea0003c00000 */
[----:B------:R-:W-:Y:S01]  /*10ac0*/  MOV R2, R4 ;  /* 0x0000000400027202 */ /* 0x000fe20000000f00 */
[----:B------:R-:W-:Y:S05]  /*10ad0*/  BRA `(.L_x_214) ;  /* 0xffffc64000007947 */ /* 0x000fea000383ffff */
.L_x_145:
        /* <DEDUP_REMOVED lines=27> */
.L_x_147:
[----:B------:R-:W-:Y:S02]  /*10c90*/  SEL R0, RZ, 0x1, P0 ;  /* 0x00000001ff007807 */ /* 0x000fe40000000000 */
[----:B------:R-:W-:Y:S02]  /*10ca0*/  MOV R2, 0x10cc0 ;  /* 0x00010cc000027802 */ /* 0x000fe40000000f00 */
[----:B-1----:R-:W-:Y:S05]  /*10cb0*/  CALL.REL.NOINC `($__internal_3_$__cuda_sm70_votesync_ballot) ;  /* 0x0000027000007944 */ /* 0x002fea0003c00000 */
[----:B------:R-:W-:Y:S05]  /*10cc0*/  BRA `(.L_x_216) ;  /* 0xffffc5e000007947 */ /* 0x000fea000383ffff */
.L_x_148:
[----:B------:R-:W-:Y:S01]  /*10cd0*/  IMAD.MOV.U32 R204, RZ, RZ, R6 ;  /* 0x000000ffffcc7224 */ /* 0x000fe200078e0006 */
[----:B---3--:R-:W-:Y:S01]  /*10ce0*/  MOV R203, R11 ;  /* 0x0000000b00cb7202 */ /* 0x008fe20000000f00 */
[----:B------:R-:W-:Y:S01]  /*10cf0*/  IMAD.MOV.U32 R3, RZ, RZ, 0x1f ;  /* 0x0000001fff037424 */ /* 0x000fe200078e00ff */
[----:B------:R-:W-:Y:S02]  /*10d00*/  MOV R2, 0x10d20 ;  /* 0x00010d2000027802 */ /* 0x000fe40000000f00 */
[----:B-12---:R-:W-:Y:S05]  /*10d10*/  CALL.REL.NOINC `($__internal_1_$__cuda_sm70_shflsync_idx_p) ;  /* 0x0000015000007944 */ /* 0x006fea0003c00000 */
[----:B------:R-:W-:Y:S01]  /*10d20*/  IMAD.MOV.U32 R6, RZ, RZ, R203 ;  /* 0x000000ffff067224 */ /* 0x000fe200078e00cb */
[----:B------:R-:W-:Y:S01]  /*10d30*/  MOV R203, R11 ;  /* 0x0000000b00cb7202 */ /* 0x000fe20000000f00 */
[----:B------:R-:W-:Y:S01]  /*10d40*/  IMAD.MOV.U32 R204, RZ, RZ, R7 ;  /* 0x000000ffffcc7224 */ /* 0x000fe200078e0007 */
[----:B------:R-:W-:Y:S02]  /*10d50*/  MOV R3, 0x1f ;  /* 0x0000001f00037802 */ /* 0x000fe40000000f00 */
[----:B------:R-:W-:-:S02]  /*10d60*/  MOV R2, 0x10d80 ;  /* 0x00010d8000027802 */ /* 0x000fc40000000f00 */
[----:B------:R-:W-:Y:S05]  /*10d70*/  CALL.REL.NOINC `($__internal_1_$__cuda_sm70_shflsync_idx_p) ;  /* 0x000000f000007944 */ /* 0x000fea0003c00000 */
[----:B------:R-:W-:Y:S01]  /*10d80*/  MOV R7, R203 ;  /* 0x000000cb00077202 */ /* 0x000fe20000000f00 */
[----:B------:R-:W-:Y:S05]  /*10d90*/  BRA `(.L_x_217) ;  /* 0xffffc55000007947 */ /* 0x000fea000383ffff */
.L_x_151:
[----:B------:R-:W-:Y:S01]  /*10da0*/  IMAD.MOV.U32 R204, RZ, RZ, R4 ;  /* 0x000000ffffcc7224 */ /* 0x000fe200078e0004 */
[----:B------:R-:W-:Y:S01]  /*10db0*/  MOV R203, R0 ;  /* 0x0000000000cb7202 */ /* 0x000fe20000000f00 */
[----:B------:R-:W-:Y:S01]  /*10dc0*/  IMAD.MOV.U32 R3, RZ, RZ, 0x1f ;  /* 0x0000001fff037424 */ /* 0x000fe200078e00ff */
[----:B------:R-:W-:-:S02]  /*10dd0*/  MOV R2, 0x10df0 ;  /* 0x00010df000027802 */ /* 0x000fc40000000f00 */
[----:B-1-34-:R-:W-:Y:S05]  /*10de0*/  CALL.REL.NOINC `($__internal_1_$__cuda_sm70_shflsync_idx_p) ;  /* 0x0000008000007944 */ /* 0x01afea0003c00000 */
[----:B------:R-:W-:Y:S01]  /*10df0*/  MOV R10, R203 ;  /* 0x000000cb000a7202 */ /* 0x000fe20000000f00 */
[----:B------:R-:W-:Y:S05]  /*10e00*/  BRA `(.L_x_150) ;  /* 0xffffc54000007947 */ /* 0x000fea000383ffff */
        .weak           $__internal_0_$__cuda_sm70_shflsync_bfly_p
        .type           $__internal_0_$__cuda_sm70_shflsync_bfly_p,@function
        .size           $__internal_0_$__cuda_sm70_shflsync_bfly_p,($__internal_1_$__cuda_sm70_shflsync_idx_p - $__internal_0_$__cuda_sm70_shflsync_bfly_p)
$__internal_0_$__cuda_sm70_shflsync_bfly_p:
[----:B------:R-:W-:Y:S02]  /*10e10*/  MOV R157, 0x1f ;  /* 0x0000001f009d7802 */ /* 0x000fe40000000f00 */
[----:B------:R-:W-:-:S04]  /*10e20*/  MOV R173, 0xffffffff ;  /* 0xffffffff00ad7802 */ /* 0x000fc80000000f00 */
[----:B------:R-:W-:Y:S04]  /*10e30*/  WARPSYNC R173 ;  /* 0x000000ad00007348 */ /* 0x000fe80003800000 */
[----:B------:R1:W2:Y:S02]  /*10e40*/  SHFL.BFLY PT, R157, R108, R3, R157 ;  /* 0x0c0000036c9d7389 */ /* 0x0002a400000e009d */
[----:B-1----:R-:W-:-:S04]  /*10e50*/  MOV R3, 0x0 ;  /* 0x0000000000037802 */ /* 0x002fc80000000f00 */
[----:B--2---:R-:W-:Y:S05]  /*10e60*/  RET.REL.NODEC R2 `(_ZN7cutlass13device_kernelIN5flash19enable_sm80_to_sm89INS1_16FlashAttnFwdSm80INS1_25CollectiveMainloopFwdSm80ILi4ELi1ELb0EN4cute5tupleIJNS5_1CILi128EEENS7_ILi80EEENS7_ILi64EEEEEELi64ENS_6half_tEfNS_4arch4Sm80ELb0ELb0ELb0ELb1ELb1ELb0ELb1ELb1EEENS1_21CollectiveEpilogueFwdINS6_IJS8_SA_S9_EEENS6_IJNS7_ILi1EEESI_SI_EEESC_SE_Li128ELb1ELb1ELb1ELb0EEENS1_36VarlenDynamicPersistentTileSchedulerILi128ELi80ELi128ELi128ELb1ELb1ELb0ELb0ELb1ELb1EEEEEEEEEvNT_6ParamsE) ;  /* 0xfffef19002007950 */ /* 0x004fea0003c3ffff */
        .weak           $__internal_1_$__cuda_sm70_shflsync_idx_p
        .type           $__internal_1_$__cuda_sm70_shflsync_idx_p,@function
        .size           $__internal_1_$__cuda_sm70_shflsync_idx_p,($__internal_2_$__cuda_sm70_shflsync_up_p - $__internal_1_$__cuda_sm70_shflsync_idx_p)
$__internal_1_$__cuda_sm70_shflsync_idx_p:
[----:B------:R-:W-:-:S04]  /*10e70*/  MOV R210, 0xffffffff ;  /* 0xffffffff00d27802 */ /* 0x000fc80000000f00 */
[----:B------:R-:W-:Y:S04]  /*10e80*/  WARPSYNC R210 ;  /* 0x000000d200007348 */ /* 0x000fe80003800000 */
[----:B------:R1:W2:Y:S02]  /*10e90*/  SHFL.IDX PT, R203, R204, R203, R3 ;  /* 0x000000cbcccb7389 */ /* 0x0002a400000e0003 */
[----:B-1----:R-:W-:-:S04]  /*10ea0*/  MOV R3, 0x0 ;  /* 0x0000000000037802 */ /* 0x002fc80000000f00 */
[----:B--2---:R-:W-:Y:S05]  /*10eb0*/  RET.REL.NODEC R2 `(_ZN7cutlass13device_kernelIN5flash19enable_sm80_to_sm89INS1_16FlashAttnFwdSm80INS1_25CollectiveMainloopFwdSm80ILi4ELi1ELb0EN4cute5tupleIJNS5_1CILi128EEENS7_ILi80EEENS7_ILi64EEEEEELi64ENS_6half_tEfNS_4arch4Sm80ELb0ELb0ELb0ELb1ELb1ELb0ELb1ELb1EEENS1_21CollectiveEpilogueFwdINS6_IJS8_SA_S9_EEENS6_IJNS7_ILi1EEESI_SI_EEESC_SE_Li128ELb1ELb1ELb1ELb0EEENS1_36VarlenDynamicPersistentTileSchedulerILi128ELi80ELi128ELi128ELb1ELb1ELb0ELb0ELb1ELb1EEEEEEEEEvNT_6ParamsE) ;  /* 0xfffef14002007950 */ /* 0x004fea0003c3ffff */
        .weak           $__internal_2_$__cuda_sm70_shflsync_up_p
        .type           $__internal_2_$__cuda_sm70_shflsync_up_p,@function
        .size           $__internal_2_$__cuda_sm70_shflsync_up_p,($__internal_3_$__cuda_sm70_votesync_ballot - $__internal_2_$__cuda_sm70_shflsync_up_p)
$__internal_2_$__cuda_sm70_shflsync_up_p:
[----:B------:R-:W-:Y:S02]  /*10ec0*/  IMAD.MOV.U32 R4, RZ, RZ, RZ ;  /* 0x000000ffff047224 */ /* 0x000fe400078e00ff */
[----:B------:R-:W-:-:S04]  /*10ed0*/  IMAD.MOV.U32 R11, RZ, RZ, -0x1 ;  /* 0xffffffffff0b7424 */ /* 0x000fc800078e00ff */
[----:B------:R-:W-:Y:S04]  /*10ee0*/  WARPSYNC R11 ;  /* 0x0000000b00007348 */ /* 0x000fe80003800000 */
[----:B------:R1:W2:Y:S02]  /*10ef0*/  SHFL.UP PT, R4, R0, R2, R4 ;  /* 0x0400000200047389 */ /* 0x0002a400000e0004 */
[----:B-1----:R-:W-:Y:S02]  /*10f00*/  MOV R2, R3 ;  /* 0x0000000300027202 */ /* 0x002fe40000000f00 */
[----:B------:R-:W-:-:S04]  /*10f10*/  MOV R3, 0x0 ;  /* 0x0000000000037802 */ /* 0x000fc80000000f00 */
[----:B--2---:R-:W-:Y:S05]  /*10f20*/  RET.REL.NODEC R2 `(_ZN7cutlass13device_kernelIN5flash19enable_sm80_to_sm89INS1_16FlashAttnFwdSm80INS1_25CollectiveMainloopFwdSm80ILi4ELi1ELb0EN4cute5tupleIJNS5_1CILi128EEENS7_ILi80EEENS7_ILi64EEEEEELi64ENS_6half_tEfNS_4arch4Sm80ELb0ELb0ELb0ELb1ELb1ELb0ELb1ELb1EEENS1_21CollectiveEpilogueFwdINS6_IJS8_SA_S9_EEENS6_IJNS7_ILi1EEESI_SI_EEESC_SE_Li128ELb1ELb1ELb1ELb0EEENS1_36VarlenDynamicPersistentTileSchedulerILi128ELi80ELi128ELi128ELb1ELb1ELb0ELb0ELb1ELb1EEEEEEEEEvNT_6ParamsE) ;  /* 0xfffef0d002007950 */ /* 0x004fea0003c3ffff */
        .weak           $__internal_3_$__cuda_sm70_votesync_ballot
        .type           $__internal_3_$__cuda_sm70_votesync_ballot,@function
        .size           $__internal_3_$__cuda_sm70_votesync_ballot,(.L_x_1910 - $__internal_3_$__cuda_sm70_votesync_ballot)
$__internal_3_$__cuda_sm70_votesync_ballot:
[----:B------:R-:W-:Y:S01]  /*10f30*/  ISETP.NE.U32.AND P0, PT, R0, 0x1, PT ;  /* 0x000000010000780c */ /* 0x000fe20003f05070 */
[----:B------:R-:W-:-:S04]  /*10f40*/  IMAD.MOV.U32 R3, RZ, RZ, -0x1 ;  /* 0xffffffffff037424 */ /* 0x000fc800078e00ff */
[----:B------:R-:W-:Y:S08]  /*10f50*/  WARPSYNC R3 ;  /* 0x0000000300007348 */ /* 0x000ff00003800000 */
[----:B------:R-:W-:-:S04]  /*10f60*/  VOTE.ANY R0, PT, !P0 ;  /* 0x0000000000007806 */ /* 0x000fc800040e0100 */
[----:B------:R-:W-:Y:S01]  /*10f70*/  LOP3.LUT R0, R0, R3, RZ, 0xc0, !PT ;  /* 0x0000000300007212 */ /* 0x000fe200078ec0ff */
[----:B------:R-:W-:-:S04]  /*10f80*/  IMAD.MOV.U32 R3, RZ, RZ, 0x0 ;  /* 0x00000000ff037424 */ /* 0x000fc800078e00ff */
[----:B------:R-:W-:Y:S05]  /*10f90*/  RET.REL.NODEC R2 `(_ZN7cutlass13device_kernelIN5flash19enable_sm80_to_sm89INS1_16FlashAttnFwdSm80INS1_25CollectiveMainloopFwdSm80ILi4ELi1ELb0EN4cute5tupleIJNS5_1CILi128EEENS7_ILi80EEENS7_ILi64EEEEEELi64ENS_6half_tEfNS_4arch4Sm80ELb0ELb0ELb0ELb1ELb1ELb0ELb1ELb1EEENS1_21CollectiveEpilogueFwdINS6_IJS8_SA_S9_EEENS6_IJNS7_ILi1EEESI_SI_EEESC_SE_Li128ELb1ELb1ELb1ELb0EEENS1_36VarlenDynamicPersistentTileSchedulerILi128ELi80ELi128ELi128ELb1ELb1ELb0ELb0ELb1ELb1EEEEEEEEEvNT_6ParamsE) ;  /* 0xfffef06002007950 */ /* 0x000fea0003c3ffff */
.L_x_218:
        /* <DEDUP_REMOVED lines=14> */
.L_x_1910:


//--------------------- .text._ZN7cutlass13device_kernelIN5flash19enable_sm80_to_sm89INS1_16FlashAttnFwdSm80INS1_25CollectiveMainloopFwdSm80ILi4ELi1ELb0EN4cute5tupleIJNS5_1CILi128EEENS7_ILi80EEENS7_ILi64EEEEEELi64ENS_6half_tEfNS_4arch4Sm80ELb0ELb0ELb0ELb1ELb1ELb1ELb1ELb1EEENS1_21CollectiveEpilogueFwdINS6_IJS8_SA_S9_EEENS6_IJNS7_ILi1EEESI_SI_EEESC_SE_Li128ELb1ELb1ELb1ELb0EEENS1_36VarlenDynamicPersistentTileSchedulerILi128ELi80ELi128ELi128ELb1ELb1ELb0ELb0ELb1ELb1EEEEEEEEEvNT_6ParamsE --------------------------
	.section	.text._ZN7cutlass13device_kernelIN5flash19enable_sm80_to_sm89INS1_16FlashAttnFwdSm80INS1_25CollectiveMainloopFwdSm80ILi4ELi1ELb0EN4cute5tupleIJNS5_1CILi128EEENS7_ILi80EEENS7_ILi64EEEEEELi64ENS_6half_tEfNS_4arch4Sm80ELb0ELb0ELb0ELb1ELb1ELb1ELb1ELb1EEENS1_21CollectiveEpilogueFwdINS6_IJS8_SA_S9_EEENS6_IJNS7_ILi1EEESI_SI_EEESC_SE_Li128ELb1ELb1ELb1ELb0EEENS1_36VarlenDynamicPersistentTileSchedulerILi128ELi80ELi128ELi128ELb1ELb1ELb0ELb0ELb1ELb1EEEEEEEEEvNT_6ParamsE,"ax",@progbits
	.sectioninfo	@"SHI_REGISTERS=255"
	.align	128
.text._ZN7cutlass13device_kernelIN5flash19enable_sm80_to_sm89INS1_16FlashAttnFwdSm80INS1_25CollectiveMainloopFwdSm80ILi4ELi1ELb0EN4cute5tupleIJNS5_1CILi128EEENS7_ILi80EEENS7_ILi64EEEEEELi64ENS_6half_tEfNS_4arch4Sm80ELb0ELb0ELb0ELb1ELb1ELb1ELb1ELb1EEENS1_21CollectiveEpilogueFwdINS6_IJS8_SA_S9_EEENS6_IJNS7_ILi1EEESI_SI_EEESC_SE_Li128ELb1ELb1ELb1ELb0EEENS1_36VarlenDynamicPersistentTileSchedulerILi128ELi80ELi128ELi128ELb1ELb1ELb0ELb0ELb1ELb1EEEEEEEEEvNT_6ParamsE:
        .type           _ZN7cutlass13device_kernelIN5flash19enable_sm80_to_sm89INS1_16FlashAttnFwdSm80INS1_25CollectiveMainloopFwdSm80ILi4ELi1ELb0EN4cute5tupleIJNS5_1CILi128EEENS7_ILi80EEENS7_ILi64EEEEEELi64ENS_6half_tEfNS_4arch4Sm80ELb0ELb0ELb0ELb1ELb1ELb1ELb1ELb1EEENS1_21CollectiveEpilogueFwdINS6_IJS8_SA_S9_EEENS6_IJNS7_ILi1EEESI_SI_EEESC_SE_Li128ELb1ELb1ELb1ELb0EEENS1_36VarlenDynamicPersistentTileSchedulerILi128ELi80ELi128ELi128ELb1ELb1ELb0ELb0ELb1ELb1EEEEEEEEEvNT_6ParamsE,@function
        .size           _ZN7cutlass13device_kernelIN5flash19enable_sm80_to_sm89INS1_16FlashAttnFwdSm80INS1_25CollectiveMainloopFwdSm80ILi4ELi1ELb0EN4cute5tupleIJNS5_1CILi128EEENS7_ILi80EEENS7_ILi64EEEEEELi64ENS_6half_tEfNS_4arch4Sm80ELb0ELb0ELb0ELb1ELb1ELb1ELb1ELb1EEENS1_21CollectiveEpilogueFwdINS6_IJS8_SA_S9_EEENS6_IJNS7_ILi1EEESI_SI_EEESC_SE_Li128ELb1ELb1ELb1ELb0EEENS1_36VarlenDynamicPersistentTileSchedulerILi128ELi80ELi128ELi128ELb1ELb1ELb0ELb0ELb1ELb1EEEEEEEEEvNT_6ParamsE,(.L_x_1915 - _ZN7cutlass13device_kernelIN5flash19enable_sm80_to_sm89INS1_16FlashAttnFwdSm80INS1_25CollectiveMainloopFwdSm80ILi4ELi1ELb0EN4cute5tupleIJNS5_1CILi128EEENS7_ILi80EEENS7_ILi64EEEEEELi64ENS_6half_tEfNS_4arch4Sm80ELb0ELb0ELb0ELb1ELb1ELb1ELb1ELb1EEENS1_21CollectiveEpilogueFwdINS6_IJS8_SA_S9_EEENS6_IJNS7_ILi1EEESI_SI_EEESC_SE_Li128ELb1ELb1ELb1ELb0EEENS1_36VarlenDynamicPersistentTileSchedulerILi128ELi80ELi128ELi128ELb1ELb1ELb0ELb0ELb1ELb1EEEEEEEEEvNT_6ParamsE)
        .other          _ZN7cutlass13device_kernelIN5flash19enable_sm80_to_sm89INS1_16FlashAttnFwdSm80INS1_25CollectiveMainloopFwdSm80ILi4ELi1ELb0EN4cute5tupleIJNS5_1CILi128EEENS7_ILi80EEENS7_ILi64EEEEEELi64ENS_6half_tEfNS_4arch4Sm80ELb0ELb0ELb0ELb1ELb1ELb1ELb1ELb1EEENS1_21CollectiveEpilogueFwdINS6_IJS8_SA_S9_EEENS6_IJNS7_ILi1EEESI_SI_EEESC_SE_Li128ELb1ELb1ELb1ELb0EEENS1_36VarlenDynamicPersistentTileSchedulerILi128ELi80ELi128ELi128ELb1ELb1ELb0ELb0ELb1ELb1EEEEEEEEEvNT_6ParamsE,@"STO_CUDA_ENTRY STV_DEFAULT"
_ZN7cutlass13device_kernelIN5flash19enable_sm80_to_sm89INS1_16FlashAttnFwdSm80INS1_25CollectiveMainloopFwdSm80ILi4ELi1ELb0EN4cute5tupleIJNS5_1CILi128EEENS7_ILi80EEENS7_ILi64EEEEEELi64ENS_6half_tEfNS_4arch4Sm80ELb0ELb0ELb0ELb1ELb1ELb1ELb1ELb1EEENS1_21CollectiveEpilogueFwdINS6_IJS8_SA_S9_EEENS6_IJNS7_ILi1EEESI_SI_EEESC_SE_Li128ELb1ELb1ELb1ELb0EEENS1_36VarlenDynamicPersistentTileSchedulerILi128ELi80ELi128ELi128ELb1ELb1ELb0ELb0ELb1ELb1EEEEEEEEEvNT_6ParamsE:
        /* <DEDUP_REMOVED lines=10> */
[----:B-1----:R1:W-:Y:S04]  /*00a0*/  @P0 STL.64 [R1+0x30], R4 ;  /* 0x0000300401000387 */ /* 0x0023e80000100a00 */
        /* <DEDUP_REMOVED lines=43> */
.L_x_224:
        /* <DEDUP_REMOVED lines=17> */
.L_x_411:
        /* <DEDUP_REMOVED lines=16> */
.L_x_412:
[----:B--2---:R-:W-:-:S05]  /*0570*/  IMAD R0, R0, c[0x0][0x538], RZ ;  /* 0x00014e0000007a24 */ /* 0x004fca00078e02ff */
[----:B------:R-:W-:-:S04]  /*0580*/  IADD3 R6, R0, R6, RZ ;  /* 0x0000000600067210 */ /* 0x000fc80007ffe0ff */
[----:B------:R-:W-:-:S13]  /*0590*/  ISETP.GT.AND P0, PT, R6, UR4, PT ;  /* 0x0000000406007c0c */ /* 0x000fda000bf04270 */
[----:B-1----:R-:W-:Y:S05]  /*05a0*/  @!P0 BRA `(.L_x_224) ;  /* 0xfffffdb000008947 */ /* 0x002fea000383ffff */
.L_x_220:
[----:B------:R-:W-:-:S05]  /*05b0*/  IADD3 R12, -R0, R6, RZ ;  /* 0x00000006000c7210 */ /* 0x000fca0007ffe1ff */
[----:B------:R-:W-:-:S05]  /*05c0*/  IMAD R0, R4, c[0x0][0x538], R12 ;  /* 0x00014e0004007a24 */ /* 0x000fca00078e020c */
[----:B------:R-:W-:Y:S01]  /*05d0*/  ISETP.GT.AND P0, PT, R0, UR4, PT ;  /* 0x0000000400007c0c */ /* 0x000fe2000bf04270 */
[----:B------:R-:W-:-:S12]  /*05e0*/  BRA.DIV ~URZ, `(.L_x_225) ;  /* 0x00016dd27f007947 */ /* 0x000fd8000b800000 */
[----:B------:R-:W-:-:S04]  /*05f0*/  VOTE.ANY R0, PT, !P0 ;  /* 0x0000000000007806 */ /* 0x000fc800040e0100 */
.L_x_413:
[----:B------:R1:W2:Y:S01]  /*0600*/  POPC R13, R0 ;  /* 0x00000000000d7309 */ /* 0x0002a20000000000 */
[----:B------:R-:W-:Y:S05]  /*0610*/  BRA.DIV ~URZ, `(.L_x_226) ;  /* 0x00016de27f007947 */ /* 0x000fea000b800000 */
[----:B--2---:R2:W3:Y:S01]  /*0620*/  SHFL.IDX PT, R11, R8, R13, 0x1f ;  /* 0x00001f0d080b7589 */ /* 0x0044e200000e0000 */
[----:B------:R-:W-:-:S03]  /*0630*/  MOV R6, RZ ;  /* 0x000000ff00067202 */ /* 0x000fc60000000f00 */
[----:B------:R2:W4:Y:S04]  /*0640*/  SHFL.IDX PT, R10, R7, R13, 0x1f ;  /* 0x00001f0d070a7589 */ /* 0x00052800000e0000 */
.L_x_414:
[----:B------:R-:W-:Y:S01]  /*0650*/  ISETP.NE.AND P0, PT, R0, RZ, PT ;  /* 0x000000ff0000720c */ /* 0x000fe20003f05270 */
[----:B------:R-:W-:-:S12]  /*0660*/  BSSY B0, `(.L_x_227) ;  /* 0x0000005000007945 */ /* 0x000fd80003800000 */
[----:B------:R-:W-:Y:S05]  /*0670*/  @!P0 BRA `(.L_x_228) ;  /* 0x0000003000008947 */ /* 0x000fea0003800000 */
[----:B------:R-:W-:Y:S01]  /*0680*/  IADD3 R215, R13, -0x1, RZ ;  /* 0xffffffff0dd77810 */ /* 0x000fe20007ffe0ff */
[----:B------:R-:W-:Y:S05]  /*0690*/  BRA.DIV ~URZ, `(.L_x_229) ;  /* 0x00016e427f007947 */ /* 0x000fea000b800000 */
[----:B------:R1:W2:Y:S02]  /*06a0*/  SHFL.IDX PT, R6, R4, R215, 0x1f ;  /* 0x00001fd704067589 */ /* 0x0002a400000e0000 */
.L_x_228:
[----:B------:R-:W-:Y:S05]  /*06b0*/  BSYNC B0 ;  /* 0x0000000000007941 */ /* 0x000fea0003800000 */
.L_x_227:
[----:B-1-3--:R-:W-:Y:S01]  /*06c0*/  IABS R0, R11 ;  /* 0x0000000b00007213 */ /* 0x00afe20000000000 */
[----:B--2---:R-:W-:-:S04]  /*06d0*/  IMAD R4, R6, c[0x0][0x538], R12 ;  /* 0x00014e0006047a24 */ /* 0x004fc800078e020c */
[----:B------:R-:W-:Y:S01]  /*06e0*/  IMAD.MOV.U32 R5, RZ, RZ, R0 ;  /* 0x000000ffff057224 */ /* 0x000fe200078e0000 */
[----:B----4-:R-:W-:Y:S01]  /*06f0*/  IABS R0, R10 ;  /* 0x0000000a00007213 */ /* 0x010fe20000000000 */
[----:B------:R1:W-:Y:S01]  /*0700*/  STL [R1+0x30], R4 ;  /* 0x0000300401007387 */ /* 0x0003e20000100800 */
        /* <DEDUP_REMOVED lines=64> */
.L_x_221:
[----:B------:R-:W-:Y:S01]  /*0b10*/  MOV R0, UR4 ;  /* 0x0000000400007c02 */ /* 0x000fe20008000f00 */
[----:B------:R-:W-:Y:S04]  /*0b20*/  STL [R1+0x34], RZ ;  /* 0x000034ff01007387 */ /* 0x000fe80000100800 */
[----:B------:R-:W-:Y:S04]  /*0b30*/  STL [R1+0x38], RZ ;  /* 0x000038ff01007387 */ /* 0x000fe80000100800 */
[----:B------:R1:W-:Y:S02]  /*0b40*/  STL [R1+0x30], R0 ;  /* 0x0000300001007387 */ /* 0x0003e40000100800 */
[----:B-1----:R-:W-:-:S05]  /*0b50*/  MOV R0, c[0x0][0x53c] ;  /* 0x00014f0000007a02 */ /* 0x002fca0000000f00 */
[----:B------:R1:W-:Y:S02]  /*0b60*/  STL [R1+0x3c], R0 ;  /* 0x00003c0001007387 */ /* 0x0003e40000100800 */
.L_x_230:
[----:B-1----:R-:W2:Y:S04]  /*0b70*/  LDL R4, [R1+0x30] ;  /* 0x0000300001047983 */ /* 0x002ea80000100800 */
[----:B------:R-:W2:Y:S04]  /*0b80*/  LDL R5, [R1+0x34] ;  /* 0x0000340001057983 */ /* 0x000ea80000100800 */
[----:B------:R-:W2:Y:S04]  /*0b90*/  LDL R6, [R1+0x38] ;  /* 0x0000380001067983 */ /* 0x000ea80000100800 */
[----:B------:R-:W2:Y:S01]  /*0ba0*/  LDL R7, [R1+0x3c] ;  /* 0x00003c0001077983 */ /* 0x000ea20000100800 */
[----:B------:R-:W-:Y:S01]  /*0bb0*/  ISETP.NE.AND P0, PT, R14, RZ, PT ;  /* 0x000000ff0e00720c */ /* 0x000fe20003f05270 */
[----:B------:R-:W-:-:S12]  /*0bc0*/  WARPSYNC 0xffffffff ;  /* 0xffffffff00007948 */ /* 0x000fd80003800000 */
[----:B--2---:R1:W-:Y:S04]  /*0bd0*/  @!P0 STS.128 [0x9100], R4 ;  /* 0x00910004ff008388 */ /* 0x0043e80000000c00 */
[----:B------:R-:W-:Y:S06]  /*0be0*/  BAR.ARV 0x5, 0x80 ;  /* 0x0142000000007b1d */ /* 0x000fec0000002000 */
.L_x_219:
[----:B------:R-:W2:Y:S02]  /*0bf0*/  LDL R0, [R1+0x3c] ;  /* 0x00003c0001007983 */ /* 0x000ea40000100800 */
[----:B--2---:R-:W-:-:S13]  /*0c00*/  ISETP.GE.AND P0, PT, R0, c[0x0][0x53c], PT ;  /* 0x00014f0000007a0c */ /* 0x004fda0003f06270 */
[----:B------:R-:W-:Y:S05]  /*0c10*/  @P0 EXIT ;  /* 0x000000000000094d */ /* 0x000fea0003800000 */
[----:B------:R-:W2:Y:S01]  /*0c20*/  S2R R15, SR_TID.X ;  /* 0x00000000000f7919 */ /* 0x000ea20000002100 */
[----:B------:R-:W-:Y:S01]  /*0c30*/  IMAD.MOV.U32 R17, RZ, RZ, -0x10 ;  /* 0xfffffff0ff117424 */ /* 0x000fe200078e00ff */
[----:B------:R-:W-:Y:S01]  /*0c40*/  ULDC UR4, c[0x0][0x2ac] ;  /* 0x0000ab0000047ab9 */ /* 0x000fe20000000800 */
[----:B------:R-:W-:Y:S01]  /*0c50*/  IMAD.MOV.U32 R16, RZ, RZ, 0x20 ;  /* 0x00000020ff107424 */ /* 0x000fe200078e00ff */
[----:B------:R-:W-:Y:S02]  /*0c60*/  ULDC UR6, c[0x0][0x1d0] ;  /* 0x0000740000067ab9 */ /* 0x000fe40000000800 */
[----:B------:R-:W-:Y:S01]  /*0c70*/  UIMAD UR6, UR4, UR6, URZ ;  /* 0x00000006040672a4 */ /* 0x000fe2000f8e023f */
[----:B--2---:R-:W-:-:S04]  /*0c80*/  SHF.R.S32.HI R14, RZ, 0x1f, R15 ;  /* 0x0000001fff0e7819 */ /* 0x004fc8000001140f */
[CC--:B------:R-:W-:Y:S02]  /*0c90*/  LEA.HI R10, R14.reuse, R15.reuse, RZ, 0x3 ;  /* 0x0000000f0e0a7211 */ /* 0x0c0fe400078f18ff */
[----:B------:R-:W-:Y:S02]  /*0ca0*/  LEA.HI R2, R14, R15, RZ, 0x4 ;  /* 0x0000000f0e027211 */ /* 0x000fe400078f20ff */
[----:B------:R-:W-:Y:S02]  /*0cb0*/  SHF.R.S32.HI R25, RZ, 0x3, R10 ;  /* 0x00000003ff197819 */ /* 0x000fe4000001140a */
[----:B-1----:R-:W-:Y:S02]  /*0cc0*/  LOP3.LUT R4, R10, 0xfffffff8, RZ, 0xc0, !PT ;  /* 0xfffffff80a047812 */ /* 0x002fe400078ec0ff */
[----:B------:R-:W-:Y:S01]  /*0cd0*/  SHF.R.S32.HI R3, RZ, 0x4, R2 ;  /* 0x00000004ff037819 */ /* 0x000fe20000011402 */
[----:B------:R-:W-:Y:S01]  /*0ce0*/  IMAD.SHL.U32 R6, R25, 0x40, RZ ;  /* 0x0000004019067824 */ /* 0x000fe200078e00ff */
[C---:B------:R-:W-:Y:S01]  /*0cf0*/  LOP3.LUT R0, R2.reuse, 0xfffffff0, RZ, 0xc0, !PT ;  /* 0xfffffff002007812 */ /* 0x040fe200078ec0ff */
[----:B------:R-:W-:Y:S01]  /*0d00*/  IMAD.IADD R9, R15, 0x1, -R4 ;  /* 0x000000010f097824 */ /* 0x000fe200078e0a04 */
[----:B------:R-:W-:-:S03]  /*0d10*/  LEA.HI R5, R2, R3, RZ, 0x1 ;  /* 0x0000000302057211 */ /* 0x000fc600078f08ff */
[----:B------:R-:W-:Y:S01]  /*0d20*/  IMAD.IADD R2, R15, 0x1, -R0 ;  /* 0x000000010f027824 */ /* 0x000fe200078e0a00 */
[----:B------:R-:W-:Y:S01]  /*0d30*/  LOP3.LUT R0, R6, 0x1c0, RZ, 0xc0, !PT ;  /* 0x000001c006007812 */ /* 0x000fe200078ec0ff */
[----:B------:R-:W-:Y:S01]  /*0d40*/  IMAD.SHL.U32 R244, R9, 0x8, RZ ;  /* 0x0000000809f47824 */ /* 0x000fe200078e00ff */
[----:B------:R-:W-:Y:S01]  /*0d50*/  LOP3.LUT R5, R5, 0xfffffffe, RZ, 0xc0, !PT ;  /* 0xfffffffe05057812 */ /* 0x000fe200078ec0ff */
[----:B------:R-:W-:Y:S01]  /*0d60*/  IMAD.SHL.U32 R7, R9, 0x40, RZ ;  /* 0x0000004009077824 */ /* 0x000fe200078e00ff */
[----:B------:R-:W-:Y:S02]  /*0d70*/  SHF.R.S32.HI R8, RZ, 0x1f, R2 ;  /* 0x0000001fff087819 */ /* 0x000fe40000011402 */
[----:B------:R-:W-:Y:S01]  /*0d80*/  LOP3.LUT R6, R0, 0x38, R244, 0xf8, !PT ;  /* 0x0000003800067812 */ /* 0x000fe200078ef8f4 */
[----:B------:R-:W-:Y:S01]  /*0d90*/  IMAD.IADD R12, R3, 0x1, -R5 ;  /* 0x00000001030c7824 */ /* 0x000fe200078e0a05 */
[----:B------:R-:W-:Y:S02]  /*0da0*/  SHF.R.U32.HI R4, RZ, 0x3, R0 ;  /* 0x00000003ff047819 */ /* 0x000fe40000011600 */
[----:B------:R-:W-:-:S02]  /*0db0*/  LEA.HI R11, R8, R2, RZ, 0x3 ;  /* 0x00000002080b7211 */ /* 0x000fc400078f18ff */
[----:B------:R-:W-:Y:S02]  /*0dc0*/  LOP3.LUT R0, R7, 0x1c0, RZ, 0xc0, !PT ;  /* 0x000001c007007812 */ /* 0x000fe400078ec0ff */
[----:B------:R-:W-:Y:S02]  /*0dd0*/  LOP3.LUT R5, R6, R4, RZ, 0x3c, !PT ;  /* 0x0000000406057212 */ /* 0x000fe400078e3cff */
[-C--:B------:R-:W-:Y:S02]  /*0de0*/  LEA.HI R7, R14, R15.reuse, RZ, 0x6 ;  /* 0x0000000f0e077211 */ /* 0x080fe400078f30ff */
[----:B------:R-:W-:Y:S02]  /*0df0*/  LOP3.LUT R4, R11, 0xfffffff8, RZ, 0xc0, !PT ;  /* 0xfffffff80b047812 */ /* 0x000fe400078ec0ff */
[----:B------:R-:W-:Y:S02]  /*0e00*/  LOP3.LUT R6, R0, 0x8, R10, 0xf8, !PT ;  /* 0x0000000800067812 */ /* 0x000fe400078ef80a */
[----:B------:R-:W-:Y:S01]  /*0e10*/  SHF.R.U32.HI R3, RZ, 0x3, R0 ;  /* 0x00000003ff037819 */ /* 0x000fe20000011600 */
[----:B------:R-:W-:Y:S01]  /*0e20*/  IMAD.SHL.U32 R0, R7, 0x8, RZ ;  /* 0x0000000807007824 */ /* 0x000fe200078e00ff */
[-C--:B------:R-:W-:Y:S01]  /*0e30*/  LEA.HI R10, R14, R15.reuse, RZ, 0x2 ;  /* 0x0000000f0e0a7211 */ /* 0x080fe200078f10ff */
[----:B------:R-:W-:Y:S01]  /*0e40*/  IMAD.IADD R8, R2, 0x1, -R4 ;  /* 0x0000000102087824 */ /* 0x000fe200078e0a04 */
[----:B------:R-:W-:-:S02]  /*0e50*/  LEA.HI R2, R14, R15, RZ, 0x5 ;  /* 0x0000000f0e027211 */ /* 0x000fc400078f28ff */
[----:B------:R-:W-:Y:S02]  /*0e60*/  LOP3.LUT R213, R5, 0x7ffffe00, R0, 0xf8, !PT ;  /* 0x7ffffe0005d57812 */ /* 0x000fe400078ef800 */
[--C-:B------:R-:W-:Y:S02]  /*0e70*/  SHF.R.S32.HI R98, RZ, 0x2, R10.reuse ;  /* 0x00000002ff627819 */ /* 0x100fe4000001140a */
[----:B------:R-:W-:Y:S01]  /*0e80*/  SHF.R.S32.HI R4, RZ, 0x1f, R10 ;  /* 0x0000001fff047819 */ /* 0x000fe2000001140a */
[----:B------:R-:W-:Y:S01]  /*0e90*/  IMAD.SHL.U32 R213, R213, 0x2, RZ ;  /* 0x00000002d5d57824 */ /* 0x000fe200078e00ff */
[----:B------:R-:W-:Y:S02]  /*0ea0*/  LOP3.LUT R0, R2, 0xffffffe0, RZ, 0xc0, !PT ;  /* 0xffffffe002007812 */ /* 0x000fe400078ec0ff */
[----:B------:R-:W-:Y:S02]  /*0eb0*/  SHF.R.S32.HI R7, RZ, 0x5, R2 ;  /* 0x00000005ff077819 */ /* 0x000fe40000011402 */
[----:B------:R-:W-:Y:S01]  /*0ec0*/  LOP3.LUT R13, R6, R3, RZ, 0x3c, !PT ;  /* 0x00000003060d7212 */ /* 0x000fe200078e3cff */
[----:B------:R-:W-:Y:S01]  /*0ed0*/  IMAD.IADD R18, R15, 0x1, -R0 ;  /* 0x000000010f127824 */ /* 0x000fe200078e0a00 */
[----:B------:R-:W-:Y:S01]  /*0ee0*/  SHF.R.S32.HI R2, RZ, 0x1f, R2 ;  /* 0x0000001fff027819 */ /* 0x000fe20000011402 */
[----:B------:R-:W-:Y:S01]  /*0ef0*/  IMAD.SHL.U32 R19, R7, 0x200, RZ ;  /* 0x0000020007137824 */ /* 0x000fe200078e00ff */
[----:B------:R-:W-:-:S02]  /*0f00*/  LEA.HI R4, R4, R98, RZ, 0x3 ;  /* 0x0000006204047211 */ /* 0x000fc400078f18ff */
[----:B------:R-:W-:Y:S02]  /*0f10*/  LOP3.LUT R3, R10, 0xfffffffc, RZ, 0xc0, !PT ;  /* 0xfffffffc0a037812 */ /* 0x000fe400078ec0ff */
[----:B------:R-:W-:Y:S02]  /*0f20*/  LEA.HI R0, R2, R7, RZ, 0x2 ;  /* 0x0000000702007211 */ /* 0x000fe400078f10ff */
[----:B------:R-:W-:Y:S01]  /*0f30*/  LOP3.LUT R2, R4, 0xfffffff8, RZ, 0xc0, !PT ;  /* 0xfffffff804027812 */ /* 0x000fe200078ec0ff */
[----:B------:R-:W-:Y:S01]  /*0f40*/  IMAD.IADD R99, R15, 0x1, -R3 ;  /* 0x000000010f637824 */ /* 0x000fe200078e0a03 */
[----:B------:R-:W-:Y:S01]  /*0f50*/  SHF.R.S32.HI R4, RZ, 0x1f, R18 ;  /* 0x0000001fff047819 */ /* 0x000fe20000011412 */
[----:B------:R-:W-:Y:S01]  /*0f60*/  IMAD.MOV.U32 R15, RZ, RZ, 0x40 ;  /* 0x00000040ff0f7424 */ /* 0x000fe200078e00ff */
[----:B------:R-:W-:Y:S01]  /*0f70*/  LOP3.LUT R3, R0, 0xffffffc, RZ, 0xc0, !PT ;  /* 0x0ffffffc00037812 */ /* 0x000fe200078ec0ff */
[----:B------:R-:W-:Y:S01]  /*0f80*/  IMAD.IADD R0, R98, 0x1, -R2 ;  /* 0x0000000162007824 */ /* 0x000fe200078e0a02 */
[C---:B------:R-:W-:Y:S01]  /*0f90*/  LEA.HI R2, R99.reuse, R99, RZ, 0x1 ;  /* 0x0000006363027211 */ /* 0x040fe200078f08ff */
[----:B------:R-:W-:Y:S01]  /*0fa0*/  IMAD.SHL.U32 R92, R99, 0x4, RZ ;  /* 0x00000004635c7824 */ /* 0x000fe200078e00ff */
[----:B------:R-:W-:Y:S01]  /*0fb0*/  LEA.HI R10, R4, R18, RZ, 0x2 ;  /* 0x00000012040a7211 */ /* 0x000fe200078f10ff */
[----:B------:R-:W-:Y:S01]  /*0fc0*/  IMAD.IADD R5, R7, 0x1, -R3 ;  /* 0x0000000107057824 */ /* 0x000fe200078e0a03 */
[C---:B------:R-:W-:Y:S01]  /*0fd0*/  LOP3.LUT R3, R2.reuse, 0x1ffffffe, RZ, 0xc0, !PT ;  /* 0x1ffffffe02037812 */ /* 0x040fe200078ec0ff */
[----:B------:R-:W-:Y:S01]  /*0fe0*/  IMAD.SHL.U32 R2, R2, 0x20, RZ ;  /* 0x0000002002027824 */ /* 0x000fe200078e00ff */
[----:B------:R-:W-:Y:S01]  /*0ff0*/  SHF.R.S32.HI R4, RZ, 0x2, R10 ;  /* 0x00000002ff047819 */ /* 0x000fe2000001140a */
[C---:B------:R-:W-:Y:S01]  /*1000*/  IMAD.SHL.U32 R86, R99.reuse, 0x8, RZ ;  /* 0x0000000863567824 */ /* 0x040fe200078e00ff */
[----:B------:R-:W-:Y:S01]  /*1010*/  LOP3.LUT R6, R0, 0x1, RZ, 0xc0, !PT ;  /* 0x0000000100067812 */ /* 0x000fe200078ec0ff */
[----:B------:R-:W-:Y:S01]  /*1020*/  IMAD.IADD R3, R99, 0x1, -R3 ;  /* 0x0000000163037824 */ /* 0x000fe200078e0a03 */
[----:B------:R-:W-:Y:S01]  /*1030*/  LOP3.LUT R2, R2, 0xffffffc0, RZ, 0xc0, !PT ;  /* 0xffffffc002027812 */ /* 0x000fe200078ec0ff */
[----:B------:R-:W-:Y:S01]  /*1040*/  IMAD R27, R5, 0x10, R4 ;  /* 0x00000010051b7824 */ /* 0x000fe200078e0204 */
[C---:B------:R-:W-:Y:S01]  /*1050*/  LOP3.LUT P2, RZ, R0.reuse, 0x4, RZ, 0xc0, !PT ;  /* 0x0000000400ff7812 */ /* 0x040fe2000784c0ff */
[C---:B------:R-:W-:Y:S01]  /*1060*/  IMAD.SHL.U32 R4, R0.reuse, 0x40, RZ ;  /* 0x0000004000047824 */ /* 0x040fe200078e00ff */
[----:B------:R-:W-:Y:S01]  /*1070*/  LOP3.LUT P0, RZ, R0, 0x2, RZ, 0xc0, !PT ;  /* 0x0000000200ff7812 */ /* 0x000fe2000780c0ff */
[----:B------:R-:W-:Y:S01]  /*1080*/  IMAD.SHL.U32 R0, R8, 0x40, RZ ;  /* 0x0000004008007824 */ /* 0x000fe200078e00ff */
[----:B------:R-:W-:Y:S01]  /*1090*/  ISETP.NE.U32.AND P1, PT, R6, 0x1, PT ;  /* 0x000000010600780c */ /* 0x000fe20003f25070 */
[----:B------:R-:W-:Y:S01]  /*10a0*/  IMAD R14, R3, 0x8, R2 ;  /* 0x00000008030e7824 */ /* 0x000fe200078e0202 */
[----:B------:R-:W-:Y:S01]  /*10b0*/  LOP3.LUT R21, R4, 0x1c0, RZ, 0xc0, !PT ;  /* 0x000001c004157812 */ /* 0x000fe200078ec0ff */
[----:B------:R-:W-:Y:S01]  /*10c0*/  IMAD.SHL.U32 R2, R12, 0x8, RZ ;  /* 0x000000080c027824 */ /* 0x000fe200078e00ff */
[----:B------:R-:W-:Y:S01]  /*10d0*/  LOP3.LUT R0, R0, 0x1c0, RZ, 0xc0, !PT ;  /* 0x000001c000007812 */ /* 0x000fe200078ec0ff */
[----:B------:R-:W-:Y:S01]  /*10e0*/  IMAD.SHL.U32 R5, R7, 0x400, RZ ;  /* 0x0000040007057824 */ /* 0x000fe200078e00ff */
[----:B------:R-:W-:Y:S01]  /*10f0*/  SHF.R.U32.HI R20, RZ, 0x3, R21 ;  /* 0x00000003ff147819 */ /* 0x000fe20000011615 */
[----:B------:R-:W-:Y:S01]  /*1100*/  IMAD.SHL.U32 R3, R11, 0x40, RZ ;  /* 0x000000400b037824 */ /* 0x000fe200078e00ff */
[----:B------:R-:W-:Y:S01]  /*1110*/  LOP3.LUT R2, R0, 0x8, R2, 0xf8, !PT ;  /* 0x0000000800027812 */ /* 0x000fe200078ef802 */
[----:B------:R-:W-:Y:S01]  /*1120*/  IMAD R6, R99, 0x2, R5 ;  /* 0x0000000263067824 */ /* 0x000fe200078e0205 */
[----:B------:R-:W-:Y:S01]  /*1130*/  SHF.R.U32.HI R0, RZ, 0x3, R0 ;  /* 0x00000003ff007819 */ /* 0x000fe20000011600 */
[----:B------:R-:W-:Y:S01]  /*1140*/  STL [R1+0xec], R27 ;  /* 0x0000ec1b01007387 */ /* 0x000fe20000100800 */
[----:B------:R-:W-:-:S02]  /*1150*/  LOP3.LUT R4, R20, R21, RZ, 0xfc, !PT ;  /* 0x0000001514047212 */ /* 0x000fc400078efcff */
[----:B------:R-:W-:Y:S01]  /*1160*/  LOP3.LUT R0, R2, R0, RZ, 0x3c, !PT ;  /* 0x0000000002007212 */ /* 0x000fe200078e3cff */
[----:B------:R-:W-:Y:S01]  /*1170*/  IMAD R2, R12, 0x200, R13 ;  /* 0x000002000c027824 */ /* 0x000fe200078e020d */
[----:B------:R-:W-:Y:S01]  /*1180*/  LOP3.LUT R3, R3, 0xfffffe00, RZ, 0xc0, !PT ;  /* 0xfffffe0003037812 */ /* 0x000fe200078ec0ff */
[----:B------:R-:W-:Y:S01]  /*1190*/  IMAD.IADD R13, R6, 0x1, R4 ;  /* 0x00000001060d7824 */ /* 0x000fe200078e0204 */
[C---:B------:R-:W-:Y:S01]  /*11a0*/  IADD3 R24, R98.reuse, 0x20, RZ ;  /* 0x0000002062187810 */ /* 0x040fe20007ffe0ff */
[----:B------:R-:W-:Y:S01]  /*11b0*/  STL [R1+0x40], R21 ;  /* 0x0000401501007387 */ /* 0x000fe20000100800 */
[----:B------:R-:W-:Y:S02]  /*11c0*/  IADD3 R23, R98, 0x40, RZ ;  /* 0x0000004062177810 */ /* 0x000fe40007ffe0ff */
[-C--:B------:R-:W-:Y:S01]  /*11d0*/  IADD3 R4, R0, R3.reuse, R5 ;  /* 0x0000000300047210 */ /* 0x080fe20007ffe005 */
[----:B------:R-:W-:Y:S01]  /*11e0*/  IMAD.SHL.U32 R6, R24, 0x40, RZ ;  /* 0x0000004018067824 */ /* 0x000fe200078e00ff */
[----:B------:R-:W-:Y:S01]  /*11f0*/  LOP3.LUT R5, R0, R3, RZ, 0xfc, !PT ;  /* 0x0000000300057212 */ /* 0x000fe200078efcff */
[----:B------:R-:W-:Y:S01]  /*1200*/  IMAD R0, R9, 0x10, R25 ;  /* 0x0000001009007824 */ /* 0x000fe200078e0219 */
[----:B------:R-:W-:Y:S01]  /*1210*/  IADD3 R22, R98, 0x60, RZ ;  /* 0x0000006062167810 */ /* 0x000fe20007ffe0ff */
[----:B------:R-:W-:Y:S01]  /*1220*/  IMAD.SHL.U32 R3, R23, 0x40, RZ ;  /* 0x0000004017037824 */ /* 0x000fe200078e00ff */
[C---:B------:R-:W-:Y:S01]  /*1230*/  LOP3.LUT P6, RZ, R8.reuse, 0x2, RZ, 0xc0, !PT ;  /* 0x0000000208ff7812 */ /* 0x040fe200078cc0ff */
[----:B------:R-:W-:Y:S01]  /*1240*/  STL [R1+0x44], R20 ;  /* 0x0000441401007387 */ /* 0x000fe20000100800 */
[----:B------:R-:W-:-:S02]  /*1250*/  LOP3.LUT P5, RZ, R8, 0x4, RZ, 0xc0, !PT ;  /* 0x0000000408ff7812 */ /* 0x000fc400078ac0ff */
[----:B------:R-:W-:Y:S01]  /*1260*/  SHF.R.S32.HI R7, RZ, 0x1f, R24 ;  /* 0x0000001fff077819 */ /* 0x000fe20000011418 */
[----:B------:R1:W-:Y:S01]  /*1270*/  STL [R1], R0 ;  /* 0x0000000001007387 */ /* 0x0003e20000100800 */
[----:B------:R-:W-:Y:S02]  /*1280*/  SHF.R.S32.HI R8, RZ, 0x1f, R23 ;  /* 0x0000001fff087819 */ /* 0x000fe40000011417 */
[C---:B------:R-:W-:Y:S02]  /*1290*/  LOP3.LUT P4, RZ, R9.reuse, 0x2, RZ, 0xc0, !PT ;  /* 0x0000000209ff7812 */ /* 0x040fe4000788c0ff */
[----:B------:R-:W-:Y:S02]  /*12a0*/  LOP3.LUT P3, RZ, R9, 0x4, RZ, 0xc0, !PT ;  /* 0x0000000409ff7812 */ /* 0x000fe4000786c0ff */
[----:B------:R-:W-:Y:S02]  /*12b0*/  SHF.R.S32.HI R9, RZ, 0x1f, R22 ;  /* 0x0000001fff097819 */ /* 0x000fe40000011416 */
[----:B------:R-:W-:-:S02]  /*12c0*/  LOP3.LUT R11, R6, 0x1c0, RZ, 0xc0, !PT ;  /* 0x000001c0060b7812 */ /* 0x000fc400078ec0ff */
[----:B------:R-:W-:Y:S02]  /*12d0*/  LEA.HI R7, R7, R24, RZ, 0x3 ;  /* 0x0000001807077211 */ /* 0x000fe400078f18ff */
[----:B------:R-:W-:Y:S02]  /*12e0*/  LEA.HI R6, R8, R23, RZ, 0x3 ;  /* 0x0000001708067211 */ /* 0x000fe400078f18ff */
[----:B------:R-:W-:Y:S01]  /*12f0*/  LOP3.LUT R23, R3, 0x1c0, RZ, 0xc0, !PT ;  /* 0x000001c003177812 */ /* 0x000fe200078ec0ff */
[----:B------:R-:W-:Y:S01]  /*1300*/  IMAD.SHL.U32 R8, R7, 0x40, RZ ;  /* 0x0000004007087824 */ /* 0x000fe200078e00ff */
[----:B------:R-:W-:Y:S01]  /*1310*/  LEA.HI R3, R9, R22, RZ, 0x3 ;  /* 0x0000001609037211 */ /* 0x000fe200078f18ff */
[----:B------:R-:W-:Y:S01]  /*1320*/  IMAD.SHL.U32 R7, R6, 0x40, RZ ;  /* 0x0000004006077824 */ /* 0x000fe200078e00ff */
[----:B------:R-:W-:Y:S02]  /*1330*/  IADD3 R91, R92, 0x10, RZ ;  /* 0x000000105c5b7810 */ /* 0x000fe40007ffe0ff */
[----:B------:R-:W-:Y:S01]  /*1340*/  LOP3.LUT R12, R11, 0x38, R86, 0xf8, !PT ;  /* 0x000000380b0c7812 */ /* 0x000fe200078ef856 */
[----:B------:R-:W-:Y:S01]  /*1350*/  IMAD.SHL.U32 R6, R3, 0x40, RZ ;  /* 0x0000004003067824 */ /* 0x000fe200078e00ff */
[----:B------:R-:W-:Y:S01]  /*1360*/  SHF.R.U32.HI R26, RZ, 0x3, R11 ;  /* 0x00000003ff1a7819 */ /* 0x000fe2000001160b */
[----:B-1----:R-:W-:Y:S01]  /*1370*/  IMAD.SHL.U32 R0, R22, 0x40, RZ ;  /* 0x0000004016007824 */ /* 0x002fe200078e00ff */
[----:B------:R-:W-:-:S02]  /*1380*/  LOP3.LUT R9, R10, 0x7ffffffc, RZ, 0xc0, !PT ;  /* 0x7ffffffc0a097812 */ /* 0x000fc400078ec0ff */
[--C-:B------:R-:W-:Y:S02]  /*1390*/  LOP3.LUT R11, R23, 0x38, R86.reuse, 0xf8, !PT ;  /* 0x00000038170b7812 */ /* 0x100fe400078ef856 */
[----:B------:R-:W-:Y:S01]  /*13a0*/  LOP3.LUT R22, R0, 0x1c0, RZ, 0xc0, !PT ;  /* 0x000001c000167812 */ /* 0x000fe200078ec0ff */
[----:B------:R-:W-:Y:S01]  /*13b0*/  IMAD.IADD R9, R18, 0x1, -R9 ;  /* 0x0000000112097824 */ /* 0x000fe200078e0a09 */
[----:B------:R-:W-:Y:S02]  /*13c0*/  SHF.R.U32.HI R24, RZ, 0x3, R23 ;  /* 0x00000003ff187819 */ /* 0x000fe40000011617 */
[----:B------:R-:W-:Y:S01]  /*13d0*/  SHF.R.S32.HI R3, RZ, 0x1f, R91 ;  /* 0x0000001fff037819 */ /* 0x000fe2000001145b */
[----:B------:R-:W-:Y:S01]  /*13e0*/  IMAD.SHL.U32 R18, R9, 0x2, RZ ;  /* 0x0000000209127824 */ /* 0x000fe200078e00ff */
[----:B------:R-:W-:Y:S02]  /*13f0*/  LOP3.LUT R10, R22, 0x38, R86, 0xf8, !PT ;  /* 0x00000038160a7812 */ /* 0x000fe400078ef856 */
[----:B------:R-:W-:Y:S01]  /*1400*/  SHF.R.U32.HI R23, RZ, 0x3, R22 ;  /* 0x00000003ff177819 */ /* 0x000fe20000011616 */
[----:B------:R-:W-:Y:S01]  /*1410*/  IMAD.SHL.U32 R22, R91, 0x2, RZ ;  /* 0x000000025b167824 */ /* 0x000fe200078e00ff */
[----:B------:R-:W-:-:S02]  /*1420*/  LOP3.LUT R25, R8, 0xfffffe00, RZ, 0xc0, !PT ;  /* 0xfffffe0008197812 */ /* 0x000fc400078ec0ff */
[----:B------:R-:W-:Y:S02]  /*1430*/  SHF.L.U64.HI R3, R91, 0x1, R3 ;  /* 0x000000015b037819 */ /* 0x000fe40000010203 */
[----:B------:R1:W-:Y:S01]  /*1440*/  STL [R1+0xe0], R22 ;  /* 0x0000e01601007387 */ /* 0x0003e20000100800 */
[----:B------:R-:W-:Y:S02]  /*1450*/  LOP3.LUT R7, R7, 0xfffffe00, RZ, 0xc0, !PT ;  /* 0xfffffe0007077812 */ /* 0x000fe400078ec0ff */
[----:B------:R-:W-:Y:S01]  /*1460*/  LOP3.LUT R12, R25, R12, R26, 0xf6, !PT ;  /* 0x0000000c190c7212 */ /* 0x000fe200078ef61a */
[----:B------:R-:W-:Y:S01]  /*1470*/  STL [R1+0x4c], R25 ;  /* 0x00004c1901007387 */ /* 0x000fe20000100800 */
[----:B------:R-:W-:Y:S02]  /*1480*/  LOP3.LUT R11, R7, R11, R24, 0xf6, !PT ;  /* 0x0000000b070b7212 */ /* 0x000fe400078ef618 */
[----:B------:R-:W-:Y:S01]  /*1490*/  LEA R12, R12, 0x5100, 0x1 ;  /* 0x000051000c0c7811 */ /* 0x000fe200078e08ff */
[----:B------:R2:W-:Y:S01]  /*14a0*/  STL [R1+0xdc], R3 ;  /* 0x0000dc0301007387 */ /* 0x0005e20000100800 */
[----:B------:R-:W-:-:S02]  /*14b0*/  LOP3.LUT R9, R21, 0x38, R86, 0xf8, !PT ;  /* 0x0000003815097812 */ /* 0x000fc400078ef856 */
[----:B------:R-:W-:Y:S01]  /*14c0*/  LEA R11, R11, 0x5100, 0x1 ;  /* 0x000051000b0b7811 */ /* 0x000fe200078e08ff */
[----:B------:R3:W-:Y:S01]  /*14d0*/  STL [R1+0x48], R7 ;  /* 0x0000480701007387 */ /* 0x0007e20000100800 */
[----:B------:R-:W-:Y:S02]  /*14e0*/  LEA R196, R2, 0x2900, 0x1 ;  /* 0x0000290002c47811 */ /* 0x000fe400078e08ff */
[----:B------:R-:W-:Y:S02]  /*14f0*/  SEL R2, R16, 0xffffffe0, !P6 ;  /* 0xffffffe010027807 */ /* 0x000fe40007000000 */
[C---:B------:R-:W-:Y:S02]  /*1500*/  SEL R0, R15.reuse, 0xffffffc0, !P3 ;  /* 0xffffffc00f007807 */ /* 0x040fe40005800000 */
[----:B------:R-:W-:Y:S02]  /*1510*/  SEL R8, R15, 0xffffffc0, !P2 ;  /* 0xffffffc00f087807 */ /* 0x000fe40005000000 */
[----:B------:R-:W-:Y:S01]  /*1520*/  LOP3.LUT R9, R19, R9, R20, 0xf6, !PT ;  /* 0x0000000913097212 */ /* 0x000fe200078ef614 */
[C---:B------:R-:W-:Y:S01]  /*1530*/  IMAD.IADD R202, R196.reuse, 0x1, R0 ;  /* 0x00000001c4ca7824 */ /* 0x040fe200078e0200 */
[----:B------:R-:W-:-:S02]  /*1540*/  IADD3 R207, R196, 0x20, RZ ;  /* 0x00000020c4cf7810 */ /* 0x000fc40007ffe0ff */
[----:B-1----:R-:W-:Y:S02]  /*1550*/  LOP3.LUT R22, R6, 0xfffffe00, RZ, 0xc0, !PT ;  /* 0xfffffe0006167812 */ /* 0x002fe400078ec0ff */
[----:B------:R-:W-:Y:S02]  /*1560*/  SEL R6, R16, 0xffffffe0, !P0 ;  /* 0xffffffe010067807 */ /* 0x000fe40004000000 */
[----:B------:R-:W-:Y:S01]  /*1570*/  LOP3.LUT R10, R22, R10, R23, 0xf6, !PT ;  /* 0x0000000a160a7212 */ /* 0x000fe200078ef617 */
[----:B------:R-:W-:Y:S01]  /*1580*/  STL [R1+0xe8], R22 ;  /* 0x0000e81601007387 */ /* 0x000fe20000100800 */
[----:B------:R-:W-:Y:S01]  /*1590*/  IADD3 R16, R18, 0x10, RZ ;  /* 0x0000001012107810 */ /* 0x000fe20007ffe0ff */
[----:B--2---:R-:W-:Y:S01]  /*15a0*/  IMAD.IADD R3, R27, 0x1, R14 ;  /* 0x000000011b037824 */ /* 0x004fe200078e020e */
[----:B------:R-:W-:Y:S02]  /*15b0*/  LEA R10, R10, 0x5100, 0x1 ;  /* 0x000051000a0a7811 */ /* 0x000fe400078e08ff */
[----:B------:R-:W-:-:S02]  /*15c0*/  IADD3 R14, R18, 0x20, RZ ;  /* 0x00000020120e7810 */ /* 0x000fc40007ffe0ff */
[----:B------:R1:W-:Y:S01]  /*15d0*/  STL [R1+0xf0], R3 ;  /* 0x0000f00301007387 */ /* 0x0003e20000100800 */
[----:B---3--:R-:W-:Y:S02]  /*15e0*/  SEL R7, R17, 0x10, !P1 ;  /* 0x0000001011077807 */ /* 0x008fe40004800000 */
[----:B------:R-:W-:Y:S01]  /*15f0*/  IADD3 R17, R18, 0x8, RZ ;  /* 0x0000000812117810 */ /* 0x000fe20007ffe0ff */
[----:B------:R-:W-:Y:S01]  /*1600*/  STL [R1+0x7c], R18 ;  /* 0x00007c1201007387 */ /* 0x000fe20000100800 */
[----:B------:R-:W-:Y:S02]  /*1610*/  LEA R9, R9, 0x5100, 0x1 ;  /* 0x0000510009097811 */ /* 0x000fe400078e08ff */
[----:B------:R-:W-:Y:S01]  /*1620*/  @P4 IADD3 R207, R196, -0x20, RZ ;  /* 0xffffffe0c4cf4810 */ /* 0x000fe20007ffe0ff */
[----:B------:R2:W-:Y:S01]  /*1630*/  STL [R1+0xd8], R12 ;  /* 0x0000d80c01007387 */ /* 0x0005e20000100800 */
[----:B------:R-:W-:Y:S02]  /*1640*/  LEA R203, R4, 0x5100, 0x1 ;  /* 0x0000510004cb7811 */ /* 0x000fe400078e08ff */
[----:B------:R-:W-:Y:S01]  /*1650*/  LEA R197, R5, 0x100, 0x1 ;  /* 0x0000010005c57811 */ /* 0x000fe200078e08ff */
[----:B------:R3:W-:Y:S01]  /*1660*/  STL [R1+0xd4], R11 ;  /* 0x0000d40b01007387 */ /* 0x0007e20000100800 */
[----:B------:R-:W-:Y:S01]  /*1670*/  IMAD.IADD R199, R0, 0x1, R207 ;  /* 0x0000000100c77824 */ /* 0x000fe200078e02cf */
[----:B------:R-:W-:Y:S01]  /*1680*/  IADD3 R212, R86, 0x20, RZ ;  /* 0x0000002056d47810 */ /* 0x000fe20007ffe0ff */
[----:B------:R-:W-:Y:S01]  /*1690*/  IMAD.IADD R206, R203, 0x1, R2 ;  /* 0x00000001cbce7824 */ /* 0x000fe200078e0202 */
[----:B------:R4:W-:Y:S01]  /*16a0*/  STL [R1+0xd0], R10 ;  /* 0x0000d00a01007387 */ /* 0x0009e20000100800 */
[----:B------:R-:W-:Y:S01]  /*16b0*/  SHF.R.S32.HI R245, RZ, 0x1f, R244 ;  /* 0x0000001ffff57819 */ /* 0x000fe200000114f4 */
[----:B------:R-:W-:Y:S01]  /*16c0*/  IMAD.IADD R201, R2, 0x1, R197 ;  /* 0x0000000102c97824 */ /* 0x000fe200078e02c5 */
[----:B------:R-:W-:Y:S01]  /*16d0*/  SHF.R.S32.HI R87, RZ, 0x1f, R86 ;  /* 0x0000001fff577819 */ /* 0x000fe20000011456 */
[----:B------:R5:W-:Y:S01]  /*16e0*/  STL [R1+0x74], R17 ;  /* 0x0000741101007387 */ /* 0x000be20000100800 */
[----:B------:R-:W-:-:S02]  /*16f0*/  SHF.R.S32.HI R252, RZ, 0x1f, R212 ;  /* 0x0000001ffffc7819 */ /* 0x000fc400000114d4 */
[----:B------:R-:W-:Y:S01]  /*1700*/  IADD3 R211, R207, 0x800, RZ ;  /* 0x00000800cfd37810 */ /* 0x000fe20007ffe0ff */
[----:B------:R5:W-:Y:S01]  /*1710*/  STL [R1+0x70], R16 ;  /* 0x0000701001007387 */ /* 0x000be20000100800 */
[----:B-1----:R-:W-:Y:S02]  /*1720*/  LOP3.LUT R3, R21, 0x18, R86, 0xf8, !PT ;  /* 0x0000001815037812 */ /* 0x002fe400078ef856 */
[----:B------:R-:W-:Y:S02]  /*1730*/  IADD3 R210, R207, 0x1000, RZ ;  /* 0x00001000cfd27810 */ /* 0x000fe40007ffe0ff */
[----:B------:R-:W-:Y:S02]  /*1740*/  LOP3.LUT R247, R19, R3, R20, 0xf6, !PT ;  /* 0x0000000313f77212 */ /* 0x000fe400078ef614 */
[----:B------:R-:W-:Y:S02]  /*1750*/  SEL R3, R15, 0xffffffc0, !P5 ;  /* 0xffffffc00f037807 */ /* 0x000fe40006800000 */
[----:B------:R-:W-:-:S02]  /*1760*/  IADD3 R15, R18, 0x18, RZ ;  /* 0x00000018120f7810 */ /* 0x000fc40007ffe0ff */
[C---:B--2---:R-:W-:Y:S01]  /*1770*/  IADD3 R12, R18.reuse, 0x28, RZ ;  /* 0x00000028120c7810 */ /* 0x044fe20007ffe0ff */
[----:B------:R-:W-:Y:S01]  /*1780*/  IMAD.IADD R204, R203, 0x1, R3 ;  /* 0x00000001cbcc7824 */ /* 0x000fe200078e0203 */
[----:B---3--:R-:W-:Y:S01]  /*1790*/  IADD3 R11, R18, 0x30, RZ ;  /* 0x00000030120b7810 */ /* 0x008fe20007ffe0ff */
[----:B------:R-:W-:Y:S01]  /*17a0*/  STL [R1+0x6c], R15 ;  /* 0x00006c0f01007387 */ /* 0x000fe20000100800 */
[----:B------:R-:W-:Y:S01]  /*17b0*/  IMAD.IADD R198, R3, 0x1, R197 ;  /* 0x0000000103c67824 */ /* 0x000fe200078e02c5 */
[----:B------:R-:W-:Y:S01]  /*17c0*/  LEA R247, R247, 0x100, 0x1 ;  /* 0x00000100f7f77811 */ /* 0x000fe200078e08ff */
[----:B------:R-:W-:Y:S01]  /*17d0*/  IMAD.IADD R205, R2, 0x1, R204 ;  /* 0x0000000102cd7824 */ /* 0x000fe200078e02cc */
[----:B------:R1:W-:Y:S01]  /*17e0*/  STL [R1+0x68], R14 ;  /* 0x0000680e01007387 */ /* 0x0003e20000100800 */
[----:B----4-:R-:W-:Y:S01]  /*17f0*/  IADD3 R10, R18, 0x38, RZ ;  /* 0x00000038120a7810 */ /* 0x010fe20007ffe0ff */
[----:B------:R-:W-:Y:S01]  /*1800*/  IMAD.IADD R200, R2, 0x1, R198 ;  /* 0x0000000102c87824 */ /* 0x000fe200078e02c6 */
[----:B-----5:R-:W-:Y:S01]  /*1810*/  SHF.R.S32.HI R17, RZ, 0x1f, R17 ;  /* 0x0000001fff117819 */ /* 0x020fe20000011411 */
[----:B------:R2:W-:Y:S01]  /*1820*/  STL [R1+0x64], R12 ;  /* 0x0000640c01007387 */ /* 0x0005e20000100800 */
[----:B------:R-:W-:Y:S01]  /*1830*/  IMAD.IADD R248, R8, 0x1, R247 ;  /* 0x0000000108f87824 */ /* 0x000fe200078e02f7 */
[----:B------:R-:W-:-:S02]  /*1840*/  IADD3 R209, R207, 0x1800, RZ ;  /* 0x00001800cfd17810 */ /* 0x000fc40007ffe0ff */
[----:B------:R-:W-:Y:S01]  /*1850*/  STL [R1+0x60], R11 ;  /* 0x0000600b01007387 */ /* 0x000fe20000100800 */
[----:B------:R-:W-:Y:S02]  /*1860*/  SHF.R.S32.HI R16, RZ, 0x1f, R16 ;  /* 0x0000001fff107819 */ /* 0x000fe40000011410 */
[----:B------:R-:W-:Y:S01]  /*1870*/  IADD3 R208, R207, 0x2000, RZ ;  /* 0x00002000cfd07810 */ /* 0x000fe20007ffe0ff */
[----:B------:R3:W-:Y:S04]  /*1880*/  STL [R1+0xcc], R9 ;  /* 0x0000cc0901007387 */ /* 0x0007e80000100800 */
[----:B------:R-:W-:Y:S04]  /*1890*/  STL [R1+0x5c], R10 ;  /* 0x00005c0a01007387 */ /* 0x000fe80000100800 */
[----:B------:R-:W-:Y:S04]  /*18a0*/  STL [R1+0xc0], R17 ;  /* 0x0000c01101007387 */ /* 0x000fe80000100800 */
[----:B------:R-:W-:Y:S01]  /*18b0*/  STL [R1+0xbc], R16 ;  /* 0x0000bc1001007387 */ /* 0x000fe20000100800 */
[----:B-1----:R-:W-:-:S02]  /*18c0*/  SHF.R.S32.HI R14, RZ, 0x1f, R14 ;  /* 0x0000001fff0e7819 */ /* 0x002fc4000001140e */
[----:B--2---:R-:W-:Y:S02]  /*18d0*/  SHF.R.S32.HI R12, RZ, 0x1f, R12 ;  /* 0x0000001fff0c7819 */ /* 0x004fe4000001140c */
[----:B---3--:R-:W-:-:S05]  /*18e0*/  SHF.R.S32.HI R9, RZ, 0x1f, R15 ;  /* 0x0000001fff097819 */ /* 0x008fca000001140f */
[----:B------:R1:W-:Y:S04]  /*18f0*/  STL [R1+0xb8], R9 ;  /* 0x0000b80901007387 */ /* 0x0003e80000100800 */
[----:B------:R-:W-:Y:S04]  /*1900*/  STL [R1+0xb4], R14 ;  /* 0x0000b40e01007387 */ /* 0x000fe80000100800 */
[----:B------:R-:W-:Y:S01]  /*1910*/  STL [R1+0xb0], R12 ;  /* 0x0000b00c01007387 */ /* 0x000fe20000100800 */
[----:B-1----:R-:W-:Y:S02]  /*1920*/  SHF.R.S32.HI R9, RZ, 0x1f, R11 ;  /* 0x0000001fff097819 */ /* 0x002fe4000001140b */
[----:B------:R-:W-:-:S03]  /*1930*/  LEA R11, R13, 0x80, 0x1 ;  /* 0x000000800d0b7811 */ /* 0x000fc600078e08ff */
[----:B------:R1:W-:Y:S02]  /*1940*/  STL [R1+0xac], R9 ;  /* 0x0000ac0901007387 */ /* 0x0003e40000100800 */
[C---:B------:R-:W-:Y:S01]  /*1950*/  IMAD.IADD R0, R11.reuse, 0x1, R6 ;  /* 0x000000010b007824 */ /* 0x040fe200078e0206 */
[----:B-1----:R-:W-:Y:S01]  /*1960*/  SHF.R.S32.HI R9, RZ, 0x1f, R10 ;  /* 0x0000001fff097819 */ /* 0x002fe2000001140a */
[----:B------:R-:W-:-:S04]  /*1970*/  IMAD.IADD R10, R11, 0x1, R8 ;  /* 0x000000010b0a7824 */ /* 0x000fc800078e0208 */
[----:B------:R1:W-:Y:S01]  /*1980*/  STL [R1+0xa8], R9 ;  /* 0x0000a80901007387 */ /* 0x0003e20000100800 */
[----:B------:R-:W-:-:S03]  /*1990*/  IMAD.IADD R4, R6, 0x1, R10 ;  /* 0x0000000106047824 */ /* 0x000fc600078e020a */
[----:B------:R-:W-:Y:S01]  /*19a0*/  STL [R1+0x8c], R11 ;  /* 0x00008c0b01007387 */ /* 0x000fe20000100800 */
[----:B------:R-:W-:-:S03]  /*19b0*/  IMAD.IADD R3, R7, 0x1, R4 ;  /* 0x0000000107037824 */ /* 0x000fc600078e0204 */
[----:B------:R-:W-:Y:S04]  /*19c0*/  STL [R1+0x90], R10 ;  /* 0x0000900a01007387 */ /* 0x000fe80000100800 */
[----:B------:R2:W-:Y:S01]  /*19d0*/  STL [R1+0xa4], R0 ;  /* 0x0000a40001007387 */ /* 0x0005e20000100800 */
[----:B-1----:R-:W-:-:S04]  /*19e0*/  IMAD.IADD R9, R11, 0x1, R7 ;  /* 0x000000010b097824 */ /* 0x002fc800078e0207 */
[----:B------:R-:W-:Y:S01]  /*19f0*/  IMAD.IADD R5, R9, 0x1, R6 ;  /* 0x0000000109057824 */ /* 0x000fe200078e0206 */
[----:B------:R-:W-:Y:S01]  /*1a00*/  STL [R1+0x9c], R9 ;  /* 0x00009c0901007387 */ /* 0x000fe20000100800 */
[----:B--2---:R-:W-:-:S05]  /*1a10*/  IMAD.IADD R0, R7, 0x1, R10 ;  /* 0x0000000107007824 */ /* 0x004fca00078e020a */
[----:B------:R1:W-:Y:S04]  /*1a20*/  STL [R1+0x98], R0 ;  /* 0x0000980001007387 */ /* 0x0003e80000100800 */
[----:B------:R2:W-:Y:S04]  /*1a30*/  STL [R1+0xa0], R5 ;  /* 0x0000a00501007387 */ /* 0x0005e80000100800 */
[----:B------:R2:W-:Y:S04]  /*1a40*/  STL [R1+0x94], R4 ;  /* 0x0000940401007387 */ /* 0x0005e80000100800 */
[----:B------:R2:W-:Y:S01]  /*1a50*/  STL [R1+0xc8], R3 ;  /* 0x0000c80301007387 */ /* 0x0005e20000100800 */
[----:B-1----:R-:W-:-:S05]  /*1a60*/  IMAD.IADD R0, R6, 0x1, R0 ;  /* 0x0000000106007824 */ /* 0x002fca00078e0200 */
[----:B------:R2:W-:Y:S02]  /*1a70*/  STL [R1+0xc4], R0 ;  /* 0x0000c40001007387 */ /* 0x0005e40000100800 */
.L_x_410:
[----:B--2---:R-:W2:Y:S01]  /*1a80*/  LDL R0, [R1+0x3c] ;  /* 0x00003c0001007983 */ /* 0x004ea20000100800 */
[----:B------:R-:W-:Y:S01]  /*1a90*/  IMAD.MOV.U32 R2, RZ, RZ, 0x4 ;  /* 0x00000004ff027424 */ /* 0x000fe200078e00ff */
[----:B------:R-:W-:-:S04]  /*1aa0*/  ISETP.NE.U32.AND P0, PT, RZ, c[0x0][0x370], PT ;  /* 0x0000dc00ff007a0c */ /* 0x000fc80003f05070 */
[----:B------:R-:W-:Y:S01]  /*1ab0*/  ISETP.NE.AND.EX P1, PT, RZ, c[0x0][0x374], PT, P0 ;  /* 0x0000dd00ff007a0c */ /* 0x000fe20003f25300 */
[----:B--2---:R-:W-:-:S05]  /*1ac0*/  IMAD.WIDE R2, R0, R2, c[0x0][0x588] ;  /* 0x0001620000027625 */ /* 0x004fca00078e0202 */
[----:B------:R-:W2:Y:S01]  /*1ad0*/  LDG.E R27, [R2.64] ;  /* 0x00000008021b7981 */ /* 0x000ea2000c1e1900 */
[----:B------:R-:W-:Y:S01]  /*1ae0*/  ISETP.NE.U32.AND P4, PT, RZ, c[0x0][0x360], PT ;  /* 0x0000d800ff007a0c */ /* 0x000fe20003f85070 */
[----:B------:R-:W-:Y:S01]  /*1af0*/  IMAD.MOV.U32 R9, RZ, RZ, RZ ;  /* 0x000000ffff097224 */ /* 0x000fe200078e00ff */
[----:B------:R-:W-:Y:S02]  /*1b00*/  ISETP.NE.U32.AND P3, PT, RZ, c[0x0][0x348], PT ;  /* 0x0000d200ff007a0c */ /* 0x000fe40003f65070 */
[----:B------:R-:W-:Y:S02]  /*1b10*/  ISETP.NE.AND.EX P4, PT, RZ, c[0x0][0x364], PT, P4 ;  /* 0x0000d900ff007a0c */ /* 0x000fe40003f85340 */
[----:B------:R-:W-:Y:S02]  /*1b20*/  ISETP.NE.U32.AND P5, PT, RZ, c[0x0][0x350], PT ;  /* 0x0000d400ff007a0c */ /* 0x000fe40003fa5070 */
[----:B------:R-:W-:Y:S02]  /*1b30*/  ISETP.NE.U32.AND P6, PT, RZ, c[0x0][0x358], PT ;  /* 0x0000d600ff007a0c */ /* 0x000fe40003fc5070 */
[----:B------:R-:W-:-:S02]  /*1b40*/  ISETP.NE.AND.EX P3, PT, RZ, c[0x0][0x34c], PT, P3 ;  /* 0x0000d300ff007a0c */ /* 0x000fc40003f65330 */
[----:B------:R-:W-:Y:S02]  /*1b50*/  ISETP.NE.AND.EX P5, PT, RZ, c[0x0][0x354], PT, P5 ;  /* 0x0000d500ff007a0c */ /* 0x000fe40003fa5350 */
[----:B------:R-:W-:Y:S01]  /*1b60*/  ISETP.NE.AND.EX P6, PT, RZ, c[0x0][0x35c], PT, P6 ;  /* 0x0000d700ff007a0c */ /* 0x000fe20003fc5360 */
[----:B------:R-:W-:Y:S01]  /*1b70*/  IMAD.MOV.U32 R142, RZ, RZ, RZ ;  /* 0x000000ffff8e7224 */ /* 0x000fe200078e00ff */
[----:B------:R-:W-:Y:S01]  /*1b80*/  CS2R R12, SRZ ;  /* 0x00000000000c7805 */ /* 0x000fe2000001ff00 */
[----:B--2---:R-:W-:Y:S01]  /*1b90*/  SHF.R.S32.HI R28, RZ, 0x1f, R27 ;  /* 0x0000001fff1c7819 */ /* 0x004fe2000001141b */
[C---:B------:R-:W-:Y:S01]  /*1ba0*/  IMAD.SHL.U32 R16, R27.reuse, 0x4, RZ ;  /* 0x000000041b107824 */ /* 0x040fe200078e00ff */
[C---:B------:R-:W-:Y:S01]  /*1bb0*/  @P1 LEA R4, P0, R27.reuse, c[0x0][0x370], 0x2 ;  /* 0x0000dc001b041a11 */ /* 0x040fe200078010ff */
[----:B------:R1:W-:Y:S01]  /*1bc0*/  STL [R1+0x58], R27 ;  /* 0x0000581b01007387 */ /* 0x0003e20000100800 */
[C-C-:B------:R-:W-:Y:S02]  /*1bd0*/  SHF.L.U64.HI R15, R27.reuse, 0x2, R28.reuse ;  /* 0x000000021b0f7819 */ /* 0x140fe4000001021c */
[----:B------:R-:W-:Y:S01]  /*1be0*/  @P1 LEA.HI.X R5, R27, c[0x0][0x374], R28, 0x2, P0 ;  /* 0x0000dd001b051a11 */ /* 0x000fe200000f141c */
[----:B------:R1:W-:Y:S01]  /*1bf0*/  STL [R1+0x80], R28 ;  /* 0x0000801c01007387 */ /* 0x0003e20000100800 */
[----:B------:R-:W-:-:S03]  /*1c00*/  @P4 IADD3 R2, P0, R16, c[0x0][0x360], RZ ;  /* 0x0000d80010024a10 */ /* 0x000fc60007f1e0ff */
[----:B------:R2:W3:Y:S01]  /*1c10*/  @P1 LDG.E R9, [R4.64] ;  /* 0x0000000804091981 */ /* 0x0004e2000c1e1900 */
[C---:B------:R-:W-:Y:S02]  /*1c20*/  @P4 IADD3.X R3, R15.reuse, c[0x0][0x364], RZ, P0, !PT ;  /* 0x0000d9000f034a10 */ /* 0x040fe400007fe4ff */
[----:B------:R-:W-:Y:S01]  /*1c30*/  IADD3 R6, P2, R16, c[0x0][0x348], RZ ;  /* 0x0000d20010067a10 */ /* 0x000fe20007f5e0ff */
[----:B------:R1:W-:Y:S04]  /*1c40*/  STL [R1+0x50], R16 ;  /* 0x0000501001007387 */ /* 0x0003e80000100800 */
[----:B------:R4:W5:Y:S01]  /*1c50*/  @P4 LDG.E R146, [R2.64] ;  /* 0x0000000802924981 */ /* 0x000962000c1e1900 */
[----:B------:R-:W-:-:S03]  /*1c60*/  IADD3.X R7, R15, c[0x0][0x34c], RZ, P2, !PT ;  /* 0x0000d3000f077a10 */ /* 0x000fc600017fe4ff */
[----:B------:R1:W-:Y:S04]  /*1c70*/  STL [R1+0x54], R15 ;  /* 0x0000540f01007387 */ /* 0x0003e80000100800 */
[----:B------:R1:W5:Y:S01]  /*1c80*/  @P3 LDG.E R142, [R6.64] ;  /* 0x00000008068e3981 */ /* 0x000362000c1e1900 */
[----:B--2---:R-:W-:-:S04]  /*1c90*/  IADD3 R4, P1, R16, c[0x0][0x350], RZ ;  /* 0x0000d40010047a10 */ /* 0x004fc80007f3e0ff */
[----:B------:R-:W-:Y:S02]  /*1ca0*/  IADD3.X R5, R15, c[0x0][0x354], RZ, P1, !PT ;  /* 0x0000d5000f057a10 */ /* 0x000fe40000ffe4ff */
[----:B----4-:R-:W-:-:S03]  /*1cb0*/  IADD3 R2, P0, R16, c[0x0][0x358], RZ ;  /* 0x0000d60010027a10 */ /* 0x010fc60007f1e0ff */
[----:B------:R1:W5:Y:S01]  /*1cc0*/  @P5 LDG.E R13, [R4.64] ;  /* 0x00000008040d5981 */ /* 0x000362000c1e1900 */
[----:B------:R-:W-:-:S05]  /*1cd0*/  IADD3.X R3, R15, c[0x0][0x35c], RZ, P0, !PT ;  /* 0x0000d7000f037a10 */ /* 0x000fca00007fe4ff */
[----:B------:R1:W5:Y:S01]  /*1ce0*/  @P6 LDG.E R12, [R2.64] ;  /* 0x00000008020c6981 */ /* 0x000362000c1e1900 */
[----:B------:R-:W-:Y:S03]  /*1cf0*/  YIELD ;  /* 0x0000000000007946 */ /* 0x000fe60003800000 */
[----:B---3--:R1:W-:Y:S01]  /*1d00*/  STL [R1+0x2c], R9 ;  /* 0x00002c0901007387 */ /* 0x0083e20000100800 */
[----:B------:R-:W-:Y:S05]  /*1d10*/  @P4 BRA `(.L_x_231) ;  /* 0x0000005000004947 */ /* 0x000fea0003800000 */
[----:B-----5:R-:W-:Y:S01]  /*1d20*/  MOV R146, c[0x0][0x168] ;  /* 0x00005a0000927a02 */ /* 0x020fe20000000f00 */
[----:B------:R-:W-:Y:S05]  /*1d30*/  @!P3 BRA `(.L_x_231) ;  /* 0x000000300000b947 */ /* 0x000fea0003800000 */
[----:B------:R-:W2:Y:S04]  /*1d40*/  LDG.E R8, [R6.64] ;  /* 0x0000000806087981 */ /* 0x000ea8000c1e1900 */
[----:B------:R-:W2:Y:S02]  /*1d50*/  LDG.E R0, [R6.64+0x4] ;  /* 0x0000040806007981 */ /* 0x000ea4000c1e1900 */
[----:B--2---:R-:W-:-:S02]  /*1d60*/  IADD3 R146, -R8, R0, RZ ;  /* 0x0000000008927210 */ /* 0x004fc40007ffe1ff */
.L_x_231:
[----:B------:R-:W-:-:S04]  /*1d70*/  ISETP.NE.U32.AND P0, PT, RZ, c[0x0][0x368], PT ;  /* 0x0000da00ff007a0c */ /* 0x000fc80003f05070 */
[----:B------:R-:W-:-:S13]  /*1d80*/  ISETP.NE.AND.EX P0, PT, RZ, c[0x0][0x36c], PT, P0 ;  /* 0x0000db00ff007a0c */ /* 0x000fda0003f05300 */
[----:B------:R-:W-:Y:S05]  /*1d90*/  @!P0 BRA `(.L_x_232) ;  /* 0x0000004000008947 */ /* 0x000fea0003800000 */
[----:B-1----:R-:W-:-:S04]  /*1da0*/  IADD3 R6, P0, R16, c[0x0][0x368], RZ ;  /* 0x0000da0010067a10 */ /* 0x002fc80007f1e0ff */
[----:B------:R-:W-:-:S05]  /*1db0*/  IADD3.X R7, R15, c[0x0][0x36c], RZ, P0, !PT ;  /* 0x0000db000f077a10 */ /* 0x000fca00007fe4ff */
[----:B------:R1:W5:Y:S01]  /*1dc0*/  LDG.E R6, [R6.64] ;  /* 0x0000000806067981 */ /* 0x000362000c1e1900 */
[----:B------:R-:W-:Y:S05]  /*1dd0*/  BRA `(.L_x_233) ;  /* 0x0000005000007947 */ /* 0x000fea0003800000 */
.L_x_232:
[----:B-1----:R-:W-:Y:S01]  /*1de0*/  MOV R6, UR6 ;  /* 0x0000000600067c02 */ /* 0x002fe20008000f00 */
[----:B------:R-:W-:Y:S05]  /*1df0*/  @!P5 BRA `(.L_x_233) ;  /* 0x000000300000d947 */ /* 0x000fea0003800000 */
[----:B------:R-:W2:Y:S04]  /*1e00*/  LDG.E R6, [R4.64] ;  /* 0x0000000804067981 */ /* 0x000ea8000c1e1900 */
[----:B------:R-:W2:Y:S02]  /*1e10*/  LDG.E R0, [R4.64+0x4] ;  /* 0x0000040804007981 */ /* 0x000ea4000c1e1900 */
[----:B--2---:R-:W-:Y:S02]  /*1e20*/  IADD3 R6, -R6, R0, RZ ;  /* 0x0000000006067210 */ /* 0x004fe40007ffe1ff */
.L_x_233:
[----:B------:R-:W2:Y:S04]  /*1e30*/  LDL R14, [R1+0x38] ;  /* 0x00003800010e7983 */ /* 0x000ea80000100800 */
[----:B------:R3:W4:Y:S04]  /*1e40*/  @P6 LDG.E R4, [R2.64] ;  /* 0x0000000802046981 */ /* 0x000728000c1e1900 */
[----:B------:R3:W4:Y:S01]  /*1e50*/  @P6 LDG.E R0, [R2.64+0x4] ;  /* 0x0000040802006981 */ /* 0x000722000c1e1900 */
[----:B------:R-:W-:Y:S01]  /*1e60*/  ISETP.NE.U32.AND P0, PT, RZ, c[0x0][0x378], PT ;  /* 0x0000de00ff007a0c */ /* 0x000fe20003f05070 */
[----:B-----5:R-:W-:-:S03]  /*1e70*/  IMAD.MOV.U32 R129, RZ, RZ, R6 ;  /* 0x000000ffff817224 */ /* 0x020fc600078e0006 */
[----:B------:R-:W-:-:S13]  /*1e80*/  ISETP.NE.AND.EX P1, PT, RZ, c[0x0][0x37c], PT, P0 ;  /* 0x0000df00ff007a0c */ /* 0x000fda0003f25300 */
[----:B---3--:R-:W-:-:S04]  /*1e90*/  @P1 IADD3 R2, P0, R16, c[0x0][0x378], RZ ;  /* 0x0000de0010021a10 */ /* 0x008fc80007f1e0ff */
[----:B------:R-:W-:-:S05]  /*1ea0*/  @P1 IADD3.X R3, R15, c[0x0][0x37c], RZ, P0, !PT ;  /* 0x0000df000f031a10 */ /* 0x000fca00007fe4ff */
[----:B------:R3:W5:Y:S01]  /*1eb0*/  @P1 LDG.E R129, [R2.64] ;  /* 0x0000000802811981 */ /* 0x000762000c1e1900 */
[----:B-1----:R-:W-:Y:S01]  /*1ec0*/  IMAD.IADD R7, R6, 0x1, -R9 ;  /* 0x0000000106077824 */ /* 0x002fe200078e0a09 */
[----:B------:R-:W-:Y:S01]  /*1ed0*/  BSSY B0, `(.L_x_234) ;  /* 0x0000031000007945 */ /* 0x000fe20003800000 */
[----:B---3--:R-:W-:Y:S01]  /*1ee0*/  IMAD.MOV.U32 R2, RZ, RZ, c[0x0][0x228] ;  /* 0x00008a00ff027624 */ /* 0x008fe200078e00ff */
[----:B--2---:R-:W-:-:S04]  /*1ef0*/  LOP3.LUT R3, R14, 0xff000000, RZ, 0xc0, !PT ;  /* 0xff0000000e037812 */ /* 0x004fc800078ec0ff */
[----:B------:R-:W-:Y:S01]  /*1f00*/  SHF.R.U32.HI R3, RZ, 0x8, R3 ;  /* 0x00000008ff037819 */ /* 0x000fe20000011603 */
[----:B----4-:R-:W-:Y:S01]  /*1f10*/  @P6 IMAD.IADD R2, R0, 0x1, -R4 ;  /* 0x0000000100026824 */ /* 0x010fe200078e0a04 */
[----:B------:R-:W-:-:S03]  /*1f20*/  LOP3.LUT R4, R14, 0xff0000, RZ, 0xc0, !PT ;  /* 0x00ff00000e047812 */ /* 0x000fc600078ec0ff */
[----:B------:R-:W-:Y:S01]  /*1f30*/  IMAD.IADD R131, R7, 0x1, R2 ;  /* 0x0000000107837824 */ /* 0x000fe200078e0202 */
[----:B------:R-:W-:-:S04]  /*1f40*/  LEA.HI R3, R4, R3, RZ, 0x10 ;  /* 0x0000000304037211 */ /* 0x000fc800078f80ff */
[----:B------:R-:W-:Y:S02]  /*1f50*/  SHF.R.U32.HI R5, RZ, 0x10, R3 ;  /* 0x00000010ff057819 */ /* 0x000fe40000011603 */
[----:B------:R-:W-:Y:S02]  /*1f60*/  LOP3.LUT R17, R3, 0xff, RZ, 0xc0, !PT ;  /* 0x000000ff03117812 */ /* 0x000fe400078ec0ff */
[C---:B------:R-:W-:Y:S01]  /*1f70*/  IADD3 R0, R131.reuse, 0x4f, RZ ;  /* 0x0000004f83007810 */ /* 0x040fe20007ffe0ff */
[----:B------:R1:W-:Y:S01]  /*1f80*/  STL [R1+0x84], R5 ;  /* 0x0000840501007387 */ /* 0x0003e20000100800 */
[----:B------:R-:W-:Y:S02]  /*1f90*/  ISETP.GE.AND P0, PT, R131, 0x1, PT ;  /* 0x000000018300780c */ /* 0x000fe40003f06270 */
[----:B------:R-:W-:Y:S01]  /*1fa0*/  ISETP.NE.AND P1, PT, R5, RZ, PT ;  /* 0x000000ff0500720c */ /* 0x000fe20003f25270 */
[----:B------:R1:W-:Y:S01]  /*1fb0*/  STL [R1+0x88], R17 ;  /* 0x0000881101007387 */ /* 0x0003e20000100800 */
[----:B------:R-:W-:-:S02]  /*1fc0*/  IMAD.HI R0, R0, 0x66666667, RZ ;  /* 0x6666666700007827 */ /* 0x000fc400078e02ff */
[----:B------:R-:W-:-:S03]  /*1fd0*/  SEL R128, R5, c[0x0][0x338], P1 ;  /* 0x0000ce0005807a07 */ /* 0x000fc60000800000 */
[----:B------:R-:W-:-:S04]  /*1fe0*/  SHF.R.U32.HI R4, RZ, 0x1f, R0 ;  /* 0x0000001fff047819 */ /* 0x000fc80000011600 */
[----:B------:R-:W-:Y:S01]  /*1ff0*/  LEA.HI.SX32 R138, R0, R4, 0x1b ;  /* 0x00000004008a7211 */ /* 0x000fe200078fdaff */
[----:B------:R-:W-:Y:S01]  /*2000*/  IMAD.MOV.U32 R0, RZ, RZ, RZ ;  /* 0x000000ffff007224 */ /* 0x000fe200078e00ff */
[----:B------:R-:W-:Y:S05]  /*2010*/  @!P0 BRA `(.L_x_235) ;  /* 0x000001c000008947 */ /* 0x000fea0003800000 */
        /* <DEDUP_REMOVED lines=11> */
[----:B------:R-:W-:Y:S02]  /*20d0*/  IMAD.MOV.U32 R4, RZ, RZ, RZ ;  /* 0x000000ffff047224 */ /* 0x000fe400078e00ff */
        /* <DEDUP_REMOVED lines=16> */
.L_x_235:
[----:B------:R-:W-:Y:S05]  /*21e0*/  BSYNC B0 ;  /* 0x0000000000007941 */ /* 0x000fea0003800000 */
.L_x_234:
[----:B------:R-:W-:-:S04]  /*21f0*/  IMAD R3, R17, R0, RZ ;  /* 0x0000000011037224 */ /* 0x000fc800078e02ff */
[C---:B------:R-:W-:Y:S02]  /*2200*/  IMAD.IADD R0, R3.reuse, 0x1, R0 ;  /* 0x0000000103007824 */ /* 0x040fe400078e0200 */
[----:B------:R-:W-:-:S03]  /*2210*/  IMAD R3, R3, 0x50, -R7 ;  /* 0x0000005003037824 */ /* 0x000fc600078e0a07 */
[----:B------:R-:W-:Y:S02]  /*2220*/  IMNMX R0, R138, R0, PT ;  /* 0x000000008a007217 */ /* 0x000fe40003800200 */
[----:B------:R-:W-:-:S03]  /*2230*/  IMNMX R3, RZ, R3, !PT ;  /* 0x00000003ff037217 */ /* 0x000fc60007800200 */
[----:B------:R-:W-:Y:S02]  /*2240*/  IMAD R0, R0, 0x50, -R7 ;  /* 0x0000005000007824 */ /* 0x000fe400078e0a07 */
[----:B-1----:R-:W-:-:S03]  /*2250*/  IMAD.WIDE.U32 R4, R3, -0x33333333, RZ ;  /* 0xcccccccd03047825 */ /* 0x002fc600078e00ff */
[----:B------:R-:W-:Y:S02]  /*2260*/  IMNMX R0, R0, R2, PT ;  /* 0x0000000200007217 */ /* 0x000fe40003800200 */
[----:B------:R-:W-:Y:S02]  /*2270*/  SHF.R.U32.HI R118, RZ, 0x6, R5 ;  /* 0x00000006ff767819 */ /* 0x000fe40000011605 */
[----:B------:R-:W-:-:S13]  /*2280*/  ISETP.GT.AND P0, PT, R0, R3, PT ;  /* 0x000000030000720c */ /* 0x000fda0003f04270 */
[----:B------:R-:W-:Y:S01]  /*2290*/  @P0 IADD3 R3, R0, 0x4f, RZ ;  /* 0x0000004f00030810 */ /* 0x000fe20007ffe0ff */
[----:B------:R-:W-:-:S04]  /*22a0*/  IMAD.MOV.U32 R0, RZ, RZ, R118 ;  /* 0x000000ffff007224 */ /* 0x000fc800078e0076 */
[----:B------:R-:W-:-:S05]  /*22b0*/  @P0 IMAD.HI R3, R3, 0x66666667, RZ ;  /* 0x6666666703030827 */ /* 0x000fca00078e02ff */
[----:B------:R-:W-:-:S04]  /*22c0*/  @P0 SHF.R.U32.HI R4, RZ, 0x1f, R3 ;  /* 0x0000001fff040819 */ /* 0x000fc80000011603 */
[----:B------:R-:W-:-:S04]  /*22d0*/  @P0 LEA.HI.SX32 R0, R3, R4, 0x1b ;  /* 0x0000000403000211 */ /* 0x000fc800078fdaff */
[----:B------:R-:W-:-:S13]  /*22e0*/  ISETP.GT.AND P0, PT, R0, R118, PT ;  /* 0x000000760000720c */ /* 0x000fda0003f04270 */
[----:B------:R-:W-:Y:S05]  /*22f0*/  @!P0 BRA `(.L_x_236) ;  /* 0x0000594000008947 */ /* 0x000fea0003800000 */
[----:B------:R-:W-:Y:S01]  /*2300*/  ISETP.NE.U32.AND P0, PT, RZ, c[0x0][0x340], PT ;  /* 0x0000d000ff007a0c */ /* 0x000fe20003f05070 */
[----:B------:R-:W1:Y:S03]  /*2310*/  S2R R9, SR_TID.X ;  /* 0x0000000000097919 */ /* 0x000e660000002100 */
[----:B------:R-:W-:-:S13]  /*2320*/  ISETP.NE.AND.EX P5, PT, RZ, c[0x0][0x344], PT, P0 ;  /* 0x0000d100ff007a0c */ /* 0x000fda0003fa5300 */
[----:B------:R-:W-:-:S04]  /*2330*/  @P5 IADD3 R4, P0, R16, c[0x0][0x340], RZ ;  /* 0x0000d00010045a10 */ /* 0x000fc80007f1e0ff */
[----:B------:R-:W-:Y:S02]  /*2340*/  @P5 IADD3.X R5, R15, c[0x0][0x344], RZ, P0, !PT ;  /* 0x0000d1000f055a10 */ /* 0x000fe400007fe4ff */
[----:B-1----:R-:W-:-:S03]  /*2350*/  SHF.R.S32.HI R8, RZ, 0x1f, R9 ;  /* 0x0000001fff087819 */ /* 0x002fc60000011409 */
[----:B------:R1:W2:Y:S01]  /*2360*/  @P5 LDG.E R23, [R4.64] ;  /* 0x0000000804175981 */ /* 0x0002a2000c1e1900 */
[----:B------:R-:W-:-:S04]  /*2370*/  LEA.HI R8, R8, R9, RZ, 0x3 ;  /* 0x0000000908087211 */ /* 0x000fc800078f18ff */
[----:B------:R-:W-:Y:S02]  /*2380*/  SHF.R.S32.HI R8, RZ, 0x3, R8 ;  /* 0x00000003ff087819 */ /* 0x000fe40000011408 */
[----:B------:R-:W-:Y:S02]  /*2390*/  SHF.R.S32.HI R3, RZ, 0x1f, R12 ;  /* 0x0000001fff037819 */ /* 0x000fe4000001140c */
[----:B------:R-:W-:-:S04]  /*23a0*/  IADD3 R106, P0, R8, R12, RZ ;  /* 0x0000000c086a7210 */ /* 0x000fc80007f1e0ff */
[----:B------:R-:W-:-:S05]  /*23b0*/  LEA.HI.X.SX32 R107, R8, R3, 0x1, P0 ;  /* 0x00000003086b7211 */ /* 0x000fca00000f0eff */
[----:B------:R-:W-:Y:S01]  /*23c0*/  IMAD R3, R107, c[0x0][0x238], RZ ;  /* 0x00008e006b037a24 */ /* 0x000fe200078e02ff */
[----:B------:R-:W-:-:S03]  /*23d0*/  LOP3.LUT R26, R14, 0xffff, RZ, 0xc0, !PT ;  /* 0x0000ffff0e1a7812 */ /* 0x000fc600078ec0ff */
[C---:B------:R-:W-:Y:S02]  /*23e0*/  IMAD R3, R106.reuse, c[0x0][0x23c], R3 ;  /* 0x00008f006a037a24 */ /* 0x040fe400078e0203 */
[----:B-1----:R-:W-:Y:S01]  /*23f0*/  IMAD.WIDE.U32 R4, R106, c[0x0][0x238], R244 ;  /* 0x00008e006a047a25 */ /* 0x002fe200078e00f4 */
[----:B------:R-:W-:-:S03]  /*2400*/  SEL R24, R28, RZ, !P6 ;  /* 0x000000ff1c187207 */ /* 0x000fc60007000000 */
[----:B------:R-:W-:Y:S01]  /*2410*/  IMAD.IADD R5, R5, 0x1, R3 ;  /* 0x0000000105057824 */ /* 0x000fe200078e0203 */
[----:B------:R-:W-:Y:S01]  /*2420*/  IADD3 R31, R0, -0x1, RZ ;  /* 0xffffffff001f7810 */ /* 0x000fe20007ffe0ff */
[----:B------:R-:W-:Y:S01]  /*2430*/  IMAD.MOV.U32 R134, RZ, RZ, 0x50 ;  /* 0x00000050ff867424 */ /* 0x000fe200078e00ff */
[----:B------:R-:W-:Y:S01]  /*2440*/  IADD3 R105, -R8, R2, RZ ;  /* 0x0000000208697210 */ /* 0x000fe20007ffe1ff */
[----:B------:R-:W-:Y:S01]  /*2450*/  IMAD.WIDE.U32 R4, R26, c[0x0][0x240], R4 ;  /* 0x000090001a047a25 */ /* 0x000fe200078e0004 */
[----:B------:R-:W-:-:S03]  /*2460*/  SEL R25, R27, RZ, !P6 ;  /* 0x000000ff1b197207 */ /* 0x000fc60007000000 */
[----:B------:R-:W-:Y:S02]  /*2470*/  IMAD R5, R26, c[0x0][0x244], R5 ;  /* 0x000091001a057a24 */ /* 0x000fe400078e0205 */
[----:B------:R-:W-:Y:S02]  /*2480*/  IMAD R3, R24, c[0x0][0x248], RZ ;  /* 0x0000920018037a24 */ /* 0x000fe400078e02ff */
[C---:B------:R-:W-:Y:S02]  /*2490*/  IMAD R149, R134.reuse, c[0x0][0x23c], RZ ;  /* 0x00008f0086957a24 */ /* 0x040fe400078e02ff */
[----:B------:R-:W-:-:S04]  /*24a0*/  IMAD.WIDE.U32 R132, R134, c[0x0][0x238], RZ ;  /* 0x00008e0086847a25 */ /* 0x000fc800078e00ff */
[----:B------:R-:W-:Y:S02]  /*24b0*/  IMAD R0, R31, -0x50, R105 ;  /* 0xffffffb01f007824 */ /* 0x000fe400078e0269 */
[C---:B------:R-:W-:Y:S02]  /*24c0*/  IMAD R7, R25.reuse, c[0x0][0x24c], R3 ;  /* 0x0000930019077a24 */ /* 0x040fe400078e0203 */
[----:B------:R-:W-:Y:S01]  /*24d0*/  IMAD.WIDE.U32 R110, R25, c[0x0][0x248], R4 ;  /* 0x00009200196e7a25 */ /* 0x000fe200078e0004 */
[----:B------:R-:W-:-:S03]  /*24e0*/  ISETP.GE.AND P1, PT, R0, 0x1, PT ;  /* 0x000000010000780c */ /* 0x000fc60003f26270 */
[----:B------:R-:W-:Y:S01]  /*24f0*/  IMAD.IADD R149, R133, 0x1, R149 ;  /* 0x0000000185957824 */ /* 0x000fe200078e0295 */
[----:B------:R-:W-:Y:S01]  /*2500*/  SHF.R.S32.HI R4, RZ, 0x1f, R31 ;  /* 0x0000001fff047819 */ /* 0x000fe2000001141f */
[----:B------:R-:W-:Y:S01]  /*2510*/  IMAD.MOV.U32 R108, RZ, RZ, R110 ;  /* 0x000000ffff6c7224 */ /* 0x000fe200078e006e */
[----:B------:R-:W-:Y:S01]  /*2520*/  IADD3 R109, R111, R7, RZ ;  /* 0x000000076f6d7210 */ /* 0x000fe20007ffe0ff */
[----:B------:R-:W-:Y:S01]  /*2530*/  IMAD R3, R149, R31, RZ ;  /* 0x0000001f95037224 */ /* 0x000fe200078e02ff */
[----:B------:R-:W-:-:S03]  /*2540*/  ISETP.GE.AND P3, PT, R0, 0x11, PT ;  /* 0x000000110000780c */ /* 0x000fc60003f66270 */
[-C--:B------:R-:W-:Y:S01]  /*2550*/  IMAD R3, R4, R132.reuse, R3 ;  /* 0x0000008404037224 */ /* 0x080fe200078e0203 */
[----:B------:R-:W-:Y:S01]  /*2560*/  ISETP.GE.AND P6, PT, R244, c[0x0][0x1d4], PT ;  /* 0x00007500f4007a0c */ /* 0x000fe20003fc6270 */
[----:B------:R-:W-:Y:S01]  /*2570*/  IMAD.WIDE.U32 R4, R31, R132, R108 ;  /* 0x000000841f047225 */ /* 0x000fe200078e006c */
[----:B------:R-:W-:Y:S02]  /*2580*/  SHF.R.S32.HI R10, RZ, 0x1f, R98 ;  /* 0x0000001fff0a7819 */ /* 0x000fe40000011462 */
[----:B------:R-:W-:Y:S01]  /*2590*/  ISETP.GE.AND P2, PT, R0, 0x21, PT ;  /* 0x000000210000780c */ /* 0x000fe20003f46270 */
[----:B------:R-:W-:Y:S01]  /*25a0*/  IMAD.IADD R126, R6, 0x1, R13 ;  /* 0x00000001067e7824 */ /* 0x000fe200078e020d */
[----:B------:R-:W-:Y:S01]  /*25b0*/  @P1 LEA R6, P0, R4, c[0x0][0x220], 0x1 ;  /* 0x0000880004061a11 */ /* 0x000fe200078008ff */
[----:B------:R-:W-:Y:S01]  /*25c0*/  IMAD.IADD R5, R5, 0x1, R3 ;  /* 0x0000000105057824 */ /* 0x000fe200078e0203 */
[----:B------:R-:W-:Y:S01]  /*25d0*/  SHF.R.S32.HI R93, RZ, 0x1f, R92 ;  /* 0x0000001fff5d7819 */ /* 0x000fe2000001145c */
[----:B------:R-:W-:Y:S01]  /*25e0*/  IMAD R3, R10, c[0x0][0x280], RZ ;  /* 0x0000a0000a037a24 */ /* 0x000fe200078e02ff */
[----:B------:R-:W-:-:S02]  /*25f0*/  MOV R139, c[0x0][0x238] ;  /* 0x00008e00008b7a02 */ /* 0x000fc40000000f00 */
[----:B------:R-:W-:Y:S01]  /*2600*/  @P1 LEA.HI.X R7, R4, c[0x0][0x224], R5, 0x1, P0 ;  /* 0x0000890004071a11 */ /* 0x000fe200000f0c05 */
[----:B------:R-:W-:Y:S01]  /*2610*/  IMAD R22, R98, c[0x0][0x284], R3 ;  /* 0x0000a10062167a24 */ /* 0x000fe200078e0203 */
[----:B------:R-:W-:Y:S01]  /*2620*/  ISETP.GE.AND P0, PT, R0, 0x31, PT ;  /* 0x000000310000780c */ /* 0x000fe20003f06270 */
[----:B------:R-:W-:Y:S01]  /*2630*/  IMAD.WIDE.U32 R8, R98, c[0x0][0x280], R92 ;  /* 0x0000a00062087a25 */ /* 0x000fe200078e005c */
[----:B------:R-:W-:Y:S01]  /*2640*/  MOV R130, c[0x0][0x23c] ;  /* 0x00008f0000827a02 */ /* 0x000fe20000000f00 */
[----:B------:R-:W-:Y:S01]  /*2650*/  @!PT LDS RZ, [RZ] ;  /* 0x00000000fffff984 */ /* 0x000fe20000000800 */
[----:B------:R-:W-:Y:S01]  /*2660*/  @!PT LDS RZ, [RZ] ;  /* 0x00000000fffff984 */ /* 0x000fe20000000800 */
[----:B------:R-:W-:Y:S01]  /*2670*/  @!PT LDS RZ, [RZ] ;  /* 0x00000000fffff984 */ /* 0x000fe20000000800 */
[----:B------:R1:W-:Y:S01]  /*2680*/  @P1 LDGSTS.E.BYPASS.LTC128B.128 [R213+0x2900], [R6.64], !P6 ;  /* 0x0290000006d51fae */ /* 0x0003e2000f101d48 */
[C---:B------:R-:W-:Y:S01]  /*2690*/  @P3 LEA R3, P4, R139.reuse, R4, 0x4 ;  /* 0x000000048b033211 */ /* 0x040fe200078820ff */
[----:B------:R-:W-:Y:S01]  /*26a0*/  IMAD.WIDE.U32 R14, R139, 0x20, RZ ;  /* 0x000000208b0e7825 */ /* 0x000fe200078e00ff */
[----:B------:R-:W-:Y:S02]  /*26b0*/  IADD3 R13, R9, R22, RZ ;  /* 0x00000016090d7210 */ /* 0x000fe40007ffe0ff */
[----:B------:R-:W-:-:S02]  /*26c0*/  @P3 LEA R20, P1, R3, c[0x0][0x220], 0x1 ;  /* 0x0000880003143a11 */ /* 0x000fc400078208ff */
[----:B-1----:R-:W-:Y:S01]  /*26d0*/  @P3 LEA.HI.X R6, R139, R5, R130, 0x4, P4 ;  /* 0x000000058b063211 */ /* 0x002fe200020f2482 */
[----:B------:R-:W-:Y:S01]  /*26e0*/  IMAD.SHL.U32 R7, R130, 0x20, RZ ;  /* 0x0000002082077824 */ /* 0x000fe200078e00ff */
[----:B------:R-:W-:Y:S02]  /*26f0*/  @P2 IADD3 R9, P4, R4, R14, RZ ;  /* 0x0000000e04092210 */ /* 0x000fe40007f9e0ff */
[----:B------:R-:W-:Y:S02]  /*2700*/  @P3 LEA.HI.X R21, R3, c[0x0][0x224], R6, 0x1, P1 ;  /* 0x0000890003153a11 */ /* 0x000fe400008f0c06 */
[----:B------:R-:W-:Y:S02]  /*2710*/  ISETP.GE.AND P1, PT, R0, 0x41, PT ;  /* 0x000000410000780c */ /* 0x000fe40003f26270 */
[----:B------:R-:W-:Y:S01]  /*2720*/  @P2 IADD3.X R0, R5, R15, R7, P4, !PT ;  /* 0x0000000f05002210 */ /* 0x000fe200027fe407 */
[----:B------:R-:W-:Y:S01]  /*2730*/  @P0 IMAD R3, R130, 0x30, RZ ;  /* 0x0000003082030824 */ /* 0x000fe200078e02ff */
[----:B------:R-:W-:Y:S01]  /*2740*/  @P2 LEA R18, P4, R9, c[0x0][0x220], 0x1 ;  /* 0x0000880009122a11 */ /* 0x000fe200078808ff */
[----:B------:R-:W-:Y:S01]  /*2750*/  @P0 IMAD.WIDE.U32 R6, R139, 0x30, R4 ;  /* 0x000000308b060825 */ /* 0x000fe200078e0004 */
[----:B------:R1:W-:Y:S02]  /*2760*/  @P3 LDGSTS.E.BYPASS.LTC128B.128 [R213+0x3100], [R20.64], !P6 ;  /* 0x0310000014d53fae */ /* 0x0003e4000f101d48 */
[----:B------:R-:W-:Y:S01]  /*2770*/  @P2 LEA.HI.X R19, R9, c[0x0][0x224], R0, 0x1, P4 ;  /* 0x0000890009132a11 */ /* 0x000fe200020f0c00 */
[----:B------:R-:W-:Y:S01]  /*2780*/  IMAD R0, R10, c[0x0][0x290], RZ ;  /* 0x0000a4000a007a24 */ /* 0x000fe200078e02ff */
[----:B------:R-:W-:Y:S01]  /*2790*/  @P0 LEA R16, P4, R6, c[0x0][0x220], 0x1 ;  /* 0x0000880006100a11 */ /* 0x000fe200078808ff */
[----:B------:R-:W-:-:S02]  /*27a0*/  @P0 IMAD.IADD R3, R7, 0x1, R3 ;  /* 0x0000000107030824 */ /* 0x000fc400078e0203 */
[----:B------:R-:W-:Y:S01]  /*27b0*/  IMAD.WIDE.U32 R10, R98, c[0x0][0x290], R92 ;  /* 0x0000a400620a7a25 */ /* 0x000fe200078e005c */
[----:B------:R1:W-:Y:S02]  /*27c0*/  @P2 LDGSTS.E.BYPASS.LTC128B.128 [R213+0x3900], [R18.64], !P6 ;  /* 0x0390000012d52fae */ /* 0x0003e4000f101d48 */
[----:B------:R-:W-:Y:S01]  /*27d0*/  @P0 LEA.HI.X R17, R6, c[0x0][0x224], R3, 0x1, P4 ;  /* 0x0000890006110a11 */ /* 0x000fe200020f0c03 */
[C---:B------:R-:W-:Y:S02]  /*27e0*/  IMAD R0, R98.reuse, c[0x0][0x294], R0 ;  /* 0x0000a50062007a24 */ /* 0x040fe400078e0200 */
[----:B------:R-:W-:Y:S01]  /*27f0*/  IMAD.WIDE.U32 R14, R98, c[0x0][0x290], R86 ;  /* 0x0000a400620e7a25 */ /* 0x000fe200078e0056 */
[----:B------:R-:W-:Y:S01]  /*2800*/  @P1 LEA R3, P4, R139, R4, 0x6 ;  /* 0x000000048b031211 */ /* 0x000fe200078830ff */
[----:B------:R1:W-:Y:S01]  /*2810*/  @P0 LDGSTS.E.BYPASS.LTC128B.128 [R213+0x4100], [R16.64], !P6 ;  /* 0x0410000010d50fae */ /* 0x0003e2000f101d48 */
[----:B------:R-:W-:Y:S02]  /*2820*/  IADD3 R11, R11, R0, RZ ;  /* 0x000000000b0b7210 */ /* 0x000fe40007ffe0ff */
[----:B------:R-:W-:-:S02]  /*2830*/  IADD3 R7, R0, R15, RZ ;  /* 0x0000000f00077210 */ /* 0x000fc40007ffe0ff */
[----:B------:R-:W-:Y:S02]  /*2840*/  @P1 LEA.HI.X R0, R139, R5, R130, 0x6, P4 ;  /* 0x000000058b001211 */ /* 0x000fe400020f3482 */
[----:B------:R-:W-:-:S04]  /*2850*/  @P1 LEA R4, P4, R3, c[0x0][0x220], 0x1 ;  /* 0x0000880003041a11 */ /* 0x000fc800078808ff */
[----:B------:R-:W-:Y:S02]  /*2860*/  @P1 LEA.HI.X R5, R3, c[0x0][0x224], R0, 0x1, P4 ;  /* 0x0000890003051a11 */ /* 0x000fe400020f0c00 */
[----:B-----5:R-:W-:Y:S02]  /*2870*/  SHF.R.S32.HI R0, RZ, 0x1f, R129 ;  /* 0x0000001fff007819 */ /* 0x020fe40000011481 */
[----:B------:R-:W-:Y:S01]  /*2880*/  MOV R12, R8 ;  /* 0x00000008000c7202 */ /* 0x000fe20000000f00 */
[----:B------:R2:W-:Y:S01]  /*2890*/  @P1 LDGSTS.E.BYPASS.LTC128B.128 [R213+0x4900], [R4.64], !P6 ;  /* 0x0490000004d51fae */ /* 0x0005e2000f101d48 */
[----:B------:R-:W-:-:S04]  /*28a0*/  IMAD.WIDE.U32 R8, R98, c[0x0][0x280], R86 ;  /* 0x0000a00062087a25 */ /* 0x000fc800078e0056 */
[----:B------:R-:W-:Y:S02]  /*28b0*/  IMAD R3, R0, c[0x0][0x280], RZ ;  /* 0x0000a00000037a24 */ /* 0x000fe400078e02ff */
[----:B------:R-:W-:Y:S01]  /*28c0*/  IMAD.MOV.U32 R6, RZ, RZ, R14 ;  /* 0x000000ffff067224 */ /* 0x000fe200078e000e */
[----:B------:R-:W-:Y:S01]  /*28d0*/  MOV R145, 0x5 ;  /* 0x0000000500917802 */ /* 0x000fe20000000f00 */
[----:B------:R-:W-:Y:S02]  /*28e0*/  IMAD.IADD R9, R22, 0x1, R9 ;  /* 0x0000000116097824 */ /* 0x000fe400078e0209 */
[----:B------:R-:W-:Y:S02]  /*28f0*/  IMAD.MOV.U32 R140, RZ, RZ, c[0x0][0x280] ;  /* 0x0000a000ff8c7624 */ /* 0x000fe400078e00ff */
[C---:B------:R-:W-:Y:S02]  /*2900*/  IMAD R147, R134.reuse, c[0x0][0x284], RZ ;  /* 0x0000a10086937a24 */ /* 0x040fe400078e02ff */
[----:B------:R-:W-:-:S02]  /*2910*/  IMAD R148, R134, c[0x0][0x294], RZ ;  /* 0x0000a50086947a24 */ /* 0x000fc400078e02ff */
[----:B------:R-:W-:Y:S01]  /*2920*/  IMAD.WIDE.U32 R136, R134, c[0x0][0x280], RZ ;  /* 0x0000a00086887a25 */ /* 0x000fe200078e00ff */
[----:B------:R-:W-:Y:S01]  /*2930*/  ISETP.GE.AND P1, PT, R212, c[0x0][0x1d4], PT ;  /* 0x00007500d4007a0c */ /* 0x000fe20003f26270 */
[----:B------:R-:W0:Y:S02]  /*2940*/  LDGDEPBAR ;  /* 0x00000000000079af */ /* 0x000e240000000000 */
[----:B------:R-:W-:Y:S01]  /*2950*/  IMAD R0, R0, c[0x0][0x290], RZ ;  /* 0x0000a40000007a24 */ /* 0x000fe200078e02ff */
[----:B------:R-:W-:Y:S01]  /*2960*/  ISETP.GE.AND P0, PT, R86, c[0x0][0x1d4], PT ;  /* 0x0000750056007a0c */ /* 0x000fe20003f06270 */
[----:B------:R-:W-:Y:S01]  /*2970*/  IMAD.MOV.U32 R151, RZ, RZ, c[0x0][0x290] ;  /* 0x0000a400ff977624 */ /* 0x000fe200078e00ff */
[----:B------:R-:W-:Y:S01]  /*2980*/  MOV R143, c[0x0][0x27c] ;  /* 0x00009f00008f7a02 */ /* 0x000fe20000000f00 */
[----:B------:R-:W-:Y:S01]  /*2990*/  IMAD.WIDE.U32 R134, R134, c[0x0][0x290], RZ ;  /* 0x0000a40086867a25 */ /* 0x000fe200078e00ff */
[----:B------:R-:W-:Y:S03]  /*29a0*/  WARPSYNC 0xffffffff ;  /* 0xffffffff00007948 */ /* 0x000fe60003800000 */
[----:B------:R-:W-:-:S02]  /*29b0*/  IMAD R3, R129, c[0x0][0x284], R3 ;  /* 0x0000a10081037a24 */ /* 0x000fc400078e0203 */
[C---:B------:R-:W-:Y:S02]  /*29c0*/  IMAD R0, R129.reuse, c[0x0][0x294], R0 ;  /* 0x0000a50081007a24 */ /* 0x040fe400078e0200 */
[----:B------:R-:W-:-:S04]  /*29d0*/  IMAD.WIDE.U32 R84, R129, c[0x0][0x280], R8 ;  /* 0x0000a00081547a25 */ /* 0x000fc800078e0008 */
[----:B------:R-:W-:Y:S01]  /*29e0*/  IMAD.WIDE.U32 R82, R129, c[0x0][0x290], R6 ;  /* 0x0000a40081527a25 */ /* 0x000fe200078e0006 */
[----:B------:R-:W-:-:S03]  /*29f0*/  SHF.L.U64.HI R144, R140, R145, c[0x0][0x284] ;  /* 0x0000a1008c907619 */ /* 0x000fc60000010291 */
[----:B------:R-:W-:-:S04]  /*2a00*/  IMAD.WIDE.U32 R116, R26, c[0x0][0x1e8], RZ ;  /* 0x00007a001a747a25 */ /* 0x000fc800078e00ff */
[----:B------:R-:W-:-:S04]  /*2a10*/  IMAD.WIDE.U32 R114, R26, c[0x0][0x210], RZ ;  /* 0x000084001a727a25 */ /* 0x000fc800078e00ff */
[----:B------:R-:W-:-:S04]  /*2a20*/  IMAD.WIDE.U32 R94, R129, c[0x0][0x280], R12 ;  /* 0x0000a000815e7a25 */ /* 0x000fc800078e000c */
[----:B------:R-:W-:Y:S01]  /*2a30*/  IMAD.WIDE.U32 R88, R129, c[0x0][0x290], R10 ;  /* 0x0000a40081587a25 */ /* 0x000fe200078e000a */
[----:B------:R-:W-:Y:S02]  /*2a40*/  P2R R104, PR, RZ, 0x2 ;  /* 0x00000002ff687803 */ /* 0x000fe40000000000 */
[----:B------:R-:W-:Y:S01]  /*2a50*/  P2R R80, PR, RZ, 0x1 ;  /* 0x00000001ff507803 */ /* 0x000fe20000000000 */
[----:B------:R-:W-:Y:S01]  /*2a60*/  IMAD.SHL.U32 R152, R140, 0x20, RZ ;  /* 0x000000208c987824 */ /* 0x000fe200078e00ff */
[----:B------:R-:W-:Y:S01]  /*2a70*/  SHF.L.U32 R143, R143, 0x1, RZ ;  /* 0x000000018f8f7819 */ /* 0x000fe200000006ff */
[----:B------:R-:W-:Y:S01]  /*2a80*/  IMAD.IADD R147, R137, 0x1, R147 ;  /* 0x0000000189937824 */ /* 0x000fe200078e0293 */
[C---:B------:R-:W-:Y:S01]  /*2a90*/  SHF.L.U64.HI R145, R151.reuse, R145, c[0x0][0x294] ;  /* 0x0000a50097917619 */ /* 0x040fe20000010291 */
[C---:B------:R-:W-:Y:S01]  /*2aa0*/  IMAD R125, R26.reuse, c[0x0][0x1ec], R117 ;  /* 0x00007b001a7d7a24 */ /* 0x040fe200078e0275 */
[----:B------:R-:W-:Y:S01]  /*2ab0*/  SHF.L.U32 R153, R151, 0x5, RZ ;  /* 0x0000000597997819 */ /* 0x000fe200000006ff */
[----:B------:R-:W-:Y:S01]  /*2ac0*/  IMAD R124, R26, c[0x0][0x214], R115 ;  /* 0x000085001a7c7a24 */ /* 0x000fe200078e0273 */
[----:B------:R-:W-:Y:S01]  /*2ad0*/  IADD3 R148, R135, R148, RZ ;  /* 0x0000009487947210 */ /* 0x000fe20007ffe0ff */
[----:B------:R-:W-:Y:S01]  /*2ae0*/  IMAD.IADD R103, R95, 0x1, R3 ;  /* 0x000000015f677824 */ /* 0x000fe200078e0203 */
[----:B------:R-:W-:Y:S01]  /*2af0*/  IADD3 R101, R3, R85, RZ ;  /* 0x0000005503657210 */ /* 0x000fe20007ffe0ff */
[----:B------:R-:W-:Y:S01]  /*2b00*/  IMAD.IADD R102, R89, 0x1, R0 ;  /* 0x0000000159667824 */ /* 0x000fe200078e0200 */
[----:B------:R-:W-:-:S02]  /*2b10*/  IADD3 R100, R0, R83, RZ ;  /* 0x0000005300647210 */ /* 0x000fc40007ffe0ff */
[----:B--2---:R-:W-:Y:S01]  /*2b20*/  @P5 SHF.R.S32.HI R4, RZ, 0x1f, R23 ;  /* 0x0000001fff045819 */ /* 0x004fe20000011417 */
[----:B------:R-:W-:Y:S01]  /*2b30*/  @!P5 IMAD.MOV.U32 R4, RZ, RZ, R28 ;  /* 0x000000ffff04d224 */ /* 0x000fe200078e001c */
[----:B------:R-:W-:-:S03]  /*2b40*/  @!P5 MOV R23, R27 ;  /* 0x0000001b0017d202 */ /* 0x000fc60000000f00 */
[----:B------:R-:W-:Y:S02]  /*2b50*/  IMAD R4, R4, c[0x0][0x2b0], RZ ;  /* 0x0000ac0004047a24 */ /* 0x000fe400078e02ff */
[----:B------:R-:W-:-:S04]  /*2b60*/  IMAD.WIDE.U32 R112, R23, c[0x0][0x2b0], RZ ;  /* 0x0000ac0017707a25 */ /* 0x000fc800078e00ff */
[----:B------:R-:W-:-:S04]  /*2b70*/  IMAD R4, R23, c[0x0][0x2b4], R4 ;  /* 0x0000ad0017047a24 */ /* 0x000fc800078e0204 */
[----:B------:R-:W-:Y:S02]  /*2b80*/  IMAD.IADD R122, R113, 0x1, R4 ;  /* 0x00000001717a7824 */ /* 0x000fe400078e0204 */
[----:B-1----:R-:W2:Y:S04]  /*2b90*/  LDL R17, [R1+0x40] ;  /* 0x0000400001117983 */ /* 0x002ea80000100800 */
[----:B------:R-:W3:Y:S04]  /*2ba0*/  LDL R14, [R1+0x44] ;  /* 0x00004400010e7983 */ /* 0x000ee80000100800 */
[----:B------:R-:W4:Y:S04]  /*2bb0*/  LDL R13, [R1+0x4c] ;  /* 0x00004c00010d7983 */ /* 0x000f280000100800 */
[----:B------:R-:W5:Y:S01]  /*2bc0*/  LDL R12, [R1+0x48] ;  /* 0x00004800010c7983 */ /* 0x000f620000100800 */
[----:B------:R-:W-:Y:S01]  /*2bd0*/  ISETP.GE.AND P0, PT, R86, c[0x0][0x27c], PT ;  /* 0x00009f0056007a0c */ /* 0x000fe20003f06270 */
[----:B------:R-:W-:Y:S01]  /*2be0*/  IMAD.WIDE.U32 R4, R26, c[0x0][0x260], R244 ;  /* 0x000098001a047a25 */ /* 0x000fe200078e00f4 */
[----:B------:R-:W-:Y:S01]  /*2bf0*/  IADD3 R15, R98, 0x20, RZ ;  /* 0x00000020620f7810 */ /* 0x000fe20007ffe0ff */
[----:B------:R-:W-:Y:S01]  /*2c00*/  ULDC.U8 UR5, c[0x0][0x298] ;  /* 0x0000a60000057ab9 */ /* 0x000fe20000000000 */
[----:B------:R-:W-:Y:S01]  /*2c10*/  SEL R3, RZ, c[0x0][0x27c], !P0 ;  /* 0x00009f00ff037a07 */ /* 0x000fe20004000000 */
[----:B------:R-:W-:Y:S01]  /*2c20*/  IMAD R5, R26, c[0x0][0x264], R5 ;  /* 0x000099001a057a24 */ /* 0x000fe200078e0205 */
[----:B------:R-:W-:Y:S01]  /*2c30*/  IADD3 R16, R98, 0x40, RZ ;  /* 0x0000004062107810 */ /* 0x000fe20007ffe0ff */
[----:B------:R-:W-:Y:S01]  /*2c40*/  IMAD.SHL.U32 R15, R15, 0x40, RZ ;  /* 0x000000400f0f7824 */ /* 0x000fe200078e00ff */
[----:B------:R-:W-:Y:S01]  /*2c50*/  P2R R123, PR, RZ, 0x1 ;  /* 0x00000001ff7b7803 */ /* 0x000fe20000000000 */
[----:B------:R-:W-:Y:S01]  /*2c60*/  IMAD.IADD R3, R86, 0x1, R3 ;  /* 0x0000000156037824 */ /* 0x000fe200078e0203 */
[----:B------:R-:W-:Y:S01]  /*2c70*/  SHF.L.U64.HI R130, R139, 0x5, R130 ;  /* 0x000000058b827819 */ /* 0x000fe20000010282 */
[----:B------:R-:W-:Y:S01]  /*2c80*/  IMAD.WIDE.U32 R76, R25, c[0x0][0x268], R4 ;  /* 0x00009a00194c7a25 */ /* 0x000fe200078e0004 */
[----:B------:R-:W-:-:S02]  /*2c90*/  LOP3.LUT R15, R15, 0x1c0, RZ, 0xc0, !PT ;  /* 0x000001c00f0f7812 */ /* 0x000fc400078ec0ff */
[----:B------:R-:W-:Y:S01]  /*2ca0*/  SHF.R.S32.HI R6, RZ, 0x1f, R3 ;  /* 0x0000001fff067819 */ /* 0x000fe20000011403 */
[----:B------:R-:W-:Y:S02]  /*2cb0*/  IMAD.SHL.U32 R16, R16, 0x40, RZ ;  /* 0x0000004010107824 */ /* 0x000fe400078e00ff */
[----:B------:R-:W-:Y:S01]  /*2cc0*/  IMAD R0, R24, c[0x0][0x268], RZ ;  /* 0x00009a0018007a24 */ /* 0x000fe200078e02ff */
[----:B------:R-:W-:Y:S01]  /*2cd0*/  LEA.HI R3, R6, R3, RZ, 0x3 ;  /* 0x0000000306037211 */ /* 0x000fe200078f18ff */
[----:B------:R-:W-:Y:S01]  /*2ce0*/  IMAD.MOV.U32 R141, RZ, RZ, 0x6 ;  /* 0x00000006ff8d7424 */ /* 0x000fe200078e00ff */
[----:B------:R-:W-:Y:S01]  /*2cf0*/  LOP3.LUT R16, R16, 0x1c0, RZ, 0xc0, !PT ;  /* 0x000001c010107812 */ /* 0x000fe200078ec0ff */
[----:B------:R-:W-:Y:S01]  /*2d00*/  IMAD.MOV.U32 R155, RZ, RZ, c[0x0][0x2b8] ;  /* 0x0000ae00ff9b7624 */ /* 0x000fe200078e00ff */
[--C-:B------:R-:W-:Y:S01]  /*2d10*/  LOP3.LUT R5, R15, 0x38, R3.reuse, 0xf8, !PT ;  /* 0x000000380f057812 */ /* 0x100fe200078ef803 */
[----:B------:R-:W-:Y:S01]  /*2d20*/  IMAD.MOV.U32 R154, RZ, RZ, c[0x0][0x27c] ;  /* 0x00009f00ff9a7624 */ /* 0x000fe200078e00ff */
[----:B------:R-:W1:Y:S01]  /*2d30*/  S2R R15, SR_TID.X ;  /* 0x00000000000f7919 */ /* 0x000e620000002100 */
[--C-:B------:R-:W-:Y:S01]  /*2d40*/  LOP3.LUT R4, R16, 0x38, R3.reuse, 0xf8, !PT ;  /* 0x0000003810047812 */ /* 0x100fe200078ef803 */
[----:B------:R-:W-:Y:S01]  /*2d50*/  IMAD R7, R25, c[0x0][0x26c], R0 ;  /* 0x00009b0019077a24 */ /* 0x000fe200078e0200 */
[----:B------:R-:W-:Y:S01]  /*2d60*/  IADD3 R16, R98, 0x20, RZ ;  /* 0x0000002062107810 */ /* 0x000fe20007ffe0ff */
[----:B------:R-:W-:Y:S01]  /*2d70*/  IMAD.SHL.U32 R150, R140, 0x40, RZ ;  /* 0x000000408c967824 */ /* 0x000fe200078e00ff */
[----:B------:R-:W-:Y:S01]  /*2d80*/  SHF.R.S32.HI R97, RZ, 0x3, R3 ;  /* 0x00000003ff617819 */ /* 0x000fe20000011403 */
[----:B------:R-:W-:Y:S01]  /*2d90*/  IMAD.SHL.U32 R139, R139, 0x20, RZ ;  /* 0x000000208b8b7824 */ /* 0x000fe200078e00ff */
[----:B------:R-:W-:Y:S01]  /*2da0*/  LOP3.LUT R78, R3, 0xfffffff8, RZ, 0xc0, !PT ;  /* 0xfffffff8034e7812 */ /* 0x000fe200078ec0ff */
[----:B------:R-:W-:Y:S01]  /*2db0*/  IMAD.SHL.U32 R16, R16, 0x40, RZ ;  /* 0x0000004010107824 */ /* 0x000fe200078e00ff */
[-C--:B------:R-:W-:Y:S01]  /*2dc0*/  SHF.L.U64.HI R140, R140, R141.reuse, c[0x0][0x284] ;  /* 0x0000a1008c8c7619 */ /* 0x080fe2000001028d */
[----:B------:R-:W-:Y:S01]  /*2dd0*/  IMAD R0, R99, 0x20, R98 ;  /* 0x0000002063007824 */ /* 0x000fe200078e0262 */
[C---:B------:R-:W-:Y:S01]  /*2de0*/  SHF.L.U64.HI R141, R151.reuse, R141, c[0x0][0x294] ;  /* 0x0000a500978d7619 */ /* 0x040fe2000001028d */
[----:B------:R-:W-:Y:S01]  /*2df0*/  IMAD.SHL.U32 R151, R151, 0x40, RZ ;  /* 0x0000004097977824 */ /* 0x000fe200078e00ff */
[----:B------:R-:W-:Y:S01]  /*2e00*/  LOP3.LUT R16, R16, 0x1c0, RZ, 0xc0, !PT ;  /* 0x000001c010107812 */ /* 0x000fe200078ec0ff */
[----:B------:R-:W-:Y:S01]  /*2e10*/  IMAD.IADD R79, R77, 0x1, R7 ;  /* 0x000000014d4f7824 */ /* 0x000fe200078e0207 */
[----:B------:R-:W-:-:S02]  /*2e20*/  SHF.R.S32.HI R96, RZ, 0x1f, R78 ;  /* 0x0000001fff607819 */ /* 0x000fc4000001144e */
[----:B------:R-:W-:Y:S01]  /*2e30*/  SHF.R.U32.HI R16, RZ, 0x3, R16 ;  /* 0x00000003ff107819 */ /* 0x000fe20000011610 */
[----:B------:R-:W-:Y:S01]  /*2e40*/  BAR.SYNC.DEFER_BLOCKING 0x0 ;  /* 0x0000000000007b1d */ /* 0x000fe20000010000 */
[----:B------:R-:W-:Y:S02]  /*2e50*/  ISETP.NE.AND P1, PT, R155, 0x1, PT ;  /* 0x000000019b00780c */ /* 0x000fe40003f25270 */
[----:B------:R-:W-:Y:S02]  /*2e60*/  LOP3.LUT R5, R5, R16, RZ, 0x3c, !PT ;  /* 0x0000001005057212 */ /* 0x000fe400078e3cff */
[----:B------:R-:W-:Y:S02]  /*2e70*/  ISETP.GE.AND P0, PT, R154, 0x1, PT ;  /* 0x000000019a00780c */ /* 0x000fe40003f06270 */
[----:B--2---:R-:W-:-:S04]  /*2e80*/  LOP3.LUT R6, R17, 0x38, R3, 0xf8, !PT ;  /* 0x0000003811067812 */ /* 0x004fc800078ef803 */
[----:B---3--:R-:W-:Y:S02]  /*2e90*/  LOP3.LUT R6, R6, R14, RZ, 0x3c, !PT ;  /* 0x0000000e06067212 */ /* 0x008fe400078e3cff */
[----:B-1----:R-:W-:Y:S01]  /*2ea0*/  SHF.R.S32.HI R14, RZ, 0x1f, R15 ;  /* 0x0000001fff0e7819 */ /* 0x002fe2000001140f */
[----:B----4-:R-:W-:-:S03]  /*2eb0*/  IMAD.IADD R5, R13, 0x1, R5 ;  /* 0x000000010d057824 */ /* 0x010fc600078e0205 */
[----:B------:R-:W-:Y:S02]  /*2ec0*/  LEA.HI R14, R14, R15, RZ, 0x5 ;  /* 0x0000000f0e0e7211 */ /* 0x000fe400078f28ff */
[----:B------:R-:W-:Y:S01]  /*2ed0*/  IADD3 R15, R98, 0x40, RZ ;  /* 0x00000040620f7810 */ /* 0x000fe20007ffe0ff */
[----:B------:R-:W-:Y:S01]  /*2ee0*/  IMAD.SHL.U32 R120, R5, 0x2, RZ ;  /* 0x0000000205787824 */ /* 0x000fe200078e00ff */
[----:B------:R-:W-:-:S03]  /*2ef0*/  SHF.R.S32.HI R14, RZ, 0x5, R14 ;  /* 0x00000005ff0e7819 */ /* 0x000fc6000001140e */
[----:B------:R-:W-:Y:S02]  /*2f00*/  IMAD.SHL.U32 R15, R15, 0x40, RZ ;  /* 0x000000400f0f7824 */ /* 0x000fe400078e00ff */
[----:B------:R-:W-:-:S03]  /*2f10*/  IMAD.SHL.U32 R14, R14, 0x200, RZ ;  /* 0x000002000e0e7824 */ /* 0x000fc600078e00ff */
[----:B------:R-:W-:Y:S01]  /*2f20*/  LOP3.LUT R15, R15, 0x1c0, RZ, 0xc0, !PT ;  /* 0x000001c00f0f7812 */ /* 0x000fe200078ec0ff */
[----:B------:R-:W-:-:S03]  /*2f30*/  IMAD.IADD R6, R14, 0x1, R6 ;  /* 0x000000010e067824 */ /* 0x000fc600078e0206 */
[----:B------:R-:W-:Y:S01]  /*2f40*/  SHF.R.U32.HI R15, RZ, 0x3, R15 ;  /* 0x00000003ff0f7819 */ /* 0x000fe2000001160f */
[----:B------:R-:W-:-:S03]  /*2f50*/  IMAD.SHL.U32 R121, R6, 0x2, RZ ;  /* 0x0000000206797824 */ /* 0x000fc600078e00ff */
[----:B------:R-:W-:-:S05]  /*2f60*/  LOP3.LUT R4, R4, R15, RZ, 0x3c, !PT ;  /* 0x0000000f04047212 */ /* 0x000fca00078e3cff */
[----:B-----5:R-:W-:-:S04]  /*2f70*/  IMAD.IADD R3, R12, 0x1, R4 ;  /* 0x000000010c037824 */ /* 0x020fc800078e0204 */
[----:B------:R-:W-:Y:S02]  /*2f80*/  IMAD.SHL.U32 R119, R3, 0x2, RZ ;  /* 0x0000000203777824 */ /* 0x000fe400078e00ff */
.L_x_271:
[----:B------:R-:W-:Y:S01]  /*2f90*/  IMAD R3, R31, 0x50, R0 ;  /* 0x000000501f037824 */ /* 0x000fe200078e0200 */
[----:B------:R-:W-:Y:S01]  /*2fa0*/  ISETP.NE.AND P1, PT, R155, 0x1, PT ;  /* 0x000000019b00780c */ /* 0x000fe20003f25270 */
[----:B------:R-:W-:Y:S01]  /*2fb0*/  IMAD.MOV.U32 R74, RZ, RZ, RZ ;  /* 0x000000ffff4a7224 */ /* 0x000fe200078e00ff */
[----:B------:R-:W-:Y:S04]  /*2fc0*/  DEPBAR.LE SB0, 0x0 ;  /* 0x000080000000791a */ /* 0x000fe80000000000 */
[----:B-1----:R-:W-:Y:S01]  /*2fd0*/  IMAD.IADD R4, R126, 0x1, R3 ;  /* 0x000000017e047824 */ /* 0x002fe200078e0203 */
[----:B------:R-:W-:Y:S01]  /*2fe0*/  ISETP.GE.AND P0, PT, R3, R2, PT ;  /* 0x000000020300720c */ /* 0x000fe20003f06270 */
[----:B------:R-:W-:Y:S01]  /*2ff0*/  WARPSYNC 0xffffffff ;  /* 0xffffffff00007948 */ /* 0x000fe20003800000 */
[----:B------:R-:W-:Y:S01]  /*3000*/  ISETP.GE.AND P2, PT, R154, 0x1, PT ;  /* 0x000000019a00780c */ /* 0x000fe20003f46270 */
[--C-:B------:R-:W-:Y:S01]  /*3010*/  IMAD.MOV.U32 R3, RZ, RZ, R4.reuse ;  /* 0x000000ffff037224 */ /* 0x100fe200078e0004 */
[----:B------:R-:W-:Y:S01]  /*3020*/  ISETP.GT.OR P0, PT, R0, 0x4f, P0 ;  /* 0x0000004f0000780c */ /* 0x000fe20000704670 */
[----:B------:R-:W-:Y:S01]  /*3030*/  BSSY B2, `(.L_x_237) ;  /* 0x0000417000027945 */ /* 0x000fe20003800000 */
[----:B------:R-:W-:Y:S05]  /*3040*/  @P1 IMAD.HI.U32 R5, R4, c[0x0][0x2bc], RZ ;  /* 0x0000af0004051a27 */ /* 0x000fea00078e00ff */
[----:B------:R-:W-:Y:S06]  /*3050*/  @P1 SHF.R.U32.HI R3, RZ, c[0x0][0x2c0], R5 ;  /* 0x0000b000ff031a19 */ /* 0x000fec0000011605 */
[C---:B------:R-:W-:Y:S04]  /*3060*/  @!P0 IADD3 R5, P1, R3.reuse, R112, RZ ;  /* 0x0000007003058210 */ /* 0x040fe80007f3e0ff */
[----:B------:R-:W-:Y:S01]  /*3070*/  @!P0 LEA.HI.X.SX32 R7, R3, R122, 0x1, P1 ;  /* 0x0000007a03078211 */ /* 0x000fe200008f0eff */
[----:B------:R-:W-:Y:S01]  /*3080*/  IMAD.MOV R3, RZ, RZ, -R3 ;  /* 0x000000ffff037224 */ /* 0x000fe200078e0a03 */
[----:B------:R-:W-:Y:S03]  /*3090*/  @!P0 LEA R6, P1, R5, c[0x0][0x2a0], 0x2 ;  /* 0x0000a80005068a11 */ /* 0x000fe600078210ff */
[----:B------:R-:W-:Y:S01]  /*30a0*/  IMAD R75, R3, c[0x0][0x2b8], R4 ;  /* 0x0000ae00034b7a24 */ /* 0x000fe200078e0204 */
[----:B------:R-:W-:Y:S03]  /*30b0*/  @!P0 LEA.HI.X R7, R5, c[0x0][0x2a4], R7, 0x2, P1 ;  /* 0x0000a90005078a11 */ /* 0x000fe600008f1407 */
[----:B------:R-:W-:Y:S01]  /*30c0*/  IMAD.WIDE.U32 R4, R75, c[0x0][0x1e0], RZ ;  /* 0x000078004b047a25 */ /* 0x000fe200078e00ff */
[----:B------:R-:W-:Y:S01]  /*30d0*/  SHF.R.S32.HI R81, RZ, 0x1f, R75 ;  /* 0x0000001fff517819 */ /* 0x000fe2000001144b */
[----:B------:R-:W2:Y:S04]  /*30e0*/  @!P0 LDG.E R74, [R6.64] ;  /* 0x00000008064a8981 */ /* 0x000ea8000c1e1900 */
[----:B------:R-:W-:Y:S01]  /*30f0*/  IMAD R3, R81, c[0x0][0x1e0], RZ ;  /* 0x0000780051037a24 */ /* 0x000fe200078e02ff */
[----:B------:R-:W-:Y:S03]  /*3100*/  BAR.SYNC.DEFER_BLOCKING 0x0 ;  /* 0x0000000000007b1d */ /* 0x000fe60000010000 */
[----:B------:R-:W-:Y:S04]  /*3110*/  IMAD R3, R75, c[0x0][0x1e4], R3 ;  /* 0x000079004b037a24 */ /* 0x000fe800078e0203 */
[----:B------:R-:W-:Y:S01]  /*3120*/  IMAD.IADD R5, R5, 0x1, R3 ;  /* 0x0000000105057824 */ /* 0x000fe200078e0203 */
[----:B--2---:R-:W-:Y:S03]  /*3130*/  SHF.R.S32.HI R90, RZ, 0x1f, R74 ;  /* 0x0000001fff5a7819 */ /* 0x004fe6000001144a */
[----:B------:R-:W-:Y:S04]  /*3140*/  IMAD.WIDE.U32 R4, R74, c[0x0][0x1f0], R4 ;  /* 0x00007c004a047a25 */ /* 0x000fe800078e0004 */
[----:B------:R-:W-:Y:S01]  /*3150*/  IMAD R6, R90, c[0x0][0x1f0], RZ ;  /* 0x00007c005a067a24 */ /* 0x000fe200078e02ff */
[----:B------:R-:W-:Y:S03]  /*3160*/  IADD3 R3, P0, R116, R4, RZ ;  /* 0x0000000474037210 */ /* 0x000fe60007f1e0ff */
[----:B------:R-:W-:Y:S05]  /*3170*/  IMAD R6, R74, c[0x0][0x1f4], R6 ;  /* 0x00007d004a067a24 */ /* 0x000fea00078e0206 */
[----:B------:R-:W-:Y:S02]  /*3180*/  IADD3.X R4, R125, R5, R6, P0, !PT ;  /* 0x000000057d047210 */ /* 0x000fe400007fe406 */
[C---:B------:R-:W-:Y:S04]  /*3190*/  LEA R71, P0, R3.reuse, c[0x0][0x1c8], 0x1 ;  /* 0x0000720003477a11 */ /* 0x040fe800078008ff */
[----:B------:R-:W-:Y:S01]  /*31a0*/  LEA.HI.X R70, R3, c[0x0][0x1cc], R4, 0x1, P0 ;  /* 0x0000730003467a11 */ /* 0x000fe200000f0c04 */
[----:B------:R-:W-:-:S05]  /*31b0*/  @!P2 BRA `(.L_x_238) ;  /* 0x00003c600000a947 */ /* 0x000fca0003800000 */
[-C--:B------:R-:W-:Y:S01]  /*31c0*/  IMAD R5, R147, R31.reuse, RZ ;  /* 0x0000001f93057224 */ /* 0x080fe200078e02ff */
[----:B------:R-:W-:Y:S01]  /*31d0*/  ISETP.NE.AND P0, PT, RZ, UR5, PT ;  /* 0x00000005ff007c0c */ /* 0x000fe2000bf05270 */
[-C--:B------:R-:W-:Y:S01]  /*31e0*/  IMAD R4, R148, R31.reuse, RZ ;  /* 0x0000001f94047224 */ /* 0x080fe200078e02ff */
[----:B------:R-:W-:Y:S01]  /*31f0*/  SHF.R.S32.HI R3, RZ, 0x1f, R31 ;  /* 0x0000001fff037819 */ /* 0x000fe2000001141f */
[----:B------:R-:W-:Y:S04]  /*3200*/  IMAD.WIDE.U32 R14, R136, R31, RZ ;  /* 0x0000001f880e7225 */ /* 0x000fe800078e00ff */
[C---:B------:R-:W-:Y:S02]  /*3210*/  IMAD R5, R3.reuse, R136, R5 ;  /* 0x0000008803057224 */ /* 0x040fe400078e0205 */
[----:B------:R-:W-:Y:S02]  /*3220*/  IMAD R4, R3, R134, R4 ;  /* 0x0000008603047224 */ /* 0x000fe400078e0204 */
[----:B------:R-:W-:Y:S01]  /*3230*/  IMAD R3, R31, -0x50, R2 ;  /* 0xffffffb01f037824 */ /* 0x000fe200078e0202 */
[----:B------:R-:W-:Y:S01]  /*3240*/  IADD3 R28, R15, R5, RZ ;  /* 0x000000050f1c7210 */ /* 0x000fe20007ffe0ff */
[----:B------:R-:W-:Y:S03]  /*3250*/  IMAD.WIDE.U32 R12, R134, R31, RZ ;  /* 0x0000001f860c7225 */ /* 0x000fe600078e00ff */
[----:B------:R-:W-:Y:S02]  /*3260*/  IMNMX R63, R3, 0x50, PT ;  /* 0x00000050033f7817 */ /* 0x000fe40003800200 */
[----:B------:R-:W-:Y:S01]  /*3270*/  IADD3 R29, R13, R4, RZ ;  /* 0x000000040d1d7210 */ /* 0x000fe20007ffe0ff */
[----:B------:R-:W-:-:S05]  /*3280*/  @!P0 BRA `(.L_x_239) ;  /* 0x00001e5000008947 */ /* 0x000fca0003800000 */
[----:B------:R-:W-:Y:S01]  /*3290*/  ISETP.GE.AND P3, PT, R98, R63, PT ;  /* 0x0000003f6200720c */ /* 0x000fe20003f66270 */
[----:B------:R-:W-:Y:S01]  /*32a0*/  BSSY B0, `(.L_x_240) ;  /* 0x000001b000007945 */ /* 0x000fe20003800000 */
[----:B------:R-:W-:Y:S01]  /*32b0*/  CS2R R40, SRZ ;  /* 0x0000000000287805 */ /* 0x000fe2000001ff00 */
[----:B------:R-:W-:Y:S01]  /*32c0*/  CS2R R36, SRZ ;  /* 0x0000000000247805 */ /* 0x000fe2000001ff00 */
[----:B------:R-:W-:Y:S01]  /*32d0*/  CS2R R32, SRZ ;  /* 0x0000000000207805 */ /* 0x000fe2000001ff00 */
[----:B------:R-:W-:Y:S01]  /*32e0*/  CS2R R8, SRZ ;  /* 0x0000000000087805 */ /* 0x000fe2000001ff00 */
[----:B------:R-:W-:Y:S07]  /*32f0*/  CS2R R4, SRZ ;  /* 0x0000000000047805 */ /* 0x000fee000001ff00 */
[----:B------:R-:W-:-:S05]  /*3300*/  @P3 BRA `(.L_x_241) ;  /* 0x0000014000003947 */ /* 0x000fca0003800000 */
[----:B------:R-:W-:Y:S01]  /*3310*/  IADD3 R3, P0, R94, R14, RZ ;  /* 0x0000000e5e037210 */ /* 0x000fe20007f1e0ff */
[----:B------:R-:W-:Y:S01]  /*3320*/  CS2R R32, SRZ ;  /* 0x0000000000207805 */ /* 0x000fe2000001ff00 */
[----:B------:R-:W-:Y:S01]  /*3330*/  CS2R R36, SRZ ;  /* 0x0000000000247805 */ /* 0x000fe2000001ff00 */
[----:B------:R-:W-:Y:S02]  /*3340*/  CS2R R8, SRZ ;  /* 0x0000000000087805 */ /* 0x000fe4000001ff00 */
[----:B------:R-:W-:Y:S01]  /*3350*/  IMAD.X R5, R28, 0x1, R103, P0 ;  /* 0x000000011c057824 */ /* 0x000fe200000e0667 */
[----:B------:R-:W-:Y:S05]  /*3360*/  IADD3 R4, P0, R88, R12, RZ ;  /* 0x0000000c58047210 */ /* 0x000fea0007f1e0ff */
[----:B------:R-:W-:Y:S01]  /*3370*/  IMAD.X R7, R29, 0x1, R102, P0 ;  /* 0x000000011d077824 */ /* 0x000fe200000e0666 */
[C---:B------:R-:W-:Y:S04]  /*3380*/  LEA R10, P0, R3.reuse, c[0x0][0x270], 0x1 ;  /* 0x00009c00030a7a11 */ /* 0x040fe800078008ff */
[----:B------:R-:W-:Y:S02]  /*3390*/  LEA.HI.X R11, R3, c[0x0][0x274], R5, 0x1, P0 ;  /* 0x00009d00030b7a11 */ /* 0x000fe400000f0c05 */
[C---:B------:R-:W-:Y:S04]  /*33a0*/  LEA R6, P0, R4.reuse, c[0x0][0x288], 0x1 ;  /* 0x0000a20004067a11 */ /* 0x040fe800078008ff */
[----:B------:R-:W-:Y:S02]  /*33b0*/  LEA.HI.X R7, R4, c[0x0][0x28c], R7, 0x1, P0 ;  /* 0x0000a30004077a11 */ /* 0x000fe400000f0c07 */
[----:B------:R-:W-:Y:S01]  /*33c0*/  ISETP.GE.AND P0, PT, R92, c[0x0][0x27c], PT ;  /* 0x00009f005c007a0c */ /* 0x000fe20003f06270 */
[----:B------:R-:W-:Y:S11]  /*33d0*/  CS2R R4, SRZ ;  /* 0x0000000000047805 */ /* 0x000ff6000001ff00 */
[----:B------:R-:W-:Y:S01]  /*33e0*/  @!UPT UIADD3 URZ, URZ, URZ, URZ ;  /* 0x0000003f3f3ff290 */ /* 0x000fe2000fffe03f */
[----:B------:R1:W5:Y:S04]  /*33f0*/  @!P0 LDG.E.64 R32, [R10.64] ;  /* 0x000000080a208981 */ /* 0x000368000c1e1b00 */
[----:B------:R1:W5:Y:S01]  /*3400*/  @!P0 LDG.E.64 R4, [R6.64] ;  /* 0x0000000806048981 */ /* 0x000362000c1e1b00 */
[----:B------:R-:W-:Y:S11]  /*3410*/  ISETP.GE.AND P0, PT, R91, c[0x0][0x27c], PT ;  /* 0x00009f005b007a0c */ /* 0x000ff60003f06270 */
[----:B------:R-:W-:Y:S02]  /*3420*/  @!UPT UIADD3 URZ, URZ, URZ, URZ ;  /* 0x0000003f3f3ff290 */ /* 0x000fe4000fffe03f */
[----:B------:R1:W5:Y:S04]  /*3430*/  @!P0 LDG.E.64 R36, [R10.64+0x20] ;  /* 0x000020080a248981 */ /* 0x000368000c1e1b00 */
[----:B------:R1:W5:Y:S02]  /*3440*/  @!P0 LDG.E.64 R8, [R6.64+0x20] ;  /* 0x0000200806088981 */ /* 0x000364000c1e1b00 */
.L_x_241:
[----:B------:R-:W-:Y:S05]  /*3450*/  BSYNC B0 ;  /* 0x0000000000007941 */ /* 0x000fea0003800000 */
.L_x_240:
[----:B------:R-:W-:Y:S01]  /*3460*/  IADD3 R20, R98, 0x20, RZ ;  /* 0x0000002062147810 */ /* 0x000fe20007ffe0ff */
[----:B-1---5:R-:W-:Y:S01]  /*3470*/  IMAD.MOV.U32 R7, RZ, RZ, R37 ;  /* 0x000000ffff077224 */ /* 0x022fe200078e0025 */
[----:B------:R-:W-:Y:S01]  /*3480*/  BSSY B0, `(.L_x_242) ;  /* 0x0000026000007945 */ /* 0x000fe20003800000 */
[----:B------:R-:W-:Y:S01]  /*3490*/  IMAD.MOV.U32 R6, RZ, RZ, R32 ;  /* 0x000000ffff067224 */ /* 0x000fe200078e0020 */
[----:B------:R-:W-:Y:S01]  /*34a0*/  ISETP.GE.AND P4, PT, R20, R63, PT ;  /* 0x0000003f1400720c */ /* 0x000fe20003f86270 */
[----:B------:R-:W-:Y:S01]  /*34b0*/  IMAD.MOV.U32 R10, RZ, RZ, R36 ;  /* 0x000000ffff0a7224 */ /* 0x000fe200078e0024 */
[----:B------:R-:W-:Y:S01]  /*34c0*/  PRMT R47, R7, 0x7610, R47 ;  /* 0x00007610072f7816 */ /* 0x000fe2000000002f */
[----:B------:R-:W-:Y:S01]  /*34d0*/  IMAD.MOV.U32 R3, RZ, RZ, R33 ;  /* 0x000000ffff037224 */ /* 0x000fe200078e0021 */
[----:B------:R-:W-:Y:S01]  /*34e0*/  PRMT R30, R6, 0x7610, R30 ;  /* 0x00007610061e7816 */ /* 0x000fe2000000001e */
[----:B------:R-:W-:Y:S01]  /*34f0*/  IMAD.MOV.U32 R7, RZ, RZ, R9 ;  /* 0x000000ffff077224 */ /* 0x000fe200078e0009 */
[----:B------:R-:W-:Y:S01]  /*3500*/  CS2R R38, SRZ ;  /* 0x0000000000267805 */ /* 0x000fe2000001ff00 */
[----:B------:R-:W-:Y:S01]  /*3510*/  IMAD.MOV.U32 R6, RZ, RZ, R4 ;  /* 0x000000ffff067224 */ /* 0x000fe200078e0004 */
[----:B------:R-:W-:Y:S01]  /*3520*/  PRMT R46, R3, 0x5410, R10 ;  /* 0x00005410032e7816 */ /* 0x000fe2000000000a */
[----:B------:R-:W-:Y:S01]  /*3530*/  CS2R R18, SRZ ;  /* 0x0000000000127805 */ /* 0x000fe2000001ff00 */
[----:B------:R-:W-:Y:S01]  /*3540*/  MOV R10, R8 ;  /* 0x00000008000a7202 */ /* 0x000fe20000000f00 */
[----:B------:R-:W-:Y:S01]  /*3550*/  CS2R R16, SRZ ;  /* 0x0000000000107805 */ /* 0x000fe2000001ff00 */
[----:B------:R-:W-:Y:S02]  /*3560*/  MOV R3, R5 ;  /* 0x0000000500037202 */ /* 0x000fe40000000f00 */
[----:B------:R-:W-:Y:S02]  /*3570*/  PRMT R24, R10, 0x5410, R7 ;  /* 0x000054100a187816 */ /* 0x000fe40000000007 */
[----:B------:R-:W-:Y:S01]  /*3580*/  PRMT R11, R6, 0x5410, R3 ;  /* 0x00005410060b7816 */ /* 0x000fe20000000003 */
[----:B------:R-:W-:-:S05]  /*3590*/  @P4 BRA `(.L_x_243) ;  /* 0x0000014000004947 */ /* 0x000fca0003800000 */
[----:B------:R-:W-:Y:S01]  /*35a0*/  IADD3 R3, P1, P0, R94, R14, R152 ;  /* 0x0000000e5e037210 */ /* 0x000fe2000783e098 */
[----:B------:R-:W-:Y:S01]  /*35b0*/  CS2R R38, SRZ ;  /* 0x0000000000267805 */ /* 0x000fe2000001ff00 */
[----:B------:R-:W-:Y:S01]  /*35c0*/  CS2R R16, SRZ ;  /* 0x0000000000107805 */ /* 0x000fe2000001ff00 */
[----:B------:R-:W-:Y:S01]  /*35d0*/  CS2R R40, SRZ ;  /* 0x0000000000287805 */ /* 0x000fe2000001ff00 */
[----:B------:R-:W-:Y:S01]  /*35e0*/  IADD3.X R6, R103, R28, R144, P1, P0 ;  /* 0x0000001c67067210 */ /* 0x000fe20000fe0490 */
[----:B------:R-:W-:Y:S01]  /*35f0*/  CS2R R18, SRZ ;  /* 0x0000000000127805 */ /* 0x000fe2000001ff00 */
[----:B------:R-:W-:Y:S04]  /*3600*/  IADD3 R7, P1, P0, R88, R12, R153 ;  /* 0x0000000c58077210 */ /* 0x000fe8000783e099 */
[----:B------:R-:W-:Y:S02]  /*3610*/  IADD3.X R10, R102, R29, R145, P1, P0 ;  /* 0x0000001d660a7210 */ /* 0x000fe40000fe0491 */
[C---:B------:R-:W-:Y:S04]  /*3620*/  LEA R20, P0, R3.reuse, c[0x0][0x270], 0x1 ;  /* 0x00009c0003147a11 */ /* 0x040fe800078008ff */
[----:B------:R-:W-:Y:S02]  /*3630*/  LEA.HI.X R21, R3, c[0x0][0x274], R6, 0x1, P0 ;  /* 0x00009d0003157a11 */ /* 0x000fe400000f0c06 */
[C---:B------:R-:W-:Y:S04]  /*3640*/  LEA R6, P0, R7.reuse, c[0x0][0x288], 0x1 ;  /* 0x0000a20007067a11 */ /* 0x040fe800078008ff */
[----:B------:R-:W-:Y:S02]  /*3650*/  LEA.HI.X R7, R7, c[0x0][0x28c], R10, 0x1, P0 ;  /* 0x0000a30007077a11 */ /* 0x000fe400000f0c0a */
[----:B------:R-:W-:Y:S11]  /*3660*/  ISETP.GE.AND P0, PT, R92, c[0x0][0x27c], PT ;  /* 0x00009f005c007a0c */ /* 0x000ff60003f06270 */
[----:B------:R-:W-:Y:S02]  /*3670*/  @!UPT UIADD3 URZ, URZ, URZ, URZ ;  /* 0x0000003f3f3ff290 */ /* 0x000fe4000fffe03f */
[----:B------:R1:W5:Y:S04]  /*3680*/  @!P0 LDG.E.64 R38, [R20.64] ;  /* 0x0000000814268981 */ /* 0x000368000c1e1b00 */
[----:B------:R1:W5:Y:S01]  /*3690*/  @!P0 LDG.E.64 R16, [R6.64] ;  /* 0x0000000806108981 */ /* 0x000362000c1e1b00 */
[----:B------:R-:W-:Y:S11]  /*36a0*/  ISETP.GE.AND P0, PT, R91, c[0x0][0x27c], PT ;  /* 0x00009f005b007a0c */ /* 0x000ff60003f06270 */
[----:B------:R-:W-:Y:S02]  /*36b0*/  @!UPT UIADD3 URZ, URZ, URZ, URZ ;  /* 0x0000003f3f3ff290 */ /* 0x000fe4000fffe03f */
[----:B------:R1:W5:Y:S04]  /*36c0*/  @!P0 LDG.E.64 R40, [R20.64+0x20] ;  /* 0x0000200814288981 */ /* 0x000368000c1e1b00 */
[----:B------:R1:W5:Y:S02]  /*36d0*/  @!P0 LDG.E.64 R18, [R6.64+0x20] ;  /* 0x0000200806128981 */ /* 0x000364000c1e1b00 */
.L_x_243:
[----:B------:R-:W-:Y:S05]  /*36e0*/  BSYNC B0 ;  /* 0x0000000000007941 */ /* 0x000fea0003800000 */
.L_x_242:
        /* <DEDUP_REMOVED lines=16> */
[----:B------:R-:W-:Y:S01]  /*37f0*/  MOV R3, R17 ;  /* 0x0000001100037202 */ /* 0x000fe20000000f00 */
[----:B------:R-:W-:Y:S01]  /*3800*/  CS2R R20, SRZ ;  /* 0x0000000000147805 */ /* 0x000fe2000001ff00 */
[----:B------:R-:W-:Y:S02]  /*3810*/  PRMT R26, R10, 0x5410, R7 ;  /* 0x000054100a1a7816 */ /* 0x000fe40000000007 */
[----:B------:R-:W-:Y:S01]  /*3820*/  PRMT R25, R6, 0x5410, R3 ;  /* 0x0000541006197816 */ /* 0x000fe20000000003 */
[----:B------:R-:W-:-:S05]  /*3830*/  @P2 BRA `(.L_x_245) ;  /* 0x0000012000002947 */ /* 0x000fca0003800000 */
[----:B------:R-:W-:Y:S01]  /*3840*/  IADD3 R6, P1, P0, R94, R150, R14 ;  /* 0x000000965e067210 */ /* 0x000fe2000783e00e */
[----:B------:R-:W-:Y:S01]  /*3850*/  CS2R R44, SRZ ;  /* 0x00000000002c7805 */ /* 0x000fe2000001ff00 */
[----:B------:R-:W-:Y:S02]  /*3860*/  CS2R R22, SRZ ;  /* 0x0000000000167805 */ /* 0x000fe4000001ff00 */
[----:B------:R-:W-:Y:S02]  /*3870*/  IADD3.X R10, R103, R140, R28, P1, P0 ;  /* 0x0000008c670a7210 */ /* 0x000fe40000fe041c */
        /* <DEDUP_REMOVED lines=14> */
.L_x_245:
[----:B------:R-:W-:Y:S05]  /*3960*/  BSYNC B0 ;  /* 0x0000000000007941 */ /* 0x000fea0003800000 */
.L_x_244:
[----:B-1---5:R-:W-:Y:S01]  /*3970*/  MOV R6, R42 ;  /* 0x0000002a00067202 */ /* 0x022fe20000000f00 */
[----:B------:R1:W2:Y:S01]  /*3980*/  SHFL.IDX PT, R55, R70, RZ, 0x1c1f ;  /* 0x001c1fff46377589 */ /* 0x0002a200000e0000 */
[----:B------:R-:W-:Y:S01]  /*3990*/  IMAD.MOV.U32 R10, RZ, RZ, R44 ;  /* 0x000000ffff0a7224 */ /* 0x000fe200078e002c */
[----:B------:R-:W-:Y:S01]  /*39a0*/  BSSY B1, `(.L_x_246) ;  /* 0x0000082000017945 */ /* 0x000fe20003800000 */
[----:B------:R-:W-:Y:S01]  /*39b0*/  PRMT R49, R49, 0x5410, R6 ;  /* 0x0000541031317816 */ /* 0x000fe20000000006 */
[----:B------:R-:W-:Y:S02]  /*39c0*/  IMAD.MOV.U32 R3, RZ, RZ, R43 ;  /* 0x000000ffff037224 */ /* 0x000fe400078e002b */
[----:B------:R1:W3:Y:S01]  /*39d0*/  SHFL.IDX PT, R54, R71, RZ, 0x1c1f ;  /* 0x001c1fff47367589 */ /* 0x0002e200000e0000 */
[----:B------:R-:W-:Y:S02]  /*39e0*/  IMAD.MOV.U32 R7, RZ, RZ, R45 ;  /* 0x000000ffff077224 */ /* 0x000fe400078e002d */
[----:B------:R-:W-:Y:S01]  /*39f0*/  PRMT R50, R3, 0x5410, R10 ;  /* 0x0000541003327816 */ /* 0x000fe2000000000a */
[----:B------:R-:W-:Y:S01]  /*3a00*/  IMAD.MOV.U32 R10, RZ, RZ, R22 ;  /* 0x000000ffff0a7224 */ /* 0x000fe200078e0016 */
[----:B------:R-:W-:Y:S01]  /*3a10*/  MOV R3, R21 ;  /* 0x0000001500037202 */ /* 0x000fe20000000f00 */
[----:B------:R-:W-:Y:S01]  /*3a20*/  IMAD.MOV.U32 R6, RZ, RZ, R20 ;  /* 0x000000ffff067224 */ /* 0x000fe200078e0014 */
[----:B------:R-:W-:Y:S02]  /*3a30*/  PRMT R51, R7, 0x7610, R51 ;  /* 0x0000761007337816 */ /* 0x000fe40000000033 */
[----:B------:R-:W-:Y:S02]  /*3a40*/  MOV R7, R23 ;  /* 0x0000001700077202 */ /* 0x000fe40000000f00 */
[----:B------:R-:W-:Y:S02]  /*3a50*/  PRMT R27, R6, 0x5410, R3 ;  /* 0x00005410061b7816 */ /* 0x000fe40000000003 */
[----:B------:R-:W-:Y:S01]  /*3a60*/  PRMT R28, R10, 0x5410, R7 ;  /* 0x000054100a1c7816 */ /* 0x000fe20000000007 */
[----:B------:R-:W-:-:S05]  /*3a70*/  @P3 BRA `(.L_x_247) ;  /* 0x0000074000003947 */ /* 0x000fca0003800000 */
[----:B------:R-:W-:Y:S01]  /*3a80*/  ISETP.NE.AND P0, PT, R80, RZ, PT ;  /* 0x000000ff5000720c */ /* 0x000fe20003f05270 */
[----:B------:R-:W-:Y:S01]  /*3a90*/  @!UPT UIADD3 URZ, URZ, URZ, URZ ;  /* 0x0000003f3f3ff290 */ /* 0x000fe2000fffe03f */
[----:B------:R-:W-:Y:S11]  /*3aa0*/  BSSY B0, `(.L_x_248) ;  /* 0x0000038000007945 */ /* 0x000ff60003800000 */
[----:B------:R-:W-:-:S05]  /*3ab0*/  @P0 BRA `(.L_x_249) ;  /* 0x0000036000000947 */ /* 0x000fca0003800000 */
[C---:B---3--:R-:W-:Y:S01]  /*3ac0*/  LEA R52, P0, R86.reuse, R54, 0x1 ;  /* 0x0000003656347211 */ /* 0x048fe200078008ff */
[----:B------:R-:W3:Y:S03]  /*3ad0*/  LDS.128 R12, [R247+0x2800] ;  /* 0x00280000f70c7984 */ /* 0x000ee60000000c00 */
[----:B--2---:R-:W-:Y:S02]  /*3ae0*/  LEA.HI.X R53, R86, R55, R87, 0x1, P0 ;  /* 0x0000003756357211 */ /* 0x004fe400000f0c57 */
[----:B------:R-:W-:Y:S11]  /*3af0*/  ISETP.GE.AND P0, PT, R92, c[0x0][0x27c], PT ;  /* 0x00009f005c007a0c */ /* 0x000ff60003f06270 */
[----:B------:R-:W-:Y:S02]  /*3b00*/  @!UPT UIADD3 URZ, URZ, URZ, URZ ;  /* 0x0000003f3f3ff290 */ /* 0x000fe4000fffe03f */
[----:B------:R-:W-:Y:S01]  /*3b10*/  @!P0 HADD2.F32 R3, -RZ, R11.H0_H0 ;  /* 0x2000000bff038230 */ /* 0x000fe20000004100 */
[--C-:B------:R-:W-:Y:S01]  /*3b20*/  @!P0 SHF.R.U64 R7, R4, 0x10, R5.reuse ;  /* 0x0000001004078819 */ /* 0x100fe20000001205 */
[----:B------:R-:W-:Y:S01]  /*3b30*/  @!P0 HADD2.F32 R30, -RZ, R30.H0_H0 ;  /* 0x2000001eff1e8230 */ /* 0x000fe20000004100 */
[----:B------:R-:W-:Y:S02]  /*3b40*/  @!P0 SHF.R.U32.HI R10, RZ, 0x10, R5 ;  /* 0x00000010ff0a8819 */ /* 0x000fe40000011605 */
[--C-:B------:R-:W-:Y:S02]  /*3b50*/  @!P0 SHF.R.U64 R34, R32, 0x10, R33.reuse ;  /* 0x0000001020228819 */ /* 0x100fe40000001221 */
[----:B------:R-:W-:Y:S05]  /*3b60*/  @!P0 SHF.R.U32.HI R35, RZ, 0x10, R33 ;  /* 0x00000010ff238819 */ /* 0x000fea0000011621 */
[----:B------:R-:W-:Y:S01]  /*3b70*/  @!P0 HADD2.F32 R35, -RZ, R35.H0_H0 ;  /* 0x20000023ff238230 */ /* 0x000fe20000004100 */
[----:B---3--:R-:W-:Y:S02]  /*3b80*/  @!P0 MOV R6, R12 ;  /* 0x0000000c00068202 */ /* 0x008fe40000000f00 */
[----:B------:R-:W-:Y:S03]  /*3b90*/  @!P0 MOV R5, R13 ;  /* 0x0000000d00058202 */ /* 0x000fe60000000f00 */
[--C-:B------:R-:W-:Y:S02]  /*3ba0*/  @!P0 HADD2.F32 R29, -RZ, R6.reuse.H1_H1 ;  /* 0x30000006ff1d8230 */ /* 0x100fe40000004100 */
[----:B------:R-:W-:Y:S02]  /*3bb0*/  @!P0 HADD2.F32 R4, -RZ, R6.H0_H0 ;  /* 0x20000006ff048230 */ /* 0x000fe40000004100 */
[----:B------:R-:W-:Y:S01]  /*3bc0*/  @!P0 HADD2.F32 R6, -RZ, R7.H0_H0 ;  /* 0x20000007ff068230 */ /* 0x000fe20000004100 */
[CC--:B------:R-:W-:Y:S01]  /*3bd0*/  @!P0 FMUL.FTZ R33, R29.reuse, R3.reuse ;  /* 0x000000031d218220 */ /* 0x0c0fe20000410000 */
[--C-:B------:R-:W-:Y:S01]  /*3be0*/  @!P0 HADD2.F32 R32, -RZ, R5.reuse.H1_H1 ;  /* 0x30000005ff208230 */ /* 0x100fe20000004100 */
[C---:B------:R-:W-:Y:S01]  /*3bf0*/  @!P0 FMUL.FTZ R3, R4.reuse, R3 ;  /* 0x0000000304038220 */ /* 0x040fe20000410000 */
[----:B------:R-:W-:Y:S01]  /*3c00*/  @!P0 HADD2.F32 R5, -RZ, R5.H0_H0 ;  /* 0x20000005ff058230 */ /* 0x000fe20000004100 */
[----:B------:R-:W-:Y:S01]  /*3c10*/  @!P0 FFMA.FTZ R58, R4, R30, -R33 ;  /* 0x0000001e043a8223 */ /* 0x000fe20000010821 */
[----:B------:R-:W-:Y:S01]  /*3c20*/  @!P0 MOV R7, R14 ;  /* 0x0000000e00078202 */ /* 0x000fe20000000f00 */
[----:B------:R-:W-:Y:S01]  /*3c30*/  @!P0 FFMA.FTZ R3, R29, R30, R3 ;  /* 0x0000001e1d038223 */ /* 0x000fe20000010003 */
[----:B------:R-:W-:Y:S01]  /*3c40*/  @!P0 HADD2.F32 R33, -RZ, R34.H0_H0 ;  /* 0x20000022ff218230 */ /* 0x000fe20000004100 */
[CC--:B------:R-:W-:Y:S01]  /*3c50*/  @!P0 FMUL.FTZ R34, R32.reuse, R6.reuse ;  /* 0x0000000620228220 */ /* 0x0c0fe20000410000 */
[----:B------:R-:W-:Y:S01]  /*3c60*/  @!P0 HADD2.F32 R30, -RZ, R46.H0_H0 ;  /* 0x2000002eff1e8230 */ /* 0x000fe20000004100 */
[C---:B------:R-:W-:Y:S01]  /*3c70*/  @!P0 FMUL.FTZ R4, R5.reuse, R6 ;  /* 0x0000000605048220 */ /* 0x040fe20000410000 */
[----:B------:R-:W-:Y:S01]  /*3c80*/  @!P0 MOV R6, R15 ;  /* 0x0000000f00068202 */ /* 0x000fe20000000f00 */
[-C--:B------:R-:W-:Y:S01]  /*3c90*/  @!P0 FFMA.FTZ R57, R5, R33.reuse, -R34 ;  /* 0x0000002105398223 */ /* 0x080fe20000010822 */
[----:B------:R-:W-:Y:S01]  /*3ca0*/  @!P0 HADD2.F32 R29, -RZ, R7.H1_H1 ;  /* 0x30000007ff1d8230 */ /* 0x000fe20000004100 */
[----:B------:R-:W-:Y:S01]  /*3cb0*/  @!P0 FFMA.FTZ R4, R32, R33, R4 ;  /* 0x0000002120048223 */ /* 0x000fe20000010004 */
[----:B------:R-:W-:Y:S02]  /*3cc0*/  @!P0 HADD2.F32 R5, -RZ, R11.H1_H1 ;  /* 0x3000000bff058230 */ /* 0x000fe40000004100 */
[----:B------:R-:W-:Y:S02]  /*3cd0*/  @!P0 HADD2.F32 R11, -RZ, R10.H0_H0 ;  /* 0x2000000aff0b8230 */ /* 0x000fe40000004100 */
[----:B------:R-:W-:Y:S01]  /*3ce0*/  @!P0 F2FP.PACK_AB R4, R4, R57 ;  /* 0x000000390404823e */ /* 0x000fe200000000ff */
[----:B------:R-:W-:Y:S02]  /*3cf0*/  @!P0 HADD2.F32 R10, -RZ, R7.H0_H0 ;  /* 0x20000007ff0a8230 */ /* 0x000fe40000004100 */
[--C-:B------:R-:W-:Y:S01]  /*3d00*/  @!P0 HADD2.F32 R7, -RZ, R6.reuse.H0_H0 ;  /* 0x20000006ff078230 */ /* 0x100fe20000004100 */
[----:B------:R-:W-:Y:S01]  /*3d10*/  @!P0 MOV R13, R4 ;  /* 0x00000004000d8202 */ /* 0x000fe20000000f00 */
[----:B------:R-:W-:Y:S01]  /*3d20*/  @!P0 HADD2.F32 R34, -RZ, R6.H1_H1 ;  /* 0x30000006ff228230 */ /* 0x000fe20000004100 */
[-C--:B------:R-:W-:Y:S02]  /*3d30*/  @!P0 FMUL.FTZ R6, R29, R5.reuse ;  /* 0x000000051d068220 */ /* 0x080fe40000410000 */
[C---:B------:R-:W-:Y:S02]  /*3d40*/  @!P0 FMUL.FTZ R5, R10.reuse, R5 ;  /* 0x000000050a058220 */ /* 0x040fe40000410000 */
[-C--:B------:R-:W-:Y:S02]  /*3d50*/  @!P0 FFMA.FTZ R10, R10, R30.reuse, -R6 ;  /* 0x0000001e0a0a8223 */ /* 0x080fe40000010806 */
[-C--:B------:R-:W-:Y:S02]  /*3d60*/  @!P0 FMUL.FTZ R6, R7, R11.reuse ;  /* 0x0000000b07068220 */ /* 0x080fe40000410000 */
[C---:B------:R-:W-:Y:S02]  /*3d70*/  @!P0 FMUL.FTZ R56, R34.reuse, R11 ;  /* 0x0000000b22388220 */ /* 0x040fe40000410000 */
[----:B------:R-:W-:Y:S02]  /*3d80*/  @!P0 FFMA.FTZ R5, R29, R30, R5 ;  /* 0x0000001e1d058223 */ /* 0x000fe40000010005 */
[-C--:B------:R-:W-:Y:S01]  /*3d90*/  @!P0 FFMA.FTZ R56, R7, R35.reuse, -R56 ;  /* 0x0000002307388223 */ /* 0x080fe20000010838 */
[----:B------:R-:W-:Y:S01]  /*3da0*/  @!P0 F2FP.PACK_AB R7, R3, R58 ;  /* 0x0000003a0307823e */ /* 0x000fe200000000ff */
[----:B------:R-:W-:Y:S01]  /*3db0*/  @!P0 FFMA.FTZ R6, R34, R35, R6 ;  /* 0x0000002322068223 */ /* 0x000fe20000010006 */
[----:B------:R-:W-:Y:S02]  /*3dc0*/  @!P0 F2FP.PACK_AB R5, R5, R10 ;  /* 0x0000000a0505823e */ /* 0x000fe400000000ff */
[----:B------:R-:W-:Y:S02]  /*3dd0*/  @!P0 MOV R12, R7 ;  /* 0x00000007000c8202 */ /* 0x000fe40000000f00 */
[----:B------:R-:W-:Y:S02]  /*3de0*/  @!P0 F2FP.PACK_AB R3, R6, R56 ;  /* 0x000000380603823e */ /* 0x000fe400000000ff */
[----:B------:R-:W-:Y:S02]  /*3df0*/  @!P0 MOV R14, R5 ;  /* 0x00000005000e8202 */ /* 0x000fe40000000f00 */
[----:B------:R-:W-:Y:S05]  /*3e00*/  @!P0 MOV R15, R3 ;  /* 0x00000003000f8202 */ /* 0x000fea0000000f00 */
[----:B------:R2:W-:Y:S02]  /*3e10*/  ST.E.128 [R52.64], R12 ;  /* 0x0000000c34007985 */ /* 0x0005e4000c101d08 */
.L_x_249:
[----:B------:R-:W-:Y:S05]  /*3e20*/  BSYNC B0 ;  /* 0x0000000000007941 */ /* 0x000fea0003800000 */
.L_x_248:
[----:B------:R-:W-:Y:S11]  /*3e30*/  ISETP.NE.AND P0, PT, R104, RZ, PT ;  /* 0x000000ff6800720c */ /* 0x000ff60003f05270 */
[----:B------:R-:W-:Y:S02]  /*3e40*/  @!UPT UIADD3 URZ, URZ, URZ, URZ ;  /* 0x0000003f3f3ff290 */ /* 0x000fe4000fffe03f */
[----:B------:R-:W-:-:S05]  /*3e50*/  @P0 BRA `(.L_x_247) ;  /* 0x0000036000000947 */ /* 0x000fca0003800000 */
[C---:B---3--:R-:W-:Y:S01]  /*3e60*/  LEA R34, P0, R212.reuse, R54, 0x1 ;  /* 0x00000036d4227211 */ /* 0x048fe200078008ff */
[----:B--2---:R-:W2:Y:S03]  /*3e70*/  LDS.128 R12, [R248+0x2800] ;  /* 0x00280000f80c7984 */ /* 0x004ea60000000c00 */
[----:B------:R-:W-:Y:S02]  /*3e80*/  LEA.HI.X R35, R212, R55, R252, 0x1, P0 ;  /* 0x00000037d4237211 */ /* 0x000fe400000f0cfc */
[----:B------:R-:W-:Y:S11]  /*3e90*/  ISETP.GE.AND P0, PT, R91, c[0x0][0x27c], PT ;  /* 0x00009f005b007a0c */ /* 0x000ff60003f06270 */
[----:B------:R-:W-:Y:S02]  /*3ea0*/  @!UPT UIADD3 URZ, URZ, URZ, URZ ;  /* 0x0000003f3f3ff290 */ /* 0x000fe4000fffe03f */
[----:B------:R-:W-:Y:S01]  /*3eb0*/  @!P0 HADD2.F32 R3, -RZ, R24.H0_H0 ;  /* 0x20000018ff038230 */ /* 0x000fe20000004100 */
[----:B------:R-:W-:Y:S02]  /*3ec0*/  @!P0 SHF.R.U64 R6, R8, 0x10, R9 ;  /* 0x0000001008068819 */ /* 0x000fe40000001209 */
[----:B------:R-:W-:Y:S02]  /*3ed0*/  @!P0 SHF.R.U64 R11, R36, 0x10, R37 ;  /* 0x00000010240b8819 */ /* 0x000fe40000001225 */
[----:B------:R-:W-:Y:S01]  /*3ee0*/  @!P0 SHF.R.U32.HI R8, RZ, 0x10, R9 ;  /* 0x00000010ff088819 */ /* 0x000fe20000011609 */
[----:B------:R-:W-:Y:S01]  /*3ef0*/  @!P0 HADD2.F32 R9, -RZ, R46.H1_H1 ;  /* 0x3000002eff098230 */ /* 0x000fe20000004100 */
[----:B------:R-:W-:Y:S01]  /*3f00*/  @!P0 SHF.R.U32.HI R32, RZ, 0x10, R37 ;  /* 0x00000010ff208819 */ /* 0x000fe20000011625 */
[----:B------:R-:W-:Y:S02]  /*3f10*/  @!P0 HADD2.F32 R6, -RZ, R6.H0_H0 ;  /* 0x20000006ff068230 */ /* 0x000fe40000004100 */
[----:B------:R-:W-:Y:S02]  /*3f20*/  @!P0 HADD2.F32 R11, -RZ, R11.H0_H0 ;  /* 0x2000000bff0b8230 */ /* 0x000fe40000004100 */
[----:B------:R-:W-:Y:S01]  /*3f30*/  @!P0 HADD2.F32 R32, -RZ, R32.H0_H0 ;  /* 0x20000020ff208230 */ /* 0x000fe20000004100 */
[----:B--2---:R-:W-:Y:S02]  /*3f40*/  @!P0 MOV R4, R12 ;  /* 0x0000000c00048202 */ /* 0x004fe40000000f00 */
[----:B------:R-:W-:Y:S03]  /*3f50*/  @!P0 MOV R5, R13 ;  /* 0x0000000d00058202 */ /* 0x000fe60000000f00 */
[--C-:B------:R-:W-:Y:S02]  /*3f60*/  @!P0 HADD2.F32 R7, -RZ, R4.reuse.H1_H1 ;  /* 0x30000004ff078230 */ /* 0x100fe40000004100 */
[----:B------:R-:W-:Y:S02]  /*3f70*/  @!P0 HADD2.F32 R4, -RZ, R4.H0_H0 ;  /* 0x20000004ff048230 */ /* 0x000fe40000004100 */
[--C-:B------:R-:W-:Y:S01]  /*3f80*/  @!P0 HADD2.F32 R10, -RZ, R5.reuse.H1_H1 ;  /* 0x30000005ff0a8230 */ /* 0x100fe20000004100 */
[CC--:B------:R-:W-:Y:S01]  /*3f90*/  @!P0 FMUL.FTZ R29, R7.reuse, R3.reuse ;  /* 0x00000003071d8220 */ /* 0x0c0fe20000410000 */
[----:B------:R-:W-:Y:S01]  /*3fa0*/  @!P0 HADD2.F32 R5, -RZ, R5.H0_H0 ;  /* 0x20000005ff058230 */ /* 0x000fe20000004100 */
[C---:B------:R-:W-:Y:S02]  /*3fb0*/  @!P0 FMUL.FTZ R3, R4.reuse, R3 ;  /* 0x0000000304038220 */ /* 0x040fe40000410000 */
[-C--:B------:R-:W-:Y:S02]  /*3fc0*/  @!P0 FFMA.FTZ R37, R4, R9.reuse, -R29 ;  /* 0x0000000904258223 */ /* 0x080fe4000001081d */
[----:B------:R-:W-:Y:S01]  /*3fd0*/  @!P0 FFMA.FTZ R3, R7, R9, R3 ;  /* 0x0000000907038223 */ /* 0x000fe20000010003 */
[----:B------:R-:W-:Y:S01]  /*3fe0*/  @!P0 MOV R7, R14 ;  /* 0x0000000e00078202 */ /* 0x000fe20000000f00 */
[CC--:B------:R-:W-:Y:S01]  /*3ff0*/  @!P0 FMUL.FTZ R29, R10.reuse, R6.reuse ;  /* 0x000000060a1d8220 */ /* 0x0c0fe20000410000 */
[----:B------:R-:W-:Y:S01]  /*4000*/  @!P0 HADD2.F32 R9, -RZ, R8.H0_H0 ;  /* 0x20000008ff098230 */ /* 0x000fe20000004100 */
[C---:B------:R-:W-:Y:S01]  /*4010*/  @!P0 FMUL.FTZ R4, R5.reuse, R6 ;  /* 0x0000000605048220 */ /* 0x040fe20000410000 */
[----:B------:R-:W-:Y:S01]  /*4020*/  @!P0 MOV R6, R15 ;  /* 0x0000000f00068202 */ /* 0x000fe20000000f00 */
[-C--:B------:R-:W-:Y:S01]  /*4030*/  @!P0 FFMA.FTZ R36, R5, R11.reuse, -R29 ;  /* 0x0000000b05248223 */ /* 0x080fe2000001081d */
[----:B------:R-:W-:Y:S01]  /*4040*/  @!P0 HADD2.F32 R5, -RZ, R24.H1_H1 ;  /* 0x30000018ff058230 */ /* 0x000fe20000004100 */
[----:B------:R-:W-:Y:S01]  /*4050*/  @!P0 FFMA.FTZ R4, R10, R11, R4 ;  /* 0x0000000b0a048223 */ /* 0x000fe20000010004 */
[--C-:B------:R-:W-:Y:S02]  /*4060*/  @!P0 HADD2.F32 R24, -RZ, R7.reuse.H1_H1 ;  /* 0x30000007ff188230 */ /* 0x100fe40000004100 */
[----:B------:R-:W-:Y:S02]  /*4070*/  @!P0 HADD2.F32 R8, -RZ, R7.H0_H0 ;  /* 0x20000007ff088230 */ /* 0x000fe40000004100 */
[----:B------:R-:W-:Y:S01]  /*4080*/  @!P0 F2FP.PACK_AB R4, R4, R36 ;  /* 0x000000240404823e */ /* 0x000fe200000000ff */
[--C-:B------:R-:W-:Y:S02]  /*4090*/  @!P0 HADD2.F32 R7, -RZ, R6.reuse.H0_H0 ;  /* 0x20000006ff078230 */ /* 0x100fe40000004100 */
[----:B------:R-:W-:Y:S01]  /*40a0*/  @!P0 HADD2.F32 R29, -RZ, R47.H0_H0 ;  /* 0x2000002fff1d8230 */ /* 0x000fe20000004100 */
[----:B------:R-:W-:Y:S01]  /*40b0*/  @!P0 MOV R13, R4 ;  /* 0x00000004000d8202 */ /* 0x000fe20000000f00 */
[----:B------:R-:W-:Y:S01]  /*40c0*/  @!P0 HADD2.F32 R30, -RZ, R6.H1_H1 ;  /* 0x30000006ff1e8230 */ /* 0x000fe20000004100 */
[-C--:B------:R-:W-:Y:S02]  /*40d0*/  @!P0 FMUL.FTZ R6, R24, R5.reuse ;  /* 0x0000000518068220 */ /* 0x080fe40000410000 */
[C---:B------:R-:W-:Y:S02]  /*40e0*/  @!P0 FMUL.FTZ R5, R8.reuse, R5 ;  /* 0x0000000508058220 */ /* 0x040fe40000410000 */
[----:B------:R-:W-:Y:S02]  /*40f0*/  @!P0 FFMA.FTZ R8, R8, R29, -R6 ;  /* 0x0000001d08088223 */ /* 0x000fe40000010806 */
[CC--:B------:R-:W-:Y:S02]  /*4100*/  @!P0 FMUL.FTZ R6, R7.reuse, R9.reuse ;  /* 0x0000000907068220 */ /* 0x0c0fe40000410000 */
[----:B------:R-:W-:Y:S02]  /*4110*/  @!P0 FMUL.FTZ R33, R30, R9 ;  /* 0x000000091e218220 */ /* 0x000fe40000410000 */
        /* <DEDUP_REMOVED lines=10> */
.L_x_247:
[----:B------:R-:W-:Y:S05]  /*41c0*/  BSYNC B1 ;  /* 0x0000000000017941 */ /* 0x000fea0003800000 */
.L_x_246:
[----:B--2---:R2:W4:Y:S01]  /*41d0*/  SHFL.IDX PT, R34, R70, 0x1, 0x1c1f ;  /* 0x003c1f0046227f89 */ /* 0x00452200000e0000 */
[----:B------:R-:W-:Y:S03]  /*41e0*/  BSSY B1, `(.L_x_250) ;  /* 0x0000077000017945 */ /* 0x000fe60003800000 */
[----:B------:R2:W1:Y:S01]  /*41f0*/  SHFL.IDX PT, R30, R71, 0x1, 0x1c1f ;  /* 0x003c1f00471e7f89 */ /* 0x00046200000e0000 */
[----:B------:R-:W-:-:S05]  /*4200*/  @P4 BRA `(.L_x_251) ;  /* 0x0000074000004947 */ /* 0x000fca0003800000 */
[----:B------:R-:W-:Y:S01]  /*4210*/  ISETP.NE.AND P0, PT, R80, RZ, PT ;  /* 0x000000ff5000720c */ /* 0x000fe20003f05270 */
[----:B------:R-:W-:Y:S01]  /*4220*/  @!UPT UIADD3 URZ, URZ, URZ, URZ ;  /* 0x0000003f3f3ff290 */ /* 0x000fe2000fffe03f */
[----:B------:R-:W-:Y:S11]  /*4230*/  BSSY B0, `(.L_x_252) ;  /* 0x0000038000007945 */ /* 0x000ff60003800000 */
[----:B------:R-:W-:-:S05]  /*4240*/  @P0 BRA `(.L_x_253) ;  /* 0x0000036000000947 */ /* 0x000fca0003800000 */
[C---:B-1----:R-:W-:Y:S01]  /*4250*/  LEA R32, P0, R86.reuse, R30, 0x1 ;  /* 0x0000001e56207211 */ /* 0x042fe200078008ff */
[----:B------:R-:W1:Y:S03]  /*4260*/  LDS.128 R8, [R247+0x3800] ;  /* 0x00380000f7087984 */ /* 0x000e660000000c00 */
[----:B----4-:R-:W-:Y:S02]  /*4270*/  LEA.HI.X R33, R86, R34, R87, 0x1, P0 ;  /* 0x0000002256217211 */ /* 0x010fe400000f0c57 */
[----:B------:R-:W-:Y:S11]  /*4280*/  ISETP.GE.AND P0, PT, R92, c[0x0][0x27c], PT ;  /* 0x00009f005c007a0c */ /* 0x000ff60003f06270 */
[----:B------:R-:W-:Y:S02]  /*4290*/  @!UPT UIADD3 URZ, URZ, URZ, URZ ;  /* 0x0000003f3f3ff290 */ /* 0x000fe4000fffe03f */
[----:B------:R-:W-:Y:S01]  /*42a0*/  @!P0 HADD2.F32 R3, -RZ, R25.H0_H0 ;  /* 0x20000019ff038230 */ /* 0x000fe20000004100 */
[----:B------:R-:W-:Y:S01]  /*42b0*/  @!P0 SHF.R.U64 R6, R16, 0x10, R17 ;  /* 0x0000001010068819 */ /* 0x000fe20000001211 */
[----:B------:R-:W-:Y:S01]  /*42c0*/  @!P0 HADD2.F32 R12, -RZ, R47.H1_H1 ;  /* 0x3000002fff0c8230 */ /* 0x000fe20000004100 */
[----:B------:R-:W-:Y:S02]  /*42d0*/  @!P0 SHF.R.U64 R15, R38, 0x10, R39 ;  /* 0x00000010260f8819 */ /* 0x000fe40000001227 */
[----:B------:R-:W-:Y:S01]  /*42e0*/  @!P0 SHF.R.U32.HI R13, RZ, 0x10, R17 ;  /* 0x00000010ff0d8819 */ /* 0x000fe20000011611 */
[----:B------:R-:W-:Y:S01]  /*42f0*/  @!P0 HADD2.F32 R6, -RZ, R6.H0_H0 ;  /* 0x20000006ff068230 */ /* 0x000fe20000004100 */
[----:B------:R-:W-:Y:S01]  /*4300*/  @!P0 SHF.R.U32.HI R29, RZ, 0x10, R39 ;  /* 0x00000010ff1d8819 */ /* 0x000fe20000011627 */
[----:B------:R-:W-:Y:S02]  /*4310*/  @!P0 HADD2.F32 R15, -RZ, R15.H0_H0 ;  /* 0x2000000fff0f8230 */ /* 0x000fe40000004100 */
[----:B------:R-:W-:Y:S02]  /*4320*/  @!P0 HADD2.F32 R17, -RZ, R48.H0_H0 ;  /* 0x20000030ff118230 */ /* 0x000fe40000004100 */
[----:B------:R-:W-:Y:S01]  /*4330*/  @!P0 HADD2.F32 R13, -RZ, R13.H0_H0 ;  /* 0x2000000dff0d8230 */ /* 0x000fe20000004100 */
[----:B-1----:R-:W-:Y:S02]  /*4340*/  @!P0 MOV R4, R8 ;  /* 0x0000000800048202 */ /* 0x002fe40000000f00 */
        /* <DEDUP_REMOVED lines=10> */
[CC--:B------:R-:W-:Y:S02]  /*43f0*/  @!P0 FMUL.FTZ R16, R14.reuse, R6.reuse ;  /* 0x000000060e108220 */ /* 0x0c0fe40000410000 */
        /* <DEDUP_REMOVED lines=8> */
[--C-:B------:R-:W-:Y:S02]  /*4480*/  @!P0 HADD2.F32 R7, -RZ, R6.reuse.H0_H0 ;  /* 0x20000006ff078230 */ /* 0x100fe40000004100 */
[----:B------:R-:W-:Y:S01]  /*4490*/  @!P0 HADD2.F32 R24, -RZ, R6.H1_H1 ;  /* 0x30000006ff188230 */ /* 0x000fe20000004100 */
[-C--:B------:R-:W-:Y:S01]  /*44a0*/  @!P0 FMUL.FTZ R6, R16, R5.reuse ;  /* 0x0000000510068220 */ /* 0x080fe20000410000 */
[----:B------:R-:W-:Y:S01]  /*44b0*/  @!P0 MOV R9, R4 ;  /* 0x0000000400098202 */ /* 0x000fe20000000f00 */
[C---:B------:R-:W-:Y:S01]  /*44c0*/  @!P0 FMUL.FTZ R5, R12.reuse, R5 ;  /* 0x000000050c058220 */ /* 0x040fe20000410000 */
[----:B------:R-:W-:Y:S01]  /*44d0*/  @!P0 HADD2.F32 R25, -RZ, R29.H0_H0 ;  /* 0x2000001dff198230 */ /* 0x000fe20000004100 */
        /* <DEDUP_REMOVED lines=13> */
.L_x_253:
[----:B------:R-:W-:Y:S05]  /*45b0*/  BSYNC B0 ;  /* 0x0000000000007941 */ /* 0x000fea0003800000 */
.L_x_252:
[----:B------:R-:W-:Y:S11]  /*45c0*/  ISETP.NE.AND P0, PT, R104, RZ, PT ;  /* 0x000000ff6800720c */ /* 0x000ff60003f05270 */
[----:B------:R-:W-:Y:S02]  /*45d0*/  @!UPT UIADD3 URZ, URZ, URZ, URZ ;  /* 0x0000003f3f3ff290 */ /* 0x000fe4000fffe03f */
        /* <DEDUP_REMOVED lines=9> */
[----:B------:R-:W-:Y:S01]  /*4670*/  @!P0 SHF.R.U64 R15, R40, 0x10, R41 ;  /* 0x00000010280f8819 */ /* 0x000fe20000001229 */
[----:B------:R-:W-:Y:S01]  /*4680*/  @!P0 HADD2.F32 R17, -RZ, R49.H0_H0 ;  /* 0x20000031ff118230 */ /* 0x000fe20000004100 */
        /* <DEDUP_REMOVED lines=21> */
[--C-:B------:R-:W-:Y:S01]  /*47e0*/  @!P0 HADD2.F32 R16, -RZ, R7.reuse.H1_H1 ;  /* 0x30000007ff108230 */ /* 0x100fe20000004100 */
        /* <DEDUP_REMOVED lines=22> */
.L_x_251:
[----:B------:R-:W-:Y:S05]  /*4950*/  BSYNC B1 ;  /* 0x0000000000017941 */ /* 0x000fea0003800000 */
.L_x_250:
[----:B------:R2:W4:Y:S04]  /*4960*/  SHFL.IDX PT, R29, R70, 0x2, 0x1c1f ;  /* 0x005c1f00461d7f89 */ /* 0x00052800000e0000 */
[----:B------:R2:W3:Y:S01]  /*4970*/  SHFL.IDX PT, R26, R71, 0x2, 0x1c1f ;  /* 0x005c1f00471a7f89 */ /* 0x0004e200000e0000 */
[----:B------:R-:W-:-:S05]  /*4980*/  @P2 BRA `(.L_x_254) ;  /* 0x0000281000002947 */ /* 0x000fca0003800000 */
[----:B------:R-:W-:Y:S01]  /*4990*/  ISETP.NE.AND P0, PT, R80, RZ, PT ;  /* 0x000000ff5000720c */ /* 0x000fe20003f05270 */
[----:B------:R-:W-:Y:S01]  /*49a0*/  @!UPT UIADD3 URZ, URZ, URZ, URZ ;  /* 0x0000003f3f3ff290 */ /* 0x000fe2000fffe03f */
[----:B------:R-:W-:Y:S11]  /*49b0*/  BSSY B0, `(.L_x_255) ;  /* 0x0000038000007945 */ /* 0x000ff60003800000 */
[----:B------:R-:W-:-:S05]  /*49c0*/  @P0 BRA `(.L_x_256) ;  /* 0x0000036000000947 */ /* 0x000fca0003800000 */
[C---:B-1-3--:R-:W-:Y:S01]  /*49d0*/  LEA R24, P0, R86.reuse, R26, 0x1 ;  /* 0x0000001a56187211 */ /* 0x04afe200078008ff */
        /* <DEDUP_REMOVED lines=53> */
.L_x_256:
[----:B------:R-:W-:Y:S05]  /*4d30*/  BSYNC B0 ;  /* 0x0000000000007941 */ /* 0x000fea0003800000 */
.L_x_255:
[----:B------:R-:W-:Y:S11]  /*4d40*/  ISETP.NE.AND P0, PT, R104, RZ, PT ;  /* 0x000000ff6800720c */ /* 0x000ff60003f05270 */
[----:B------:R-:W-:Y:S02]  /*4d50*/  @!UPT UIADD3 URZ, URZ, URZ, URZ ;  /* 0x0000003f3f3ff290 */ /* 0x000fe4000fffe03f */
        /* <DEDUP_REMOVED lines=54> */
[----:B------:R1:W-:Y:S01]  /*50c0*/  ST.E.128 [R24.64], R8 ;  /* 0x0000000818007985 */ /* 0x0003e2000c101d08 */
[----:B------:R-:W-:-:S05]  /*50d0*/  BRA `(.L_x_254) ;  /* 0x000020c000007947 */ /* 0x000fca0003800000 */
.L_x_239:
[C---:B------:R-:W-:Y:S01]  /*50e0*/  IADD3 R157, R98.reuse, 0x20, RZ ;  /* 0x00000020629d7810 */ /* 0x040fe20007ffe0ff */
[----:B------:R-:W-:Y:S01]  /*50f0*/  CS2R R22, SRZ ;  /* 0x0000000000167805 */ /* 0x000fe2000001ff00 */
[----:B------:R-:W-:Y:S01]  /*5100*/  IADD3 R156, R98, 0x40, RZ ;  /* 0x00000040629c7810 */ /* 0x000fe20007ffe0ff */
[----:B------:R-:W-:Y:S01]  /*5110*/  CS2R R20, SRZ ;  /* 0x0000000000147805 */ /* 0x000fe2000001ff00 */
[----:B------:R-:W-:Y:S01]  /*5120*/  ISETP.GE.AND P0, PT, R157, R63, PT ;  /* 0x0000003f9d00720c */ /* 0x000fe20003f06270 */
[----:B------:R-:W-:Y:S01]  /*5130*/  CS2R R54, SRZ ;  /* 0x0000000000367805 */ /* 0x000fe2000001ff00 */
[----:B------:R-:W-:Y:S01]  /*5140*/  ISETP.NE.AND P5, PT, R80, RZ, PT ;  /* 0x000000ff5000720c */ /* 0x000fe20003fa5270 */
[----:B------:R-:W-:Y:S01]  /*5150*/  CS2R R52, SRZ ;  /* 0x0000000000347805 */ /* 0x000fe2000001ff00 */
[----:B------:R-:W-:Y:S01]  /*5160*/  ISETP.GE.OR P2, PT, R86, c[0x0][0x27c], P0 ;  /* 0x00009f0056007a0c */ /* 0x000fe20000746670 */
[----:B------:R-:W-:Y:S01]  /*5170*/  CS2R R26, SRZ ;  /* 0x00000000001a7805 */ /* 0x000fe2000001ff00 */
[----:B------:R-:W-:Y:S01]  /*5180*/  ISETP.NE.AND P4, PT, R123, RZ, PT ;  /* 0x000000ff7b00720c */ /* 0x000fe20003f85270 */
[----:B------:R-:W-:Y:S01]  /*5190*/  CS2R R24, SRZ ;  /* 0x0000000000187805 */ /* 0x000fe2000001ff00 */
[----:B------:R-:W-:Y:S01]  /*51a0*/  IADD3 R127, -R143, c[0x0][0x1d4], RZ ;  /* 0x000075008f7f7a10 */ /* 0x000fe20007ffe1ff */
[----:B------:R-:W-:Y:S01]  /*51b0*/  CS2R R50, SRZ ;  /* 0x0000000000327805 */ /* 0x000fe2000001ff00 */
[----:B------:R-:W-:Y:S01]  /*51c0*/  CS2R R48, SRZ ;  /* 0x0000000000307805 */ /* 0x000fe2000001ff00 */
[----:B------:R-:W-:Y:S01]  /*51d0*/  CS2R R34, SRZ ;  /* 0x0000000000227805 */ /* 0x000fe2000001ff00 */
[----:B------:R-:W-:Y:S01]  /*51e0*/  CS2R R32, SRZ ;  /* 0x0000000000207805 */ /* 0x000fe2000001ff00 */
[----:B------:R1:W2:Y:S01]  /*51f0*/  SHFL.IDX PT, R61, R70, RZ, 0x1c1f ;  /* 0x001c1fff463d7589 */ /* 0x0002a200000e0000 */
[----:B------:R-:W-:Y:S03]  /*5200*/  BSSY B0, `(.L_x_257) ;  /* 0x00000c2000007945 */ /* 0x000fe60003800000 */
[----:B------:R-:W-:Y:S04]  /*5210*/  @!P2 IADD3 R3, P1, P0, R84, R14, R152 ;  /* 0x0000000e5403a210 */ /* 0x000fe8000783e098 */
[C---:B------:R-:W-:Y:S01]  /*5220*/  @!P2 IADD3.X R4, R101.reuse, R28, R144, P1, P0 ;  /* 0x0000001c6504a210 */ /* 0x040fe20000fe0490 */
[----:B------:R1:W3:Y:S01]  /*5230*/  SHFL.IDX PT, R60, R71, RZ, 0x1c1f ;  /* 0x001c1fff473c7589 */ /* 0x0002e200000e0000 */
[----:B------:R-:W-:Y:S04]  /*5240*/  @!P2 IADD3 R5, P1, P0, R82, R12, R153 ;  /* 0x0000000c5205a210 */ /* 0x000fe8000783e099 */
[----:B------:R-:W-:Y:S02]  /*5250*/  @!P2 IADD3.X R10, R100, R29, R145, P1, P0 ;  /* 0x0000001d640aa210 */ /* 0x000fe40000fe0491 */
[----:B------:R-:W-:Y:S04]  /*5260*/  ISETP.GE.AND P0, PT, R156, R63, PT ;  /* 0x0000003f9c00720c */ /* 0x000fe80003f06270 */
[----:B------:R-:W-:Y:S11]  /*5270*/  ISETP.GE.OR P1, PT, R86, c[0x0][0x27c], P0 ;  /* 0x00009f0056007a0c */ /* 0x000ff60000726670 */
[----:B------:R-:W-:Y:S02]  /*5280*/  @!UPT UIADD3 URZ, URZ, URZ, URZ ;  /* 0x0000003f3f3ff290 */ /* 0x000fe4000fffe03f */
[----:B------:R-:W-:Y:S04]  /*5290*/  @!P1 IADD3 R8, P3, P0, R84, R150, R14 ;  /* 0x0000009654089210 */ /* 0x000fe8000787e00e */
[----:B------:R-:W-:Y:S02]  /*52a0*/  @!P1 IADD3.X R11, R101, R140, R28, P3, P0 ;  /* 0x0000008c650b9210 */ /* 0x000fe40001fe041c */
[----:B------:R-:W-:Y:S04]  /*52b0*/  @!P1 IADD3 R9, P3, P0, R82, R151, R12 ;  /* 0x0000009752099210 */ /* 0x000fe8000787e00c */
[----:B------:R-:W-:Y:S02]  /*52c0*/  @!P1 IADD3.X R13, R100, R141, R29, P3, P0 ;  /* 0x0000008d640d9210 */ /* 0x000fe40001fe041d */
[C---:B------:R-:W-:Y:S04]  /*52d0*/  @!P2 LEA R6, P0, R3.reuse, c[0x0][0x270], 0x1 ;  /* 0x00009c000306aa11 */ /* 0x040fe800078008ff */
[----:B------:R-:W-:Y:S02]  /*52e0*/  @!P2 LEA.HI.X R7, R3, c[0x0][0x274], R4, 0x1, P0 ;  /* 0x00009d000307aa11 */ /* 0x000fe400000f0c04 */
[C---:B------:R-:W-:Y:S03]  /*52f0*/  @!P2 LEA R4, P0, R5.reuse, c[0x0][0x288], 0x1 ;  /* 0x0000a2000504aa11 */ /* 0x040fe600078008ff */
[----:B------:R4:W2:Y:S01]  /*5300*/  @!P2 LDG.E.128 R48, [R6.64] ;  /* 0x000000080630a981 */ /* 0x0008a2000c1e1d00 */
[----:B------:R-:W-:Y:S02]  /*5310*/  @!P2 LEA.HI.X R5, R5, c[0x0][0x28c], R10, 0x1, P0 ;  /* 0x0000a3000505aa11 */ /* 0x000fe400000f0c0a */
[C---:B------:R-:W-:Y:S04]  /*5320*/  @!P1 LEA R10, P0, R8.reuse, c[0x0][0x270], 0x1 ;  /* 0x00009c00080a9a11 */ /* 0x040fe800078008ff */
[----:B------:R-:W-:Y:S01]  /*5330*/  @!P1 LEA.HI.X R11, R8, c[0x0][0x274], R11, 0x1, P0 ;  /* 0x00009d00080b9a11 */ /* 0x000fe200000f0c0b */
[----:B------:R1:W3:Y:S01]  /*5340*/  @!P2 LDG.E.128 R20, [R4.64] ;  /* 0x000000080414a981 */ /* 0x0002e2000c1e1d00 */
[C---:B------:R-:W-:Y:S04]  /*5350*/  @!P1 LEA R8, P0, R9.reuse, c[0x0][0x288], 0x1 ;  /* 0x0000a20009089a11 */ /* 0x040fe800078008ff */
[----:B------:R-:W-:Y:S02]  /*5360*/  @!P1 LEA.HI.X R9, R9, c[0x0][0x28c], R13, 0x1, P0 ;  /* 0x0000a30009099a11 */ /* 0x000fe400000f0c0d */
[-C--:B------:R-:W-:Y:S01]  /*5370*/  ISETP.GE.AND P0, PT, R98, R63.reuse, PT ;  /* 0x0000003f6200720c */ /* 0x080fe20003f06270 */
[----:B------:R1:W3:Y:S03]  /*5380*/  @!P1 LDG.E.128 R52, [R10.64] ;  /* 0x000000080a349981 */ /* 0x0002e6000c1e1d00 */
[----:B------:R-:W-:Y:S05]  /*5390*/  ISETP.GE.OR P0, PT, R86, c[0x0][0x27c], P0 ;  /* 0x00009f0056007a0c */ /* 0x000fea0000706670 */
[----:B------:R1:W3:Y:S01]  /*53a0*/  @!P1 LDG.E.128 R24, [R8.64] ;  /* 0x0000000808189981 */ /* 0x0002e2000c1e1d00 */
[----:B----4-:R-:W-:Y:S07]  /*53b0*/  CS2R R6, SRZ ;  /* 0x0000000000067805 */ /* 0x010fee000001ff00 */
[----:B------:R-:W-:Y:S05]  /*53c0*/  @!P0 IADD3 R3, P1, R84, R14, RZ ;  /* 0x0000000e54038210 */ /* 0x000fea0007f3e0ff */
[----:B-1----:R-:W-:Y:S01]  /*53d0*/  @!P0 IMAD.X R4, R28, 0x1, R101, P1 ;  /* 0x000000011c048824 */ /* 0x002fe200008e0665 */
[C---:B------:R-:W-:Y:S04]  /*53e0*/  @!P0 LEA R10, P1, R3.reuse, c[0x0][0x270], 0x1 ;  /* 0x00009c00030a8a11 */ /* 0x040fe800078208ff */
[----:B------:R-:W-:Y:S02]  /*53f0*/  @!P0 LEA.HI.X R11, R3, c[0x0][0x274], R4, 0x1, P1 ;  /* 0x00009d00030b8a11 */ /* 0x000fe400008f0c04 */
[----:B------:R-:W-:Y:S03]  /*5400*/  @!P0 IADD3 R3, P1, R82, R12, RZ ;  /* 0x0000000c52038210 */ /* 0x000fe60007f3e0ff */
[----:B------:R2:W5:Y:S02]  /*5410*/  @!P0 LDG.E.128 R32, [R10.64] ;  /* 0x000000080a208981 */ /* 0x000564000c1e1d00 */
[----:B------:R-:W-:Y:S01]  /*5420*/  @!P0 IMAD.X R4, R29, 0x1, R100, P1 ;  /* 0x000000011d048824 */ /* 0x000fe200008e0664 */
[C---:B------:R-:W-:Y:S04]  /*5430*/  @!P0 LEA R8, P1, R3.reuse, c[0x0][0x288], 0x1 ;  /* 0x0000a20003088a11 */ /* 0x040fe800078208ff */
[----:B------:R-:W-:Y:S02]  /*5440*/  @!P0 LEA.HI.X R9, R3, c[0x0][0x28c], R4, 0x1, P1 ;  /* 0x0000a30003098a11 */ /* 0x000fe400008f0c04 */
[----:B------:R-:W-:Y:S01]  /*5450*/  CS2R R4, SRZ ;  /* 0x0000000000047805 */ /* 0x000fe2000001ff00 */
[----:B------:R-:W-:Y:S05]  /*5460*/  ISETP.GE.AND P1, PT, R86, c[0x0][0x27c], PT ;  /* 0x00009f0056007a0c */ /* 0x000fea0003f26270 */
[----:B------:R1:W5:Y:S01]  /*5470*/  @!P0 LDG.E.128 R4, [R8.64] ;  /* 0x0000000808048981 */ /* 0x000362000c1e1d00 */
[----:B------:R-:W-:Y:S01]  /*5480*/  ISETP.GE.OR P0, PT, R98, R63, P5 ;  /* 0x0000003f6200720c */ /* 0x000fe20002f06670 */
[----:B--2---:R-:W-:Y:S02]  /*5490*/  IMAD.MOV.U32 R10, RZ, RZ, R50 ;  /* 0x000000ffff0a7224 */ /* 0x004fe400078e0032 */
[----:B-1----:R-:W-:Y:S02]  /*54a0*/  IMAD.MOV.U32 R9, RZ, RZ, R51 ;  /* 0x000000ffff097224 */ /* 0x002fe400078e0033 */
[----:B------:R-:W-:Y:S02]  /*54b0*/  IMAD.MOV.U32 R8, RZ, RZ, R48 ;  /* 0x000000ffff087224 */ /* 0x000fe400078e0030 */
[----:B------:R-:W-:Y:S01]  /*54c0*/  IMAD.MOV.U32 R3, RZ, RZ, R49 ;  /* 0x000000ffff037224 */ /* 0x000fe200078e0031 */
[----:B------:R-:W-:Y:S01]  /*54d0*/  PRMT R57, R9, 0x5410, R10 ;  /* 0x0000541009397816 */ /* 0x000fe2000000000a */
[----:B---3--:R-:W-:Y:S02]  /*54e0*/  IMAD.MOV.U32 R10, RZ, RZ, R22 ;  /* 0x000000ffff0a7224 */ /* 0x008fe400078e0016 */
[----:B------:R-:W-:Y:S01]  /*54f0*/  IMAD.MOV.U32 R9, RZ, RZ, R23 ;  /* 0x000000ffff097224 */ /* 0x000fe200078e0017 */
[----:B------:R-:W-:Y:S01]  /*5500*/  PRMT R56, R8, 0x5410, R3 ;  /* 0x0000541008387816 */ /* 0x000fe20000000003 */
[----:B------:R-:W-:Y:S02]  /*5510*/  IMAD.MOV.U32 R8, RZ, RZ, R20 ;  /* 0x000000ffff087224 */ /* 0x000fe400078e0014 */
        /* <DEDUP_REMOVED lines=13> */
[----:B------:R-:W-:Y:S04]  /*55f0*/  PRMT R30, R9, 0x5410, R10 ;  /* 0x00005410091e7816 */ /* 0x000fe8000000000a */
[----:B------:R-:W-:Y:S01]  /*5600*/  PRMT R29, R3, 0x5410, R8 ;  /* 0x00005410031d7816 */ /* 0x000fe20000000008 */
[----:B------:R-:W-:-:S05]  /*5610*/  @P0 BRA `(.L_x_258) ;  /* 0x0000080000000947 */ /* 0x000fca0003800000 */
[----:B-----5:R-:W-:Y:S01]  /*5620*/  IMAD.MOV.U32 R10, RZ, RZ, R5 ;  /* 0x000000ffff0a7224 */ /* 0x020fe200078e0005 */
[----:B------:R-:W-:Y:S01]  /*5630*/  SEL R3, R143, R127, !P4 ;  /* 0x0000007f8f037207 */ /* 0x000fe20006000000 */
[----:B------:R-:W2:Y:S01]  /*5640*/  LDL R16, [R1+0x40] ;  /* 0x0000400001107983 */ /* 0x000ea20000100800 */
[----:B------:R-:W-:Y:S01]  /*5650*/  MOV R11, R6 ;  /* 0x00000006000b7202 */ /* 0x000fe20000000f00 */
[----:B------:R-:W-:Y:S01]  /*5660*/  IMAD.MOV.U32 R13, RZ, RZ, R7 ;  /* 0x000000ffff0d7224 */ /* 0x000fe200078e0007 */
[----:B------:R-:W-:Y:S01]  /*5670*/  SHF.R.S32.HI R8, RZ, 0x1f, R3 ;  /* 0x0000001fff087819 */ /* 0x000fe20000011403 */
[----:B------:R-:W-:Y:S01]  /*5680*/  IMAD.MOV.U32 R38, RZ, RZ, R33 ;  /* 0x000000ffff267224 */ /* 0x000fe200078e0021 */
[----:B------:R-:W-:Y:S01]  /*5690*/  @!P1 SHF.R.U64 R12, R6, 0x10, R7 ;  /* 0x00000010060c9819 */ /* 0x000fe20000001207 */
[----:B------:R-:W-:Y:S01]  /*56a0*/  IMAD.MOV.U32 R42, RZ, RZ, R35 ;  /* 0x000000ffff2a7224 */ /* 0x000fe200078e0023 */
[----:B------:R-:W-:Y:S01]  /*56b0*/  LEA.HI R3, R8, R3, RZ, 0x4 ;  /* 0x0000000308037211 */ /* 0x000fe200078f20ff */
[----:B------:R-:W3:Y:S01]  /*56c0*/  LDL R37, [R1+0x44] ;  /* 0x0000440001257983 */ /* 0x000ee20000100800 */
[----:B------:R-:W-:Y:S02]  /*56d0*/  MOV R8, R4 ;  /* 0x0000000400087202 */ /* 0x000fe40000000f00 */
[----:B------:R-:W-:Y:S01]  /*56e0*/  LEA.HI.SX32 R3, R3, R97, 0x1c ;  /* 0x0000006103037211 */ /* 0x000fe200078fe2ff */
[----:B------:R-:W1:Y:S01]  /*56f0*/  S2R R17, SR_TID.X ;  /* 0x0000000000117919 */ /* 0x000e620000002100 */
[----:B------:R-:W-:Y:S02]  /*5700*/  @!P1 SHF.R.U64 R4, R4, 0x10, R5 ;  /* 0x0000001004049819 */ /* 0x000fe40000001205 */
[----:B------:R-:W-:Y:S02]  /*5710*/  SHF.L.U32 R62, R3, 0x3, RZ ;  /* 0x00000003033e7819 */ /* 0x000fe400000006ff */
[----:B------:R-:W-:Y:S01]  /*5720*/  @!P1 SHF.R.U32.HI R14, RZ, 0x10, R7 ;  /* 0x00000010ff0e9819 */ /* 0x000fe20000011607 */
[----:B------:R-:W-:Y:S01]  /*5730*/  @!P1 HADD2.F32 R4, -RZ, R4.H0_H0 ;  /* 0x20000004ff049230 */ /* 0x000fe20000004100 */
[----:B------:R-:W-:Y:S01]  /*5740*/  @!P1 SHF.R.U32.HI R9, RZ, 0x10, R5 ;  /* 0x00000010ff099819 */ /* 0x000fe20000011605 */
[----:B------:R-:W-:Y:S01]  /*5750*/  @!P1 HADD2.F32 R5, -RZ, R8.H0_H0 ;  /* 0x20000008ff059230 */ /* 0x000fe20000004100 */
[----:B------:R-:W-:Y:S02]  /*5760*/  @!P1 SHF.R.U32.HI R39, RZ, 0x10, R33 ;  /* 0x00000010ff279819 */ /* 0x000fe40000011621 */
[----:B------:R-:W-:Y:S02]  /*5770*/  LEA R64, P0, R78, R60, 0x1 ;  /* 0x0000003c4e407211 */ /* 0x000fe400078008ff */
[--C-:B------:R-:W-:Y:S02]  /*5780*/  @!P1 SHF.R.U64 R41, R34, 0x10, R35.reuse ;  /* 0x0000001022299819 */ /* 0x100fe40000001223 */
[----:B------:R-:W-:Y:S02]  /*5790*/  LEA.HI.X R65, R78, R61, R96, 0x1, P0 ;  /* 0x0000003d4e417211 */ /* 0x000fe400000f0c60 */
[C---:B------:R-:W-:Y:S02]  /*57a0*/  ISETP.GE.AND P0, PT, R62.reuse, c[0x0][0x1d4], PT ;  /* 0x000075003e007a0c */ /* 0x040fe40003f06270 */
[----:B------:R-:W-:Y:S02]  /*57b0*/  @!P1 SHF.R.U32.HI R43, RZ, 0x10, R35 ;  /* 0x00000010ff2b9819 */ /* 0x000fe40000011623 */
[----:B------:R-:W-:Y:S09]  /*57c0*/  MOV R40, R34 ;  /* 0x0000002200287202 */ /* 0x000ff20000000f00 */
[----:B------:R-:W-:Y:S01]  /*57d0*/  @!P0 IMAD.WIDE R60, R62, 0x2, R60 ;  /* 0x000000023e3c8825 */ /* 0x000fe200078e023c */
[----:B-1----:R-:W-:Y:S04]  /*57e0*/  SHF.R.S32.HI R36, RZ, 0x1f, R17 ;  /* 0x0000001fff247819 */ /* 0x002fe80000011411 */
[----:B------:R-:W-:Y:S04]  /*57f0*/  LEA.HI R36, R36, R17, RZ, 0x5 ;  /* 0x0000001124247211 */ /* 0x000fe800078f28ff */
[----:B------:R-:W-:Y:S05]  /*5800*/  SHF.R.S32.HI R36, RZ, 0x5, R36 ;  /* 0x00000005ff247819 */ /* 0x000fea0000011424 */
[----:B------:R-:W-:Y:S01]  /*5810*/  IMAD.SHL.U32 R36, R36, 0x200, RZ ;  /* 0x0000020024247824 */ /* 0x000fe200078e00ff */
[----:B--2---:R-:W-:Y:S02]  /*5820*/  LOP3.LUT R3, R16, 0x38, R62, 0xf8, !PT ;  /* 0x0000003810037812 */ /* 0x004fe400078ef83e */
[----:B------:R-:W1:Y:S02]  /*5830*/  LDS.128 R16, [R121+0x2900] ;  /* 0x0029000079107984 */ /* 0x000e640000000c00 */
[----:B---3--:R-:W-:Y:S02]  /*5840*/  LOP3.LUT R3, R3, R37, RZ, 0x3c, !PT ;  /* 0x0000002503037212 */ /* 0x008fe400078e3cff */
[----:B------:R-:W-:Y:S02]  /*5850*/  @!P1 SHF.R.U64 R37, R32, 0x10, R33 ;  /* 0x0000001020259819 */ /* 0x000fe40000001221 */
[----:B------:R-:W-:Y:S02]  /*5860*/  IADD3 R3, R36, R3, RZ ;  /* 0x0000000324037210 */ /* 0x000fe40007ffe0ff */
[----:B------:R-:W-:Y:S01]  /*5870*/  MOV R36, R32 ;  /* 0x0000002000247202 */ /* 0x000fe20000000f00 */
[----:B------:R-:W-:Y:S02]  /*5880*/  @!P1 HADD2.F32 R34, -RZ, R37.H0_H0 ;  /* 0x20000025ff229230 */ /* 0x000fe40000004100 */
[----:B------:R-:W-:Y:S01]  /*5890*/  IMAD.SHL.U32 R3, R3, 0x2, RZ ;  /* 0x0000000203037824 */ /* 0x000fe200078e00ff */
[----:B------:R-:W-:Y:S02]  /*58a0*/  @!P1 HADD2.F32 R37, -RZ, R40.H0_H0 ;  /* 0x20000028ff259230 */ /* 0x000fe40000004100 */
[----:B------:R-:W-:Y:S02]  /*58b0*/  @!P1 HADD2.F32 R32, -RZ, R36.H0_H0 ;  /* 0x20000024ff209230 */ /* 0x000fe40000004100 */
[----:B------:R1:W2:Y:S02]  /*58c0*/  LDS.128 R44, [R3+0x2900] ;  /* 0x00290000032c7984 */ /* 0x0002a40000000c00 */
[----:B-1----:R-:W-:Y:S05]  /*58d0*/  @!P1 MOV R3, R16 ;  /* 0x0000001000039202 */ /* 0x002fea0000000f00 */
[--C-:B------:R-:W-:Y:S01]  /*58e0*/  @!P1 HADD2.F32 R7, -RZ, R3.reuse.H0_H0 ;  /* 0x20000003ff079230 */ /* 0x100fe20000004100 */
[----:B--2---:R-:W-:Y:S05]  /*58f0*/  @!P1 IMAD.MOV.U32 R6, RZ, RZ, R44 ;  /* 0x000000ffff069224 */ /* 0x004fea00078e002c */
[--C-:B------:R-:W-:Y:S02]  /*5900*/  @!P1 HADD2.F32 R8, -RZ, R6.reuse.H0_H0 ;  /* 0x20000006ff089230 */ /* 0x100fe40000004100 */
[----:B------:R-:W-:Y:S02]  /*5910*/  @!P1 HADD2.F32 R33, -RZ, R6.H1_H1 ;  /* 0x30000006ff219230 */ /* 0x000fe40000004100 */
[----:B------:R-:W-:Y:S01]  /*5920*/  @!P1 HADD2.F32 R6, -RZ, R3.H1_H1 ;  /* 0x30000003ff069230 */ /* 0x000fe20000004100 */
[-C--:B------:R-:W-:Y:S02]  /*5930*/  @!P1 FMUL.FTZ R3, R7, R5.reuse ;  /* 0x0000000507039220 */ /* 0x080fe40000410000 */
[C---:B------:R-:W-:Y:S02]  /*5940*/  @!P1 FMUL.FTZ R35, R8.reuse, R5 ;  /* 0x0000000508239220 */ /* 0x040fe40000410000 */
[----:B------:R-:W-:Y:S02]  /*5950*/  @!P1 FMUL.FTZ R5, R33, R4 ;  /* 0x0000000421059220 */ /* 0x000fe40000410000 */
[----:B------:R-:W-:Y:S01]  /*5960*/  @!P1 FFMA.FTZ R3, R8, R32, R3 ;  /* 0x0000002008039223 */ /* 0x000fe20000010003 */
[----:B------:R-:W-:Y:S01]  /*5970*/  @!P1 MOV R8, R45 ;  /* 0x0000002d00089202 */ /* 0x000fe20000000f00 */
[C---:B------:R-:W-:Y:S02]  /*5980*/  @!P1 FMUL.FTZ R4, R6.reuse, R4 ;  /* 0x0000000406049220 */ /* 0x040fe40000410000 */
[----:B------:R-:W-:Y:S01]  /*5990*/  @!P1 FFMA.FTZ R72, R6, R34, -R5 ;  /* 0x0000002206489223 */ /* 0x000fe20000010805 */
[----:B------:R-:W-:Y:S01]  /*59a0*/  @!P1 MOV R6, R17 ;  /* 0x0000001100069202 */ /* 0x000fe20000000f00 */
[----:B------:R-:W-:Y:S01]  /*59b0*/  @!P1 FFMA.FTZ R73, R7, R32, -R35 ;  /* 0x0000002007499223 */ /* 0x000fe20000010823 */
[----:B------:R-:W-:Y:S01]  /*59c0*/  @!P1 HADD2.F32 R5, -RZ, R10.H0_H0 ;  /* 0x2000000aff059230 */ /* 0x000fe20000004100 */
[----:B------:R-:W-:Y:S01]  /*59d0*/  @!P1 FFMA.FTZ R4, R33, R34, R4 ;  /* 0x0000002221049223 */ /* 0x000fe20000010004 */
[--C-:B------:R-:W-:Y:S01]  /*59e0*/  @!P1 HADD2.F32 R32, -RZ, R8.reuse.H0_H0 ;  /* 0x20000008ff209230 */ /* 0x100fe20000004100 */
[----:B------:R-:W-:Y:S01]  /*59f0*/  @!P1 IMAD.MOV.U32 R10, RZ, RZ, R46 ;  /* 0x000000ffff0a9224 */ /* 0x000fe200078e002e */
[----:B------:R-:W-:Y:S02]  /*5a00*/  @!P1 HADD2.F32 R7, -RZ, R9.H0_H0 ;  /* 0x20000009ff079230 */ /* 0x000fe40000004100 */
[----:B------:R-:W-:Y:S01]  /*5a10*/  @!P1 HADD2.F32 R34, -RZ, R8.H1_H1 ;  /* 0x30000008ff229230 */ /* 0x000fe20000004100 */
[----:B------:R-:W-:Y:S01]  /*5a20*/  @!P1 F2FP.PACK_AB R4, R4, R3 ;  /* 0x000000030404923e */ /* 0x000fe200000000ff */
[----:B------:R-:W-:Y:S02]  /*5a30*/  @!P1 HADD2.F32 R8, -RZ, R6.H1_H1 ;  /* 0x30000006ff089230 */ /* 0x000fe40000004100 */
[----:B------:R-:W-:Y:S01]  /*5a40*/  @!P1 HADD2.F32 R33, -RZ, R38.H0_H0 ;  /* 0x20000026ff219230 */ /* 0x000fe20000004100 */
[----:B------:R-:W-:Y:S01]  /*5a50*/  @!P1 FMUL.FTZ R36, R34, R7 ;  /* 0x0000000722249220 */ /* 0x000fe20000410000 */
[----:B------:R-:W-:Y:S01]  /*5a60*/  @!P1 HADD2.F32 R9, -RZ, R6.H0_H0 ;  /* 0x20000006ff099230 */ /* 0x000fe20000004100 */
[----:B------:R-:W-:Y:S01]  /*5a70*/  @!P1 FMUL.FTZ R6, R32, R5 ;  /* 0x0000000520069220 */ /* 0x000fe20000410000 */
[----:B------:R-:W-:Y:S01]  /*5a80*/  @!P1 HADD2.F32 R35, -RZ, R39.H0_H0 ;  /* 0x20000027ff239230 */ /* 0x000fe20000004100 */
[----:B------:R-:W-:Y:S01]  /*5a90*/  @!P1 MOV R44, R4 ;  /* 0x00000004002c9202 */ /* 0x000fe20000000f00 */
[----:B------:R-:W-:Y:S01]  /*5aa0*/  @!P1 HADD2.F32 R38, -RZ, R10.H1_H1 ;  /* 0x3000000aff269230 */ /* 0x000fe20000004100 */
[C---:B------:R-:W-:Y:S01]  /*5ab0*/  @!P1 FFMA.FTZ R69, R9.reuse, R33, -R6 ;  /* 0x0000002109459223 */ /* 0x040fe20000010806 */
[----:B------:R-:W-:Y:S01]  /*5ac0*/  @!P1 HADD2.F32 R39, -RZ, R41.H0_H0 ;  /* 0x20000029ff279230 */ /* 0x000fe20000004100 */
[C---:B------:R-:W-:Y:S01]  /*5ad0*/  @!P1 FMUL.FTZ R6, R8.reuse, R7 ;  /* 0x0000000708069220 */ /* 0x040fe20000410000 */
[----:B------:R-:W-:Y:S01]  /*5ae0*/  @!P1 HADD2.F32 R7, -RZ, R11.H0_H0 ;  /* 0x2000000bff079230 */ /* 0x000fe20000004100 */
[----:B------:R-:W-:Y:S01]  /*5af0*/  @!P1 FFMA.FTZ R68, R8, R35, -R36 ;  /* 0x0000002308449223 */ /* 0x000fe20000010824 */
[----:B------:R-:W-:Y:S01]  /*5b00*/  @!P1 MOV R8, R18 ;  /* 0x0000001200089202 */ /* 0x000fe20000000f00 */
[----:B------:R-:W-:Y:S01]  /*5b10*/  @!P1 FMUL.FTZ R5, R9, R5 ;  /* 0x0000000509059220 */ /* 0x000fe20000410000 */
[----:B------:R-:W-:Y:S01]  /*5b20*/  @!P1 HADD2.F32 R9, -RZ, R12.H0_H0 ;  /* 0x2000000cff099230 */ /* 0x000fe20000004100 */
[----:B------:R-:W-:Y:S01]  /*5b30*/  @!P1 MOV R12, R47 ;  /* 0x0000002f000c9202 */ /* 0x000fe20000000f00 */
[----:B------:R-:W-:Y:S01]  /*5b40*/  @!P1 HADD2.F32 R36, -RZ, R10.H0_H0 ;  /* 0x2000000aff249230 */ /* 0x000fe20000004100 */
[----:B------:R-:W-:Y:S01]  /*5b50*/  @!P1 FFMA.FTZ R5, R32, R33, R5 ;  /* 0x0000002120059223 */ /* 0x000fe20000010005 */
[--C-:B------:R-:W-:Y:S01]  /*5b60*/  @!P1 HADD2.F32 R10, -RZ, R8.reuse.H1_H1 ;  /* 0x30000008ff0a9230 */ /* 0x100fe20000004100 */
[----:B------:R-:W-:Y:S01]  /*5b70*/  @!P1 FMUL.FTZ R40, R38, R9 ;  /* 0x0000000926289220 */ /* 0x000fe20000410000 */
[----:B------:R-:W-:Y:S01]  /*5b80*/  @!P1 HADD2.F32 R11, -RZ, R8.H0_H0 ;  /* 0x20000008ff0b9230 */ /* 0x000fe20000004100 */
[----:B------:R-:W-:Y:S01]  /*5b90*/  @!P1 FMUL.FTZ R8, R36, R7 ;  /* 0x0000000724089220 */ /* 0x000fe20000410000 */
[----:B------:R-:W-:Y:S01]  /*5ba0*/  @!P1 HADD2.F32 R41, -RZ, R12.H1_H1 ;  /* 0x3000000cff299230 */ /* 0x000fe20000004100 */
[C---:B------:R-:W-:Y:S01]  /*5bb0*/  @!P1 FFMA.FTZ R66, R10.reuse, R39, -R40 ;  /* 0x000000270a429223 */ /* 0x040fe20000010828 */
[----:B------:R-:W-:Y:S01]  /*5bc0*/  @!P1 HADD2.F32 R40, -RZ, R42.H0_H0 ;  /* 0x2000002aff289230 */ /* 0x000fe20000004100 */
[C---:B------:R-:W-:Y:S01]  /*5bd0*/  @!P1 FFMA.FTZ R67, R11.reuse, R37, -R8 ;  /* 0x000000250b439223 */ /* 0x040fe20000010808 */
[----:B------:R-:W-:Y:S01]  /*5be0*/  @!P1 HADD2.F32 R42, -RZ, R43.H0_H0 ;  /* 0x2000002bff2a9230 */ /* 0x000fe20000004100 */
[----:B------:R-:W-:Y:S01]  /*5bf0*/  @!P1 FMUL.FTZ R8, R10, R9 ;  /* 0x000000090a089220 */ /* 0x000fe20000410000 */
[----:B------:R-:W-:Y:S01]  /*5c00*/  @!P1 HADD2.F32 R9, -RZ, R13.H0_H0 ;  /* 0x2000000dff099230 */ /* 0x000fe20000004100 */
[----:B------:R-:W-:Y:S02]  /*5c10*/  @!P1 IMAD.MOV.U32 R10, RZ, RZ, R19 ;  /* 0x000000ffff0a9224 */ /* 0x000fe400078e0013 */
[----:B------:R-:W-:Y:S01]  /*5c20*/  @!P1 FMUL.FTZ R7, R11, R7 ;  /* 0x000000070b079220 */ /* 0x000fe20000410000 */
[----:B------:R-:W-:Y:S01]  /*5c30*/  @!P1 HADD2.F32 R11, -RZ, R14.H0_H0 ;  /* 0x2000000eff0b9230 */ /* 0x000fe20000004100 */
[----:B------:R-:W-:Y:S01]  /*5c40*/  @!P1 FFMA.FTZ R6, R34, R35, R6 ;  /* 0x0000002322069223 */ /* 0x000fe20000010006 */
[----:B------:R-:W-:Y:S01]  /*5c50*/  @!P1 HADD2.F32 R14, -RZ, R12.H0_H0 ;  /* 0x2000000cff0e9230 */ /* 0x000fe20000004100 */
[----:B------:R-:W-:Y:S01]  /*5c60*/  @!P1 FFMA.FTZ R7, R36, R37, R7 ;  /* 0x0000002524079223 */ /* 0x000fe20000010007 */
[--C-:B------:R-:W-:Y:S01]  /*5c70*/  @!P1 HADD2.F32 R13, -RZ, R10.reuse.H0_H0 ;  /* 0x2000000aff0d9230 */ /* 0x100fe20000004100 */
[----:B------:R-:W-:Y:S01]  /*5c80*/  @!P1 FMUL.FTZ R43, R41, R11 ;  /* 0x0000000b292b9220 */ /* 0x000fe20000410000 */
[----:B------:R-:W-:Y:S01]  /*5c90*/  @!P1 F2FP.PACK_AB R5, R6, R5 ;  /* 0x000000050605923e */ /* 0x000fe200000000ff */
[----:B------:R-:W-:Y:S01]  /*5ca0*/  @!P1 HADD2.F32 R12, -RZ, R10.H1_H1 ;  /* 0x3000000aff0c9230 */ /* 0x000fe20000004100 */
[-C--:B------:R-:W-:Y:S02]  /*5cb0*/  @!P1 FMUL.FTZ R10, R14, R9.reuse ;  /* 0x000000090e0a9220 */ /* 0x080fe40000410000 */
[C---:B------:R-:W-:Y:S02]  /*5cc0*/  @!P1 FMUL.FTZ R9, R13.reuse, R9 ;  /* 0x000000090d099220 */ /* 0x040fe40000410000 */
[----:B------:R-:W-:Y:S01]  /*5cd0*/  @!P1 FFMA.FTZ R62, R13, R40, -R10 ;  /* 0x000000280d3e9223 */ /* 0x000fe2000001080a */
[----:B------:R-:W-:Y:S01]  /*5ce0*/  @!P1 F2FP.PACK_AB R13, R66, R67 ;  /* 0x00000043420d923e */ /* 0x000fe200000000ff */
[C---:B------:R-:W-:Y:S02]  /*5cf0*/  @!P1 FFMA.FTZ R43, R12.reuse, R42, -R43 ;  /* 0x0000002a0c2b9223 */ /* 0x040fe4000001082b */
[----:B------:R-:W-:Y:S01]  /*5d00*/  @!P1 FMUL.FTZ R10, R12, R11 ;  /* 0x0000000b0c0a9220 */ /* 0x000fe20000410000 */
[----:B------:R-:W-:Y:S01]  /*5d10*/  @!P1 F2FP.PACK_AB R12, R68, R69 ;  /* 0x00000045440c923e */ /* 0x000fe200000000ff */
[----:B------:R-:W-:Y:S01]  /*5d20*/  @!P1 FFMA.FTZ R8, R38, R39, R8 ;  /* 0x0000002726089223 */ /* 0x000fe20000010008 */
[----:B------:R-:W-:Y:S01]  /*5d30*/  @!P1 F2FP.PACK_AB R11, R72, R73 ;  /* 0x00000049480b923e */ /* 0x000fe200000000ff */
[----:B------:R-:W-:Y:S01]  /*5d40*/  @!P1 FFMA.FTZ R9, R14, R40, R9 ;  /* 0x000000280e099223 */ /* 0x000fe20000010009 */
[----:B------:R-:W-:Y:S01]  /*5d50*/  @!P1 F2FP.PACK_AB R32, R43, R62 ;  /* 0x0000003e2b20923e */ /* 0x000fe200000000ff */
[----:B------:R-:W-:Y:S01]  /*5d60*/  @!P1 FFMA.FTZ R10, R41, R42, R10 ;  /* 0x0000002a290a9223 */ /* 0x000fe2000001000a */
[----:B------:R-:W-:Y:S01]  /*5d70*/  @!P1 MOV R16, R11 ;  /* 0x0000000b00109202 */ /* 0x000fe20000000f00 */
[----:B------:R-:W-:Y:S01]  /*5d80*/  @!P1 IMAD.MOV.U32 R18, RZ, RZ, R13 ;  /* 0x000000ffff129224 */ /* 0x000fe200078e000d */
[----:B------:R-:W-:Y:S01]  /*5d90*/  @!P1 MOV R17, R12 ;  /* 0x0000000c00119202 */ /* 0x000fe20000000f00 */
[----:B------:R-:W-:Y:S01]  /*5da0*/  @!P1 IMAD.MOV.U32 R45, RZ, RZ, R5 ;  /* 0x000000ffff2d9224 */ /* 0x000fe200078e0005 */
[----:B------:R-:W-:Y:S02]  /*5db0*/  @!P1 MOV R19, R32 ;  /* 0x0000002000139202 */ /* 0x000fe40000000f00 */
[----:B------:R-:W-:Y:S02]  /*5dc0*/  @!P1 F2FP.PACK_AB R7, R8, R7 ;  /* 0x000000070807923e */ /* 0x000fe400000000ff */
[----:B------:R-:W-:Y:S01]  /*5dd0*/  @!P1 F2FP.PACK_AB R3, R10, R9 ;  /* 0x000000090a03923e */ /* 0x000fe200000000ff */
[----:B------:R1:W-:Y:S01]  /*5de0*/  ST.E.128 [R64.64], R16 ;  /* 0x0000001040007985 */ /* 0x0003e2000c101d08 */
[----:B------:R-:W-:Y:S02]  /*5df0*/  @!P1 MOV R46, R7 ;  /* 0x00000007002e9202 */ /* 0x000fe40000000f00 */
[----:B------:R-:W-:Y:S05]  /*5e00*/  @!P1 MOV R47, R3 ;  /* 0x00000003002f9202 */ /* 0x000fea0000000f00 */
[----:B------:R1:W-:Y:S02]  /*5e10*/  @!P0 ST.E.128 [R60.64], R44 ;  /* 0x0000002c3c008985 */ /* 0x0003e4000c101d08 */
.L_x_258:
[----:B------:R-:W-:Y:S05]  /*5e20*/  BSYNC B0 ;  /* 0x0000000000007941 */ /* 0x000fea0003800000 */
.L_x_257:
[----:B-----5:R2:W3:Y:S01]  /*5e30*/  SHFL.IDX PT, R7, R70, 0x1, 0x1c1f ;  /* 0x003c1f0046077f89 */ /* 0x0204e200000e0000 */
[----:B------:R-:W-:Y:S01]  /*5e40*/  ISETP.GE.OR P0, PT, R157, R63, P5 ;  /* 0x0000003f9d00720c */ /* 0x000fe20002f06670 */
[----:B------:R-:W-:Y:S02]  /*5e50*/  BSSY B0, `(.L_x_259) ;  /* 0x000007c000007945 */ /* 0x000fe40003800000 */
[----:B------:R2:W4:Y:S10]  /*5e60*/  SHFL.IDX PT, R6, R71, 0x1, 0x1c1f ;  /* 0x003c1f0047067f89 */ /* 0x00053400000e0000 */
[----:B------:R-:W-:-:S05]  /*5e70*/  @P0 BRA `(.L_x_260) ;  /* 0x0000079000000947 */ /* 0x000fca0003800000 */
[----:B------:R-:W5:Y:S01]  /*5e80*/  LDL R8, [R1+0x4c] ;  /* 0x00004c0001087983 */ /* 0x000f620000100800 */
[----:B------:R-:W-:Y:S01]  /*5e90*/  SEL R3, R143, R127, !P4 ;  /* 0x0000007f8f037207 */ /* 0x000fe20006000000 */
[----:B------:R-:W-:Y:S01]  /*5ea0*/  @!P1 HADD2.F32 R11, -RZ, R56.H0_H0 ;  /* 0x20000038ff0b9230 */ /* 0x000fe20000004100 */
[C---:B------:R-:W-:Y:S01]  /*5eb0*/  IADD3 R10, R98.reuse, 0x20, RZ ;  /* 0x00000020620a7810 */ /* 0x040fe20007ffe0ff */
[----:B-1----:R-:W1:Y:S01]  /*5ec0*/  LDS.128 R16, [R120+0x2900] ;  /* 0x0029000078107984 */ /* 0x002e620000000c00 */
[----:B------:R-:W-:Y:S01]  /*5ed0*/  SHF.R.S32.HI R4, RZ, 0x1f, R3 ;  /* 0x0000001fff047819 */ /* 0x000fe20000011403 */
[--C-:B------:R-:W-:Y:S01]  /*5ee0*/  @!P1 HADD2.F32 R34, -RZ, R57.reuse.H0_H0 ;  /* 0x20000039ff229230 */ /* 0x100fe20000004100 */
[----:B------:R-:W-:Y:S01]  /*5ef0*/  IADD3 R9, R98, 0x20, RZ ;  /* 0x0000002062097810 */ /* 0x000fe20007ffe0ff */
[----:B------:R-:W-:Y:S01]  /*5f00*/  IMAD.SHL.U32 R10, R10, 0x40, RZ ;  /* 0x000000400a0a7824 */ /* 0x000fe200078e00ff */
[----:B------:R-:W-:Y:S02]  /*5f10*/  LEA.HI R3, R4, R3, RZ, 0x4 ;  /* 0x0000000304037211 */ /* 0x000fe400078f20ff */
[----:B------:R-:W-:Y:S02]  /*5f20*/  SHF.L.U32 R9, R9, 0x6, RZ ;  /* 0x0000000609097819 */ /* 0x000fe400000006ff */
[----:B------:R-:W-:Y:S02]  /*5f30*/  LEA.HI.SX32 R3, R3, R97, 0x1c ;  /* 0x0000006103037211 */ /* 0x000fe400078fe2ff */
[----:B------:R-:W-:Y:S02]  /*5f40*/  LOP3.LUT R10, R10, 0x1c0, RZ, 0xc0, !PT ;  /* 0x000001c00a0a7812 */ /* 0x000fe400078ec0ff */
[----:B------:R-:W-:Y:S02]  /*5f50*/  SHF.L.U32 R5, R3, 0x3, RZ ;  /* 0x0000000303057819 */ /* 0x000fe400000006ff */
[----:B------:R-:W-:Y:S02]  /*5f60*/  LOP3.LUT R9, R9, 0x1c0, RZ, 0xc0, !PT ;  /* 0x000001c009097812 */ /* 0x000fe400078ec0ff */
[----:B------:R-:W-:Y:S02]  /*5f70*/  LOP3.LUT R3, R10, 0x38, R5, 0xf8, !PT ;  /* 0x000000380a037812 */ /* 0x000fe400078ef805 */
[----:B------:R-:W-:Y:S02]  /*5f80*/  SHF.R.U32.HI R9, RZ, 0x3, R9 ;  /* 0x00000003ff097819 */ /* 0x000fe40000011609 */
[C---:B----4-:R-:W-:Y:S02]  /*5f90*/  LEA R46, P0, R78.reuse, R6, 0x1 ;  /* 0x000000064e2e7211 */ /* 0x050fe400078008ff */
[----:B------:R-:W-:Y:S02]  /*5fa0*/  LOP3.LUT R3, R3, R9, RZ, 0x3c, !PT ;  /* 0x0000000903037212 */ /* 0x000fe400078e3cff */
[----:B---3--:R-:W-:Y:S02]  /*5fb0*/  LEA.HI.X R47, R78, R7, R96, 0x1, P0 ;  /* 0x000000074e2f7211 */ /* 0x008fe400000f0c60 */
[C---:B------:R-:W-:Y:S02]  /*5fc0*/  ISETP.GE.AND P0, PT, R5.reuse, c[0x0][0x1d4], PT ;  /* 0x0000750005007a0c */ /* 0x040fe40003f06270 */
[----:B------:R-:W-:Y:S02]  /*5fd0*/  @!P1 SHF.R.U64 R14, R48, 0x10, R49 ;  /* 0x00000010300e9819 */ /* 0x000fe40000001231 */
[----:B------:R-:W-:Y:S02]  /*5fe0*/  @!P1 SHF.R.U64 R32, R50, 0x10, R51 ;  /* 0x0000001032209819 */ /* 0x000fe40000001233 */
[----:B------:R-:W-:Y:S01]  /*5ff0*/  @!P1 SHF.R.U64 R12, R22, 0x10, R23 ;  /* 0x00000010160c9819 */ /* 0x000fe20000001217 */
[----:B------:R-:W-:Y:S01]  /*6000*/  @!P1 HADD2.F32 R14, -RZ, R14.H0_H0 ;  /* 0x2000000eff0e9230 */ /* 0x000fe20000004100 */
[----:B------:R-:W-:Y:S01]  /*6010*/  @!P1 SHF.R.U64 R4, R20, 0x10, R21 ;  /* 0x0000001014049819 */ /* 0x000fe20000001215 */
[----:B------:R-:W-:Y:S01]  /*6020*/  @!P1 HADD2.F32 R32, -RZ, R32.H0_H0 ;  /* 0x20000020ff209230 */ /* 0x000fe20000004100 */
[----:B------:R-:W-:Y:S01]  /*6030*/  @!P1 SHF.R.U32.HI R10, RZ, 0x10, R23 ;  /* 0x00000010ff0a9819 */ /* 0x000fe20000011617 */
[----:B------:R-:W-:Y:S01]  /*6040*/  @!P1 HADD2.F32 R23, -RZ, R57.H1_H1 ;  /* 0x30000039ff179230 */ /* 0x000fe20000004100 */
[----:B------:R-:W-:Y:S01]  /*6050*/  @!P1 SHF.R.U32.HI R22, RZ, 0x10, R51 ;  /* 0x00000010ff169819 */ /* 0x000fe20000011633 */
[----:B------:R-:W-:Y:S01]  /*6060*/  @!P0 IMAD.WIDE R60, R5, 0x2, R6 ;  /* 0x00000002053c8825 */ /* 0x000fe200078e0206 */
[----:B------:R-:W-:Y:S02]  /*6070*/  @!P1 HADD2.F32 R6, -RZ, R15.H0_H0 ;  /* 0x2000000fff069230 */ /* 0x000fe40000004100 */
[----:B------:R-:W-:Y:S02]  /*6080*/  @!P1 HADD2.F32 R4, -RZ, R4.H0_H0 ;  /* 0x20000004ff049230 */ /* 0x000fe40000004100 */
[----:B------:R-:W-:Y:S02]  /*6090*/  @!P1 HADD2.F32 R10, -RZ, R10.H0_H0 ;  /* 0x2000000aff0a9230 */ /* 0x000fe40000004100 */
[----:B------:R-:W-:Y:S01]  /*60a0*/  @!P1 HADD2.F32 R36, -RZ, R22.H0_H0 ;  /* 0x20000016ff249230 */ /* 0x000fe20000004100 */
[----:B-----5:R-:W-:Y:S01]  /*60b0*/  IMAD.IADD R3, R8, 0x1, R3 ;  /* 0x0000000108037824 */ /* 0x020fe200078e0203 */
[----:B------:R-:W-:Y:S02]  /*60c0*/  @!P1 SHF.R.U32.HI R8, RZ, 0x10, R21 ;  /* 0x00000010ff089819 */ /* 0x000fe40000011615 */
[----:B------:R-:W-:Y:S02]  /*60d0*/  @!P1 SHF.R.U32.HI R21, RZ, 0x10, R49 ;  /* 0x00000010ff159819 */ /* 0x000fe40000011631 */
[----:B------:R-:W-:Y:S03]  /*60e0*/  SHF.L.U32 R3, R3, 0x1, RZ ;  /* 0x0000000103037819 */ /* 0x000fe600000006ff */
[----:B------:R-:W-:Y:S02]  /*60f0*/  @!P1 HADD2.F32 R21, -RZ, R21.H0_H0 ;  /* 0x20000015ff159230 */ /* 0x000fe40000004100 */
[----:B------:R1:W3:Y:S02]  /*6100*/  LDS.128 R40, [R3+0x2900] ;  /* 0x0029000003287984 */ /* 0x0002e40000000c00 */
[----:B-1----:R-:W-:Y:S05]  /*6110*/  @!P1 IMAD.MOV.U32 R3, RZ, RZ, R16 ;  /* 0x000000ffff039224 */ /* 0x002fea00078e0010 */
[----:B------:R-:W-:Y:S01]  /*6120*/  @!P1 HADD2.F32 R7, -RZ, R3.H0_H0 ;  /* 0x20000003ff079230 */ /* 0x000fe20000004100 */
[----:B---3--:R-:W-:Y:S05]  /*6130*/  @!P1 MOV R5, R40 ;  /* 0x0000002800059202 */ /* 0x008fea0000000f00 */
[--C-:B------:R-:W-:Y:S02]  /*6140*/  @!P1 HADD2.F32 R9, -RZ, R5.reuse.H0_H0 ;  /* 0x20000005ff099230 */ /* 0x100fe40000004100 */
[----:B------:R-:W-:Y:S02]  /*6150*/  @!P1 HADD2.F32 R13, -RZ, R5.H1_H1 ;  /* 0x30000005ff0d9230 */ /* 0x000fe40000004100 */
[----:B------:R-:W-:Y:S01]  /*6160*/  @!P1 HADD2.F32 R5, -RZ, R3.H1_H1 ;  /* 0x30000003ff059230 */ /* 0x000fe20000004100 */
[-C--:B------:R-:W-:Y:S02]  /*6170*/  @!P1 FMUL.FTZ R3, R7, R6.reuse ;  /* 0x0000000607039220 */ /* 0x080fe40000410000 */
[----:B------:R-:W-:Y:S02]  /*6180*/  @!P1 FMUL.FTZ R20, R9, R6 ;  /* 0x0000000609149220 */ /* 0x000fe40000410000 */
[-C--:B------:R-:W-:Y:S02]  /*6190*/  @!P1 FMUL.FTZ R6, R13, R4.reuse ;  /* 0x000000040d069220 */ /* 0x080fe40000410000 */
[-C--:B------:R-:W-:Y:S02]  /*61a0*/  @!P1 FFMA.FTZ R3, R9, R11.reuse, R3 ;  /* 0x0000000b09039223 */ /* 0x080fe40000010003 */
[----:B------:R-:W-:Y:S01]  /*61b0*/  @!P1 FFMA.FTZ R50, R7, R11, -R20 ;  /* 0x0000000b07329223 */ /* 0x000fe20000010814 */
[----:B------:R-:W-:Y:S01]  /*61c0*/  @!P1 HADD2.F32 R7, -RZ, R8.H0_H0 ;  /* 0x20000008ff079230 */ /* 0x000fe20000004100 */
[----:B------:R-:W-:Y:S02]  /*61d0*/  @!P1 IMAD.MOV.U32 R11, RZ, RZ, R41 ;  /* 0x000000ffff0b9224 */ /* 0x000fe400078e0029 */
[C---:B------:R-:W-:Y:S02]  /*61e0*/  @!P1 FMUL.FTZ R4, R5.reuse, R4 ;  /* 0x0000000405049220 */ /* 0x040fe40000410000 */
[-C--:B------:R-:W-:Y:S01]  /*61f0*/  @!P1 FFMA.FTZ R49, R5, R14.reuse, -R6 ;  /* 0x0000000e05319223 */ /* 0x080fe20000010806 */
[----:B------:R-:W-:Y:S01]  /*6200*/  @!P1 MOV R6, R17 ;  /* 0x0000001100069202 */ /* 0x000fe20000000f00 */
[----:B------:R-:W-:Y:S01]  /*6210*/  @!P1 FFMA.FTZ R4, R13, R14, R4 ;  /* 0x0000000e0d049223 */ /* 0x000fe20000010004 */
[----:B------:R-:W-:Y:S02]  /*6220*/  @!P1 HADD2.F32 R14, -RZ, R11.H0_H0 ;  /* 0x2000000bff0e9230 */ /* 0x000fe40000004100 */
[----:B------:R-:W-:Y:S02]  /*6230*/  @!P1 HADD2.F32 R5, -RZ, R15.H1_H1 ;  /* 0x3000000fff059230 */ /* 0x000fe40000004100 */
[----:B------:R-:W-:Y:S01]  /*6240*/  @!P1 HADD2.F32 R20, -RZ, R11.H1_H1 ;  /* 0x3000000bff149230 */ /* 0x000fe20000004100 */
[----:B------:R-:W-:Y:S01]  /*6250*/  @!P1 F2FP.PACK_AB R4, R4, R3 ;  /* 0x000000030404923e */ /* 0x000fe200000000ff */
[----:B------:R-:W-:Y:S02]  /*6260*/  @!P1 HADD2.F32 R9, -RZ, R6.H0_H0 ;  /* 0x20000006ff099230 */ /* 0x000fe40000004100 */
[----:B------:R-:W-:Y:S01]  /*6270*/  @!P1 HADD2.F32 R15, -RZ, R56.H1_H1 ;  /* 0x30000038ff0f9230 */ /* 0x000fe20000004100 */
[----:B------:R-:W-:Y:S01]  /*6280*/  @!P1 FMUL.FTZ R11, R20, R7 ;  /* 0x00000007140b9220 */ /* 0x000fe20000410000 */
[----:B------:R-:W-:Y:S01]  /*6290*/  @!P1 HADD2.F32 R8, -RZ, R6.H1_H1 ;  /* 0x30000006ff089230 */ /* 0x000fe20000004100 */
[-C--:B------:R-:W-:Y:S01]  /*62a0*/  @!P1 FMUL.FTZ R6, R14, R5.reuse ;  /* 0x000000050e069220 */ /* 0x080fe20000410000 */
[----:B------:R-:W-:Y:S01]  /*62b0*/  @!P1 MOV R40, R4 ;  /* 0x0000000400289202 */ /* 0x000fe20000000f00 */
[C---:B------:R-:W-:Y:S02]  /*62c0*/  @!P1 FMUL.FTZ R5, R9.reuse, R5 ;  /* 0x0000000509059220 */ /* 0x040fe40000410000 */
[----:B------:R-:W-:Y:S02]  /*62d0*/  @!P1 FFMA.FTZ R48, R9, R15, -R6 ;  /* 0x0000000f09309223 */ /* 0x000fe40000010806 */
[----:B------:R-:W-:Y:S02]  /*62e0*/  @!P1 IMAD.MOV.U32 R9, RZ, RZ, R43 ;  /* 0x000000ffff099224 */ /* 0x000fe400078e002b */
[C---:B------:R-:W-:Y:S01]  /*62f0*/  @!P1 FMUL.FTZ R6, R8.reuse, R7 ;  /* 0x0000000708069220 */ /* 0x040fe20000410000 */
[----:B------:R-:W-:Y:S01]  /*6300*/  @!P1 HADD2.F32 R7, -RZ, R28.H0_H0 ;  /* 0x2000001cff079230 */ /* 0x000fe20000004100 */
[----:B------:R-:W-:Y:S01]  /*6310*/  @!P1 FFMA.FTZ R45, R8, R21, -R11 ;  /* 0x00000015082d9223 */ /* 0x000fe2000001080b */
[----:B------:R-:W-:Y:S01]  /*6320*/  @!P1 MOV R8, R19 ;  /* 0x0000001300089202 */ /* 0x000fe20000000f00 */
[----:B------:R-:W-:Y:S01]  /*6330*/  @!P1 FFMA.FTZ R5, R14, R15, R5 ;  /* 0x0000000f0e059223 */ /* 0x000fe20000010005 */
[--C-:B------:R-:W-:Y:S01]  /*6340*/  @!P1 HADD2.F32 R33, -RZ, R9.reuse.H0_H0 ;  /* 0x20000009ff219230 */ /* 0x100fe20000004100 */
[----:B------:R-:W-:Y:S01]  /*6350*/  @!P1 FFMA.FTZ R6, R20, R21, R6 ;  /* 0x0000001514069223 */ /* 0x000fe20000010006 */
[----:B------:R-:W-:Y:S02]  /*6360*/  @!P1 HADD2.F32 R35, -RZ, R9.H1_H1 ;  /* 0x30000009ff239230 */ /* 0x000fe40000004100 */
[--C-:B------:R-:W-:Y:S01]  /*6370*/  @!P1 HADD2.F32 R11, -RZ, R8.reuse.H0_H0 ;  /* 0x20000008ff0b9230 */ /* 0x100fe20000004100 */
[----:B------:R-:W-:Y:S01]  /*6380*/  @!P1 FMUL.FTZ R13, R33, R7 ;  /* 0x00000007210d9220 */ /* 0x000fe20000410000 */
[----:B------:R-:W-:Y:S01]  /*6390*/  @!P1 HADD2.F32 R8, -RZ, R8.H1_H1 ;  /* 0x30000008ff089230 */ /* 0x000fe20000004100 */
[----:B------:R-:W-:Y:S02]  /*63a0*/  @!P1 F2FP.PACK_AB R5, R6, R5 ;  /* 0x000000050605923e */ /* 0x000fe400000000ff */
[----:B------:R-:W-:Y:S02]  /*63b0*/  @!P1 FMUL.FTZ R9, R11, R7 ;  /* 0x000000070b099220 */ /* 0x000fe40000410000 */
[----:B------:R-:W-:Y:S02]  /*63c0*/  @!P1 FMUL.FTZ R7, R35, R10 ;  /* 0x0000000a23079220 */ /* 0x000fe40000410000 */
[----:B------:R-:W-:Y:S01]  /*63d0*/  @!P1 FFMA.FTZ R44, R11, R34, -R13 ;  /* 0x000000220b2c9223 */ /* 0x000fe2000001080d */
[----:B------:R-:W-:Y:S01]  /*63e0*/  @!P1 HADD2.F32 R11, -RZ, R12.H0_H0 ;  /* 0x2000000cff0b9230 */ /* 0x000fe20000004100 */
[----:B------:R-:W-:Y:S02]  /*63f0*/  @!P1 IMAD.MOV.U32 R13, RZ, RZ, R42 ;  /* 0x000000ffff0d9224 */ /* 0x000fe400078e002a */
[C---:B------:R-:W-:Y:S02]  /*6400*/  @!P1 FMUL.FTZ R10, R8.reuse, R10 ;  /* 0x0000000a080a9220 */ /* 0x040fe40000410000 */
[----:B------:R-:W-:Y:S01]  /*6410*/  @!P1 FFMA.FTZ R39, R8, R36, -R7 ;  /* 0x0000002408279223 */ /* 0x000fe20000010807 */
[----:B------:R-:W-:Y:S01]  /*6420*/  @!P1 MOV R8, R18 ;  /* 0x0000001200089202 */ /* 0x000fe20000000f00 */
[----:B------:R-:W-:Y:S01]  /*6430*/  @!P1 IMAD.MOV.U32 R41, RZ, RZ, R5 ;  /* 0x000000ffff299224 */ /* 0x000fe200078e0005 */
[--C-:B------:R-:W-:Y:S02]  /*6440*/  @!P1 HADD2.F32 R22, -RZ, R13.reuse.H0_H0 ;  /* 0x2000000dff169230 */ /* 0x100fe40000004100 */
[----:B------:R-:W-:Y:S01]  /*6450*/  @!P1 HADD2.F32 R7, -RZ, R28.H1_H1 ;  /* 0x3000001cff079230 */ /* 0x000fe20000004100 */
[----:B------:R-:W-:Y:S01]  /*6460*/  @!P1 F2FP.PACK_AB R14, R39, R44 ;  /* 0x0000002c270e923e */ /* 0x000fe200000000ff */
[----:B------:R-:W-:Y:S02]  /*6470*/  @!P1 HADD2.F32 R28, -RZ, R13.H1_H1 ;  /* 0x3000000dff1c9230 */ /* 0x000fe40000004100 */
[--C-:B------:R-:W-:Y:S01]  /*6480*/  @!P1 HADD2.F32 R13, -RZ, R8.reuse.H0_H0 ;  /* 0x20000008ff0d9230 */ /* 0x100fe20000004100 */
[----:B------:R-:W-:Y:S01]  /*6490*/  @!P1 MOV R19, R14 ;  /* 0x0000000e00139202 */ /* 0x000fe20000000f00 */
[----:B------:R-:W-:Y:S01]  /*64a0*/  @!P1 HADD2.F32 R12, -RZ, R8.H1_H1 ;  /* 0x30000008ff0c9230 */ /* 0x000fe20000004100 */
[----:B------:R-:W-:Y:S02]  /*64b0*/  @!P1 FMUL.FTZ R8, R22, R7 ;  /* 0x0000000716089220 */ /* 0x000fe40000410000 */
[----:B------:R-:W-:Y:S02]  /*64c0*/  @!P1 FMUL.FTZ R37, R28, R11 ;  /* 0x0000000b1c259220 */ /* 0x000fe40000410000 */
[C---:B------:R-:W-:Y:S02]  /*64d0*/  @!P1 FMUL.FTZ R7, R13.reuse, R7 ;  /* 0x000000070d079220 */ /* 0x040fe40000410000 */
[----:B------:R-:W-:Y:S02]  /*64e0*/  @!P1 FFMA.FTZ R38, R13, R23, -R8 ;  /* 0x000000170d269223 */ /* 0x000fe40000010808 */
[C---:B------:R-:W-:Y:S02]  /*64f0*/  @!P1 FFMA.FTZ R13, R12.reuse, R32, -R37 ;  /* 0x000000200c0d9223 */ /* 0x040fe40000010825 */
[----:B------:R-:W-:Y:S01]  /*6500*/  @!P1 FMUL.FTZ R8, R12, R11 ;  /* 0x0000000b0c089220 */ /* 0x000fe20000410000 */
[----:B------:R-:W-:Y:S01]  /*6510*/  @!P1 F2FP.PACK_AB R11, R49, R50 ;  /* 0x00000032310b923e */ /* 0x000fe200000000ff */
[----:B------:R-:W-:Y:S01]  /*6520*/  @!P1 FFMA.FTZ R7, R22, R23, R7 ;  /* 0x0000001716079223 */ /* 0x000fe20000010007 */
[----:B------:R-:W-:Y:S01]  /*6530*/  @!P1 F2FP.PACK_AB R13, R13, R38 ;  /* 0x000000260d0d923e */ /* 0x000fe200000000ff */
[----:B------:R-:W-:Y:S01]  /*6540*/  @!P1 FFMA.FTZ R8, R28, R32, R8 ;  /* 0x000000201c089223 */ /* 0x000fe20000010008 */
[----:B------:R-:W-:Y:S01]  /*6550*/  @!P1 F2FP.PACK_AB R12, R45, R48 ;  /* 0x000000302d0c923e */ /* 0x000fe200000000ff */
[----:B------:R-:W-:Y:S02]  /*6560*/  @!P1 FFMA.FTZ R9, R33, R34, R9 ;  /* 0x0000002221099223 */ /* 0x000fe40000010009 */
[----:B------:R-:W-:Y:S01]  /*6570*/  @!P1 FFMA.FTZ R10, R35, R36, R10 ;  /* 0x00000024230a9223 */ /* 0x000fe2000001000a */
[----:B------:R-:W-:Y:S01]  /*6580*/  @!P1 MOV R17, R12 ;  /* 0x0000000c00119202 */ /* 0x000fe20000000f00 */
[----:B------:R-:W-:Y:S01]  /*6590*/  @!P1 IMAD.MOV.U32 R16, RZ, RZ, R11 ;  /* 0x000000ffff109224 */ /* 0x000fe200078e000b */
[----:B------:R-:W-:Y:S01]  /*65a0*/  @!P1 F2FP.PACK_AB R7, R8, R7 ;  /* 0x000000070807923e */ /* 0x000fe200000000ff */
[----:B------:R-:W-:Y:S01]  /*65b0*/  @!P1 IMAD.MOV.U32 R18, RZ, RZ, R13 ;  /* 0x000000ffff129224 */ /* 0x000fe200078e000d */
[----:B------:R-:W-:Y:S02]  /*65c0*/  @!P1 F2FP.PACK_AB R3, R10, R9 ;  /* 0x000000090a03923e */ /* 0x000fe400000000ff */
[----:B------:R-:W-:Y:S02]  /*65d0*/  @!P1 MOV R42, R7 ;  /* 0x00000007002a9202 */ /* 0x000fe40000000f00 */
[----:B------:R1:W-:Y:S01]  /*65e0*/  ST.E.128 [R46.64], R16 ;  /* 0x000000102e007985 */ /* 0x0003e2000c101d08 */
[----:B------:R-:W-:Y:S07]  /*65f0*/  @!P1 MOV R43, R3 ;  /* 0x00000003002b9202 */ /* 0x000fee0000000f00 */
[----:B------:R1:W-:Y:S02]  /*6600*/  @!P0 ST.E.128 [R60.64], R40 ;  /* 0x000000283c008985 */ /* 0x0003e4000c101d08 */
.L_x_260:
[----:B------:R-:W-:Y:S05]  /*6610*/  BSYNC B0 ;  /* 0x0000000000007941 */ /* 0x000fea0003800000 */
.L_x_259:
[----:B-1----:R1:W2:Y:S01]  /*6620*/  SHFL.IDX PT, R41, R70, 0x2, 0x1c1f ;  /* 0x005c1f0046297f89 */ /* 0x0022a200000e0000 */
[----:B------:R-:W-:Y:S03]  /*6630*/  ISETP.GE.OR P0, PT, R156, R63, P5 ;  /* 0x0000003f9c00720c */ /* 0x000fe60002f06670 */
[----:B------:R1:W4:Y:S10]  /*6640*/  SHFL.IDX PT, R40, R71, 0x2, 0x1c1f ;  /* 0x005c1f0047287f89 */ /* 0x00033400000e0000 */
[----:B------:R-:W-:-:S05]  /*6650*/  @P0 BRA `(.L_x_254) ;  /* 0x00000b4000000947 */ /* 0x000fca0003800000 */
[----:B------:R-:W-:Y:S01]  /*6660*/  SEL R3, R143, R127, !P4 ;  /* 0x0000007f8f037207 */ /* 0x000fe20006000000 */
[----:B------:R-:W5:Y:S01]  /*6670*/  LDL R5, [R1+0x48] ;  /* 0x0000480001057983 */ /* 0x000f620000100800 */
[C---:B---3--:R-:W-:Y:S01]  /*6680*/  IADD3 R7, R98.reuse, 0x40, RZ ;  /* 0x0000004062077810 */ /* 0x048fe20007ffe0ff */
[----:B------:R-:W-:Y:S01]  /*6690*/  @!P1 HADD2.F32 R20, -RZ, R58.H1_H1 ;  /* 0x3000003aff149230 */ /* 0x000fe20000004100 */
[----:B------:R-:W-:Y:S01]  /*66a0*/  SHF.R.S32.HI R4, RZ, 0x1f, R3 ;  /* 0x0000001fff047819 */ /* 0x000fe20000011403 */
[----:B------:R-:W3:Y:S01]  /*66b0*/  LDS.128 R16, [R119+0x2900] ;  /* 0x0029000077107984 */ /* 0x000ee20000000c00 */
[----:B----4-:R-:W-:Y:S01]  /*66c0*/  IADD3 R6, R98, 0x40, RZ ;  /* 0x0000004062067810 */ /* 0x010fe20007ffe0ff */
[----:B------:R-:W-:Y:S01]  /*66d0*/  IMAD.SHL.U32 R7, R7, 0x40, RZ ;  /* 0x0000004007077824 */ /* 0x000fe200078e00ff */
[----:B------:R-:W-:Y:S01]  /*66e0*/  LEA.HI R3, R4, R3, RZ, 0x4 ;  /* 0x0000000304037211 */ /* 0x000fe200078f20ff */
[--C-:B------:R-:W-:Y:S01]  /*66f0*/  @!P1 HADD2.F32 R33, -RZ, R59.reuse.H0_H0 ;  /* 0x2000003bff219230 */ /* 0x100fe20000004100 */
[----:B------:R-:W-:Y:S01]  /*6700*/  SHF.L.U32 R6, R6, 0x6, RZ ;  /* 0x0000000606067819 */ /* 0x000fe200000006ff */
[----:B------:R-:W-:Y:S01]  /*6710*/  @!P1 HADD2.F32 R28, -RZ, R59.H1_H1 ;  /* 0x3000003bff1c9230 */ /* 0x000fe20000004100 */
[----:B------:R-:W-:Y:S02]  /*6720*/  LEA.HI.SX32 R3, R3, R97, 0x1c ;  /* 0x0000006103037211 */ /* 0x000fe400078fe2ff */
[----:B------:R-:W-:Y:S02]  /*6730*/  LOP3.LUT R6, R6, 0x1c0, RZ, 0xc0, !PT ;  /* 0x000001c006067812 */ /* 0x000fe400078ec0ff */
[----:B------:R-:W-:Y:S02]  /*6740*/  LOP3.LUT R7, R7, 0x1c0, RZ, 0xc0, !PT ;  /* 0x000001c007077812 */ /* 0x000fe400078ec0ff */
[----:B------:R-:W-:Y:S02]  /*6750*/  SHF.L.U32 R42, R3, 0x3, RZ ;  /* 0x00000003032a7819 */ /* 0x000fe400000006ff */
[----:B------:R-:W-:Y:S02]  /*6760*/  SHF.R.U32.HI R6, RZ, 0x3, R6 ;  /* 0x00000003ff067819 */ /* 0x000fe40000011606 */
[----:B------:R-:W-:Y:S02]  /*6770*/  LOP3.LUT R3, R7, 0x38, R42, 0xf8, !PT ;  /* 0x0000003807037812 */ /* 0x000fe400078ef82a */
[C---:B------:R-:W-:Y:S02]  /*6780*/  LEA R46, P0, R78.reuse, R40, 0x1 ;  /* 0x000000284e2e7211 */ /* 0x040fe400078008ff */
[----:B------:R-:W-:Y:S02]  /*6790*/  LOP3.LUT R3, R3, R6, RZ, 0x3c, !PT ;  /* 0x0000000603037212 */ /* 0x000fe400078e3cff */
[----:B--2---:R-:W-:Y:S02]  /*67a0*/  LEA.HI.X R47, R78, R41, R96, 0x1, P0 ;  /* 0x000000294e2f7211 */ /* 0x004fe400000f0c60 */
[--C-:B------:R-:W-:Y:S02]  /*67b0*/  @!P1 SHF.R.U32.HI R11, RZ, 0x10, R53.reuse ;  /* 0x00000010ff0b9819 */ /* 0x100fe40000011635 */
[----:B------:R-:W-:Y:S02]  /*67c0*/  @!P1 SHF.R.U64 R22, R52, 0x10, R53 ;  /* 0x0000001034169819 */ /* 0x000fe40000001235 */
[--C-:B------:R-:W-:Y:S01]  /*67d0*/  @!P1 SHF.R.U64 R12, R26, 0x10, R27.reuse ;  /* 0x000000101a0c9819 */ /* 0x100fe2000000121b */
[----:B------:R-:W-:Y:S01]  /*67e0*/  @!P1 HADD2.F32 R26, -RZ, R11.H0_H0 ;  /* 0x2000000bff1a9230 */ /* 0x000fe20000004100 */
[----:B------:R-:W-:Y:S01]  /*67f0*/  @!P1 SHF.R.U32.HI R14, RZ, 0x10, R27 ;  /* 0x00000010ff0e9819 */ /* 0x000fe2000001161b */
[----:B------:R-:W-:Y:S01]  /*6800*/  @!P1 HADD2.F32 R22, -RZ, R22.H0_H0 ;  /* 0x20000016ff169230 */ /* 0x000fe20000004100 */
[--C-:B------:R-:W-:Y:S01]  /*6810*/  @!P1 SHF.R.U64 R10, R24, 0x10, R25.reuse ;  /* 0x00000010180a9819 */ /* 0x100fe20000001219 */
[----:B------:R-:W-:Y:S01]  /*6820*/  @!P1 HADD2.F32 R24, -RZ, R58.H0_H0 ;  /* 0x2000003aff189230 */ /* 0x000fe20000004100 */
[----:B------:R-:W-:Y:S01]  /*6830*/  @!P1 SHF.R.U32.HI R7, RZ, 0x10, R25 ;  /* 0x00000010ff079819 */ /* 0x000fe20000011619 */
[----:B------:R-:W-:Y:S01]  /*6840*/  @!P1 HADD2.F32 R14, -RZ, R14.H0_H0 ;  /* 0x2000000eff0e9230 */ /* 0x000fe20000004100 */
[--C-:B------:R-:W-:Y:S02]  /*6850*/  @!P1 SHF.R.U64 R27, R54, 0x10, R55.reuse ;  /* 0x00000010361b9819 */ /* 0x100fe40000001237 */
[----:B------:R-:W-:Y:S02]  /*6860*/  @!P1 SHF.R.U32.HI R35, RZ, 0x10, R55 ;  /* 0x00000010ff239819 */ /* 0x000fe40000011637 */
[----:B------:R-:W-:Y:S03]  /*6870*/  ISETP.GE.AND P0, PT, R42, c[0x0][0x1d4], PT ;  /* 0x000075002a007a0c */ /* 0x000fe60003f06270 */
[----:B------:R-:W-:Y:S01]  /*6880*/  @!P1 HADD2.F32 R35, -RZ, R35.H0_H0 ;  /* 0x20000023ff239230 */ /* 0x000fe20000004100 */
[----:B-----5:R-:W-:Y:S01]  /*6890*/  IMAD.IADD R3, R5, 0x1, R3 ;  /* 0x0000000105037824 */ /* 0x020fe200078e0203 */
[----:B---3--:R-:W-:Y:S04]  /*68a0*/  @!P1 MOV R6, R17 ;  /* 0x0000001100069202 */ /* 0x008fe80000000f00 */
[----:B------:R-:W-:Y:S01]  /*68b0*/  SHF.L.U32 R3, R3, 0x1, RZ ;  /* 0x0000000103037819 */ /* 0x000fe200000006ff */
[----:B------:R-:W-:Y:S04]  /*68c0*/  @!P1 HADD2.F32 R4, -RZ, R6.H0_H0 ;  /* 0x20000006ff049230 */ /* 0x000fe80000004100 */
[----:B------:R2:W3:Y:S02]  /*68d0*/  LDS.128 R36, [R3+0x2900] ;  /* 0x0029000003247984 */ /* 0x0004e40000000c00 */
[----:B--2---:R-:W-:Y:S05]  /*68e0*/  @!P1 HADD2.F32 R3, -RZ, R29.H0_H0 ;  /* 0x2000001dff039230 */ /* 0x004fea0000004100 */
[CC--:B------:R-:W-:Y:S02]  /*68f0*/  @!P1 FMUL.FTZ R5, R4.reuse, R3.reuse ;  /* 0x0000000304059220 */ /* 0x0c0fe40000410000 */
[----:B---3--:R-:W-:Y:S02]  /*6900*/  @!P1 IMAD.MOV.U32 R8, RZ, RZ, R37 ;  /* 0x000000ffff089224 */ /* 0x008fe400078e0025 */
[----:B------:R-:W-:Y:S02]  /*6910*/  @!P1 IMAD.MOV.U32 R13, RZ, RZ, R36 ;  /* 0x000000ffff0d9224 */ /* 0x000fe400078e0024 */
[----:B------:R-:W-:Y:S01]  /*6920*/  @!P1 IMAD.MOV.U32 R34, RZ, RZ, R39 ;  /* 0x000000ffff229224 */ /* 0x000fe200078e0027 */
[--C-:B------:R-:W-:Y:S02]  /*6930*/  @!P1 HADD2.F32 R23, -RZ, R8.reuse.H0_H0 ;  /* 0x20000008ff179230 */ /* 0x100fe40000004100 */
[----:B------:R-:W-:Y:S02]  /*6940*/  @!P1 HADD2.F32 R25, -RZ, R8.H1_H1 ;  /* 0x30000008ff199230 */ /* 0x000fe40000004100 */
[----:B------:R-:W-:Y:S01]  /*6950*/  @!P1 HADD2.F32 R15, -RZ, R13.H0_H0 ;  /* 0x2000000dff0f9230 */ /* 0x000fe20000004100 */
[----:B------:R-:W-:Y:S01]  /*6960*/  @!P1 FMUL.FTZ R9, R23, R3 ;  /* 0x0000000317099220 */ /* 0x000fe20000410000 */
[----:B------:R-:W-:Y:S02]  /*6970*/  @!P1 HADD2.F32 R3, -RZ, R7.H0_H0 ;  /* 0x20000007ff039230 */ /* 0x000fe40000004100 */
[----:B------:R-:W-:Y:S01]  /*6980*/  @!P1 HADD2.F32 R7, -RZ, R6.H1_H1 ;  /* 0x30000006ff079230 */ /* 0x000fe20000004100 */
[----:B------:R-:W-:Y:S01]  /*6990*/  @!P1 FFMA.FTZ R52, R4, R24, -R9 ;  /* 0x0000001804349223 */ /* 0x000fe20000010809 */
[----:B------:R-:W-:Y:S01]  /*69a0*/  @!P1 MOV R9, R16 ;  /* 0x0000001000099202 */ /* 0x000fe20000000f00 */
[-C--:B------:R-:W-:Y:S01]  /*69b0*/  @!P1 FMUL.FTZ R11, R25, R3.reuse ;  /* 0x00000003190b9220 */ /* 0x080fe20000410000 */
[----:B------:R-:W-:Y:S01]  /*69c0*/  @!P1 HADD2.F32 R4, -RZ, R29.H1_H1 ;  /* 0x3000001dff049230 */ /* 0x000fe20000004100 */
[C---:B------:R-:W-:Y:S01]  /*69d0*/  @!P1 FMUL.FTZ R6, R7.reuse, R3 ;  /* 0x0000000307069220 */ /* 0x040fe20000410000 */
[--C-:B------:R-:W-:Y:S01]  /*69e0*/  @!P1 HADD2.F32 R32, -RZ, R34.reuse.H0_H0 ;  /* 0x20000022ff209230 */ /* 0x100fe20000004100 */
[----:B------:R-:W-:Y:S01]  /*69f0*/  @!P1 FFMA.FTZ R51, R7, R26, -R11 ;  /* 0x0000001a07339223 */ /* 0x000fe2000001080b */
[----:B------:R-:W-:Y:S01]  /*6a00*/  @!P1 HADD2.F32 R8, -RZ, R9.H0_H0 ;  /* 0x20000009ff089230 */ /* 0x000fe20000004100 */
[C---:B------:R-:W-:Y:S01]  /*6a10*/  @!P1 FMUL.FTZ R21, R15.reuse, R4 ;  /* 0x000000040f159220 */ /* 0x040fe20000410000 */
[----:B------:R-:W-:Y:S01]  /*6a20*/  @!P1 MOV R11, R19 ;  /* 0x00000013000b9202 */ /* 0x000fe20000000f00 */
[----:B------:R-:W-:Y:S01]  /*6a30*/  @!P1 HADD2.F32 R34, -RZ, R34.H1_H1 ;  /* 0x30000022ff229230 */ /* 0x000fe20000004100 */
[----:B------:R-:W-:Y:S01]  /*6a40*/  @!P1 MOV R29, R38 ;  /* 0x00000026001d9202 */ /* 0x000fe20000000f00 */
[C---:B------:R-:W-:Y:S01]  /*6a50*/  @!P1 FMUL.FTZ R3, R8.reuse, R4 ;  /* 0x0000000408039220 */ /* 0x040fe20000410000 */
[----:B------:R-:W-:Y:S01]  /*6a60*/  @!P1 HADD2.F32 R4, -RZ, R10.H0_H0 ;  /* 0x2000000aff049230 */ /* 0x000fe20000004100 */
[----:B------:R-:W-:Y:S01]  /*6a70*/  @!P1 FFMA.FTZ R50, R8, R20, -R21 ;  /* 0x0000001408329223 */ /* 0x000fe20000010815 */
[----:B------:R-:W-:Y:S01]  /*6a80*/  @!P1 HADD2.F32 R21, -RZ, R13.H1_H1 ;  /* 0x3000000dff159230 */ /* 0x000fe20000004100 */
[----:B------:R-:W-:Y:S01]  /*6a90*/  @!P1 FMUL.FTZ R43, R34, R14 ;  /* 0x0000000e222b9220 */ /* 0x000fe20000410000 */
[--C-:B------:R-:W-:Y:S01]  /*6aa0*/  @!P1 HADD2.F32 R7, -RZ, R30.reuse.H0_H0 ;  /* 0x2000001eff079230 */ /* 0x100fe20000004100 */
[----:B------:R-:W-:Y:S01]  /*6ab0*/  @!P1 FFMA.FTZ R3, R15, R20, R3 ;  /* 0x000000140f039223 */ /* 0x000fe20000010003 */
[----:B------:R-:W-:Y:S01]  /*6ac0*/  @!P1 HADD2.F32 R8, -RZ, R9.H1_H1 ;  /* 0x30000009ff089230 */ /* 0x000fe20000004100 */
[-C--:B------:R-:W-:Y:S01]  /*6ad0*/  @!P1 FMUL.FTZ R9, R21, R4.reuse ;  /* 0x0000000415099220 */ /* 0x080fe20000410000 */
[--C-:B------:R-:W-:Y:S01]  /*6ae0*/  @!P1 HADD2.F32 R10, -RZ, R11.reuse.H0_H0 ;  /* 0x2000000bff0a9230 */ /* 0x100fe20000004100 */
[-C--:B------:R-:W-:Y:S01]  /*6af0*/  @!P1 FMUL.FTZ R13, R32, R7.reuse ;  /* 0x00000007200d9220 */ /* 0x080fe20000410000 */
[----:B------:R-:W-:Y:S01]  /*6b00*/  @!P1 HADD2.F32 R11, -RZ, R11.H1_H1 ;  /* 0x3000000bff0b9230 */ /* 0x000fe20000004100 */
[C---:B------:R-:W-:Y:S02]  /*6b10*/  @!P1 FMUL.FTZ R4, R8.reuse, R4 ;  /* 0x0000000408049220 */ /* 0x040fe40000410000 */
[-C--:B------:R-:W-:Y:S02]  /*6b20*/  @!P1 FFMA.FTZ R49, R8, R22.reuse, -R9 ;  /* 0x0000001608319223 */ /* 0x080fe40000010809 */
[----:B------:R-:W-:Y:S02]  /*6b30*/  @!P1 IMAD.MOV.U32 R8, RZ, RZ, R18 ;  /* 0x000000ffff089224 */ /* 0x000fe400078e0012 */
[C---:B------:R-:W-:Y:S01]  /*6b40*/  @!P1 FMUL.FTZ R9, R10.reuse, R7 ;  /* 0x000000070a099220 */ /* 0x040fe20000410000 */
[----:B------:R-:W-:Y:S01]  /*6b50*/  @!P1 HADD2.F32 R7, -RZ, R30.H1_H1 ;  /* 0x3000001eff079230 */ /* 0x000fe20000004100 */
[----:B------:R-:W-:Y:S01]  /*6b60*/  @!P1 FFMA.FTZ R48, R10, R33, -R13 ;  /* 0x000000210a309223 */ /* 0x000fe2000001080d */
[----:B------:R-:W-:Y:S01]  /*6b70*/  @!P1 HADD2.F32 R10, -RZ, R12.H0_H0 ;  /* 0x2000000cff0a9230 */ /* 0x000fe20000004100 */
[----:B------:R-:W-:Y:S01]  /*6b80*/  @!P1 FFMA.FTZ R43, R11, R35, -R43 ;  /* 0x000000230b2b9223 */ /* 0x000fe2000001082b */
[----:B------:R-:W-:Y:S01]  /*6b90*/  @!P1 HADD2.F32 R30, -RZ, R27.H0_H0 ;  /* 0x2000001bff1e9230 */ /* 0x000fe20000004100 */
[----:B------:R-:W-:Y:S01]  /*6ba0*/  @!P1 FFMA.FTZ R4, R21, R22, R4 ;  /* 0x0000001615049223 */ /* 0x000fe20000010004 */
[--C-:B------:R-:W-:Y:S01]  /*6bb0*/  @!P1 HADD2.F32 R27, -RZ, R29.reuse.H0_H0 ;  /* 0x2000001dff1b9230 */ /* 0x100fe20000004100 */
[----:B------:R-:W-:Y:S01]  /*6bc0*/  @!P1 FFMA.FTZ R5, R23, R24, R5 ;  /* 0x0000001817059223 */ /* 0x000fe20000010005 */
[----:B------:R-:W-:Y:S01]  /*6bd0*/  @!P1 HADD2.F32 R29, -RZ, R29.H1_H1 ;  /* 0x3000001dff1d9230 */ /* 0x000fe20000004100 */
[----:B------:R-:W-:Y:S01]  /*6be0*/  @!P1 FFMA.FTZ R6, R25, R26, R6 ;  /* 0x0000001a19069223 */ /* 0x000fe20000010006 */
[--C-:B------:R-:W-:Y:S01]  /*6bf0*/  @!P1 HADD2.F32 R13, -RZ, R8.reuse.H0_H0 ;  /* 0x20000008ff0d9230 */ /* 0x100fe20000004100 */
[----:B------:R-:W-:Y:S01]  /*6c00*/  @!P1 F2FP.PACK_AB R4, R4, R3 ;  /* 0x000000030404923e */ /* 0x000fe200000000ff */
[----:B------:R-:W-:Y:S01]  /*6c10*/  @!P1 HADD2.F32 R12, -RZ, R8.H1_H1 ;  /* 0x30000008ff0c9230 */ /* 0x000fe20000004100 */
[----:B------:R-:W-:Y:S01]  /*6c20*/  @!P1 FMUL.FTZ R8, R27, R7 ;  /* 0x000000071b089220 */ /* 0x000fe20000410000 */
[----:B------:R-:W-:Y:S01]  /*6c30*/  @!P1 F2FP.PACK_AB R5, R6, R5 ;  /* 0x000000050605923e */ /* 0x000fe200000000ff */
[----:B------:R-:W-:Y:S01]  /*6c40*/  @!P1 FMUL.FTZ R44, R29, R10 ;  /* 0x0000000a1d2c9220 */ /* 0x000fe20000410000 */
[----:B------:R-:W-:Y:S01]  /*6c50*/  @!P1 MOV R36, R4 ;  /* 0x0000000400249202 */ /* 0x000fe20000000f00 */
[C---:B------:R-:W-:Y:S02]  /*6c60*/  @!P1 FFMA.FTZ R45, R13.reuse, R28, -R8 ;  /* 0x0000001c0d2d9223 */ /* 0x040fe40000010808 */
[C---:B------:R-:W-:Y:S02]  /*6c70*/  @!P1 FFMA.FTZ R44, R12.reuse, R30, -R44 ;  /* 0x0000001e0c2c9223 */ /* 0x040fe4000001082c */
[----:B------:R-:W-:Y:S01]  /*6c80*/  @!P1 FMUL.FTZ R7, R13, R7 ;  /* 0x000000070d079220 */ /* 0x000fe20000410000 */
[----:B------:R-:W-:Y:S01]  /*6c90*/  @!P1 F2FP.PACK_AB R13, R49, R50 ;  /* 0x00000032310d923e */ /* 0x000fe200000000ff */
[----:B------:R-:W-:Y:S01]  /*6ca0*/  @!P1 FMUL.FTZ R8, R12, R10 ;  /* 0x0000000a0c089220 */ /* 0x000fe20000410000 */
[----:B------:R-:W-:Y:S01]  /*6cb0*/  @!P1 F2FP.PACK_AB R12, R43, R48 ;  /* 0x000000302b0c923e */ /* 0x000fe200000000ff */
[----:B------:R-:W-:Y:S01]  /*6cc0*/  @!P1 FMUL.FTZ R10, R11, R14 ;  /* 0x0000000e0b0a9220 */ /* 0x000fe20000410000 */
[----:B------:R-:W-:Y:S01]  /*6cd0*/  @!P1 F2FP.PACK_AB R11, R44, R45 ;  /* 0x0000002d2c0b923e */ /* 0x000fe200000000ff */
[----:B------:R-:W-:Y:S01]  /*6ce0*/  @!P1 IMAD.MOV.U32 R16, RZ, RZ, R13 ;  /* 0x000000ffff109224 */ /* 0x000fe200078e000d */
[----:B------:R-:W-:Y:S01]  /*6cf0*/  @!P1 F2FP.PACK_AB R14, R51, R52 ;  /* 0x00000034330e923e */ /* 0x000fe200000000ff */
[----:B------:R-:W-:Y:S01]  /*6d00*/  @!P1 FFMA.FTZ R7, R27, R28, R7 ;  /* 0x0000001c1b079223 */ /* 0x000fe20000010007 */
[----:B------:R-:W-:Y:S01]  /*6d10*/  @!P1 MOV R19, R12 ;  /* 0x0000000c00139202 */ /* 0x000fe20000000f00 */
[----:B------:R-:W-:Y:S01]  /*6d20*/  @!P1 IMAD.MOV.U32 R18, RZ, RZ, R11 ;  /* 0x000000ffff129224 */ /* 0x000fe200078e000b */
[----:B------:R-:W-:Y:S01]  /*6d30*/  @!P1 MOV R17, R14 ;  /* 0x0000000e00119202 */ /* 0x000fe20000000f00 */
[----:B------:R-:W-:Y:S02]  /*6d40*/  @!P1 FFMA.FTZ R8, R29, R30, R8 ;  /* 0x0000001e1d089223 */ /* 0x000fe40000010008 */
[----:B------:R-:W-:Y:S02]  /*6d50*/  @!P1 FFMA.FTZ R9, R32, R33, R9 ;  /* 0x0000002120099223 */ /* 0x000fe40000010009 */
[----:B------:R2:W-:Y:S01]  /*6d60*/  ST.E.128 [R46.64], R16 ;  /* 0x000000102e007985 */ /* 0x0005e2000c101d08 */
[----:B------:R-:W-:Y:S01]  /*6d70*/  @!P1 F2FP.PACK_AB R7, R8, R7 ;  /* 0x000000070807923e */ /* 0x000fe200000000ff */
[----:B------:R-:W-:Y:S02]  /*6d80*/  @!P1 FFMA.FTZ R10, R34, R35, R10 ;  /* 0x00000023220a9223 */ /* 0x000fe4000001000a */
[----:B------:R-:W-:Y:S01]  /*6d90*/  @!P1 IMAD.MOV.U32 R37, RZ, RZ, R5 ;  /* 0x000000ffff259224 */ /* 0x000fe200078e0005 */
[----:B------:R-:W-:Y:S02]  /*6da0*/  @!P1 MOV R38, R7 ;  /* 0x0000000700269202 */ /* 0x000fe40000000f00 */
[----:B------:R-:W-:Y:S04]  /*6db0*/  @!P1 F2FP.PACK_AB R3, R10, R9 ;  /* 0x000000090a03923e */ /* 0x000fe800000000ff */
[----:B------:R-:W-:Y:S01]  /*6dc0*/  @!P1 MOV R39, R3 ;  /* 0x0000000300279202 */ /* 0x000fe20000000f00 */
[----:B------:R-:W-:-:S05]  /*6dd0*/  @P0 BRA `(.L_x_254) ;  /* 0x000003c000000947 */ /* 0x000fca0003800000 */
[C---:B------:R-:W-:Y:S04]  /*6de0*/  LEA R4, P0, R42.reuse, R40, 0x1 ;  /* 0x000000282a047211 */ /* 0x040fe800078008ff */
[----:B------:R-:W-:Y:S05]  /*6df0*/  LEA.HI.X.SX32 R5, R42, R41, 0x1, P0 ;  /* 0x000000292a057211 */ /* 0x000fea00000f0eff */
[----:B------:R3:W-:Y:S01]  /*6e00*/  ST.E.128 [R4.64], R36 ;  /* 0x0000002404007985 */ /* 0x0007e2000c101d08 */
[----:B------:R-:W-:-:S05]  /*6e10*/  BRA `(.L_x_254) ;  /* 0x0000038000007947 */ /* 0x000fca0003800000 */
.L_x_238:
[----:B------:R1:W2:Y:S01]  /*6e20*/  SHFL.IDX PT, R5, R70, RZ, 0x1c1f ;  /* 0x001c1fff46057589 */ /* 0x0002a200000e0000 */
[----:B------:R-:W-:Y:S01]  /*6e30*/  IMAD R3, R31, -0x50, R2 ;  /* 0xffffffb01f037824 */ /* 0x000fe200078e0202 */
[----:B------:R-:W-:Y:S02]  /*6e40*/  BSSY B0, `(.L_x_261) ;  /* 0x0000013000007945 */ /* 0x000fe40003800000 */
[----:B------:R1:W3:Y:S02]  /*6e50*/  SHFL.IDX PT, R4, R71, RZ, 0x1c1f ;  /* 0x001c1fff47047589 */ /* 0x0002e400000e0000 */
[----:B------:R-:W-:Y:S04]  /*6e60*/  IMNMX R3, R3, 0x50, PT ;  /* 0x0000005003037817 */ /* 0x000fe80003800200 */
[----:B------:R-:W-:Y:S04]  /*6e70*/  IADD3 R3, -R98, R3, RZ ;  /* 0x0000000362037210 */ /* 0x000fe80007ffe1ff */
[----:B------:R-:W-:Y:S11]  /*6e80*/  ISETP.GE.AND P0, PT, R3, 0x1, PT ;  /* 0x000000010300780c */ /* 0x000ff60003f06270 */
[----:B------:R-:W-:Y:S02]  /*6e90*/  @!UPT UIADD3 URZ, URZ, URZ, URZ ;  /* 0x0000003f3f3ff290 */ /* 0x000fe4000fffe03f */
[----:B------:R-:W-:-:S05]  /*6ea0*/  @!P0 BRA `(.L_x_262) ;  /* 0x000000c000008947 */ /* 0x000fca0003800000 */
[C---:B-12---:R-:W-:Y:S11]  /*6eb0*/  ISETP.GE.AND P1, PT, R86.reuse, c[0x0][0x1d4], PT ;  /* 0x0000750056007a0c */ /* 0x046ff60003f26270 */
[----:B------:R-:W-:Y:S02]  /*6ec0*/  @!UPT UIADD3 URZ, URZ, URZ, URZ ;  /* 0x0000003f3f3ff290 */ /* 0x000fe4000fffe03f */
[----:B------:R-:W1:Y:S01]  /*6ed0*/  @!P1 LDS.128 R8, [R247+0x2800] ;  /* 0x00280000f7089984 */ /* 0x000e620000000c00 */
[CC--:B---3--:R-:W-:Y:S04]  /*6ee0*/  @!P1 LEA R6, P0, R86.reuse, R4.reuse, 0x1 ;  /* 0x0000000456069211 */ /* 0x0c8fe800078008ff */
[-C--:B------:R-:W-:Y:S02]  /*6ef0*/  @!P1 LEA.HI.X R7, R86, R5.reuse, R87, 0x1, P0 ;  /* 0x0000000556079211 */ /* 0x080fe400000f0c57 */
[C---:B------:R-:W-:Y:S11]  /*6f00*/  ISETP.GE.AND P0, PT, R212.reuse, c[0x0][0x1d4], PT ;  /* 0x00007500d4007a0c */ /* 0x040ff60003f06270 */
[----:B------:R-:W-:Y:S02]  /*6f10*/  @!UPT UIADD3 URZ, URZ, URZ, URZ ;  /* 0x0000003f3f3ff290 */ /* 0x000fe4000fffe03f */
[C---:B------:R-:W-:Y:S04]  /*6f20*/  @!P0 LEA R4, P2, R212.reuse, R4, 0x1 ;  /* 0x00000004d4048211 */ /* 0x040fe800078408ff */
[----:B------:R-:W-:Y:S01]  /*6f30*/  @!P0 LEA.HI.X R5, R212, R5, R252, 0x1, P2 ;  /* 0x00000005d4058211 */ /* 0x000fe200010f0cfc */
[----:B-1----:R-:W-:Y:S04]  /*6f40*/  @!P1 ST.E.128 [R6.64], R8 ;  /* 0x0000000806009985 */ /* 0x002fe8000c101d08 */
[----:B------:R-:W1:Y:S04]  /*6f50*/  @!P0 LDS.128 R8, [R248+0x2800] ;  /* 0x00280000f8088984 */ /* 0x000e680000000c00 */
[----:B-1----:R1:W-:Y:S02]  /*6f60*/  @!P0 ST.E.128 [R4.64], R8 ;  /* 0x0000000804008985 */ /* 0x0023e4000c101d08 */
.L_x_262:
[----:B-12---:R-:W-:Y:S05]  /*6f70*/  BSYNC B0 ;  /* 0x0000000000007941 */ /* 0x006fea0003800000 */
.L_x_261:
[----:B------:R1:W2:Y:S01]  /*6f80*/  SHFL.IDX PT, R5, R70, 0x1, 0x1c1f ;  /* 0x003c1f0046057f89 */ /* 0x0002a200000e0000 */
[----:B------:R-:W-:Y:S01]  /*6f90*/  ISETP.GE.AND P0, PT, R3, 0x21, PT ;  /* 0x000000210300780c */ /* 0x000fe20003f06270 */
[----:B------:R-:W-:Y:S02]  /*6fa0*/  BSSY B0, `(.L_x_263) ;  /* 0x000000f000007945 */ /* 0x000fe40003800000 */
[----:B---3--:R1:W3:Y:S10]  /*6fb0*/  SHFL.IDX PT, R4, R71, 0x1, 0x1c1f ;  /* 0x003c1f0047047f89 */ /* 0x0082f400000e0000 */
[----:B------:R-:W-:-:S05]  /*6fc0*/  @!P0 BRA `(.L_x_264) ;  /* 0x000000c000008947 */ /* 0x000fca0003800000 */
[C---:B------:R-:W-:Y:S11]  /*6fd0*/  ISETP.GE.AND P1, PT, R86.reuse, c[0x0][0x1d4], PT ;  /* 0x0000750056007a0c */ /* 0x040ff60003f26270 */
[----:B------:R-:W-:Y:S02]  /*6fe0*/  @!UPT UIADD3 URZ, URZ, URZ, URZ ;  /* 0x0000003f3f3ff290 */ /* 0x000fe4000fffe03f */
[----:B------:R-:W4:Y:S01]  /*6ff0*/  @!P1 LDS.128 R8, [R247+0x3800] ;  /* 0x00380000f7089984 */ /* 0x000f220000000c00 */
[CC--:B---3--:R-:W-:Y:S04]  /*7000*/  @!P1 LEA R6, P0, R86.reuse, R4.reuse, 0x1 ;  /* 0x0000000456069211 */ /* 0x0c8fe800078008ff */
[-C--:B--2---:R-:W-:Y:S02]  /*7010*/  @!P1 LEA.HI.X R7, R86, R5.reuse, R87, 0x1, P0 ;  /* 0x0000000556079211 */ /* 0x084fe400000f0c57 */
[C---:B------:R-:W-:Y:S11]  /*7020*/  ISETP.GE.AND P0, PT, R212.reuse, c[0x0][0x1d4], PT ;  /* 0x00007500d4007a0c */ /* 0x040ff60003f06270 */
[----:B------:R-:W-:Y:S02]  /*7030*/  @!UPT UIADD3 URZ, URZ, URZ, URZ ;  /* 0x0000003f3f3ff290 */ /* 0x000fe4000fffe03f */
[C---:B------:R-:W-:Y:S04]  /*7040*/  @!P0 LEA R4, P2, R212.reuse, R4, 0x1 ;  /* 0x00000004d4048211 */ /* 0x040fe800078408ff */
[----:B------:R-:W-:Y:S01]  /*7050*/  @!P0 LEA.HI.X R5, R212, R5, R252, 0x1, P2 ;  /* 0x00000005d4058211 */ /* 0x000fe200010f0cfc */
[----:B----4-:R-:W-:Y:S04]  /*7060*/  @!P1 ST.E.128 [R6.64], R8 ;  /* 0x0000000806009985 */ /* 0x010fe8000c101d08 */
[----:B------:R-:W2:Y:S04]  /*7070*/  @!P0 LDS.128 R8, [R248+0x3800] ;  /* 0x00380000f8088984 */ /* 0x000ea80000000c00 */
[----:B--2---:R2:W-:Y:S02]  /*7080*/  @!P0 ST.E.128 [R4.64], R8 ;  /* 0x0000000804008985 */ /* 0x0045e4000c101d08 */
.L_x_264:
[----:B------:R-:W-:Y:S05]  /*7090*/  BSYNC B0 ;  /* 0x0000000000007941 */ /* 0x000fea0003800000 */
.L_x_263:
[----:B--2---:R2:W4:Y:S01]  /*70a0*/  SHFL.IDX PT, R5, R70, 0x2, 0x1c1f ;  /* 0x005c1f0046057f89 */ /* 0x00452200000e0000 */
[----:B------:R-:W-:Y:S03]  /*70b0*/  ISETP.GE.AND P0, PT, R3, 0x41, PT ;  /* 0x000000410300780c */ /* 0x000fe60003f06270 */
[----:B---3--:R2:W3:Y:S10]  /*70c0*/  SHFL.IDX PT, R4, R71, 0x2, 0x1c1f ;  /* 0x005c1f0047047f89 */ /* 0x0084f400000e0000 */
[----:B------:R-:W-:-:S05]  /*70d0*/  @!P0 BRA `(.L_x_254) ;  /* 0x000000c000008947 */ /* 0x000fca0003800000 */
[C---:B------:R-:W-:Y:S11]  /*70e0*/  ISETP.GE.AND P1, PT, R86.reuse, c[0x0][0x1d4], PT ;  /* 0x0000750056007a0c */ /* 0x040ff60003f26270 */
[----:B------:R-:W-:Y:S02]  /*70f0*/  @!UPT UIADD3 URZ, URZ, URZ, URZ ;  /* 0x0000003f3f3ff290 */ /* 0x000fe4000fffe03f */
[----:B------:R-:W5:Y:S01]  /*7100*/  @!P1 LDS.128 R8, [R247+0x4800] ;  /* 0x00480000f7089984 */ /* 0x000f620000000c00 */
[CC--:B---3--:R-:W-:Y:S04]  /*7110*/  @!P1 LEA R6, P0, R86.reuse, R4.reuse, 0x1 ;  /* 0x0000000456069211 */ /* 0x0c8fe800078008ff */
[-C--:B----4-:R-:W-:Y:S02]  /*7120*/  @!P1 LEA.HI.X R7, R86, R5.reuse, R87, 0x1, P0 ;  /* 0x0000000556079211 */ /* 0x090fe400000f0c57 */
[C---:B------:R-:W-:Y:S11]  /*7130*/  ISETP.GE.AND P0, PT, R212.reuse, c[0x0][0x1d4], PT ;  /* 0x00007500d4007a0c */ /* 0x040ff60003f06270 */
[----:B------:R-:W-:Y:S02]  /*7140*/  @!UPT UIADD3 URZ, URZ, URZ, URZ ;  /* 0x0000003f3f3ff290 */ /* 0x000fe4000fffe03f */
[C---:B------:R-:W-:Y:S04]  /*7150*/  @!P0 LEA R4, P2, R212.reuse, R4, 0x1 ;  /* 0x00000004d4048211 */ /* 0x040fe800078408ff */
[----:B------:R-:W-:Y:S01]  /*7160*/  @!P0 LEA.HI.X R5, R212, R5, R252, 0x1, P2 ;  /* 0x00000005d4058211 */ /* 0x000fe200010f0cfc */
[----:B-----5:R-:W-:Y:S04]  /*7170*/  @!P1 ST.E.128 [R6.64], R8 ;  /* 0x0000000806009985 */ /* 0x020fe8000c101d08 */
[----:B------:R-:W3:Y:S04]  /*7180*/  @!P0 LDS.128 R8, [R248+0x4800] ;  /* 0x00480000f8088984 */ /* 0x000ee80000000c00 */
[----:B---3--:R3:W-:Y:S02]  /*7190*/  @!P0 ST.E.128 [R4.64], R8 ;  /* 0x0000000804008985 */ /* 0x0087e4000c101d08 */
.L_x_254:
[----:B------:R-:W-:Y:S05]  /*71a0*/  BSYNC B2 ;  /* 0x0000000000027941 */ /* 0x000fea0003800000 */
.L_x_237:
[C---:B--2---:R-:W-:Y:S01]  /*71b0*/  IMAD R18, R31.reuse, -0x50, RZ ;  /* 0xffffffb01f127824 */ /* 0x044fe200078e02ff */
[----:B------:R-:W-:Y:S01]  /*71c0*/  BSSY B0, `(.L_x_265) ;  /* 0x0000064000007945 */ /* 0x000fe20003800000 */
[----:B---34-:R-:W-:Y:S04]  /*71d0*/  IMAD.WIDE R6, R31, 0x50, R106 ;  /* 0x000000501f067825 */ /* 0x018fe800078e026a */
[----:B------:R-:W-:Y:S05]  /*71e0*/  IMAD.IADD R3, R105, 0x1, R18 ;  /* 0x0000000169037824 */ /* 0x000fea00078e0212 */
[C---:B------:R-:W-:Y:S02]  /*71f0*/  ISETP.GE.AND P3, PT, R3.reuse, 0x11, PT ;  /* 0x000000110300780c */ /* 0x040fe40003f66270 */
[C---:B------:R-:W-:Y:S02]  /*7200*/  ISETP.GE.AND P2, PT, R3.reuse, 0x21, PT ;  /* 0x000000210300780c */ /* 0x040fe40003f46270 */
[C---:B------:R-:W-:Y:S09]  /*7210*/  ISETP.GE.AND P1, PT, R3.reuse, 0x31, PT ;  /* 0x000000310300780c */ /* 0x040ff20003f26270 */
[C---:B-1----:R-:W-:Y:S04]  /*7220*/  @P3 IADD3 R8, P0, R6.reuse, 0x10, RZ ;  /* 0x0000001006083810 */ /* 0x042fe80007f1e0ff */
[-C--:B------:R-:W-:Y:S02]  /*7230*/  @P3 IADD3.X R10, RZ, R7.reuse, RZ, P0, !PT ;  /* 0x00000007ff0a3210 */ /* 0x080fe400007fe4ff */
[C---:B------:R-:W-:Y:S05]  /*7240*/  @P2 IADD3 R9, P0, R6.reuse, 0x20, RZ ;  /* 0x0000002006092810 */ /* 0x040fea0007f1e0ff */
[--C-:B------:R-:W-:Y:S01]  /*7250*/  @P2 IMAD.X R11, RZ, RZ, R7.reuse, P0 ;  /* 0x000000ffff0b2224 */ /* 0x100fe200000e0607 */
[C---:B------:R-:W-:Y:S04]  /*7260*/  @P1 IADD3 R16, P0, R6.reuse, 0x30, RZ ;  /* 0x0000003006101810 */ /* 0x040fe80007f1e0ff */
[----:B------:R-:W-:Y:S02]  /*7270*/  @P1 IADD3.X R19, RZ, R7, RZ, P0, !PT ;  /* 0x00000007ff131210 */ /* 0x000fe400007fe4ff */
[C---:B------:R-:W-:Y:S11]  /*7280*/  ISETP.GE.AND P0, PT, R3.reuse, 0x41, PT ;  /* 0x000000410300780c */ /* 0x040ff60003f06270 */
[----:B------:R-:W-:Y:S02]  /*7290*/  @!UPT UIADD3 URZ, URZ, URZ, URZ ;  /* 0x0000003f3f3ff290 */ /* 0x000fe4000fffe03f */
[C---:B------:R-:W-:Y:S05]  /*72a0*/  @P0 IADD3 R17, P4, R6.reuse, 0x40, RZ ;  /* 0x0000004006110810 */ /* 0x040fea0007f9e0ff */
[----:B------:R-:W-:Y:S01]  /*72b0*/  @P0 IMAD.X R20, RZ, RZ, R7, P4 ;  /* 0x000000ffff140224 */ /* 0x000fe200020e0607 */
[----:B------:R-:W-:Y:S11]  /*72c0*/  ISETP.GE.AND P4, PT, R3, 0x1, PT ;  /* 0x000000010300780c */ /* 0x000ff60003f86270 */
[----:B------:R-:W-:Y:S02]  /*72d0*/  @!UPT UIADD3 URZ, URZ, URZ, URZ ;  /* 0x0000003f3f3ff290 */ /* 0x000fe4000fffe03f */
[----:B------:R-:W-:Y:S01]  /*72e0*/  @P4 IMAD R3, R7, c[0x0][0x258], RZ ;  /* 0x0000960007034a24 */ /* 0x000fe200078e02ff */
[-C--:B------:R-:W-:Y:S01]  /*72f0*/  @P4 MOV R4, R76.reuse ;  /* 0x0000004c00044202 */ /* 0x080fe20000000f00 */
[----:B------:R-:W-:Y:S02]  /*7300*/  @P4 IMAD.MOV.U32 R5, RZ, RZ, R79 ;  /* 0x000000ffff054224 */ /* 0x000fe400078e004f */
[C---:B------:R-:W-:Y:S02]  /*7310*/  @P4 IMAD R3, R6.reuse, c[0x0][0x25c], R3 ;  /* 0x0000970006034a24 */ /* 0x040fe400078e0203 */
[----:B------:R-:W-:Y:S05]  /*7320*/  @P4 IMAD.WIDE.U32 R4, R6, c[0x0][0x258], R4 ;  /* 0x0000960006044a25 */ /* 0x000fea00078e0004 */
[C---:B------:R-:W-:Y:S02]  /*7330*/  @P4 LEA R14, P5, R4.reuse, c[0x0][0x250], 0x1 ;  /* 0x00009400040e4a11 */ /* 0x040fe400078a08ff */
[----:B------:R-:W-:Y:S02]  /*7340*/  @P4 IADD3 R3, R5, R3, RZ ;  /* 0x0000000305034210 */ /* 0x000fe40007ffe0ff */
[----:B------:R-:W-:Y:S02]  /*7350*/  @P3 MOV R5, R79 ;  /* 0x0000004f00053202 */ /* 0x000fe40000000f00 */
[----:B------:R-:W-:Y:S01]  /*7360*/  @P4 LEA.HI.X R15, R4, c[0x0][0x254], R3, 0x1, P5 ;  /* 0x00009500040f4a11 */ /* 0x000fe200028f0c03 */
[----:B------:R-:W-:Y:S02]  /*7370*/  @P3 IMAD R3, R10, c[0x0][0x258], RZ ;  /* 0x000096000a033a24 */ /* 0x000fe400078e02ff */
[----:B------:R-:W-:Y:S02]  /*7380*/  @P3 IMAD.MOV.U32 R4, RZ, RZ, R76 ;  /* 0x000000ffff043224 */ /* 0x000fe400078e004c */
[----:B------:R-:W-:Y:S01]  /*7390*/  @!PT LDS RZ, [RZ] ;  /* 0x00000000fffff984 */ /* 0x000fe20000000800 */
[----:B------:R-:W-:Y:S01]  /*73a0*/  @!PT LDS RZ, [RZ] ;  /* 0x00000000fffff984 */ /* 0x000fe20000000800 */
[----:B------:R-:W-:Y:S01]  /*73b0*/  @!PT LDS RZ, [RZ] ;  /* 0x00000000fffff984 */ /* 0x000fe20000000800 */
[----:B------:R1:W-:Y:S01]  /*73c0*/  @P4 LDGSTS.E.BYPASS.LTC128B.128 [R213+0x100], [R14.64], !P6 ;  /* 0x001000000ed54fae */ /* 0x0003e2000f101d48 */
[C---:B------:R-:W-:Y:S02]  /*73d0*/  @P3 IMAD R3, R8.reuse, c[0x0][0x25c], R3 ;  /* 0x0000970008033a24 */ /* 0x040fe400078e0203 */
[----:B------:R-:W-:Y:S04]  /*73e0*/  @P3 IMAD.WIDE.U32 R4, R8, c[0x0][0x258], R4 ;  /* 0x0000960008043a25 */ /* 0x000fe800078e0004 */
[----:B------:R-:W-:Y:S01]  /*73f0*/  @P3 IMAD.IADD R3, R5, 0x1, R3 ;  /* 0x0000000105033824 */ /* 0x000fe200078e0203 */
[C---:B------:R-:W-:Y:S01]  /*7400*/  @P3 LEA R12, P5, R4.reuse, c[0x0][0x250], 0x1 ;  /* 0x00009400040c3a11 */ /* 0x040fe200078a08ff */
[----:B------:R-:W-:Y:S03]  /*7410*/  @P2 IMAD.MOV.U32 R5, RZ, RZ, R79 ;  /* 0x000000ffff052224 */ /* 0x000fe600078e004f */
[----:B------:R-:W-:Y:S01]  /*7420*/  @P3 LEA.HI.X R13, R4, c[0x0][0x254], R3, 0x1, P5 ;  /* 0x00009500040d3a11 */ /* 0x000fe200028f0c03 */
[----:B------:R-:W-:Y:S01]  /*7430*/  @P2 IMAD R3, R11, c[0x0][0x258], RZ ;  /* 0x000096000b032a24 */ /* 0x000fe200078e02ff */
[-C--:B------:R-:W-:Y:S03]  /*7440*/  @P2 MOV R4, R76.reuse ;  /* 0x0000004c00042202 */ /* 0x080fe60000000f00 */
[----:B------:R1:W-:Y:S01]  /*7450*/  @P3 LDGSTS.E.BYPASS.LTC128B.128 [R213+0x900], [R12.64], !P6 ;  /* 0x009000000cd53fae */ /* 0x0003e2000f101d48 */
[C---:B------:R-:W-:Y:S02]  /*7460*/  @P2 IMAD R3, R9.reuse, c[0x0][0x25c], R3 ;  /* 0x0000970009032a24 */ /* 0x040fe400078e0203 */
[----:B------:R-:W-:Y:S05]  /*7470*/  @P2 IMAD.WIDE.U32 R4, R9, c[0x0][0x258], R4 ;  /* 0x0000960009042a25 */ /* 0x000fea00078e0004 */
[C---:B------:R-:W-:Y:S02]  /*7480*/  @P2 LEA R10, P5, R4.reuse, c[0x0][0x250], 0x1 ;  /* 0x00009400040a2a11 */ /* 0x040fe400078a08ff */
[----:B------:R-:W-:Y:S02]  /*7490*/  @P2 IADD3 R3, R5, R3, RZ ;  /* 0x0000000305032210 */ /* 0x000fe40007ffe0ff */
[----:B------:R-:W-:Y:S02]  /*74a0*/  @P1 MOV R5, R79 ;  /* 0x0000004f00051202 */ /* 0x000fe40000000f00 */
[----:B------:R-:W-:Y:S01]  /*74b0*/  @P2 LEA.HI.X R11, R4, c[0x0][0x254], R3, 0x1, P5 ;  /* 0x00009500040b2a11 */ /* 0x000fe200028f0c03 */
[----:B------:R-:W-:Y:S02]  /*74c0*/  @P1 IMAD.MOV.U32 R4, RZ, RZ, R76 ;  /* 0x000000ffff041224 */ /* 0x000fe400078e004c */
[----:B------:R-:W-:Y:S02]  /*74d0*/  @P1 IMAD R3, R19, c[0x0][0x258], RZ ;  /* 0x0000960013031a24 */ /* 0x000fe400078e02ff */
[----:B------:R1:W-:Y:S01]  /*74e0*/  @P2 LDGSTS.E.BYPASS.LTC128B.128 [R213+0x1100], [R10.64], !P6 ;  /* 0x011000000ad52fae */ /* 0x0003e2000f101d48 */
[C---:B------:R-:W-:Y:S04]  /*74f0*/  @P1 IMAD.WIDE.U32 R4, R16.reuse, c[0x0][0x258], R4 ;  /* 0x0000960010041a25 */ /* 0x040fe800078e0004 */
[----:B------:R-:W-:Y:S01]  /*7500*/  @P1 IMAD R3, R16, c[0x0][0x25c], R3 ;  /* 0x0000970010031a24 */ /* 0x000fe200078e0203 */
[C---:B------:R-:W-:Y:S03]  /*7510*/  @P1 LEA R6, P5, R4.reuse, c[0x0][0x250], 0x1 ;  /* 0x0000940004061a11 */ /* 0x040fe600078a08ff */
[----:B------:R-:W-:Y:S02]  /*7520*/  @P1 IMAD.IADD R3, R5, 0x1, R3 ;  /* 0x0000000105031824 */ /* 0x000fe400078e0203 */
[----:B------:R-:W-:Y:S03]  /*7530*/  @P0 IMAD.MOV.U32 R5, RZ, RZ, R79 ;  /* 0x000000ffff050224 */ /* 0x000fe600078e004f */
[----:B------:R-:W-:Y:S01]  /*7540*/  @P1 LEA.HI.X R7, R4, c[0x0][0x254], R3, 0x1, P5 ;  /* 0x0000950004071a11 */ /* 0x000fe200028f0c03 */
[----:B------:R-:W-:Y:S01]  /*7550*/  @P0 IMAD R3, R20, c[0x0][0x258], RZ ;  /* 0x0000960014030a24 */ /* 0x000fe200078e02ff */
[----:B------:R-:W-:Y:S03]  /*7560*/  @P0 MOV R4, R76 ;  /* 0x0000004c00040202 */ /* 0x000fe60000000f00 */
[----:B------:R2:W-:Y:S01]  /*7570*/  @P1 LDGSTS.E.BYPASS.LTC128B.128 [R213+0x1900], [R6.64], !P6 ;  /* 0x0190000006d51fae */ /* 0x0005e2000f101d48 */
[C---:B------:R-:W-:Y:S02]  /*7580*/  @P0 IMAD R3, R17.reuse, c[0x0][0x25c], R3 ;  /* 0x0000970011030a24 */ /* 0x040fe400078e0203 */
[----:B------:R-:W-:Y:S05]  /*7590*/  @P0 IMAD.WIDE.U32 R4, R17, c[0x0][0x258], R4 ;  /* 0x0000960011040a25 */ /* 0x000fea00078e0004 */
[C---:B------:R-:W-:Y:S02]  /*75a0*/  @P0 LEA R8, P5, R4.reuse, c[0x0][0x250], 0x1 ;  /* 0x0000940004080a11 */ /* 0x040fe400078a08ff */
[----:B------:R-:W-:Y:S04]  /*75b0*/  @P0 IADD3 R3, R5, R3, RZ ;  /* 0x0000000305030210 */ /* 0x000fe80007ffe0ff */
[----:B------:R-:W-:Y:S01]  /*75c0*/  @P0 LEA.HI.X R9, R4, c[0x0][0x254], R3, 0x1, P5 ;  /* 0x0000950004090a11 */ /* 0x000fe200028f0c03 */
[----:B------:R-:W-:Y:S02]  /*75d0*/  IMAD R3, R81, c[0x0][0x208], RZ ;  /* 0x0000820051037a24 */ /* 0x000fe400078e02ff */
[C---:B------:R-:W-:Y:S02]  /*75e0*/  IMAD.WIDE.U32 R4, R75.reuse, c[0x0][0x208], RZ ;  /* 0x000082004b047a25 */ /* 0x040fe400078e00ff */
[----:B------:R1:W-:Y:S02]  /*75f0*/  @P0 LDGSTS.E.BYPASS.LTC128B.128 [R213+0x2100], [R8.64], !P6 ;  /* 0x0210000008d50fae */ /* 0x0003e4000f101d48 */
[----:B------:R-:W-:Y:S04]  /*7600*/  IMAD R3, R75, c[0x0][0x20c], R3 ;  /* 0x000083004b037a24 */ /* 0x000fe800078e0203 */
[----:B------:R-:W-:Y:S01]  /*7610*/  IMAD.IADD R5, R5, 0x1, R3 ;  /* 0x0000000105057824 */ /* 0x000fe200078e0203 */
[----:B------:R-:W0:Y:S01]  /*7620*/  LDGDEPBAR ;  /* 0x00000000000079af */ /* 0x000e220000000000 */
[----:B--2---:R-:W-:Y:S02]  /*7630*/  IMAD R6, R90, c[0x0][0x218], RZ ;  /* 0x000086005a067a24 */ /* 0x004fe400078e02ff */
[C---:B------:R-:W-:Y:S04]  /*7640*/  IMAD.WIDE.U32 R4, R74.reuse, c[0x0][0x218], R4 ;  /* 0x000086004a047a25 */ /* 0x040fe800078e0004 */
[----:B------:R-:W-:Y:S01]  /*7650*/  IMAD R6, R74, c[0x0][0x21c], R6 ;  /* 0x000087004a067a24 */ /* 0x000fe200078e0206 */
[----:B------:R-:W-:Y:S04]  /*7660*/  IADD3 R3, P0, R114, R4, RZ ;  /* 0x0000000472037210 */ /* 0x000fe80007f1e0ff */
[----:B------:R-:W-:Y:S02]  /*7670*/  IADD3.X R4, R124, R5, R6, P0, !PT ;  /* 0x000000057c047210 */ /* 0x000fe400007fe406 */
[C---:B------:R-:W-:Y:S04]  /*7680*/  LEA R5, P0, R3.reuse, c[0x0][0x1f8], 0x1 ;  /* 0x00007e0003057a11 */ /* 0x040fe800078008ff */
[----:B------:R-:W-:Y:S01]  /*7690*/  LEA.HI.X R4, R3, c[0x0][0x1fc], R4, 0x1, P0 ;  /* 0x00007f0003047a11 */ /* 0x000fe200000f0c04 */
[----:B------:R1:W2:Y:S01]  /*76a0*/  SHFL.IDX PT, R6, R5, RZ, 0x1c1f ;  /* 0x001c1fff05067589 */ /* 0x0002a200000e0000 */
[----:B------:R-:W-:Y:S04]  /*76b0*/  IADD3 R3, R18, R2, RZ ;  /* 0x0000000212037210 */ /* 0x000fe80007ffe0ff */
[----:B------:R-:W-:Y:S01]  /*76c0*/  IMNMX R3, R3, 0x50, PT ;  /* 0x0000005003037817 */ /* 0x000fe20003800200 */
[----:B------:R-:W-:Y:S04]  /*76d0*/  DEPBAR.LE SB0, 0x0 ;  /* 0x000080000000791a */ /* 0x000fe80000000000 */
[----:B------:R1:W3:Y:S01]  /*76e0*/  SHFL.IDX PT, R7, R4, RZ, 0x1c1f ;  /* 0x001c1fff04077589 */ /* 0x0002e200000e0000 */
[----:B------:R-:W-:Y:S06]  /*76f0*/  IMAD.IADD R3, R3, 0x1, -R98 ;  /* 0x0000000103037824 */ /* 0x000fec00078e0a62 */
[----:B------:R-:W-:Y:S01]  /*7700*/  BAR.SYNC.DEFER_BLOCKING 0x0 ;  /* 0x0000000000007b1d */ /* 0x000fe20000010000 */
[----:B------:R-:W-:Y:S11]  /*7710*/  ISETP.GE.AND P0, PT, R3, 0x1, PT ;  /* 0x000000010300780c */ /* 0x000ff60003f06270 */
[----:B------:R-:W-:Y:S02]  /*7720*/  @!UPT UIADD3 URZ, URZ, URZ, URZ ;  /* 0x0000003f3f3ff290 */ /* 0x000fe4000fffe03f */
[----:B------:R-:W-:-:S05]  /*7730*/  @!P0 BRA `(.L_x_266) ;  /* 0x000000c000008947 */ /* 0x000fca0003800000 */
[C---:B--2---:R-:W-:Y:S11]  /*7740*/  ISETP.GE.AND P1, PT, R86.reuse, c[0x0][0x1d4], PT ;  /* 0x0000750056007a0c */ /* 0x044ff60003f26270 */
[----:B------:R-:W-:Y:S02]  /*7750*/  @!UPT UIADD3 URZ, URZ, URZ, URZ ;  /* 0x0000003f3f3ff290 */ /* 0x000fe4000fffe03f */
[----:B-1----:R-:W1:Y:S01]  /*7760*/  @!P1 LDS.128 R12, [R247] ;  /* 0x00000000f70c9984 */ /* 0x002e620000000c00 */
[CC--:B------:R-:W-:Y:S04]  /*7770*/  @!P1 LEA R8, P0, R86.reuse, R6.reuse, 0x1 ;  /* 0x0000000656089211 */ /* 0x0c0fe800078008ff */
[-C--:B---3--:R-:W-:Y:S02]  /*7780*/  @!P1 LEA.HI.X R9, R86, R7.reuse, R87, 0x1, P0 ;  /* 0x0000000756099211 */ /* 0x088fe400000f0c57 */
[C---:B------:R-:W-:Y:S11]  /*7790*/  ISETP.GE.AND P0, PT, R212.reuse, c[0x0][0x1d4], PT ;  /* 0x00007500d4007a0c */ /* 0x040ff60003f06270 */
[----:B------:R-:W-:Y:S02]  /*77a0*/  @!UPT UIADD3 URZ, URZ, URZ, URZ ;  /* 0x0000003f3f3ff290 */ /* 0x000fe4000fffe03f */
[C---:B------:R-:W-:Y:S04]  /*77b0*/  @!P0 LEA R6, P2, R212.reuse, R6, 0x1 ;  /* 0x00000006d4068211 */ /* 0x040fe800078408ff */
[----:B------:R-:W-:Y:S01]  /*77c0*/  @!P0 LEA.HI.X R7, R212, R7, R252, 0x1, P2 ;  /* 0x00000007d4078211 */ /* 0x000fe200010f0cfc */
[----:B-1----:R-:W-:Y:S04]  /*77d0*/  @!P1 ST.E.128 [R8.64], R12 ;  /* 0x0000000c08009985 */ /* 0x002fe8000c101d08 */
[----:B------:R-:W1:Y:S04]  /*77e0*/  @!P0 LDS.128 R8, [R248] ;  /* 0x00000000f8088984 */ /* 0x000e680000000c00 */
[----:B-1----:R1:W-:Y:S02]  /*77f0*/  @!P0 ST.E.128 [R6.64], R8 ;  /* 0x0000000806008985 */ /* 0x0023e4000c101d08 */
.L_x_266:
[----:B--2---:R-:W-:Y:S05]  /*7800*/  BSYNC B0 ;  /* 0x0000000000007941 */ /* 0x004fea0003800000 */
.L_x_265:
[----:B-1-3--:R1:W2:Y:S01]  /*7810*/  SHFL.IDX PT, R7, R4, 0x1, 0x1c1f ;  /* 0x003c1f0004077f89 */ /* 0x00a2a200000e0000 */
[----:B------:R-:W-:Y:S01]  /*7820*/  ISETP.GE.AND P0, PT, R3, 0x21, PT ;  /* 0x000000210300780c */ /* 0x000fe20003f06270 */
[----:B------:R-:W-:Y:S02]  /*7830*/  BSSY B0, `(.L_x_267) ;  /* 0x000000f000007945 */ /* 0x000fe40003800000 */
[----:B------:R1:W3:Y:S10]  /*7840*/  SHFL.IDX PT, R6, R5, 0x1, 0x1c1f ;  /* 0x003c1f0005067f89 */ /* 0x0002f400000e0000 */
        /* <DEDUP_REMOVED lines=13> */
.L_x_268:
[----:B------:R-:W-:Y:S05]  /*7920*/  BSYNC B0 ;  /* 0x0000000000007941 */ /* 0x000fea0003800000 */
.L_x_267:
[----:B--2---:R2:W4:Y:S01]  /*7930*/  SHFL.IDX PT, R8, R4, 0x2, 0x1c1f ;  /* 0x005c1f0004087f89 */ /* 0x00452200000e0000 */
[----:B------:R-:W-:Y:S01]  /*7940*/  ISETP.GE.AND P0, PT, R3, 0x41, PT ;  /* 0x000000410300780c */ /* 0x000fe20003f06270 */
[----:B------:R-:W-:Y:S02]  /*7950*/  BSSY B0, `(.L_x_269) ;  /* 0x000000f000007945 */ /* 0x000fe40003800000 */
[----:B-1----:R-:W1:Y:S10]  /*7960*/  SHFL.IDX PT, R5, R5, 0x2, 0x1c1f ;  /* 0x005c1f0005057f89 */ /* 0x002e7400000e0000 */
[----:B------:R-:W-:-:S05]  /*7970*/  @!P0 BRA `(.L_x_270) ;  /* 0x000000c000008947 */ /* 0x000fca0003800000 */
[C---:B------:R-:W-:Y:S11]  /*7980*/  ISETP.GE.AND P1, PT, R86.reuse, c[0x0][0x1d4], PT ;  /* 0x0000750056007a0c */ /* 0x040ff60003f26270 */
[----:B------:R-:W-:Y:S02]  /*7990*/  @!UPT UIADD3 URZ, URZ, URZ, URZ ;  /* 0x0000003f3f3ff290 */ /* 0x000fe4000fffe03f */
[CC--:B-1-3--:R-:W-:Y:S04]  /*79a0*/  @!P1 LEA R6, P0, R86.reuse, R5.reuse, 0x1 ;  /* 0x0000000556069211 */ /* 0x0cafe800078008ff */
[-C--:B----4-:R-:W-:Y:S02]  /*79b0*/  @!P1 LEA.HI.X R7, R86, R8.reuse, R87, 0x1, P0 ;  /* 0x0000000856079211 */ /* 0x090fe400000f0c57 */
[C---:B------:R-:W-:Y:S11]  /*79c0*/  ISETP.GE.AND P0, PT, R212.reuse, c[0x0][0x1d4], PT ;  /* 0x00007500d4007a0c */ /* 0x040ff60003f06270 */
[----:B------:R-:W-:Y:S02]  /*79d0*/  @!UPT UIADD3 URZ, URZ, URZ, URZ ;  /* 0x0000003f3f3ff290 */ /* 0x000fe4000fffe03f */
[C---:B--2---:R-:W-:Y:S04]  /*79e0*/  @!P0 LEA R4, P2, R212.reuse, R5, 0x1 ;  /* 0x00000005d4048211 */ /* 0x044fe800078408ff */
[----:B------:R-:W-:Y:S02]  /*79f0*/  @!P0 LEA.HI.X R5, R212, R8, R252, 0x1, P2 ;  /* 0x00000008d4058211 */ /* 0x000fe400010f0cfc */
[----:B------:R-:W1:Y:S04]  /*7a00*/  @!P1 LDS.128 R8, [R247+0x2000] ;  /* 0x00200000f7089984 */ /* 0x000e680000000c00 */
[----:B-1----:R-:W-:Y:S04]  /*7a10*/  @!P1 ST.E.128 [R6.64], R8 ;  /* 0x0000000806009985 */ /* 0x002fe8000c101d08 */
[----:B------:R-:W1:Y:S04]  /*7a20*/  @!P0 LDS.128 R8, [R248+0x2000] ;  /* 0x00200000f8088984 */ /* 0x000e680000000c00 */
[----:B-1----:R1:W-:Y:S02]  /*7a30*/  @!P0 ST.E.128 [R4.64], R8 ;  /* 0x0000000804008985 */ /* 0x0023e4000c101d08 */
.L_x_270:
[----:B------:R-:W-:Y:S05]  /*7a40*/  BSYNC B0 ;  /* 0x0000000000007941 */ /* 0x000fea0003800000 */
.L_x_269:
[C---:B------:R-:W-:Y:S02]  /*7a50*/  ISETP.GT.AND P0, PT, R31.reuse, R118, PT ;  /* 0x000000761f00720c */ /* 0x040fe40003f04270 */
[----:B------:R-:W-:Y:S11]  /*7a60*/  IADD3 R31, R31, -0x1, RZ ;  /* 0xffffffff1f1f7810 */ /* 0x000ff60007ffe0ff */
[----:B---3--:R-:W-:Y:S01]  /*7a70*/  @P0 SHF.R.S32.HI R6, RZ, 0x1f, R31 ;  /* 0x0000001fff060819 */ /* 0x008fe2000001141f */
[----:B------:R-:W-:Y:S02]  /*7a80*/  @P0 IMAD R3, R149, R31, RZ ;  /* 0x0000001f95030224 */ /* 0x000fe400078e02ff */
[----:B-12---:R-:W-:Y:S02]  /*7a90*/  @P0 IMAD.MOV.U32 R4, RZ, RZ, R110 ;  /* 0x000000ffff040224 */ /* 0x006fe400078e006e */
[----:B------:R-:W-:Y:S02]  /*7aa0*/  @P0 IMAD.MOV.U32 R5, RZ, RZ, R109 ;  /* 0x000000ffff050224 */ /* 0x000fe400078e006d */
[-C--:B------:R-:W-:Y:S02]  /*7ab0*/  @P0 IMAD R3, R6, R132.reuse, R3 ;  /* 0x0000008406030224 */ /* 0x080fe400078e0203 */
[----:B------:R-:W-:Y:S04]  /*7ac0*/  @P0 IMAD.WIDE.U32 R4, R31, R132, R4 ;  /* 0x000000841f040225 */ /* 0x000fe800078e0004 */
[----:B------:R-:W-:Y:S01]  /*7ad0*/  @P0 IMAD.IADD R3, R5, 0x1, R3 ;  /* 0x0000000105030824 */ /* 0x000fe200078e0203 */
[C---:B------:R-:W-:Y:S04]  /*7ae0*/  @P0 LEA R10, P1, R4.reuse, c[0x0][0x220], 0x1 ;  /* 0x00008800040a0a11 */ /* 0x040fe800078208ff */
[----:B------:R-:W-:Y:S02]  /*7af0*/  @P0 LEA.HI.X R11, R4, c[0x0][0x224], R3, 0x1, P1 ;  /* 0x00008900040b0a11 */ /* 0x000fe400008f0c03 */
[-C--:B----4-:R-:W-:Y:S03]  /*7b00*/  @P0 IADD3 R8, P1, R10, R139.reuse, RZ ;  /* 0x0000008b0a080210 */ /* 0x090fe60007f3e0ff */
[----:B------:R-:W-:Y:S01]  /*7b10*/  @!PT LDS RZ, [RZ] ;  /* 0x00000000fffff984 */ /* 0x000fe20000000800 */
[----:B------:R-:W-:Y:S01]  /*7b20*/  @!PT LDS RZ, [RZ] ;  /* 0x00000000fffff984 */ /* 0x000fe20000000800 */
[----:B------:R-:W-:Y:S01]  /*7b30*/  @!PT LDS RZ, [RZ] ;  /* 0x00000000fffff984 */ /* 0x000fe20000000800 */
[----:B------:R1:W-:Y:S01]  /*7b40*/  @P0 LDGSTS.E.BYPASS.LTC128B.128 [R213+0x2900], [R10.64], !P6 ;  /* 0x029000000ad50fae */ /* 0x0003e2000f101d48 */
[-C--:B------:R-:W-:Y:S02]  /*7b50*/  @P0 IADD3.X R9, R11, R130.reuse, RZ, P1, !PT ;  /* 0x000000820b090210 */ /* 0x080fe40000ffe4ff */
[-C--:B------:R-:W-:Y:S03]  /*7b60*/  @P0 IADD3 R6, P1, R8, R139.reuse, RZ ;  /* 0x0000008b08060210 */ /* 0x080fe60007f3e0ff */
[----:B------:R1:W-:Y:S02]  /*7b70*/  @P0 LDGSTS.E.BYPASS.LTC128B.128 [R213+0x3100], [R8.64], !P6 ;  /* 0x0310000008d50fae */ /* 0x0003e4000f101d48 */
[--C-:B------:R-:W-:Y:S01]  /*7b80*/  @P0 IMAD.X R7, R9, 0x1, R130.reuse, P1 ;  /* 0x0000000109070824 */ /* 0x100fe200008e0682 */
[-C--:B------:R-:W-:Y:S04]  /*7b90*/  @P0 IADD3 R4, P1, R6, R139.reuse, RZ ;  /* 0x0000008b06040210 */ /* 0x080fe80007f3e0ff */
[----:B------:R1:W-:Y:S01]  /*7ba0*/  @P0 LDGSTS.E.BYPASS.LTC128B.128 [R213+0x3900], [R6.64], !P6 ;  /* 0x0390000006d50fae */ /* 0x0003e2000f101d48 */
[----:B------:R-:W-:Y:S01]  /*7bb0*/  @P0 IMAD.X R5, R7, 0x1, R130, P1 ;  /* 0x0000000107050824 */ /* 0x000fe200008e0682 */
[----:B------:R-:W-:Y:S04]  /*7bc0*/  @P0 IADD3 R12, P1, R4, R139, RZ ;  /* 0x0000008b040c0210 */ /* 0x000fe80007f3e0ff */
[----:B------:R1:W-:Y:S01]  /*7bd0*/  @P0 LDGSTS.E.BYPASS.LTC128B.128 [R213+0x4100], [R4.64], !P6 ;  /* 0x0410000004d50fae */ /* 0x0003e2000f101d48 */
[----:B------:R-:W-:Y:S05]  /*7be0*/  @P0 IADD3.X R13, R5, R130, RZ, P1, !PT ;  /* 0x00000082050d0210 */ /* 0x000fea0000ffe4ff */
[----:B------:R1:W-:Y:S04]  /*7bf0*/  @P0 LDGSTS.E.BYPASS.LTC128B.128 [R213+0x4900], [R12.64], !P6 ;  /* 0x049000000cd50fae */ /* 0x0003e8000f101d48 */
[----:B------:R-:W0:Y:S01]  /*7c00*/  LDGDEPBAR ;  /* 0x00000000000079af */ /* 0x000e220000000000 */
[----:B------:R-:W-:-:S05]  /*7c10*/  @P0 BRA `(.L_x_271) ;  /* 0xffffb37000000947 */ /* 0x000fca000383ffff */
[----:B------:R-:W-:Y:S01]  /*7c20*/  WARPSYNC 0xffffffff ;  /* 0xffffffff00007948 */ /* 0x000fe20003800000 */
[----:B------:R-:W-:Y:S06]  /*7c30*/  BAR.SYNC.DEFER_BLOCKING 0x0 ;  /* 0x0000000000007b1d */ /* 0x000fec0000010000 */
.L_x_236:
[----:B------:R-:W-:Y:S01]  /*7c40*/  ISETP.GE.AND P0, PT, R131, 0x1, PT ;  /* 0x000000018300780c */ /* 0x000fe20003f06270 */
[----:B------:R-:W-:Y:S01]  /*7c50*/  BSSY B0, `(.L_x_272) ;  /* 0x000001f000007945 */ /* 0x000fe20003800000 */
[----:B------:R-:W-:-:S11]  /*7c60*/  MOV R0, RZ ;  /* 0x000000ff00007202 */ /* 0x000fd60000000f00 */
[----:B------:R-:W-:Y:S05]  /*7c70*/  @!P0 BRA `(.L_x_273) ;  /* 0x000001c000008947 */ /* 0x000fea0003800000 */
[----:B------:R-:W-:Y:S01]  /*7c80*/  IABS R2, R128 ;  /* 0x0000008000027213 */ /* 0x000fe20000000000 */
[----:B-1----:R-:W-:Y:S01]  /*7c90*/  IMAD.MOV.U32 R4, RZ, RZ, RZ ;  /* 0x000000ffff047224 */ /* 0x002fe200078e00ff */
[----:B------:R-:W-:Y:S02]  /*7ca0*/  IADD3 R6, R138, -0x1, R128 ;  /* 0xffffffff8a067810 */ /* 0x000fe40007ffe080 */
[----:B------:R-:W1:Y:S02]  /*7cb0*/  I2F.RP R0, R2 ;  /* 0x0000000200007306 */ /* 0x000e640000209400 */
[----:B------:R-:W-:-:S06]  /*7cc0*/  IABS R8, R6 ;  /* 0x0000000600087213 */ /* 0x000fcc0000000000 */
[----:B-1----:R-:W1:Y:S02]  /*7cd0*/  MUFU.RCP R0, R0 ;  /* 0x0000000000007308 */ /* 0x002e640000001000 */
[----:B-1----:R-:W-:-:S06]  /*7ce0*/  IADD3 R0, R0, 0xffffffe, RZ ;  /* 0x0ffffffe00007810 */ /* 0x002fcc0007ffe0ff */
[----:B------:R-:W1:Y:S02]  /*7cf0*/  F2I.FTZ.U32.TRUNC.NTZ R5, R0 ;  /* 0x0000000000057305 */ /* 0x000e64000021f000 */
        /* <DEDUP_REMOVED lines=20> */
.L_x_273:
[----:B------:R-:W-:Y:S05]  /*7e40*/  BSYNC B0 ;  /* 0x0000000000007941 */ /* 0x000fea0003800000 */
.L_x_272:
[----:B------:R-:W2:Y:S01]  /*7e50*/  LDL R2, [R1+0x88] ;  /* 0x0000880001027983 */ /* 0x000ea20000100800 */
        /* <DEDUP_REMOVED lines=34> */
[----:B--2---:R-:W-:-:S04]  /*8080*/  IMAD R3, R2, R0, RZ ;  /* 0x0000000002037224 */ /* 0x004fc800078e02ff */
[--C-:B------:R-:W-:Y:S01]  /*8090*/  IMAD.IADD R2, R3, 0x1, R0.reuse ;  /* 0x0000000103027824 */ /* 0x100fe200078e0200 */
[----:B------:R2:W-:Y:S01]  /*80a0*/  STL [R1+0x4], R3 ;  /* 0x0000040301007387 */ /* 0x0005e20000100800 */
[----:B------:R-:W-:-:S03]  /*80b0*/  PRMT R0, RZ, 0x7610, R0 ;  /* 0x00007610ff007816 */ /* 0x000fc60000000000 */
[----:B------:R-:W-:-:S04]  /*80c0*/  IMNMX R229, R138, R2, PT ;  /* 0x000000028ae57217 */ /* 0x000fc80003800200 */
[----:B------:R-:W-:-:S13]  /*80d0*/  ISETP.GT.AND P0, PT, R229, R3, PT ;  /* 0x00000003e500720c */ /* 0x000fda0003f04270 */
[----:B------:R-:W-:Y:S05]  /*80e0*/  @!P0 BRA `(.L_x_274) ;  /* 0x0000b39000008947 */ /* 0x000fea0003800000 */
[----:B--2---:R-:W2:Y:S04]  /*80f0*/  LDL R3, [R1+0x50] ;  /* 0x0000500001037983 */ /* 0x004ea80000100800 */
[----:B-1----:R-:W3:Y:S04]  /*8100*/  LDL R4, [R1+0x54] ;  /* 0x0000540001047983 */ /* 0x002ee80000100800 */
[----:B------:R-:W4:Y:S04]  /*8110*/  LDL R6, [R1] ;  /* 0x0000000001067983 */ /* 0x000f280000100800 */
[----:B------:R-:W4:Y:S04]  /*8120*/  LDL R10, [R1+0x34] ;  /* 0x00003400010a7983 */ /* 0x000f280000100800 */
[----:B------:R-:W4:Y:S04]  /*8130*/  LDL R7, [R1+0x38] ;  /* 0x0000380001077983 */ /* 0x000f280000100800 */
[----:B------:R-:W4:Y:S04]  /*8140*/  LDL R5, [R1+0x80] ;  /* 0x0000800001057983 */ /* 0x000f280000100800 */
[----:B------:R-:W4:Y:S01]  /*8150*/  LDL R9, [R1+0x58] ;  /* 0x0000580001097983 */ /* 0x000f220000100800 */
[----:B------:R-:W-:-:S04]  /*8160*/  ISETP.NE.U32.AND P0, PT, RZ, c[0x0][0x340], PT ;  /* 0x0000d000ff007a0c */ /* 0x000fc80003f05070 */
[----:B------:R-:W-:Y:S02]  /*8170*/  ISETP.NE.AND.EX P3, PT, RZ, c[0x0][0x344], PT, P0 ;  /* 0x0000d100ff007a0c */ /* 0x000fe40003f65300 */
[----:B------:R-:W-:-:S05]  /*8180*/  SHF.R.S32.HI R0, RZ, 0x1f, R142 ;  /* 0x0000001fff007819 */ /* 0x000fca000001148e */
[----:B------:R-:W-:-:S06]  /*8190*/  IMAD R0, R0, c[0x0][0x178], RZ ;  /* 0x00005e0000007a24 */ /* 0x000fcc00078e02ff */
[----:B--2---:R-:W-:-:S04]  /*81a0*/  @P3 IADD3 R2, P0, R3, c[0x0][0x340], RZ ;  /* 0x0000d00003023a10 */ /* 0x004fc80007f1e0ff */
[----:B---3--:R-:W-:-:S05]  /*81b0*/  @P3 IADD3.X R3, R4, c[0x0][0x344], RZ, P0, !PT ;  /* 0x0000d10004033a10 */ /* 0x008fca00007fe4ff */
[----:B------:R1:W5:Y:S01]  /*81c0*/  @P3 LDG.E R8, [R2.64] ;  /* 0x0000000802083981 */ /* 0x000362000c1e1900 */
[----:B------:R-:W-:-:S05]  /*81d0*/  IMAD.MOV.U32 R4, RZ, RZ, c[0x0][0x2c4] ;  /* 0x0000b100ff047624 */ /* 0x000fca00078e00ff */
[----:B------:R-:W-:Y:S01]  /*81e0*/  ISETP.NE.AND P1, PT, R4, 0x1, PT ;  /* 0x000000010400780c */ /* 0x000fe20003f25270 */
[----:B------:R-:W-:Y:S01]  /*81f0*/  IMAD R0, R142, c[0x0][0x17c], R0 ;  /* 0x00005f008e007a24 */ /* 0x000fe200078e0200 */
[----:B------:R-:W-:Y:S02]  /*8200*/  ISETP.NE.U32.AND P0, PT, RZ, c[0x0][0x348], PT ;  /* 0x0000d200ff007a0c */ /* 0x000fe40003f05070 */
[----:B----4-:R-:W-:Y:S02]  /*8210*/  LEA R4, R10, R6, 0x7 ;  /* 0x000000060a047211 */ /* 0x010fe400078e38ff */
[----:B------:R-:W-:Y:S02]  /*8220*/  LOP3.LUT R85, R7, 0xffff, RZ, 0xc0, !PT ;  /* 0x0000ffff07557812 */ /* 0x000fe400078ec0ff */
[----:B------:R-:W-:Y:S01]  /*8230*/  ISETP.NE.AND.EX P0, PT, RZ, c[0x0][0x34c], PT, P0 ;  /* 0x0000d300ff007a0c */ /* 0x000fe20003f05300 */
[----:B------:R-:W2:Y:S03]  /*8240*/  S2R R12, SR_TID.X ;  /* 0x00000000000c7919 */ /* 0x000ea60000002100 */
[----:B------:R-:W-:Y:S01]  /*8250*/  SEL R6, R5, RZ, !P0 ;  /* 0x000000ff05067207 */ /* 0x000fe20004000000 */
[----:B-1----:R-:W-:-:S04]  /*8260*/  IMAD.WIDE.U32 R2, R142, c[0x0][0x178], RZ ;  /* 0x00005e008e027a25 */ /* 0x002fc800078e00ff */
[----:B------:R-:W-:Y:S02]  /*8270*/  IMAD.IADD R3, R3, 0x1, R0 ;  /* 0x0000000103037824 */ /* 0x000fe400078e0200 */
[----:B------:R-:W-:Y:S01]  /*8280*/  @P1 IMAD.HI.U32 R7, R4, c[0x0][0x2c8], RZ ;  /* 0x0000b20004071a27 */ /* 0x000fe200078e00ff */
[----:B------:R-:W-:-:S03]  /*8290*/  SEL R5, R9, RZ, !P0 ;  /* 0x000000ff09057207 */ /* 0x000fc60004000000 */
[----:B------:R-:W-:-:S04]  /*82a0*/  IMAD.WIDE.U32 R2, R85, c[0x0][0x1b8], R2 ;  /* 0x00006e0055027a25 */ /* 0x000fc800078e0002 */
[----:B------:R-:W-:Y:S01]  /*82b0*/  IMAD.MOV.U32 R0, RZ, RZ, R4 ;  /* 0x000000ffff007224 */ /* 0x000fe200078e0004 */
[----:B------:R-:W-:Y:S01]  /*82c0*/  @P1 SHF.R.U32.HI R0, RZ, c[0x0][0x2cc], R7 ;  /* 0x0000b300ff001a19 */ /* 0x000fe20000011607 */
[----:B------:R-:W-:Y:S02]  /*82d0*/  IMAD R3, R85, c[0x0][0x1bc], R3 ;  /* 0x00006f0055037a24 */ /* 0x000fe400078e0203 */
[----:B------:R-:W-:Y:S01]  /*82e0*/  IMAD R6, R6, c[0x0][0x1c0], RZ ;  /* 0x0000700006067a24 */ /* 0x000fe200078e02ff */
[----:B------:R-:W-:Y:S01]  /*82f0*/  SHF.R.S32.HI R7, RZ, 0x1f, R0 ;  /* 0x0000001fff077819 */ /* 0x000fe20000011400 */
[----:B------:R-:W-:-:S04]  /*8300*/  IMAD.WIDE.U32 R2, R5, c[0x0][0x1c0], R2 ;  /* 0x0000700005027a25 */ /* 0x000fc800078e0002 */
[----:B------:R-:W-:Y:S02]  /*8310*/  IMAD R6, R5, c[0x0][0x1c4], R6 ;  /* 0x0000710005067a24 */ /* 0x000fe400078e0206 */
[----:B------:R-:W-:-:S04]  /*8320*/  IMAD.MOV R5, RZ, RZ, -R0 ;  /* 0x000000ffff057224 */ /* 0x000fc800078e0a00 */
[----:B------:R-:W-:Y:S01]  /*8330*/  IMAD R4, R5, c[0x0][0x2c4], R4 ;  /* 0x0000b10005047a24 */ /* 0x000fe200078e0204 */
[----:B------:R-:W-:Y:S01]  /*8340*/  IADD3 R3, R3, R6, RZ ;  /* 0x0000000603037210 */ /* 0x000fe20007ffe0ff */
[----:B------:R-:W-:-:S04]  /*8350*/  IMAD R5, R7, c[0x0][0x1b0], RZ ;  /* 0x00006c0007057a24 */ /* 0x000fc800078e02ff */
[C---:B------:R-:W-:Y:S01]  /*8360*/  IMAD R6, R0.reuse, c[0x0][0x1b4], R5 ;  /* 0x00006d0000067a24 */ /* 0x040fe200078e0205 */
[----:B------:R-:W-:Y:S01]  /*8370*/  SHF.R.S32.HI R5, RZ, 0x1f, R4 ;  /* 0x0000001fff057819 */ /* 0x000fe20000011404 */
[----:B------:R-:W-:Y:S01]  /*8380*/  IMAD.WIDE.U32 R2, R0, c[0x0][0x1b0], R2 ;  /* 0x00006c0000027a25 */ /* 0x000fe200078e0002 */
[----:B--2---:R-:W-:-:S03]  /*8390*/  SHF.R.S32.HI R11, RZ, 0x1f, R12 ;  /* 0x0000001fff0b7819 */ /* 0x004fc6000001140c */
[----:B------:R-:W-:Y:S02]  /*83a0*/  IMAD R0, R5, c[0x0][0x1a8], RZ ;  /* 0x00006a0005007a24 */ /* 0x000fe400078e02ff */
[----:B------:R-:W-:Y:S01]  /*83b0*/  IMAD.IADD R3, R3, 0x1, R6 ;  /* 0x0000000103037824 */ /* 0x000fe200078e0206 */
[----:B------:R-:W-:Y:S01]  /*83c0*/  LEA.HI R11, R11, R12, RZ, 0x3 ;  /* 0x0000000c0b0b7211 */ /* 0x000fe200078f18ff */
[C---:B------:R-:W-:Y:S02]  /*83d0*/  IMAD R0, R4.reuse, c[0x0][0x1ac], R0 ;  /* 0x00006b0004007a24 */ /* 0x040fe400078e0200 */
[----:B------:R-:W-:Y:S01]  /*83e0*/  IMAD.WIDE.U32 R2, R4, c[0x0][0x1a8], R2 ;  /* 0x00006a0004027a25 */ /* 0x000fe200078e0002 */
[----:B------:R-:W-:-:S04]  /*83f0*/  SHF.R.S32.HI R11, RZ, 0x3, R11 ;  /* 0x00000003ff0b7819 */ /* 0x000fc8000001140b */
[----:B------:R-:W-:Y:S02]  /*8400*/  IADD3 R0, R3, R0, RZ ;  /* 0x0000000003007210 */ /* 0x000fe40007ffe0ff */
[----:B------:R-:W-:Y:S01]  /*8410*/  LEA R6, P0, R2, c[0x0][0x160], 0x1 ;  /* 0x0000580002067a11 */ /* 0x000fe200078008ff */
[----:B------:R-:W-:Y:S01]  /*8420*/  IMAD R4, R10, 0x80, R11 ;  /* 0x000000800a047824 */ /* 0x000fe200078e020b */
[----:B------:R-:W-:Y:S02]  /*8430*/  ISETP.GE.AND P2, PT, R244, c[0x0][0x198], PT ;  /* 0x00006600f4007a0c */ /* 0x000fe40003f46270 */
[----:B------:R-:W-:Y:S02]  /*8440*/  LEA.HI.X R5, R2, c[0x0][0x164], R0, 0x1, P0 ;  /* 0x0000590002057a11 */ /* 0x000fe400000f0c00 */
[----:B------:R-:W-:Y:S02]  /*8450*/  IADD3 R95, R229, -0x1, RZ ;  /* 0xffffffffe55f7810 */ /* 0x000fe40007ffe0ff */
[----:B------:R-:W-:Y:S01]  /*8460*/  @!P3 MOV R8, R9 ;  /* 0x000000090008b202 */ /* 0x000fe20000000f00 */
[----:B------:R-:W-:Y:S05]  /*8470*/  BRA.DIV ~URZ, `(.L_x_275) ;  /* 0x0000f0c27f007947 */ /* 0x000fea000b800000 */
[----:B------:R1:W2:Y:S02]  /*8480*/  SHFL.IDX PT, R7, R5, RZ, 0x181f ;  /* 0x00181fff05077589 */ /* 0x0002a400000e0000 */
.L_x_415:
[----:B------:R-:W-:Y:S05]  /*8490*/  BRA.DIV ~URZ, `(.L_x_276) ;  /* 0x0000f1127f007947 */ /* 0x000fea000b800000 */
[----:B------:R3:W4:Y:S02]  /*84a0*/  SHFL.IDX PT, R2, R6, RZ, 0x181f ;  /* 0x00181fff06027589 */ /* 0x00072400000e0000 */
.L_x_416:
[----:B------:R-:W-:Y:S01]  /*84b0*/  IMAD R0, R146, c[0x0][0x2c4], RZ ;  /* 0x0000b10092007a24 */ /* 0x000fe200078e02ff */
[----:B------:R-:W-:Y:S04]  /*84c0*/  BSSY B0, `(.L_x_277) ;  /* 0x0000009000007945 */ /* 0x000fe80003800000 */
[----:B------:R-:W-:-:S13]  /*84d0*/  ISETP.GE.AND P0, PT, R4, R0, PT ;  /* 0x000000000400720c */ /* 0x000fda0003f06270 */
[----:B------:R-:W-:Y:S05]  /*84e0*/  @P0 BRA `(.L_x_278) ;  /* 0x0000006000000947 */ /* 0x000fea0003800000 */
[----:B----4-:R-:W-:-:S04]  /*84f0*/  LEA R2, P0, R244, R2, 0x1 ;  /* 0x00000002f4027211 */ /* 0x010fc800078008ff */
[----:B--2---:R-:W-:-:S05]  /*8500*/  LEA.HI.X R3, R244, R7, R245, 0x1, P0 ;  /* 0x00000007f4037211 */ /* 0x004fca00000f0cf5 */
[----:B------:R-:W-:Y:S01]  /*8510*/  @!PT LDS RZ, [RZ] ;  /* 0x00000000fffff984 */ /* 0x000fe20000000800 */
[----:B------:R-:W-:Y:S01]  /*8520*/  @!PT LDS RZ, [RZ] ;  /* 0x00000000fffff984 */ /* 0x000fe20000000800 */
[----:B------:R-:W-:Y:S01]  /*8530*/  @!PT LDS RZ, [RZ] ;  /* 0x00000000fffff984 */ /* 0x000fe20000000800 */
[----:B------:R2:W-:Y:S04]  /*8540*/  LDGSTS.E.BYPASS.LTC128B.128 [R213+0x5100], [R2.64], !P2 ;  /* 0x0510000002d57fae */ /* 0x0005e8000d101d48 */
.L_x_278:
[----:B------:R-:W-:Y:S05]  /*8550*/  BSYNC B0 ;  /* 0x0000000000007941 */ /* 0x000fea0003800000 */
.L_x_277:
[----:B------:R-:W-:Y:S05]  /*8560*/  BRA.DIV ~URZ, `(.L_x_279) ;  /* 0x0000f0b27f007947 */ /* 0x000fea000b800000 */
[----:B--2---:R2:W1:Y:S04]  /*8570*/  SHFL.IDX PT, R7, R5, 0x1, 0x181f ;  /* 0x00381f0005077f89 */ /* 0x00446800000e0000 */
[----:B----4-:R2:W4:Y:S02]  /*8580*/  SHFL.IDX PT, R2, R6, 0x1, 0x181f ;  /* 0x00381f0006027f89 */ /* 0x01052400000e0000 */
.L_x_417:
[----:B------:R-:W-:Y:S01]  /*8590*/  IADD3 R3, R4, 0x10, RZ ;  /* 0x0000001004037810 */ /* 0x000fe20007ffe0ff */
[----:B------:R-:W-:Y:S03]  /*85a0*/  BSSY B0, `(.L_x_280) ;  /* 0x0000009000007945 */ /* 0x000fe60003800000 */
[----:B------:R-:W-:-:S13]  /*85b0*/  ISETP.GE.AND P0, PT, R3, R0, PT ;  /* 0x000000000300720c */ /* 0x000fda0003f06270 */
[----:B------:R-:W-:Y:S05]  /*85c0*/  @P0 BRA `(.L_x_281) ;  /* 0x0000006000000947 */ /* 0x000fea0003800000 */
[----:B----4-:R-:W-:-:S04]  /*85d0*/  LEA R2, P0, R244, R2, 0x1 ;  /* 0x00000002f4027211 */ /* 0x010fc800078008ff */
[----:B-1----:R-:W-:-:S05]  /*85e0*/  LEA.HI.X R3, R244, R7, R245, 0x1, P0 ;  /* 0x00000007f4037211 */ /* 0x002fca00000f0cf5 */
[----:B------:R-:W-:Y:S01]  /*85f0*/  @!PT LDS RZ, [RZ] ;  /* 0x00000000fffff984 */ /* 0x000fe20000000800 */
[----:B------:R-:W-:Y:S01]  /*8600*/  @!PT LDS RZ, [RZ] ;  /* 0x00000000fffff984 */ /* 0x000fe20000000800 */
[----:B------:R-:W-:Y:S01]  /*8610*/  @!PT LDS RZ, [RZ] ;  /* 0x00000000fffff984 */ /* 0x000fe20000000800 */
[----:B------:R1:W-:Y:S04]  /*8620*/  LDGSTS.E.BYPASS.LTC128B.128 [R213+0x5900], [R2.64], !P2 ;  /* 0x0590000002d57fae */ /* 0x0003e8000d101d48 */
.L_x_281:
[----:B------:R-:W-:Y:S05]  /*8630*/  BSYNC B0 ;  /* 0x0000000000007941 */ /* 0x000fea0003800000 */
.L_x_280:
[----:B------:R-:W-:Y:S05]  /*8640*/  BRA.DIV ~URZ, `(.L_x_282) ;  /* 0x0000f0a27f007947 */ /* 0x000fea000b800000 */
[----:B-1----:R1:W2:Y:S02]  /*8650*/  SHFL.IDX PT, R7, R5, 0x2, 0x181f ;  /* 0x00581f0005077f89 */ /* 0x0022a400000e0000 */
.L_x_418:
[----:B------:R-:W-:Y:S05]  /*8660*/  BRA.DIV ~URZ, `(.L_x_283) ;  /* 0x0000f0f27f007947 */ /* 0x000fea000b800000 */
[----:B----4-:R4:W1:Y:S02]  /*8670*/  SHFL.IDX PT, R2, R6, 0x2, 0x181f ;  /* 0x00581f0006027f89 */ /* 0x01086400000e0000 */
.L_x_419:
[----:B------:R-:W-:Y:S01]  /*8680*/  IADD3 R3, R4, 0x20, RZ ;  /* 0x0000002004037810 */ /* 0x000fe20007ffe0ff */
[----:B------:R-:W-:Y:S03]  /*8690*/  BSSY B0, `(.L_x_284) ;  /* 0x0000009000007945 */ /* 0x000fe60003800000 */
[----:B------:R-:W-:-:S13]  /*86a0*/  ISETP.GE.AND P0, PT, R3, R0, PT ;  /* 0x000000000300720c */ /* 0x000fda0003f06270 */
[----:B------:R-:W-:Y:S05]  /*86b0*/  @P0 BRA `(.L_x_285) ;  /* 0x0000006000000947 */ /* 0x000fea0003800000 */
[----:B-1----:R-:W-:-:S04]  /*86c0*/  LEA R2, P0, R244, R2, 0x1 ;  /* 0x00000002f4027211 */ /* 0x002fc800078008ff */
[----:B--2---:R-:W-:-:S05]  /*86d0*/  LEA.HI.X R3, R244, R7, R245, 0x1, P0 ;  /* 0x00000007f4037211 */ /* 0x004fca00000f0cf5 */
[----:B------:R-:W-:Y:S01]  /*86e0*/  @!PT LDS RZ, [RZ] ;  /* 0x00000000fffff984 */ /* 0x000fe20000000800 */
[----:B------:R-:W-:Y:S01]  /*86f0*/  @!PT LDS RZ, [RZ] ;  /* 0x00000000fffff984 */ /* 0x000fe20000000800 */
[----:B------:R-:W-:Y:S01]  /*8700*/  @!PT LDS RZ, [RZ] ;  /* 0x00000000fffff984 */ /* 0x000fe20000000800 */
[----:B------:R1:W-:Y:S04]  /*8710*/  LDGSTS.E.BYPASS.LTC128B.128 [R213+0x6100], [R2.64], !P2 ;  /* 0x0610000002d57fae */ /* 0x0003e8000d101d48 */
.L_x_285:
[----:B------:R-:W-:Y:S05]  /*8720*/  BSYNC B0 ;  /* 0x0000000000007941 */ /* 0x000fea0003800000 */
.L_x_284:
[----:B------:R-:W-:Y:S05]  /*8730*/  BRA.DIV ~URZ, `(.L_x_286) ;  /* 0x0000f0927f007947 */ /* 0x000fea000b800000 */
[----:B--2---:R2:W3:Y:S04]  /*8740*/  SHFL.IDX PT, R7, R5, 0x3, 0x181f ;  /* 0x00781f0005077f89 */ /* 0x0044e800000e0000 */
[----:B-1----:R2:W1:Y:S02]  /*8750*/  SHFL.IDX PT, R2, R6, 0x3, 0x181f ;  /* 0x00781f0006027f89 */ /* 0x00246400000e0000 */
.L_x_420:
[----:B------:R-:W-:Y:S01]  /*8760*/  IADD3 R3, R4, 0x30, RZ ;  /* 0x0000003004037810 */ /* 0x000fe20007ffe0ff */
[----:B------:R-:W-:Y:S03]  /*8770*/  BSSY B0, `(.L_x_287) ;  /* 0x0000009000007945 */ /* 0x000fe60003800000 */
[----:B------:R-:W-:-:S13]  /*8780*/  ISETP.GE.AND P0, PT, R3, R0, PT ;  /* 0x000000000300720c */ /* 0x000fda0003f06270 */
[----:B------:R-:W-:Y:S05]  /*8790*/  @P0 BRA `(.L_x_288) ;  /* 0x0000006000000947 */ /* 0x000fea0003800000 */
[----:B-1----:R-:W-:-:S04]  /*87a0*/  LEA R2, P0, R244, R2, 0x1 ;  /* 0x00000002f4027211 */ /* 0x002fc800078008ff */
[----:B---3--:R-:W-:-:S05]  /*87b0*/  LEA.HI.X R3, R244, R7, R245, 0x1, P0 ;  /* 0x00000007f4037211 */ /* 0x008fca00000f0cf5 */
[----:B------:R-:W-:Y:S01]  /*87c0*/  @!PT LDS RZ, [RZ] ;  /* 0x00000000fffff984 */ /* 0x000fe20000000800 */
[----:B------:R-:W-:Y:S01]  /*87d0*/  @!PT LDS RZ, [RZ] ;  /* 0x00000000fffff984 */ /* 0x000fe20000000800 */
[----:B------:R-:W-:Y:S01]  /*87e0*/  @!PT LDS RZ, [RZ] ;  /* 0x00000000fffff984 */ /* 0x000fe20000000800 */
[----:B------:R1:W-:Y:S04]  /*87f0*/  LDGSTS.E.BYPASS.LTC128B.128 [R213+0x6900], [R2.64], !P2 ;  /* 0x0690000002d57fae */ /* 0x0003e8000d101d48 */
.L_x_288:
[----:B------:R-:W-:Y:S05]  /*8800*/  BSYNC B0 ;  /* 0x0000000000007941 */ /* 0x000fea0003800000 */
.L_x_287:
[----:B------:R-:W-:Y:S05]  /*8810*/  BRA.DIV ~URZ, `(.L_x_289) ;  /* 0x0000f0827f007947 */ /* 0x000fea000b800000 */
[----:B---3--:R3:W2:Y:S02]  /*8820*/  SHFL.IDX PT, R7, R5, 0x4, 0x181f ;  /* 0x00981f0005077f89 */ /* 0x0086a400000e0000 */
.L_x_421:
[----:B------:R-:W-:Y:S05]  /*8830*/  BRA.DIV ~URZ, `(.L_x_290) ;  /* 0x0000f0d27f007947 */ /* 0x000fea000b800000 */
[----:B-1----:R1:W3:Y:S02]  /*8840*/  SHFL.IDX PT, R2, R6, 0x4, 0x181f ;  /* 0x00981f0006027f89 */ /* 0x0022e400000e0000 */
.L_x_422:
[----:B------:R-:W-:Y:S01]  /*8850*/  IADD3 R3, R4, 0x40, RZ ;  /* 0x0000004004037810 */ /* 0x000fe20007ffe0ff */
[----:B------:R-:W-:Y:S03]  /*8860*/  BSSY B0, `(.L_x_291) ;  /* 0x0000009000007945 */ /* 0x000fe60003800000 */
[----:B------:R-:W-:-:S13]  /*8870*/  ISETP.GE.AND P0, PT, R3, R0, PT ;  /* 0x000000000300720c */ /* 0x000fda0003f06270 */
[----:B------:R-:W-:Y:S05]  /*8880*/  @P0 BRA `(.L_x_292) ;  /* 0x0000006000000947 */ /* 0x000fea0003800000 */
[----:B---3--:R-:W-:-:S04]  /*8890*/  LEA R2, P0, R244, R2, 0x1 ;  /* 0x00000002f4027211 */ /* 0x008fc800078008ff */
[----:B--2---:R-:W-:-:S05]  /*88a0*/  LEA.HI.X R3, R244, R7, R245, 0x1, P0 ;  /* 0x00000007f4037211 */ /* 0x004fca00000f0cf5 */
[----:B------:R-:W-:Y:S01]  /*88b0*/  @!PT LDS RZ, [RZ] ;  /* 0x00000000fffff984 */ /* 0x000fe20000000800 */
[----:B------:R-:W-:Y:S01]  /*88c0*/  @!PT LDS RZ, [RZ] ;  /* 0x00000000fffff984 */ /* 0x000fe20000000800 */
[----:B------:R-:W-:Y:S01]  /*88d0*/  @!PT LDS RZ, [RZ] ;  /* 0x00000000fffff984 */ /* 0x000fe20000000800 */
[----:B------:R2:W-:Y:S04]  /*88e0*/  LDGSTS.E.BYPASS.LTC128B.128 [R213+0x7100], [R2.64], !P2 ;  /* 0x0710000002d57fae */ /* 0x0005e8000d101d48 */
.L_x_292:
[----:B------:R-:W-:Y:S05]  /*88f0*/  BSYNC B0 ;  /* 0x0000000000007941 */ /* 0x000fea0003800000 */
.L_x_291:
[----:B------:R-:W-:Y:S05]  /*8900*/  BRA.DIV ~URZ, `(.L_x_293) ;  /* 0x0000f0727f007947 */ /* 0x000fea000b800000 */
[----:B--2---:R2:W1:Y:S04]  /*8910*/  SHFL.IDX PT, R7, R5, 0x5, 0x181f ;  /* 0x00b81f0005077f89 */ /* 0x00446800000e0000 */
[----:B---3--:R2:W3:Y:S02]  /*8920*/  SHFL.IDX PT, R2, R6, 0x5, 0x181f ;  /* 0x00b81f0006027f89 */ /* 0x0084e400000e0000 */
.L_x_423:
[----:B------:R-:W-:Y:S01]  /*8930*/  IADD3 R3, R4, 0x50, RZ ;  /* 0x0000005004037810 */ /* 0x000fe20007ffe0ff */
[----:B------:R-:W-:Y:S03]  /*8940*/  BSSY B0, `(.L_x_294) ;  /* 0x0000009000007945 */ /* 0x000fe60003800000 */
[----:B------:R-:W-:-:S13]  /*8950*/  ISETP.GE.AND P0, PT, R3, R0, PT ;  /* 0x000000000300720c */ /* 0x000fda0003f06270 */
[----:B------:R-:W-:Y:S05]  /*8960*/  @P0 BRA `(.L_x_295) ;  /* 0x0000006000000947 */ /* 0x000fea0003800000 */
[----:B---3--:R-:W-:-:S04]  /*8970*/  LEA R2, P0, R244, R2, 0x1 ;  /* 0x00000002f4027211 */ /* 0x008fc800078008ff */
[----:B-1----:R-:W-:-:S05]  /*8980*/  LEA.HI.X R3, R244, R7, R245, 0x1, P0 ;  /* 0x00000007f4037211 */ /* 0x002fca00000f0cf5 */
[----:B------:R-:W-:Y:S01]  /*8990*/  @!PT LDS RZ, [RZ] ;  /* 0x00000000fffff984 */ /* 0x000fe20000000800 */
[----:B------:R-:W-:Y:S01]  /*89a0*/  @!PT LDS RZ, [RZ] ;  /* 0x00000000fffff984 */ /* 0x000fe20000000800 */
[----:B------:R-:W-:Y:S01]  /*89b0*/  @!PT LDS RZ, [RZ] ;  /* 0x00000000fffff984 */ /* 0x000fe20000000800 */
[----:B------:R1:W-:Y:S04]  /*89c0*/  LDGSTS.E.BYPASS.LTC128B.128 [R213+0x7900], [R2.64], !P2 ;  /* 0x0790000002d57fae */ /* 0x0003e8000d101d48 */
.L_x_295:
[----:B------:R-:W-:Y:S05]  /*89d0*/  BSYNC B0 ;  /* 0x0000000000007941 */ /* 0x000fea0003800000 */
.L_x_294:
[----:B------:R-:W-:Y:S05]  /*89e0*/  BRA.DIV ~URZ, `(.L_x_296) ;  /* 0x0000f0627f007947 */ /* 0x000fea000b800000 */
[----:B-1----:R1:W2:Y:S02]  /*89f0*/  SHFL.IDX PT, R7, R5, 0x6, 0x181f ;  /* 0x00d81f0005077f89 */ /* 0x0022a400000e0000 */
.L_x_424:
[----:B------:R-:W-:Y:S05]  /*8a00*/  BRA.DIV ~URZ, `(.L_x_297) ;  /* 0x0000f0b27f007947 */ /* 0x000fea000b800000 */
[----:B---3--:R3:W1:Y:S02]  /*8a10*/  SHFL.IDX PT, R2, R6, 0x6, 0x181f ;  /* 0x00d81f0006027f89 */ /* 0x00866400000e0000 */
.L_x_425:
        /* <DEDUP_REMOVED lines=10> */
.L_x_299:
[----:B------:R-:W-:Y:S05]  /*8ac0*/  BSYNC B0 ;  /* 0x0000000000007941 */ /* 0x000fea0003800000 */
.L_x_298:
[----:B------:R-:W-:Y:S05]  /*8ad0*/  BRA.DIV ~URZ, `(.L_x_300) ;  /* 0x0000f0527f007947 */ /* 0x000fea000b800000 */
[----:B-12---:R-:W1:Y:S04]  /*8ae0*/  SHFL.IDX PT, R5, R5, 0x7, 0x181f ;  /* 0x00f81f0005057f89 */ /* 0x006e6800000e0000 */
[----:B------:R2:W3:Y:S02]  /*8af0*/  SHFL.IDX PT, R3, R6, 0x7, 0x181f ;  /* 0x00f81f0006037f89 */ /* 0x0004e400000e0000 */
.L_x_426:
[----:B------:R-:W-:Y:S01]  /*8b00*/  IADD3 R2, R4, 0x70, RZ ;  /* 0x0000007004027810 */ /* 0x000fe20007ffe0ff */
[----:B-----5:R-:W-:-:S03]  /*8b10*/  IMAD.WIDE.U32 R184, R8, c[0x0][0x2b0], RZ ;  /* 0x0000ac0008b87a25 */ /* 0x020fc600078e00ff */
[----:B------:R-:W-:Y:S02]  /*8b20*/  ISETP.GE.AND P0, PT, R2, R0, PT ;  /* 0x000000000200720c */ /* 0x000fe40003f06270 */
[----:B------:R2:W-:Y:S11]  /*8b30*/  STL.64 [R1+0x20], R184 ;  /* 0x000020b801007387 */ /* 0x0005f60000100a00 */
[----:B---3--:R-:W-:-:S04]  /*8b40*/  @!P0 LEA R2, P1, R244, R3, 0x1 ;  /* 0x00000003f4028211 */ /* 0x008fc800078208ff */
[----:B-1----:R-:W-:-:S05]  /*8b50*/  @!P0 LEA.HI.X R3, R244, R5, R245, 0x1, P1 ;  /* 0x00000005f4038211 */ /* 0x002fca00008f0cf5 */
[----:B------:R-:W-:Y:S01]  /*8b60*/  @!PT LDS RZ, [RZ] ;  /* 0x00000000fffff984 */ /* 0x000fe20000000800 */
[----:B------:R-:W-:Y:S01]  /*8b70*/  @!PT LDS RZ, [RZ] ;  /* 0x00000000fffff984 */ /* 0x000fe20000000800 */
[----:B------:R-:W-:Y:S01]  /*8b80*/  @!PT LDS RZ, [RZ] ;  /* 0x00000000fffff984 */ /* 0x000fe20000000800 */
[----:B------:R1:W-:Y:S04]  /*8b90*/  @!P0 LDGSTS.E.BYPASS.LTC128B.128 [R213+0x8900], [R2.64], !P2 ;  /* 0x0890000002d58fae */ /* 0x0003e8000d101d48 */
[----:B------:R-:W0:Y:S01]  /*8ba0*/  LDGDEPBAR ;  /* 0x00000000000079af */ /* 0x000e220000000000 */
[----:B------:R-:W-:Y:S01]  /*8bb0*/  WARPSYNC 0xffffffff ;  /* 0xffffffff00007948 */ /* 0x000fe20003800000 */
[----:B-1----:R-:W-:-:S05]  /*8bc0*/  SHF.R.S32.HI R2, RZ, 0x1f, R8 ;  /* 0x0000001fff027819 */ /* 0x002fca0000011408 */
[----:B------:R-:W-:-:S04]  /*8bd0*/  IMAD R2, R2, c[0x0][0x2b0], RZ ;  /* 0x0000ac0002027a24 */ /* 0x000fc800078e02ff */
[----:B------:R-:W-:-:S04]  /*8be0*/  IMAD R2, R8, c[0x0][0x2b4], R2 ;  /* 0x0000ad0008027a24 */ /* 0x000fc800078e0202 */
[----:B------:R-:W-:-:S05]  /*8bf0*/  IMAD.IADD R182, R185, 0x1, R2 ;  /* 0x00000001b9b67824 */ /* 0x000fca00078e0202 */
[----:B------:R2:W-:Y:S02]  /*8c00*/  STL [R1+0x28], R182 ;  /* 0x000028b601007387 */ /* 0x0005e40000100800 */
[----:B------:R-:W3:Y:S04]  /*8c10*/  LDL R183, [R1] ;  /* 0x0000000001b77983 */ /* 0x000ee80000100800 */
[----:B------:R-:W5:Y:S01]  /*8c20*/  LDL R186, [R1+0x2c] ;  /* 0x00002c0001ba7983 */ /* 0x000f620000100800 */
[----:B------:R-:W-:Y:S02]  /*8c30*/  IMAD.MOV.U32 R90, RZ, RZ, 0x50 ;  /* 0x00000050ff5a7424 */ /* 0x000fe400078e00ff */
[----:B------:R-:W-:Y:S02]  /*8c40*/  IMAD.MOV.U32 R96, RZ, RZ, c[0x0][0x2b8] ;  /* 0x0000ae00ff607624 */ /* 0x000fe400078e00ff */
[----:B------:R-:W-:Y:S01]  /*8c50*/  IMAD R90, R229, R90, -0x50 ;  /* 0xffffffb0e55a7424 */ /* 0x000fe200078e025a */
[----:B------:R-:W-:Y:S02]  /*8c60*/  BAR.SYNC.DEFER_BLOCKING 0x0 ;  /* 0x0000000000007b1d */ /* 0x000fe40000010000 */
[----:B------:R-:W-:Y:S01]  /*8c70*/  ISETP.NE.AND P1, PT, R96, 0x1, PT ;  /* 0x000000016000780c */ /* 0x000fe20003f25270 */
[----:B------:R-:W-:-:S02]  /*8c80*/  IMAD.MOV.U32 R214, RZ, RZ, RZ ;  /* 0x000000ffffd67224 */ /* 0x000fc400078e00ff */
[----:B---3--:R-:W-:-:S05]  /*8c90*/  IMAD.IADD R3, R183, 0x1, R90 ;  /* 0x00000001b7037824 */ /* 0x008fca00078e025a */
[C---:B------:R-:W-:Y:S01]  /*8ca0*/  ISETP.GE.AND P0, PT, R3.reuse, R131, PT ;  /* 0x000000830300720c */ /* 0x040fe20003f06270 */
[----:B-----5:R-:W-:-:S03]  /*8cb0*/  IMAD.IADD R3, R3, 0x1, R186 ;  /* 0x0000000103037824 */ /* 0x020fc600078e02ba */
[----:B------:R-:W-:Y:S01]  /*8cc0*/  ISETP.GT.OR P0, PT, R183, 0x4f, P0 ;  /* 0x0000004fb700780c */ /* 0x000fe20000704670 */
[----:B------:R-:W-:-:S04]  /*8cd0*/  @P1 IMAD.HI.U32 R4, R3, c[0x0][0x2bc], RZ ;  /* 0x0000af0003041a27 */ /* 0x000fc800078e00ff */
[----:B------:R-:W-:Y:S01]  /*8ce0*/  IMAD.MOV.U32 R2, RZ, RZ, R3 ;  /* 0x000000ffff027224 */ /* 0x000fe200078e0003 */
[----:B------:R-:W-:-:S07]  /*8cf0*/  @P1 SHF.R.U32.HI R2, RZ, c[0x0][0x2c0], R4 ;  /* 0x0000b000ff021a19 */ /* 0x000fce0000011604 */
[----:B------:R-:W-:-:S04]  /*8d00*/  @!P0 IADD3 R5, P1, R2, R184, RZ ;  /* 0x000000b802058210 */ /* 0x000fc80007f3e0ff */
[----:B--2-4-:R-:W-:Y:S02]  /*8d10*/  @!P0 LEA.HI.X.SX32 R6, R2, R182, 0x1, P1 ;  /* 0x000000b602068211 */ /* 0x014fe400008f0eff */
[----:B------:R-:W-:-:S04]  /*8d20*/  @!P0 LEA R4, P1, R5, c[0x0][0x2a0], 0x2 ;  /* 0x0000a80005048a11 */ /* 0x000fc800078210ff */
[----:B------:R-:W-:-:S05]  /*8d30*/  @!P0 LEA.HI.X R5, R5, c[0x0][0x2a4], R6, 0x2, P1 ;  /* 0x0000a90005058a11 */ /* 0x000fca00008f1406 */
[----:B------:R1:W2:Y:S01]  /*8d40*/  @!P0 LDG.E R214, [R4.64] ;  /* 0x0000000804d68981 */ /* 0x0002a2000c1e1900 */
[----:B------:R-:W-:-:S04]  /*8d50*/  IMAD.MOV R2, RZ, RZ, -R2 ;  /* 0x000000ffff027224 */ /* 0x000fc800078e0a02 */
[----:B------:R-:W-:Y:S01]  /*8d60*/  IMAD R223, R2, c[0x0][0x2b8], R3 ;  /* 0x0000ae0002df7a24 */ /* 0x000fe200078e0203 */
[----:B------:R-:W3:Y:S04]  /*8d70*/  S2R R7, SR_TID.X ;  /* 0x0000000000077919 */ /* 0x000ee80000002100 */
[----:B------:R-:W-:Y:S01]  /*8d80*/  SHF.R.S32.HI R88, RZ, 0x1f, R223 ;  /* 0x0000001fff587819 */ /* 0x000fe200000114df */
[----:B------:R-:W-:-:S04]  /*8d90*/  IMAD.WIDE.U32 R2, R223, c[0x0][0x1e0], RZ ;  /* 0x00007800df027a25 */ /* 0x000fc800078e00ff */
[----:B-1----:R-:W-:-:S04]  /*8da0*/  IMAD R4, R88, c[0x0][0x1e0], RZ ;  /* 0x0000780058047a24 */ /* 0x002fc800078e02ff */
[----:B------:R-:W-:-:S04]  /*8db0*/  IMAD R4, R223, c[0x0][0x1e4], R4 ;  /* 0x00007900df047a24 */ /* 0x000fc800078e0204 */
[----:B------:R-:W-:Y:S02]  /*8dc0*/  IMAD.IADD R3, R3, 0x1, R4 ;  /* 0x0000000103037824 */ /* 0x000fe400078e0204 */
[----:B------:R-:W-:-:S04]  /*8dd0*/  IMAD.WIDE.U32 R180, R85, c[0x0][0x1e8], RZ ;  /* 0x00007a0055b47a25 */ /* 0x000fc800078e00ff */
[----:B------:R-:W-:Y:S01]  /*8de0*/  IMAD R97, R85, c[0x0][0x1ec], R181 ;  /* 0x00007b0055617a24 */ /* 0x000fe200078e02b5 */
[----:B---3--:R-:W-:-:S04]  /*8df0*/  SHF.R.S32.HI R9, RZ, 0x1f, R7 ;  /* 0x0000001fff097819 */ /* 0x008fc80000011407 */
[----:B------:R-:W-:Y:S01]  /*8e00*/  LEA.HI R9, R9, R7, RZ, 0x3 ;  /* 0x0000000709097211 */ /* 0x000fe200078f18ff */
[----:B------:R-:W-:-:S03]  /*8e10*/  IMAD R94, R95, -0x50, R131 ;  /* 0xffffffb05f5e7824 */ /* 0x000fc600078e0283 */
[----:B------:R-:W-:-:S05]  /*8e20*/  SHF.R.S32.HI R9, RZ, 0x3, R9 ;  /* 0x00000003ff097819 */ /* 0x000fca0000011409 */
[----:B------:R-:W-:-:S05]  /*8e30*/  IMAD.IADD R84, R94, 0x1, -R9 ;  /* 0x000000015e547824 */ /* 0x000fca00078e0a09 */
[C---:B------:R-:W-:Y:S02]  /*8e40*/  ISETP.GE.AND P1, PT, R84.reuse, 0x1, PT ;  /* 0x000000015400780c */ /* 0x040fe40003f26270 */
[----:B------:R-:W-:-:S11]  /*8e50*/  ISETP.GE.AND P4, PT, R84, 0x21, PT ;  /* 0x000000215400780c */ /* 0x000fd60003f86270 */
[----:B------:R-:W-:Y:S01]  /*8e60*/  @P1 ISETP.GE.AND P5, PT, R244, c[0x0][0x1d4], PT ;  /* 0x00007500f4001a0c */ /* 0x000fe20003fa6270 */
[----:B------:R-:W-:Y:S04]  /*8e70*/  STL.64 [R1+0x18], R180 ;  /* 0x000018b401007387 */ /* 0x000fe80000100a00 */
[----:B------:R-:W-:Y:S01]  /*8e80*/  STL [R1+0x14], R97 ;  /* 0x0000146101007387 */ /* 0x000fe20000100800 */
[----:B------:R-:W-:Y:S01]  /*8e90*/  BSSY B0, `(.L_x_301) ;  /* 0x000002a000007945 */ /* 0x000fe20003800000 */
[----:B--2---:R-:W-:Y:S01]  /*8ea0*/  SHF.R.S32.HI R89, RZ, 0x1f, R214 ;  /* 0x0000001fff597819 */ /* 0x004fe200000114d6 */
[----:B------:R-:W-:-:S04]  /*8eb0*/  IMAD.WIDE.U32 R2, R214, c[0x0][0x1f0], R2 ;  /* 0x00007c00d6027a25 */ /* 0x000fc800078e0002 */
[----:B------:R-:W-:Y:S01]  /*8ec0*/  IMAD R5, R89, c[0x0][0x1f0], RZ ;  /* 0x00007c0059057a24 */ /* 0x000fe200078e02ff */
[----:B------:R-:W-:-:S03]  /*8ed0*/  IADD3 R4, P0, R2, R180, RZ ;  /* 0x000000b402047210 */ /* 0x000fc60007f1e0ff */
[----:B------:R-:W-:-:S05]  /*8ee0*/  IMAD R5, R214, c[0x0][0x1f4], R5 ;  /* 0x00007d00d6057a24 */ /* 0x000fca00078e0205 */
[----:B------:R-:W-:Y:S02]  /*8ef0*/  IADD3.X R3, R97, R3, R5, P0, !PT ;  /* 0x0000000361037210 */ /* 0x000fe400007fe405 */
[----:B------:R-:W-:-:S04]  /*8f00*/  LEA R2, P0, R4, c[0x0][0x1c8], 0x1 ;  /* 0x0000720004027a11 */ /* 0x000fc800078008ff */
[----:B------:R-:W-:Y:S02]  /*8f10*/  LEA.HI.X R8, R4, c[0x0][0x1cc], R3, 0x1, P0 ;  /* 0x0000730004087a11 */ /* 0x000fe400000f0c03 */
[----:B------:R-:W1:Y:S04]  /*8f20*/  SHFL.IDX PT, R3, R2, RZ, 0x181f ;  /* 0x00181fff02037589 */ /* 0x000e6800000e0000 */
[----:B------:R-:W2:Y:S04]  /*8f30*/  SHFL.IDX PT, R4, R2, 0x1, 0x181f ;  /* 0x00381f0002047f89 */ /* 0x000ea800000e0000 */
[----:B------:R-:W3:Y:S04]  /*8f40*/  SHFL.IDX PT, R7, R8, RZ, 0x181f ;  /* 0x00181fff08077589 */ /* 0x000ee800000e0000 */
[----:B------:R-:W4:Y:S01]  /*8f50*/  SHFL.IDX PT, R5, R8, 0x1, 0x181f ;  /* 0x00381f0008057f89 */ /* 0x000f2200000e0000 */
[----:B------:R-:W-:-:S03]  /*8f60*/  ISETP.GE.AND P0, PT, R84, 0x11, PT ;  /* 0x000000115400780c */ /* 0x000fc60003f06270 */
[----:B------:R-:W5:Y:S04]  /*8f70*/  SHFL.IDX PT, R9, R2, 0x2, 0x181f ;  /* 0x00581f0002097f89 */ /* 0x000f6800000e0000 */
[----:B------:R-:W-:Y:S01]  /*8f80*/  SHFL.IDX PT, R10, R2, 0x3, 0x181f ;  /* 0x00781f00020a7f89 */ /* 0x000fe200000e0000 */
[----:B-1----:R-:W-:-:S03]  /*8f90*/  @P1 LEA R6, P2, R244, R3, 0x1 ;  /* 0x00000003f4061211 */ /* 0x002fc600078408ff */
[----:B------:R-:W1:Y:S02]  /*8fa0*/  SHFL.IDX PT, R11, R8, 0x2, 0x181f ;  /* 0x00581f00080b7f89 */ /* 0x000e6400000e0000 */
[C---:B--2---:R-:W-:Y:S02]  /*8fb0*/  @P0 LEA R4, P3, R244.reuse, R4, 0x1 ;  /* 0x00000004f4040211 */ /* 0x044fe400078608ff */
[----:B------:R-:W2:Y:S01]  /*8fc0*/  SHFL.IDX PT, R3, R8, 0x3, 0x181f ;  /* 0x00781f0008037f89 */ /* 0x000ea200000e0000 */
[C-C-:B---3--:R-:W-:Y:S02]  /*8fd0*/  @P1 LEA.HI.X R7, R244.reuse, R7, R245.reuse, 0x1, P2 ;  /* 0x00000007f4071211 */ /* 0x148fe400010f0cf5 */
[C---:B------:R-:W-:Y:S02]  /*8fe0*/  @P0 ISETP.GE.AND P2, PT, R244.reuse, c[0x0][0x1d4], PT ;  /* 0x00007500f4000a0c */ /* 0x040fe40003f46270 */
[----:B----4-:R-:W-:Y:S01]  /*8ff0*/  @P0 LEA.HI.X R5, R244, R5, R245, 0x1, P3 ;  /* 0x00000005f4050211 */ /* 0x010fe200018f0cf5 */
[----:B------:R5:W-:Y:S01]  /*9000*/  @P1 LDGSTS.E.BYPASS.LTC128B.128 [R213+0x2900], [R6.64], !P5 ;  /* 0x0290000006d51fae */ /* 0x000be2000e901d48 */
[----:B------:R-:W-:-:S02]  /*9010*/  ISETP.GE.AND P3, PT, R84, 0x31, PT ;  /* 0x000000315400780c */ /* 0x000fc40003f66270 */
[----:B------:R-:W-:-:S07]  /*9020*/  @P4 ISETP.GE.AND P5, PT, R244, c[0x0][0x1d4], PT ;  /* 0x00007500f4004a0c */ /* 0x000fce0003fa6270 */
[----:B------:R3:W-:Y:S04]  /*9030*/  @P0 LDGSTS.E.BYPASS.LTC128B.128 [R213+0x3100], [R4.64], !P2 ;  /* 0x0310000004d50fae */ /* 0x0007e8000d101d48 */
[C---:B------:R-:W-:Y:S02]  /*9040*/  @P3 ISETP.GE.AND P0, PT, R244.reuse, c[0x0][0x1d4], PT ;  /* 0x00007500f4003a0c */ /* 0x040fe40003f06270 */
[----:B-----5:R-:W-:-:S04]  /*9050*/  @P4 LEA R6, P2, R244, R9, 0x1 ;  /* 0x00000009f4064211 */ /* 0x020fc800078408ff */
[----:B-1----:R-:W-:-:S05]  /*9060*/  @P4 LEA.HI.X R7, R244, R11, R245, 0x1, P2 ;  /* 0x0000000bf4074211 */ /* 0x002fca00010f0cf5 */
[----:B------:R1:W-:Y:S01]  /*9070*/  @P4 LDGSTS.E.BYPASS.LTC128B.128 [R213+0x3900], [R6.64], !P5 ;  /* 0x0390000006d54fae */ /* 0x0003e2000e901d48 */
[----:B---3--:R-:W-:-:S04]  /*9080*/  @P3 LEA R4, P1, R244, R10, 0x1 ;  /* 0x0000000af4043211 */ /* 0x008fc800078208ff */
[----:B--2---:R-:W-:-:S05]  /*9090*/  @P3 LEA.HI.X R5, R244, R3, R245, 0x1, P1 ;  /* 0x00000003f4053211 */ /* 0x004fca00008f0cf5 */
[----:B------:R1:W-:Y:S01]  /*90a0*/  @P3 LDGSTS.E.BYPASS.LTC128B.128 [R213+0x4100], [R4.64], !P0 ;  /* 0x0410000004d53fae */ /* 0x0003e2000c101d48 */
[----:B------:R-:W-:-:S03]  /*90b0*/  ISETP.GE.AND P0, PT, R84, 0x41, PT ;  /* 0x000000415400780c */ /* 0x000fc60003f06270 */
[----:B------:R-:W2:Y:S04]  /*90c0*/  SHFL.IDX PT, R2, R2, 0x4, 0x181f ;  /* 0x00981f0002027f89 */ /* 0x000ea800000e0000 */
[----:B------:R1:W3:Y:S06]  /*90d0*/  SHFL.IDX PT, R3, R8, 0x4, 0x181f ;  /* 0x00981f0008037f89 */ /* 0x0002ec00000e0000 */
[----:B------:R-:W-:Y:S05]  /*90e0*/  @!P0 BRA `(.L_x_302) ;  /* 0x0000004000008947 */ /* 0x000fea0003800000 */
[C---:B------:R-:W-:Y:S02]  /*90f0*/  ISETP.GE.AND P0, PT, R244.reuse, c[0x0][0x1d4], PT ;  /* 0x00007500f4007a0c */ /* 0x040fe40003f06270 */
[----:B--2---:R-:W-:-:S04]  /*9100*/  LEA R2, P1, R244, R2, 0x1 ;  /* 0x00000002f4027211 */ /* 0x004fc800078208ff */
[----:B---3--:R-:W-:-:S07]  /*9110*/  LEA.HI.X R3, R244, R3, R245, 0x1, P1 ;  /* 0x00000003f4037211 */ /* 0x008fce00008f0cf5 */
[----:B------:R2:W-:Y:S02]  /*9120*/  LDGSTS.E.BYPASS.LTC128B.128 [R213+0x4900], [R2.64], !P0 ;  /* 0x0490000002d57fae */ /* 0x0005e4000c101d48 */
.L_x_302:
[----:B------:R-:W-:Y:S05]  /*9130*/  BSYNC B0 ;  /* 0x0000000000007941 */ /* 0x000fea0003800000 */
.L_x_301:
[----:B------:R-:W-:Y:S01]  /*9140*/  ISETP.LT.AND P0, PT, RZ, c[0x0][0x27c], PT ;  /* 0x00009f00ff007a0c */ /* 0x000fe20003f01270 */
[----:B------:R-:W0:-:S12]  /*9150*/  LDGDEPBAR ;  /* 0x00000000000079af */ /* 0x000e180000000000 */
[----:B------:R-:W-:Y:S05]  /*9160*/  @P0 BRA `(.L_x_303) ;  /* 0x0000002000000947 */ /* 0x000fea0003800000 */
[----:B------:R-:W-:-:S04]  /*9170*/  DEPBAR.LE SB0, 0x1 ;  /* 0x000080400000791a */ /* 0x000fc80000000000 */
[----:B------:R-:W-:Y:S05]  /*9180*/  BRA `(.L_x_304) ;  /* 0x0000352000007947 */ /* 0x000fea0003800000 */
.L_x_303:
[----:B------:R-:W4:Y:S01]  /*9190*/  LDL R25, [R1+0x34] ;  /* 0x0000340001197983 */ /* 0x000f220000100800 */
[----:B--2---:R-:W-:Y:S01]  /*91a0*/  SHF.R.S32.HI R2, RZ, 0x1f, R129 ;  /* 0x0000001fff027819 */ /* 0x004fe20000011481 */
[----:B------:R-:W-:Y:S01]  /*91b0*/  ULDC.U8 UR4, c[0x0][0x298] ;  /* 0x0000a60000047ab9 */ /* 0x000fe20000000000 */
[C---:B-1----:R-:W-:Y:S01]  /*91c0*/  IMAD.WIDE.U32 R4, R129.reuse, c[0x0][0x290], RZ ;  /* 0x0000a40081047a25 */ /* 0x042fe200078e00ff */
[----:B------:R-:W-:Y:S01]  /*91d0*/  ISETP.NE.AND P2, PT, RZ, UR4, PT ;  /* 0x00000004ff007c0c */ /* 0x000fe2000bf45270 */
[----:B------:R-:W-:Y:S02]  /*91e0*/  BSSY B2, `(.L_x_304) ;  /* 0x000034c000027945 */ /* 0x000fe40003800000 */
[C---:B------:R-:W-:Y:S02]  /*91f0*/  IMAD R7, R2.reuse, c[0x0][0x280], RZ ;  /* 0x0000a00002077a24 */ /* 0x040fe400078e02ff */
[----:B------:R-:W-:Y:S02]  /*9200*/  IMAD R6, R2, c[0x0][0x290], RZ ;  /* 0x0000a40002067a24 */ /* 0x000fe400078e02ff */
[----:B---3--:R-:W-:-:S04]  /*9210*/  IMAD.WIDE.U32 R2, R129, c[0x0][0x280], RZ ;  /* 0x0000a00081027a25 */ /* 0x008fc800078e00ff */
[C---:B------:R-:W-:Y:S01]  /*9220*/  IMAD R9, R129.reuse, c[0x0][0x284], R7 ;  /* 0x0000a10081097a24 */ /* 0x040fe200078e0207 */
[----:B------:R-:W-:Y:S01]  /*9230*/  LEA R7, P0, R4, c[0x0][0x288], 0x1 ;  /* 0x0000a20004077a11 */ /* 0x000fe200078008ff */
[----:B------:R-:W-:Y:S01]  /*9240*/  IMAD R8, R129, c[0x0][0x294], R6 ;  /* 0x0000a50081087a24 */ /* 0x000fe200078e0206 */
[----:B------:R-:W-:Y:S02]  /*9250*/  LEA R6, P1, R2, c[0x0][0x270], 0x1 ;  /* 0x00009c0002067a11 */ /* 0x000fe400078208ff */
[----:B------:R-:W-:Y:S02]  /*9260*/  IADD3 R3, R9, R3, RZ ;  /* 0x0000000309037210 */ /* 0x000fe40007ffe0ff */
[----:B------:R-:W-:Y:S02]  /*9270*/  IADD3 R5, R8, R5, RZ ;  /* 0x0000000508057210 */ /* 0x000fe40007ffe0ff */
[----:B------:R-:W-:Y:S02]  /*9280*/  LEA.HI.X R2, R2, c[0x0][0x274], R3, 0x1, P1 ;  /* 0x00009d0002027a11 */ /* 0x000fe400008f0c03 */
[----:B------:R-:W-:-:S02]  /*9290*/  LEA.HI.X R3, R4, c[0x0][0x28c], R5, 0x1, P0 ;  /* 0x0000a30004037a11 */ /* 0x000fc400000f0c05 */
[----:B----4-:R-:W-:Y:S01]  /*92a0*/  LEA R4, R25, R98, 0x7 ;  /* 0x0000006219047211 */ /* 0x010fe200078e38ff */
[----:B------:R-:W-:Y:S05]  /*92b0*/  @!P2 BRA `(.L_x_305) ;  /* 0x000019200000a947 */ /* 0x000fea0003800000 */
[----:B------:R-:W-:Y:S01]  /*92c0*/  ISETP.GE.AND P0, PT, R4, R0, PT ;  /* 0x000000000400720c */ /* 0x000fe20003f06270 */
[----:B------:R-:W1:Y:S01]  /*92d0*/  SHFL.IDX PT, R11, R2, RZ, 0x1c1f ;  /* 0x001c1fff020b7589 */ /* 0x000e6200000e0000 */
[----:B------:R-:W-:Y:S01]  /*92e0*/  BSSY B0, `(.L_x_306) ;  /* 0x0000019000007945 */ /* 0x000fe20003800000 */
[----:B------:R-:W-:Y:S01]  /*92f0*/  CS2R R4, SRZ ;  /* 0x0000000000047805 */ /* 0x000fe2000001ff00 */
[----:B------:R-:W-:Y:S01]  /*9300*/  CS2R R8, SRZ ;  /* 0x0000000000087805 */ /* 0x000fe2000001ff00 */
[----:B------:R-:W2:Y:S04]  /*9310*/  SHFL.IDX PT, R10, R6, RZ, 0x1c1f ;  /* 0x001c1fff060a7589 */ /* 0x000ea800000e0000 */
[----:B------:R3:W4:Y:S04]  /*9320*/  SHFL.IDX PT, R13, R3, RZ, 0x1c1f ;  /* 0x001c1fff030d7589 */ /* 0x00072800000e0000 */
[----:B------:R5:W1:Y:S01]  /*9330*/  SHFL.IDX PT, R12, R7, RZ, 0x1c1f ;  /* 0x001c1fff070c7589 */ /* 0x000a6200000e0000 */
[----:B---3--:R-:W-:Y:S01]  /*9340*/  CS2R R2, SRZ ;  /* 0x0000000000027805 */ /* 0x008fe2000001ff00 */
[----:B-----5:R-:W-:Y:S01]  /*9350*/  CS2R R6, SRZ ;  /* 0x0000000000067805 */ /* 0x020fe2000001ff00 */
[----:B------:R-:W-:Y:S05]  /*9360*/  @P0 BRA `(.L_x_307) ;  /* 0x0000010000000947 */ /* 0x000fea0003800000 */
[----:B-12-4-:R-:W2:Y:S04]  /*9370*/  LDL R16, [R1+0xe0] ;  /* 0x0000e00001107983 */ /* 0x016ea80000100800 */
[----:B------:R-:W3:Y:S01]  /*9380*/  LDL R18, [R1+0xdc] ;  /* 0x0000dc0001127983 */ /* 0x000ee20000100800 */
[----:B------:R-:W-:-:S02]  /*9390*/  ISETP.GE.AND P1, PT, R92, c[0x0][0x27c], PT ;  /* 0x00009f005c007a0c */ /* 0x000fc40003f26270 */
[----:B------:R-:W-:Y:S01]  /*93a0*/  ISETP.GE.AND P0, PT, R91, c[0x0][0x27c], PT ;  /* 0x00009f005b007a0c */ /* 0x000fe20003f06270 */
[----:B------:R-:W-:-:S10]  /*93b0*/  CS2R R4, SRZ ;  /* 0x0000000000047805 */ /* 0x000fd4000001ff00 */
[----:B------:R-:W-:-:S05]  /*93c0*/  @!P1 IMAD.WIDE R2, R92, 0x2, R10 ;  /* 0x000000025c029825 */ /* 0x000fca00078e020a */
[----:B------:R1:W5:Y:S02]  /*93d0*/  @!P1 LD.E.64 R8, [R2.64] ;  /* 0x0000000802089980 */ /* 0x000364000c101b00 */
[----:B-1----:R-:W-:Y:S01]  /*93e0*/  CS2R R2, SRZ ;  /* 0x0000000000027805 */ /* 0x002fe2000001ff00 */
[-C--:B--2---:R-:W-:Y:S02]  /*93f0*/  @!P0 IADD3 R14, P3, R10, R16.reuse, RZ ;  /* 0x000000100a0e8210 */ /* 0x084fe40007f7e0ff */
[----:B------:R-:W-:Y:S01]  /*9400*/  @!P0 IADD3 R10, P2, R12, R16, RZ ;  /* 0x000000100c0a8210 */ /* 0x000fe20007f5e0ff */
[----:B------:R-:W-:-:S04]  /*9410*/  @!P1 IMAD.WIDE R16, R92, 0x2, R12 ;  /* 0x000000025c109825 */ /* 0x000fc800078e020c */
[--C-:B---3--:R-:W-:Y:S01]  /*9420*/  @!P0 IMAD.X R15, R11, 0x1, R18.reuse, P3 ;  /* 0x000000010b0f8824 */ /* 0x108fe200018e0612 */
[----:B------:R1:W5:Y:S01]  /*9430*/  @!P1 LD.E.64 R6, [R16.64] ;  /* 0x0000000810069980 */ /* 0x000362000c101b00 */
[----:B------:R-:W-:-:S03]  /*9440*/  @!P0 IMAD.X R11, R13, 0x1, R18, P2 ;  /* 0x000000010d0b8824 */ /* 0x000fc600010e0612 */
[----:B------:R1:W5:Y:S04]  /*9450*/  @!P0 LD.E.64 R4, [R14.64] ;  /* 0x000000080e048980 */ /* 0x000368000c101b00 */
[----:B------:R1:W5:Y:S02]  /*9460*/  @!P0 LD.E.64 R2, [R10.64] ;  /* 0x000000080a028980 */ /* 0x000364000c101b00 */
.L_x_307:
[----:B-12-4-:R-:W-:Y:S05]  /*9470*/  BSYNC B0 ;  /* 0x0000000000007941 */ /* 0x016fea0003800000 */
.L_x_306:
[--C-:B-----5:R-:W-:Y:S01]  /*9480*/  IMAD.MOV.U32 R17, RZ, RZ, R9.reuse ;  /* 0x000000ffff117224 */ /* 0x120fe200078e0009 */
[--C-:B------:R-:W-:Y:S01]  /*9490*/  SHF.R.U32.HI R13, RZ, 0x10, R9.reuse ;  /* 0x00000010ff0d7819 */ /* 0x100fe20000011609 */
[----:B------:R-:W-:Y:S01]  /*94a0*/  IMAD R0, R25, -0x80, R0 ;  /* 0xffffff8019007824 */ /* 0x000fe200078e0200 */
[----:B------:R-:W-:Y:S01]  /*94b0*/  SHF.R.U64 R16, R8, 0x10, R9 ;  /* 0x0000001008107819 */ /* 0x000fe20000001209 */
[----:B------:R-:W-:Y:S01]  /*94c0*/  IMAD.MOV.U32 R18, RZ, RZ, R8 ;  /* 0x000000ffff127224 */ /* 0x000fe200078e0008 */
[----:B------:R-:W-:Y:S01]  /*94d0*/  PRMT R20, R13, 0x5410, R17 ;  /* 0x000054100d147816 */ /* 0x000fe20000000011 */
[--C-:B------:R-:W-:Y:S01]  /*94e0*/  IMAD.MOV.U32 R14, RZ, RZ, R5.reuse ;  /* 0x000000ffff0e7224 */ /* 0x100fe200078e0005 */
[----:B------:R-:W-:Y:S01]  /*94f0*/  IMNMX R17, R0, 0x80, PT ;  /* 0x0000008000117817 */ /* 0x000fe20003800200 */
[----:B------:R-:W-:Y:S01]  /*9500*/  IMAD.MOV.U32 R15, RZ, RZ, R4 ;  /* 0x000000ffff0f7224 */ /* 0x000fe200078e0004 */
[----:B------:R-:W-:Y:S01]  /*9510*/  SHF.R.U64 R12, R4, 0x10, R5 ;  /* 0x00000010040c7819 */ /* 0x000fe20000001205 */
[----:B------:R-:W-:Y:S01]  /*9520*/  IMAD.MOV.U32 R11, RZ, RZ, R6 ;  /* 0x000000ffff0b7224 */ /* 0x000fe200078e0006 */
[----:B------:R-:W-:Y:S01]  /*9530*/  ISETP.GE.AND P0, PT, R98, R17, PT ;  /* 0x000000116200720c */ /* 0x000fe20003f06270 */
[----:B------:R-:W-:Y:S01]  /*9540*/  IMAD.MOV.U32 R10, RZ, RZ, R7 ;  /* 0x000000ffff0a7224 */ /* 0x000fe200078e0007 */
[----:B------:R-:W-:Y:S01]  /*9550*/  SHF.R.U32.HI R9, RZ, 0x10, R5 ;  /* 0x00000010ff097819 */ /* 0x000fe20000011605 */
[----:B------:R-:W-:-:S04]  /*9560*/  DEPBAR.LE SB0, 0x1 ;  /* 0x000080400000791a */ /* 0x000fc80000000000 */
[----:B------:R-:W-:Y:S01]  /*9570*/  SHF.R.U64 R8, R6, 0x10, R7 ;  /* 0x0000001006087819 */ /* 0x000fe20000001207 */
[----:B------:R-:W-:Y:S01]  /*9580*/  IMAD.MOV.U32 R6, RZ, RZ, R3 ;  /* 0x000000ffff067224 */ /* 0x000fe200078e0003 */
[----:B------:R-:W-:Y:S01]  /*9590*/  SHF.R.U32.HI R5, RZ, 0x10, R7 ;  /* 0x00000010ff057819 */ /* 0x000fe20000011607 */
[----:B------:R-:W-:Y:S01]  /*95a0*/  IMAD.MOV.U32 R7, RZ, RZ, R2 ;  /* 0x000000ffff077224 */ /* 0x000fe200078e0002 */
[--C-:B------:R-:W-:Y:S01]  /*95b0*/  SHF.R.U64 R4, R2, 0x10, R3.reuse ;  /* 0x0000001002047819 */ /* 0x100fe20000001203 */
[----:B------:R-:W-:Y:S01]  /*95c0*/  BSSY B1, `(.L_x_308) ;  /* 0x000005d000017945 */ /* 0x000fe20003800000 */
[----:B------:R-:W-:Y:S02]  /*95d0*/  SHF.R.U32.HI R2, RZ, 0x10, R3 ;  /* 0x00000010ff027819 */ /* 0x000fe40000011603 */
[----:B------:R-:W-:Y:S02]  /*95e0*/  PRMT R19, R16, 0x5410, R18 ;  /* 0x0000541010137816 */ /* 0x000fe40000000012 */
[----:B------:R-:W-:-:S02]  /*95f0*/  PRMT R23, R12, 0x5410, R15 ;  /* 0x000054100c177816 */ /* 0x000fc4000000000f */
[----:B------:R-:W-:Y:S02]  /*9600*/  PRMT R24, R9, 0x5410, R14 ;  /* 0x0000541009187816 */ /* 0x000fe4000000000e */
[----:B------:R-:W-:Y:S02]  /*9610*/  PRMT R16, R11, 0x5410, R8 ;  /* 0x000054100b107816 */ /* 0x000fe40000000008 */
[----:B------:R-:W-:Y:S02]  /*9620*/  PRMT R18, R5, 0x5410, R10 ;  /* 0x0000541005127816 */ /* 0x000fe4000000000a */
[----:B------:R-:W-:Y:S02]  /*9630*/  PRMT R21, R7, 0x5410, R4 ;  /* 0x0000541007157816 */ /* 0x000fe40000000004 */
[----:B------:R-:W-:Y:S01]  /*9640*/  PRMT R22, R2, 0x5410, R6 ;  /* 0x0000541002167816 */ /* 0x000fe20000000006 */
[----:B------:R-:W-:Y:S06]  /*9650*/  BAR.SYNC.DEFER_BLOCKING 0x0 ;  /* 0x0000000000007b1d */ /* 0x000fec0000010000 */
[----:B------:R-:W-:Y:S05]  /*9660*/  @P0 BRA `(.L_x_309) ;  /* 0x0000052000000947 */ /* 0x000fea0003800000 */
[----:B------:R-:W-:Y:S01]  /*9670*/  ISETP.GE.AND P0, PT, R92, c[0x0][0x27c], PT ;  /* 0x00009f005c007a0c */ /* 0x000fe20003f06270 */
[----:B------:R-:W-:-:S12]  /*9680*/  BSSY B0, `(.L_x_310) ;  /* 0x0000028000007945 */ /* 0x000fd80003800000 */
[----:B------:R-:W-:Y:S05]  /*9690*/  @P0 BRA `(.L_x_311) ;  /* 0x0000026000000947 */ /* 0x000fea0003800000 */
[----:B------:R-:W1:Y:S01]  /*96a0*/  LDS.128 R4, [R247+0x5000] ;  /* 0x00500000f7047984 */ /* 0x000e620000000c00 */
[--C-:B------:R-:W-:Y:S02]  /*96b0*/  HADD2.F32 R9, -RZ, R16.reuse.H0_H0 ;  /* 0x20000010ff097230 */ /* 0x100fe40000004100 */
[----:B------:R-:W-:Y:S02]  /*96c0*/  HADD2.F32 R0, -RZ, R16.H1_H1 ;  /* 0x30000010ff007230 */ /* 0x000fe40000004100 */
[--C-:B------:R-:W-:Y:S02]  /*96d0*/  HADD2.F32 R3, -RZ, R19.reuse.H1_H1 ;  /* 0x30000013ff037230 */ /* 0x100fe40000004100 */
[----:B------:R-:W-:Y:S02]  /*96e0*/  HADD2.F32 R2, -RZ, R19.H0_H0 ;  /* 0x20000013ff027230 */ /* 0x000fe40000004100 */
[--C-:B-1----:R-:W-:Y:S02]  /*96f0*/  HADD2.F32 R10, -RZ, R4.reuse.H0_H0 ;  /* 0x20000004ff0a7230 */ /* 0x102fe40000004100 */
[----:B------:R-:W-:-:S02]  /*9700*/  HADD2.F32 R8, -RZ, R4.H1_H1 ;  /* 0x30000004ff087230 */ /* 0x000fc40000004100 */
[--C-:B------:R-:W-:Y:S01]  /*9710*/  HADD2.F32 R4, -RZ, R5.reuse.H0_H0 ;  /* 0x20000005ff047230 */ /* 0x100fe20000004100 */
[-C--:B------:R-:W-:Y:S01]  /*9720*/  FMUL.FTZ R13, R10, R9.reuse ;  /* 0x000000090a0d7220 */ /* 0x080fe20000410000 */
[----:B------:R-:W-:Y:S01]  /*9730*/  HADD2.F32 R5, -RZ, R5.H1_H1 ;  /* 0x30000005ff057230 */ /* 0x000fe20000004100 */
[----:B------:R-:W-:Y:S01]  /*9740*/  FMUL.FTZ R14, R8, R9 ;  /* 0x00000009080e7220 */ /* 0x000fe20000410000 */
[--C-:B------:R-:W-:Y:S02]  /*9750*/  HADD2.F32 R12, -RZ, R6.reuse.H0_H0 ;  /* 0x20000006ff0c7230 */ /* 0x100fe40000004100 */
[----:B------:R-:W-:Y:S01]  /*9760*/  HADD2.F32 R11, -RZ, R6.H1_H1 ;  /* 0x30000006ff0b7230 */ /* 0x000fe20000004100 */
[-C--:B------:R-:W-:Y:S01]  /*9770*/  FMUL.FTZ R9, R5, R0.reuse ;  /* 0x0000000005097220 */ /* 0x080fe20000410000 */
[--C-:B------:R-:W-:Y:S01]  /*9780*/  HADD2.F32 R6, -RZ, R7.reuse.H0_H0 ;  /* 0x20000007ff067230 */ /* 0x100fe20000004100 */
[----:B------:R-:W-:Y:S01]  /*9790*/  FMUL.FTZ R0, R4, R0 ;  /* 0x0000000004007220 */ /* 0x000fe20000410000 */
[----:B------:R-:W-:Y:S01]  /*97a0*/  HADD2.F32 R7, -RZ, R7.H1_H1 ;  /* 0x30000007ff077230 */ /* 0x000fe20000004100 */
[----:B------:R-:W-:-:S02]  /*97b0*/  FFMA.FTZ R15, R10, R3, -R14 ;  /* 0x000000030a0f7223 */ /* 0x000fc4000001080e */
[----:B------:R-:W-:Y:S01]  /*97c0*/  FFMA.FTZ R14, R8, R3, R13 ;  /* 0x00000003080e7223 */ /* 0x000fe2000001000d */
[----:B------:R-:W-:Y:S01]  /*97d0*/  HADD2.F32 R3, -RZ, R20.H1_H1 ;  /* 0x30000014ff037230 */ /* 0x000fe20000004100 */
[-C--:B------:R-:W-:Y:S01]  /*97e0*/  FFMA.FTZ R13, R4, R2.reuse, -R9 ;  /* 0x00000002040d7223 */ /* 0x080fe20000010809 */
[--C-:B------:R-:W-:Y:S01]  /*97f0*/  HADD2.F32 R4, -RZ, R18.reuse.H1_H1 ;  /* 0x30000012ff047230 */ /* 0x100fe20000004100 */
[----:B------:R-:W-:Y:S01]  /*9800*/  FFMA.FTZ R10, R5, R2, R0 ;  /* 0x00000002050a7223 */ /* 0x000fe20000010000 */
[----:B------:R-:W-:Y:S02]  /*9810*/  HADD2.F32 R0, -RZ, R18.H0_H0 ;  /* 0x20000012ff007230 */ /* 0x000fe40000004100 */
[----:B------:R-:W-:Y:S01]  /*9820*/  HADD2.F32 R2, -RZ, R20.H0_H0 ;  /* 0x20000014ff027230 */ /* 0x000fe20000004100 */
[----:B------:R-:W-:Y:S02]  /*9830*/  FMUL.FTZ R9, R11, R4 ;  /* 0x000000040b097220 */ /* 0x000fe40000410000 */
[----:B------:R-:W-:-:S02]  /*9840*/  FMUL.FTZ R8, R7, R0 ;  /* 0x0000000007087220 */ /* 0x000fc40000410000 */
[----:B------:R-:W-:Y:S02]  /*9850*/  FMUL.FTZ R4, R12, R4 ;  /* 0x000000040c047220 */ /* 0x000fe40000410000 */
[----:B------:R-:W-:Y:S02]  /*9860*/  FMUL.FTZ R5, R6, R0 ;  /* 0x0000000006057220 */ /* 0x000fe40000410000 */
[-C--:B------:R-:W-:Y:S02]  /*9870*/  FFMA.FTZ R9, R12, R3.reuse, -R9 ;  /* 0x000000030c097223 */ /* 0x080fe40000010809 */
[-C--:B------:R-:W-:Y:S02]  /*9880*/  FFMA.FTZ R0, R6, R2.reuse, -R8 ;  /* 0x0000000206007223 */ /* 0x080fe40000010808 */
[----:B------:R-:W-:Y:S01]  /*9890*/  FFMA.FTZ R3, R11, R3, R4 ;  /* 0x000000030b037223 */ /* 0x000fe20000010004 */
[----:B------:R-:W-:Y:S01]  /*98a0*/  F2FP.PACK_AB R4, R14, R15 ;  /* 0x0000000f0e04723e */ /* 0x000fe200000000ff */
[----:B------:R-:W-:Y:S01]  /*98b0*/  FFMA.FTZ R2, R7, R2, R5 ;  /* 0x0000000207027223 */ /* 0x000fe20000010005 */
[----:B------:R-:W-:-:S02]  /*98c0*/  F2FP.PACK_AB R5, R10, R13 ;  /* 0x0000000d0a05723e */ /* 0x000fc400000000ff */
[----:B------:R-:W-:Y:S02]  /*98d0*/  F2FP.PACK_AB R6, R3, R9 ;  /* 0x000000090306723e */ /* 0x000fe400000000ff */
[----:B------:R-:W-:-:S05]  /*98e0*/  F2FP.PACK_AB R7, R2, R0 ;  /* 0x000000000207723e */ /* 0x000fca00000000ff */
[----:B------:R1:W-:Y:S02]  /*98f0*/  STS.128 [R247+0x5000], R4 ;  /* 0x00500004f7007388 */ /* 0x0003e40000000c00 */
.L_x_311:
[----:B------:R-:W-:Y:S05]  /*9900*/  BSYNC B0 ;  /* 0x0000000000007941 */ /* 0x000fea0003800000 */
.L_x_310:
[----:B------:R-:W-:-:S13]  /*9910*/  ISETP.GE.AND P0, PT, R91, c[0x0][0x27c], PT ;  /* 0x00009f005b007a0c */ /* 0x000fda0003f06270 */
[----:B------:R-:W-:Y:S05]  /*9920*/  @P0 BRA `(.L_x_309) ;  /* 0x0000026000000947 */ /* 0x000fea0003800000 */
[----:B-1----:R-:W1:Y:S01]  /*9930*/  LDS.128 R4, [R248+0x5000] ;  /* 0x00500000f8047984 */ /* 0x002e620000000c00 */
        /* <DEDUP_REMOVED lines=37> */
.L_x_309:
[----:B------:R-:W-:Y:S05]  /*9b90*/  BSYNC B1 ;  /* 0x0000000000017941 */ /* 0x000fea0003800000 */
.L_x_308:
[----:B------:R-:W-:Y:S01]  /*9ba0*/  IADD3 R0, R98, 0x20, RZ ;  /* 0x0000002062007810 */ /* 0x000fe20007ffe0ff */
[----:B------:R-:W-:Y:S03]  /*9bb0*/  BSSY B1, `(.L_x_312) ;  /* 0x0000055000017945 */ /* 0x000fe60003800000 */
[----:B------:R-:W-:-:S13]  /*9bc0*/  ISETP.GE.AND P0, PT, R0, R17, PT ;  /* 0x000000110000720c */ /* 0x000fda0003f06270 */
[----:B------:R-:W-:Y:S05]  /*9bd0*/  @P0 BRA `(.L_x_313) ;  /* 0x0000052000000947 */ /* 0x000fea0003800000 */
[----:B------:R-:W-:Y:S01]  /*9be0*/  ISETP.GE.AND P0, PT, R92, c[0x0][0x27c], PT ;  /* 0x00009f005c007a0c */ /* 0x000fe20003f06270 */
[----:B------:R-:W-:-:S12]  /*9bf0*/  BSSY B0, `(.L_x_314) ;  /* 0x0000028000007945 */ /* 0x000fd80003800000 */
        /* <DEDUP_REMOVED lines=9> */
[C---:B------:R-:W-:Y:S01]  /*9c90*/  FMUL.FTZ R13, R9.reuse, R10 ;  /* 0x0000000a090d7220 */ /* 0x040fe20000410000 */
[----:B------:R-:W-:Y:S01]  /*9ca0*/  HADD2.F32 R5, -RZ, R5.H1_H1 ;  /* 0x30000005ff057230 */ /* 0x000fe20000004100 */
[----:B------:R-:W-:Y:S01]  /*9cb0*/  FMUL.FTZ R14, R9, R8 ;  /* 0x00000008090e7220 */ /* 0x000fe20000410000 */
[--C-:B------:R-:W-:Y:S02]  /*9cc0*/  HADD2.F32 R12, -RZ, R6.reuse.H0_H0 ;  /* 0x20000006ff0c7230 */ /* 0x100fe40000004100 */
[----:B------:R-:W-:Y:S01]  /*9cd0*/  HADD2.F32 R11, -RZ, R6.H1_H1 ;  /* 0x30000006ff0b7230 */ /* 0x000fe20000004100 */
[C---:B------:R-:W-:Y:S01]  /*9ce0*/  FMUL.FTZ R9, R0.reuse, R5 ;  /* 0x0000000500097220 */ /* 0x040fe20000410000 */
[--C-:B------:R-:W-:Y:S01]  /*9cf0*/  HADD2.F32 R6, -RZ, R7.reuse.H0_H0 ;  /* 0x20000007ff067230 */ /* 0x100fe20000004100 */
[----:B------:R-:W-:Y:S01]  /*9d00*/  FMUL.FTZ R0, R0, R4 ;  /* 0x0000000400007220 */ /* 0x000fe20000410000 */
[----:B------:R-:W-:Y:S01]  /*9d10*/  HADD2.F32 R7, -RZ, R7.H1_H1 ;  /* 0x30000007ff077230 */ /* 0x000fe20000004100 */
[----:B------:R-:W-:-:S02]  /*9d20*/  FFMA.FTZ R15, R3, R10, -R14 ;  /* 0x0000000a030f7223 */ /* 0x000fc4000001080e */
[----:B------:R-:W-:Y:S01]  /*9d30*/  FFMA.FTZ R14, R3, R8, R13 ;  /* 0x00000008030e7223 */ /* 0x000fe2000001000d */
[----:B------:R-:W-:Y:S01]  /*9d40*/  HADD2.F32 R3, -RZ, R20.H1_H1 ;  /* 0x30000014ff037230 */ /* 0x000fe20000004100 */
[C---:B------:R-:W-:Y:S01]  /*9d50*/  FFMA.FTZ R13, R2.reuse, R4, -R9 ;  /* 0x00000004020d7223 */ /* 0x040fe20000010809 */
        /* <DEDUP_REMOVED lines=8> */
[C---:B------:R-:W-:Y:S02]  /*9de0*/  FFMA.FTZ R9, R3.reuse, R12, -R9 ;  /* 0x0000000c03097223 */ /* 0x040fe40000010809 */
[----:B------:R-:W-:Y:S02]  /*9df0*/  FFMA.FTZ R0, R2, R6, -R8 ;  /* 0x0000000602007223 */ /* 0x000fe40000010808 */
[----:B------:R-:W-:Y:S01]  /*9e00*/  FFMA.FTZ R3, R3, R11, R4 ;  /* 0x0000000b03037223 */ /* 0x000fe20000010004 */
[----:B------:R-:W-:Y:S01]  /*9e10*/  F2FP.PACK_AB R4, R14, R15 ;  /* 0x0000000f0e04723e */ /* 0x000fe200000000ff */
[----:B------:R-:W-:Y:S01]  /*9e20*/  FFMA.FTZ R2, R2, R7, R5 ;  /* 0x0000000702027223 */ /* 0x000fe20000010005 */
[----:B------:R-:W-:-:S02]  /*9e30*/  F2FP.PACK_AB R5, R10, R13 ;  /* 0x0000000d0a05723e */ /* 0x000fc400000000ff */
[----:B------:R-:W-:Y:S02]  /*9e40*/  F2FP.PACK_AB R6, R3, R9 ;  /* 0x000000090306723e */ /* 0x000fe400000000ff */
[----:B------:R-:W-:-:S05]  /*9e50*/  F2FP.PACK_AB R7, R2, R0 ;  /* 0x000000000207723e */ /* 0x000fca00000000ff */
[----:B------:R1:W-:Y:S02]  /*9e60*/  STS.128 [R247+0x6000], R4 ;  /* 0x00600004f7007388 */ /* 0x0003e40000000c00 */
.L_x_315:
[----:B------:R-:W-:Y:S05]  /*9e70*/  BSYNC B0 ;  /* 0x0000000000007941 */ /* 0x000fea0003800000 */
.L_x_314:
        /* <DEDUP_REMOVED lines=40> */
.L_x_313:
[----:B------:R-:W-:Y:S05]  /*a100*/  BSYNC B1 ;  /* 0x0000000000017941 */ /* 0x000fea0003800000 */
.L_x_312:
        /* <DEDUP_REMOVED lines=45> */
.L_x_319:
[----:B------:R-:W-:Y:S05]  /*a3e0*/  BSYNC B0 ;  /* 0x0000000000007941 */ /* 0x000fea0003800000 */
.L_x_318:
        /* <DEDUP_REMOVED lines=40> */
.L_x_317:
[----:B------:R-:W-:Y:S05]  /*a670*/  BSYNC B1 ;  /* 0x0000000000017941 */ /* 0x000fea0003800000 */
.L_x_316:
[----:B------:R-:W-:-:S04]  /*a680*/  IADD3 R0, R98, 0x60, RZ ;  /* 0x0000006062007810 */ /* 0x000fc80007ffe0ff */
        /* <DEDUP_REMOVED lines=43> */
.L_x_322:
[----:B------:R-:W-:Y:S05]  /*a940*/  BSYNC B0 ;  /* 0x0000000000007941 */ /* 0x000fea0003800000 */
.L_x_321:
        /* <DEDUP_REMOVED lines=39> */
[----:B------:R1:W-:Y:S01]  /*abc0*/  STS.128 [R248+0x8000], R4 ;  /* 0x00800004f8007388 */ /* 0x0003e20000000c00 */
[----:B------:R-:W-:Y:S05]  /*abd0*/  BRA `(.L_x_320) ;  /* 0x00001ac000007947 */ /* 0x000fea0003800000 */
.L_x_305:
[----:B------:R-:W-:Y:S01]  /*abe0*/  ISETP.GE.AND P0, PT, R4, R0, PT ;  /* 0x000000000400720c */ /* 0x000fe20003f06270 */
[----:B------:R-:W1:Y:S01]  /*abf0*/  SHFL.IDX PT, R15, R2, RZ, 0x1c1f ;  /* 0x001c1fff020f7589 */ /* 0x000e6200000e0000 */
[----:B------:R-:W-:Y:S01]  /*ac00*/  BSSY B0, `(.L_x_323) ;  /* 0x0000014000007945 */ /* 0x000fe20003800000 */
[----:B------:R-:W-:Y:S01]  /*ac10*/  CS2R R4, SRZ ;  /* 0x0000000000047805 */ /* 0x000fe2000001ff00 */
[----:B------:R-:W-:Y:S01]  /*ac20*/  CS2R R10, SRZ ;  /* 0x00000000000a7805 */ /* 0x000fe2000001ff00 */
[----:B------:R-:W2:Y:S01]  /*ac30*/  SHFL.IDX PT, R12, R6, RZ, 0x1c1f ;  /* 0x001c1fff060c7589 */ /* 0x000ea200000e0000 */
[----:B------:R-:W-:-:S03]  /*ac40*/  CS2R R8, SRZ ;  /* 0x0000000000087805 */ /* 0x000fc6000001ff00 */
[----:B------:R-:W3:Y:S04]  /*ac50*/  SHFL.IDX PT, R14, R3, RZ, 0x1c1f ;  /* 0x001c1fff030e7589 */ /* 0x000ee800000e0000 */
[----:B------:R4:W1:Y:S02]  /*ac60*/  SHFL.IDX PT, R13, R7, RZ, 0x1c1f ;  /* 0x001c1fff070d7589 */ /* 0x00086400000e0000 */
[----:B----4-:R-:W-:Y:S01]  /*ac70*/  CS2R R6, SRZ ;  /* 0x0000000000067805 */ /* 0x010fe2000001ff00 */
[----:B------:R-:W-:Y:S05]  /*ac80*/  @P0 BRA `(.L_x_324) ;  /* 0x000000b000000947 */ /* 0x000fea0003800000 */
[C---:B-123--:R-:W-:Y:S01]  /*ac90*/  ISETP.GE.AND P0, PT, R86.reuse, c[0x0][0x27c], PT ;  /* 0x00009f0056007a0c */ /* 0x04efe20003f06270 */
[C---:B------:R-:W-:Y:S01]  /*aca0*/  IMAD.SHL.U32 R2, R86.reuse, 0x2, RZ ;  /* 0x0000000256027824 */ /* 0x040fe200078e00ff */
[----:B------:R-:W-:Y:S01]  /*acb0*/  SHF.L.U64.HI R3, R86, 0x1, R87 ;  /* 0x0000000156037819 */ /* 0x000fe20000010257 */
[----:B------:R-:W-:-:S03]  /*acc0*/  CS2R R6, SRZ ;  /* 0x0000000000067805 */ /* 0x000fc6000001ff00 */
[-C--:B------:R-:W-:Y:S02]  /*acd0*/  IADD3 R12, P2, R12, R2.reuse, RZ ;  /* 0x000000020c0c7210 */ /* 0x080fe40007f5e0ff */
[----:B------:R-:W-:-:S03]  /*ace0*/  IADD3 R2, P1, R13, R2, RZ ;  /* 0x000000020d027210 */ /* 0x000fc60007f3e0ff */
[--C-:B------:R-:W-:Y:S02]  /*acf0*/  IMAD.X R13, R15, 0x1, R3.reuse, P2 ;  /* 0x000000010f0d7824 */ /* 0x100fe400010e0603 */
[----:B------:R-:W-:Y:S01]  /*ad00*/  IMAD.X R3, R14, 0x1, R3, P1 ;  /* 0x000000010e037824 */ /* 0x000fe200008e0603 */
[----:B------:R-:W-:Y:S05]  /*ad10*/  @P0 BRA `(.L_x_324) ;  /* 0x0000002000000947 */ /* 0x000fea0003800000 */
[----:B------:R1:W5:Y:S04]  /*ad20*/  LD.E.128 R8, [R12.64] ;  /* 0x000000080c087980 */ /* 0x000368000c101d00 */
[----:B------:R1:W5:Y:S02]  /*ad30*/  LD.E.128 R4, [R2.64] ;  /* 0x0000000802047980 */ /* 0x000364000c101d00 */
.L_x_324:
[----:B-123--:R-:W-:Y:S05]  /*ad40*/  BSYNC B0 ;  /* 0x0000000000007941 */ /* 0x00efea0003800000 */
.L_x_323:
[----:B------:R-:W-:Y:S01]  /*ad50*/  IMAD R0, R25, -0x80, R0 ;  /* 0xffffff8019007824 */ /* 0x000fe200078e0200 */
[----:B------:R-:W-:Y:S01]  /*ad60*/  ISETP.GE.AND P0, PT, R86, c[0x0][0x27c], PT ;  /* 0x00009f0056007a0c */ /* 0x000fe20003f06270 */
[--C-:B-----5:R-:W-:Y:S01]  /*ad70*/  IMAD.MOV.U32 R18, RZ, RZ, R9.reuse ;  /* 0x000000ffff127224 */ /* 0x120fe200078e0009 */
[----:B------:R-:W-:Y:S01]  /*ad80*/  SHF.R.U64 R17, R8, 0x10, R9 ;  /* 0x0000001008117819 */ /* 0x000fe20000001209 */
[----:B------:R-:W-:Y:S01]  /*ad90*/  IMAD.MOV.U32 R16, RZ, RZ, R10 ;  /* 0x000000ffff107224 */ /* 0x000fe200078e000a */
[----:B------:R-:W-:Y:S01]  /*ada0*/  IMNMX R38, R0, 0x80, PT ;  /* 0x0000008000267817 */ /* 0x000fe20003800200 */
[----:B------:R-:W-:Y:S01]  /*adb0*/  IMAD.MOV.U32 R15, RZ, RZ, R11 ;  /* 0x000000ffff0f7224 */ /* 0x000fe200078e000b */
[----:B------:R-:W-:Y:S01]  /*adc0*/  SHF.R.U32.HI R13, RZ, 0x10, R9 ;  /* 0x00000010ff0d7819 */ /* 0x000fe20000011609 */
[----:B------:R-:W-:Y:S01]  /*add0*/  IMAD.MOV.U32 R12, RZ, RZ, R4 ;  /* 0x000000ffff0c7224 */ /* 0x000fe200078e0004 */
[----:B------:R-:W-:Y:S01]  /*ade0*/  ISETP.GE.OR P1, PT, R98, R38, P0 ;  /* 0x000000266200720c */ /* 0x000fe20000726670 */
[----:B------:R-:W-:Y:S01]  /*adf0*/  IMAD.MOV.U32 R19, RZ, RZ, R8 ;  /* 0x000000ffff137224 */ /* 0x000fe200078e0008 */
[--C-:B------:R-:W-:Y:S01]  /*ae00*/  SHF.R.U64 R14, R10, 0x10, R11.reuse ;  /* 0x000000100a0e7819 */ /* 0x100fe2000000120b */
[----:B------:R-:W-:Y:S01]  /*ae10*/  IMAD.MOV.U32 R8, RZ, RZ, R6 ;  /* 0x000000ffff087224 */ /* 0x000fe200078e0006 */
[----:B------:R-:W-:Y:S01]  /*ae20*/  SHF.R.U32.HI R10, RZ, 0x10, R11 ;  /* 0x00000010ff0a7819 */ /* 0x000fe2000001160b */
[--C-:B------:R-:W-:Y:S01]  /*ae30*/  IMAD.MOV.U32 R11, RZ, RZ, R5.reuse ;  /* 0x000000ffff0b7224 */ /* 0x100fe200078e0005 */
[----:B------:R-:W-:Y:S01]  /*ae40*/  SHF.R.U64 R9, R4, 0x10, R5 ;  /* 0x0000001004097819 */ /* 0x000fe20000001205 */
[----:B------:R-:W-:-:S04]  /*ae50*/  DEPBAR.LE SB0, 0x1 ;  /* 0x000080400000791a */ /* 0x000fc80000000000 */
[----:B------:R-:W-:Y:S01]  /*ae60*/  SHF.R.U32.HI R4, RZ, 0x10, R5 ;  /* 0x00000010ff047819 */ /* 0x000fe20000011605 */
[--C-:B------:R-:W-:Y:S01]  /*ae70*/  IMAD.MOV.U32 R5, RZ, RZ, R7.reuse ;  /* 0x000000ffff057224 */ /* 0x100fe200078e0007 */
[--C-:B------:R-:W-:Y:S01]  /*ae80*/  SHF.R.U64 R3, R6, 0x10, R7.reuse ;  /* 0x0000001006037819 */ /* 0x100fe20000001207 */
[----:B------:R-:W-:Y:S01]  /*ae90*/  BSSY B0, `(.L_x_325) ;  /* 0x0000065000007945 */ /* 0x000fe20003800000 */
[----:B------:R-:W-:Y:S02]  /*aea0*/  SHF.R.U32.HI R2, RZ, 0x10, R7 ;  /* 0x00000010ff027819 */ /* 0x000fe40000011607 */
[----:B------:R-:W-:Y:S02]  /*aeb0*/  PRMT R41, R19, 0x5410, R8 ;  /* 0x0000541013297816 */ /* 0x000fe40000000008 */
        /* <DEDUP_REMOVED lines=9> */
[----:B------:R-:W2:Y:S04]  /*af50*/  LDL R22, [R1+0x40] ;  /* 0x0000400001167983 */ /* 0x000ea80000100800 */
[----:B------:R-:W3:Y:S04]  /*af60*/  LDL R21, [R1+0x44] ;  /* 0x0000440001157983 */ /* 0x000ee80000100800 */
[----:B------:R-:W4:Y:S04]  /*af70*/  LDL R47, [R1+0xcc] ;  /* 0x0000cc00012f7983 */ /* 0x000f280000100800 */
[----:B------:R-:W1:Y:S01]  /*af80*/  S2R R23, SR_TID.X ;  /* 0x0000000000177919 */ /* 0x000e620000002100 */
[----:B------:R-:W-:-:S02]  /*af90*/  IADD3 R0, R86, c[0x0][0x27c], RZ ;  /* 0x00009f0056007a10 */ /* 0x000fc40007ffe0ff */
[----:B-1----:R-:W-:-:S04]  /*afa0*/  SHF.R.S32.HI R20, RZ, 0x1f, R23 ;  /* 0x0000001fff147819 */ /* 0x002fc80000011417 */
[----:B------:R-:W-:-:S04]  /*afb0*/  LEA.HI R20, R20, R23, RZ, 0x5 ;  /* 0x0000001714147211 */ /* 0x000fc800078f28ff */
[----:B------:R-:W-:-:S04]  /*afc0*/  SHF.R.S32.HI R20, RZ, 0x5, R20 ;  /* 0x00000005ff147819 */ /* 0x000fc80000011414 */
[----:B------:R-:W-:Y:S01]  /*afd0*/  SHF.L.U32 R20, R20, 0x9, RZ ;  /* 0x0000000914147819 */ /* 0x000fe200000006ff */
[----:B------:R-:W-:Y:S02]  /*afe0*/  HADD2.F32 R2, -RZ, R39.H0_H0 ;  /* 0x20000027ff027230 */ /* 0x000fe40000004100 */
[----:B------:R-:W-:Y:S01]  /*aff0*/  HADD2.F32 R13, -RZ, R41.H0_H0 ;  /* 0x20000029ff0d7230 */ /* 0x000fe20000004100 */
[----:B--2---:R-:W-:-:S04]  /*b000*/  LOP3.LUT R0, R22, 0x38, R0, 0xf8, !PT ;  /* 0x0000003816007812 */ /* 0x004fc800078ef800 */
[----:B---3--:R-:W-:-:S04]  /*b010*/  LOP3.LUT R0, R0, R21, RZ, 0x3c, !PT ;  /* 0x0000001500007212 */ /* 0x008fc800078e3cff */
[----:B------:R-:W-:Y:S01]  /*b020*/  IADD3 R0, R20, R0, RZ ;  /* 0x0000000014007210 */ /* 0x000fe20007ffe0ff */
[----:B----4-:R-:W1:Y:S03]  /*b030*/  LDS.128 R4, [R47] ;  /* 0x000000002f047984 */ /* 0x010e660000000c00 */
[----:B------:R-:W-:-:S05]  /*b040*/  SHF.L.U32 R26, R0, 0x1, RZ ;  /* 0x00000001001a7819 */ /* 0x000fca00000006ff */
[----:B------:R-:W2:Y:S01]  /*b050*/  LDS.128 R8, [R26+0x5100] ;  /* 0x005100001a087984 */ /* 0x000ea20000000c00 */
[----:B------:R-:W-:Y:S02]  /*b060*/  HADD2.F32 R0, -RZ, R39.H1_H1 ;  /* 0x30000027ff007230 */ /* 0x000fe40000004100 */
[--C-:B-1----:R-:W-:Y:S02]  /*b070*/  HADD2.F32 R19, -RZ, R4.reuse.H0_H0 ;  /* 0x20000004ff137230 */ /* 0x102fe40000004100 */
[----:B------:R-:W-:Y:S02]  /*b080*/  HADD2.F32 R16, -RZ, R4.H1_H1 ;  /* 0x30000004ff107230 */ /* 0x000fe40000004100 */
[--C-:B------:R-:W-:Y:S02]  /*b090*/  HADD2.F32 R23, -RZ, R7.reuse.H0_H0 ;  /* 0x20000007ff177230 */ /* 0x100fe40000004100 */
[----:B--2---:R-:W-:Y:S02]  /*b0a0*/  HADD2.F32 R4, -RZ, R8.H0_H0 ;  /* 0x20000008ff047230 */ /* 0x004fe40000004100 */
[----:B------:R-:W-:Y:S01]  /*b0b0*/  HADD2.F32 R22, -RZ, R7.H1_H1 ;  /* 0x30000007ff167230 */ /* 0x000fe20000004100 */
[-C--:B------:R-:W-:Y:S01]  /*b0c0*/  FMUL.FTZ R7, R19, R2.reuse ;  /* 0x0000000213077220 */ /* 0x080fe20000410000 */
[--C-:B------:R-:W-:Y:S01]  /*b0d0*/  HADD2.F32 R15, -RZ, R11.reuse.H0_H0 ;  /* 0x2000000bff0f7230 */ /* 0x100fe20000004100 */
[----:B------:R-:W-:Y:S01]  /*b0e0*/  FMUL.FTZ R34, R4, R2 ;  /* 0x0000000204227220 */ /* 0x000fe20000410000 */
[----:B------:R-:W-:Y:S01]  /*b0f0*/  HADD2.F32 R14, -RZ, R11.H1_H1 ;  /* 0x3000000bff0e7230 */ /* 0x000fe20000004100 */
[----:B------:R-:W-:Y:S01]  /*b100*/  FMUL.FTZ R2, R16, R0 ;  /* 0x0000000010027220 */ /* 0x000fe20000410000 */
[----:B------:R-:W-:-:S02]  /*b110*/  HADD2.F32 R18, -RZ, R5.H0_H0 ;  /* 0x20000005ff127230 */ /* 0x000fc40000004100 */
[----:B------:R-:W-:Y:S02]  /*b120*/  HADD2.F32 R17, -RZ, R5.H1_H1 ;  /* 0x30000005ff117230 */ /* 0x000fe40000004100 */
[----:B------:R-:W-:Y:S02]  /*b130*/  HADD2.F32 R3, -RZ, R8.H1_H1 ;  /* 0x30000008ff037230 */ /* 0x000fe40000004100 */
[----:B------:R-:W-:Y:S02]  /*b140*/  HADD2.F32 R11, -RZ, R42.H1_H1 ;  /* 0x3000002aff0b7230 */ /* 0x000fe40000004100 */
[----:B------:R-:W-:Y:S01]  /*b150*/  HADD2.F32 R5, -RZ, R40.H0_H0 ;  /* 0x20000028ff057230 */ /* 0x000fe20000004100 */
[----:B------:R-:W-:Y:S01]  /*b160*/  FFMA.FTZ R37, R4, R13, R7 ;  /* 0x0000000d04257223 */ /* 0x000fe20000010007 */
[--C-:B------:R-:W-:Y:S01]  /*b170*/  HADD2.F32 R21, -RZ, R6.reuse.H0_H0 ;  /* 0x20000006ff157230 */ /* 0x100fe20000004100 */
[----:B------:R-:W-:Y:S01]  /*b180*/  FFMA.FTZ R36, R3, R11, R2 ;  /* 0x0000000b03247223 */ /* 0x000fe20000010002 */
[----:B------:R-:W-:-:S02]  /*b190*/  HADD2.F32 R20, -RZ, R6.H1_H1 ;  /* 0x30000006ff147230 */ /* 0x000fc40000004100 */
[--C-:B------:R-:W-:Y:S02]  /*b1a0*/  HADD2.F32 R8, -RZ, R10.reuse.H0_H0 ;  /* 0x2000000aff087230 */ /* 0x100fe40000004100 */
[----:B------:R-:W-:Y:S01]  /*b1b0*/  HADD2.F32 R12, -RZ, R10.H1_H1 ;  /* 0x3000000aff0c7230 */ /* 0x000fe20000004100 */
[-C--:B------:R-:W-:Y:S01]  /*b1c0*/  FMUL.FTZ R4, R18, R5.reuse ;  /* 0x0000000512047220 */ /* 0x080fe20000410000 */
[----:B------:R-:W-:Y:S01]  /*b1d0*/  HADD2.F32 R6, -RZ, R9.H0_H0 ;  /* 0x20000009ff067230 */ /* 0x000fe20000004100 */
[----:B------:R-:W-:Y:S01]  /*b1e0*/  FMUL.FTZ R33, R3, R0 ;  /* 0x0000000003217220 */ /* 0x000fe20000410000 */
[----:B------:R-:W-:Y:S02]  /*b1f0*/  HADD2.F32 R10, -RZ, R43.H0_H0 ;  /* 0x2000002bff0a7230 */ /* 0x000fe40000004100 */
[----:B------:R-:W-:Y:S02]  /*b200*/  HADD2.F32 R2, -RZ, R40.H1_H1 ;  /* 0x30000028ff027230 */ /* 0x000fe40000004100 */
[----:B------:R-:W-:Y:S01]  /*b210*/  HADD2.F32 R0, -RZ, R41.H1_H1 ;  /* 0x30000029ff007230 */ /* 0x000fe20000004100 */
[C---:B------:R-:W-:Y:S01]  /*b220*/  FMUL.FTZ R31, R6.reuse, R5 ;  /* 0x00000005061f7220 */ /* 0x040fe20000410000 */
[----:B------:R-:W-:Y:S01]  /*b230*/  HADD2.F32 R9, -RZ, R9.H1_H1 ;  /* 0x30000009ff097230 */ /* 0x000fe20000004100 */
[----:B------:R-:W-:Y:S01]  /*b240*/  FFMA.FTZ R35, R6, R10, R4 ;  /* 0x0000000a06237223 */ /* 0x000fe20000010004 */
[--C-:B------:R-:W-:Y:S01]  /*b250*/  HADD2.F32 R7, -RZ, R45.reuse.H0_H0 ;  /* 0x2000002dff077230 */ /* 0x100fe20000004100 */
[----:B------:R-:W-:Y:S01]  /*b260*/  FMUL.FTZ R5, R17, R2 ;  /* 0x0000000211057220 */ /* 0x000fe20000410000 */
[----:B------:R-:W-:Y:S01]  /*b270*/  HADD2.F32 R6, -RZ, R44.H0_H0 ;  /* 0x2000002cff067230 */ /* 0x000fe20000004100 */
[----:B------:R-:W-:Y:S01]  /*b280*/  FMUL.FTZ R4, R21, R0 ;  /* 0x0000000015047220 */ /* 0x000fe20000410000 */
[----:B------:R-:W-:Y:S01]  /*b290*/  HADD2.F32 R3, -RZ, R42.H0_H0 ;  /* 0x2000002aff037230 */ /* 0x000fe20000004100 */
[----:B------:R-:W-:Y:S01]  /*b2a0*/  FFMA.FTZ R32, R9, R7, R5 ;  /* 0x0000000709207223 */ /* 0x000fe20000010005 */
[----:B------:R-:W-:Y:S01]  /*b2b0*/  HADD2.F32 R5, -RZ, R45.H1_H1 ;  /* 0x3000002dff057230 */ /* 0x000fe20000004100 */
[----:B------:R-:W-:-:S02]  /*b2c0*/  FFMA.FTZ R30, R8, R6, R4 ;  /* 0x00000006081e7223 */ /* 0x000fc40000010004 */
[----:B------:R-:W-:Y:S01]  /*b2d0*/  FMUL.FTZ R29, R9, R2 ;  /* 0x00000002091d7220 */ /* 0x000fe20000410000 */
[----:B------:R-:W-:Y:S01]  /*b2e0*/  HADD2.F32 R2, -RZ, R44.H1_H1 ;  /* 0x3000002cff027230 */ /* 0x000fe20000004100 */
[----:B------:R-:W-:Y:S02]  /*b2f0*/  FMUL.FTZ R4, R20, R3 ;  /* 0x0000000314047220 */ /* 0x000fe40000410000 */
[----:B------:R-:W-:Y:S01]  /*b300*/  FMUL.FTZ R27, R8, R0 ;  /* 0x00000000081b7220 */ /* 0x000fe20000410000 */
[----:B------:R-:W-:Y:S01]  /*b310*/  HADD2.F32 R0, -RZ, R43.H1_H1 ;  /* 0x3000002bff007230 */ /* 0x000fe20000004100 */
[C---:B------:R-:W-:Y:S01]  /*b320*/  FFMA.FTZ R28, R12.reuse, R5, R4 ;  /* 0x000000050c1c7223 */ /* 0x040fe20000010004 */
[--C-:B------:R-:W-:Y:S01]  /*b330*/  HADD2.F32 R4, -RZ, R46.reuse.H1_H1 ;  /* 0x3000002eff047230 */ /* 0x100fe20000004100 */
[----:B------:R-:W-:Y:S01]  /*b340*/  FMUL.FTZ R25, R12, R3 ;  /* 0x000000030c197220 */ /* 0x000fe20000410000 */
[----:B------:R-:W-:Y:S01]  /*b350*/  HADD2.F32 R3, -RZ, R46.H0_H0 ;  /* 0x2000002eff037230 */ /* 0x000fe20000004100 */
[----:B------:R-:W-:-:S02]  /*b360*/  FMUL.FTZ R9, R23, R2 ;  /* 0x0000000217097220 */ /* 0x000fc40000410000 */
[----:B------:R-:W-:Y:S02]  /*b370*/  FMUL.FTZ R8, R22, R0 ;  /* 0x0000000016087220 */ /* 0x000fe40000410000 */
[C---:B------:R-:W-:Y:S02]  /*b380*/  FMUL.FTZ R24, R15.reuse, R2 ;  /* 0x000000020f187220 */ /* 0x040fe40000410000 */
[C---:B------:R-:W-:Y:S02]  /*b390*/  FMUL.FTZ R12, R14.reuse, R0 ;  /* 0x000000000e0c7220 */ /* 0x040fe40000410000 */
[----:B------:R-:W-:Y:S02]  /*b3a0*/  FFMA.FTZ R15, R15, R4, R9 ;  /* 0x000000040f0f7223 */ /* 0x000fe40000010009 */
[----:B------:R-:W-:Y:S02]  /*b3b0*/  FFMA.FTZ R14, R14, R3, R8 ;  /* 0x000000030e0e7223 */ /* 0x000fe40000010008 */
[----:B------:R-:W-:-:S02]  /*b3c0*/  FFMA.FTZ R10, R18, R10, -R31 ;  /* 0x0000000a120a7223 */ /* 0x000fc4000001081f */
[----:B------:R-:W-:Y:S02]  /*b3d0*/  FFMA.FTZ R9, R17, R7, -R29 ;  /* 0x0000000711097223 */ /* 0x000fe4000001081d */
[----:B------:R-:W-:Y:S02]  /*b3e0*/  FFMA.FTZ R13, R19, R13, -R34 ;  /* 0x0000000d130d7223 */ /* 0x000fe40000010822 */
[----:B------:R-:W-:Y:S02]  /*b3f0*/  FFMA.FTZ R8, R16, R11, -R33 ;  /* 0x0000000b10087223 */ /* 0x000fe40000010821 */
[----:B------:R-:W-:Y:S02]  /*b400*/  FFMA.FTZ R7, R21, R6, -R27 ;  /* 0x0000000615077223 */ /* 0x000fe4000001081b */
[----:B------:R-:W-:Y:S02]  /*b410*/  FFMA.FTZ R2, R20, R5, -R25 ;  /* 0x0000000514027223 */ /* 0x000fe40000010819 */
[----:B------:R-:W-:-:S02]  /*b420*/  FFMA.FTZ R0, R23, R4, -R24 ;  /* 0x0000000417007223 */ /* 0x000fc40000010818 */
[----:B------:R-:W-:Y:S01]  /*b430*/  FFMA.FTZ R3, R22, R3, -R12 ;  /* 0x0000000316037223 */ /* 0x000fe2000001080c */
[----:B------:R-:W-:Y:S02]  /*b440*/  F2FP.PACK_AB R9, R9, R10 ;  /* 0x0000000a0909723e */ /* 0x000fe400000000ff */
[----:B------:R-:W-:Y:S02]  /*b450*/  F2FP.PACK_AB R8, R8, R13 ;  /* 0x0000000d0808723e */ /* 0x000fe400000000ff */
[----:B------:R-:W-:Y:S02]  /*b460*/  F2FP.PACK_AB R10, R2, R7 ;  /* 0x00000007020a723e */ /* 0x000fe400000000ff */
[----:B------:R-:W-:Y:S02]  /*b470*/  F2FP.PACK_AB R11, R3, R0 ;  /* 0x00000000030b723e */ /* 0x000fe400000000ff */
[----:B------:R-:W-:Y:S02]  /*b480*/  F2FP.PACK_AB R4, R36, R37 ;  /* 0x000000252404723e */ /* 0x000fe400000000ff */
[----:B------:R-:W-:-:S02]  /*b490*/  F2FP.PACK_AB R5, R32, R35 ;  /* 0x000000232005723e */ /* 0x000fc400000000ff */
[----:B------:R-:W-:Y:S02]  /*b4a0*/  F2FP.PACK_AB R6, R28, R30 ;  /* 0x0000001e1c06723e */ /* 0x000fe400000000ff */
[----:B------:R-:W-:Y:S01]  /*b4b0*/  F2FP.PACK_AB R7, R14, R15 ;  /* 0x0000000f0e07723e */ /* 0x000fe200000000ff */
[----:B------:R1:W-:Y:S04]  /*b4c0*/  STS.128 [R47], R8 ;  /* 0x000000082f007388 */ /* 0x0003e80000000c00 */
[----:B------:R1:W-:Y:S02]  /*b4d0*/  STS.128 [R26+0x5100], R4 ;  /* 0x005100041a007388 */ /* 0x0003e40000000c00 */
.L_x_326:
[----:B------:R-:W-:Y:S05]  /*b4e0*/  BSYNC B0 ;  /* 0x0000000000007941 */ /* 0x000fea0003800000 */
.L_x_325:
[----:B------:R-:W-:Y:S01]  /*b4f0*/  IADD3 R0, R98, 0x20, RZ ;  /* 0x0000002062007810 */ /* 0x000fe20007ffe0ff */
[----:B------:R-:W-:Y:S03]  /*b500*/  BSSY B0, `(.L_x_327) ;  /* 0x000005d000007945 */ /* 0x000fe60003800000 */
[----:B------:R-:W-:-:S13]  /*b510*/  ISETP.GE.OR P1, PT, R0, R38, P0 ;  /* 0x000000260000720c */ /* 0x000fda0000726670 */
[----:B------:R-:W-:Y:S05]  /*b520*/  @P1 BRA `(.L_x_328) ;  /* 0x000005a000001947 */ /* 0x000fea0003800000 */
[----:B------:R-:W2:Y:S01]  /*b530*/  LDL R2, [R1+0x4c] ;  /* 0x00004c0001027983 */ /* 0x000ea20000100800 */
[C---:B------:R-:W-:Y:S02]  /*b540*/  IADD3 R3, R98.reuse, 0x20, RZ ;  /* 0x0000002062037810 */ /* 0x040fe40007ffe0ff */
[----:B-1----:R-:W-:Y:S01]  /*b550*/  IADD3 R4, R98, 0x20, RZ ;  /* 0x0000002062047810 */ /* 0x002fe20007ffe0ff */
[----:B------:R-:W3:Y:S01]  /*b560*/  LDL R47, [R1+0xd8] ;  /* 0x0000d800012f7983 */ /* 0x000ee20000100800 */
[----:B------:R-:W-:Y:S02]  /*b570*/  SHF.L.U32 R3, R3, 0x6, RZ ;  /* 0x0000000603037819 */ /* 0x000fe400000006ff */
[----:B------:R-:W-:Y:S02]  /*b580*/  SHF.L.U32 R4, R4, 0x6, RZ ;  /* 0x0000000604047819 */ /* 0x000fe400000006ff */
[----:B------:R-:W-:Y:S02]  /*b590*/  LOP3.LUT R3, R3, 0x1c0, RZ, 0xc0, !PT ;  /* 0x000001c003037812 */ /* 0x000fe400078ec0ff */
[----:B------:R-:W-:-:S02]  /*b5a0*/  LOP3.LUT R4, R4, 0x1c0, RZ, 0xc0, !PT ;  /* 0x000001c004047812 */ /* 0x000fc400078ec0ff */
[----:B------:R-:W-:Y:S02]  /*b5b0*/  IADD3 R0, R86, c[0x0][0x27c], RZ ;  /* 0x00009f0056007a10 */ /* 0x000fe40007ffe0ff */
[----:B------:R-:W-:Y:S02]  /*b5c0*/  SHF.R.U32.HI R3, RZ, 0x3, R3 ;  /* 0x00000003ff037819 */ /* 0x000fe40000011603 */
[----:B------:R-:W-:-:S04]  /*b5d0*/  LOP3.LUT R0, R4, 0x38, R0, 0xf8, !PT ;  /* 0x0000003804007812 */ /* 0x000fc800078ef800 */
[----:B------:R-:W-:Y:S01]  /*b5e0*/  LOP3.LUT R0, R0, R3, RZ, 0x3c, !PT ;  /* 0x0000000300007212 */ /* 0x000fe200078e3cff */
[----:B------:R-:W-:-:S03]  /*b5f0*/  HADD2.F32 R13, -RZ, R41.H0_H0 ;  /* 0x20000029ff0d7230 */ /* 0x000fc60000004100 */
[----:B--2---:R-:W-:-:S04]  /*b600*/  IADD3 R0, R2, R0, RZ ;  /* 0x0000000002007210 */ /* 0x004fc80007ffe0ff */
[----:B------:R-:W-:Y:S01]  /*b610*/  SHF.L.U32 R26, R0, 0x1, RZ ;  /* 0x00000001001a7819 */ /* 0x000fe200000006ff */
[----:B---3--:R-:W1:Y:S04]  /*b620*/  LDS.128 R4, [R47] ;  /* 0x000000002f047984 */ /* 0x008e680000000c00 */
[----:B------:R-:W2:Y:S01]  /*b630*/  LDS.128 R8, [R26+0x5100] ;  /* 0x005100001a087984 */ /* 0x000ea20000000c00 */
[--C-:B------:R-:W-:Y:S02]  /*b640*/  HADD2.F32 R2, -RZ, R39.reuse.H0_H0 ;  /* 0x20000027ff027230 */ /* 0x100fe40000004100 */
[----:B------:R-:W-:Y:S02]  /*b650*/  HADD2.F32 R0, -RZ, R39.H1_H1 ;  /* 0x30000027ff007230 */ /* 0x000fe40000004100 */
[----:B-1----:R-:W-:-:S02]  /*b660*/  HADD2.F32 R19, -RZ, R4.H0_H0 ;  /* 0x20000004ff137230 */ /* 0x002fc40000004100 */
[----:B------:R-:W-:Y:S02]  /*b670*/  HADD2.F32 R16, -RZ, R4.H1_H1 ;  /* 0x30000004ff107230 */ /* 0x000fe40000004100 */
[----:B--2---:R-:W-:Y:S02]  /*b680*/  HADD2.F32 R4, -RZ, R8.H0_H0 ;  /* 0x20000008ff047230 */ /* 0x004fe40000004100 */
[--C-:B------:R-:W-:Y:S02]  /*b690*/  HADD2.F32 R23, -RZ, R7.reuse.H0_H0 ;  /* 0x20000007ff177230 */ /* 0x100fe40000004100 */
[----:B------:R-:W-:Y:S01]  /*b6a0*/  HADD2.F32 R22, -RZ, R7.H1_H1 ;  /* 0x30000007ff167230 */ /* 0x000fe20000004100 */
[C---:B------:R-:W-:Y:S01]  /*b6b0*/  FMUL.FTZ R7, R2.reuse, R19 ;  /* 0x0000001302077220 */ /* 0x040fe20000410000 */
        /* <DEDUP_REMOVED lines=15> */
[C---:B------:R-:W-:Y:S01]  /*b7b0*/  FMUL.FTZ R4, R5.reuse, R18 ;  /* 0x0000001205047220 */ /* 0x040fe20000410000 */
[----:B------:R-:W-:Y:S01]  /*b7c0*/  HADD2.F32 R6, -RZ, R9.H0_H0 ;  /* 0x20000009ff067230 */ /* 0x000fe20000004100 */
[----:B------:R-:W-:Y:S01]  /*b7d0*/  FMUL.FTZ R33, R0, R3 ;  /* 0x0000000300217220 */ /* 0x000fe20000410000 */
[----:B------:R-:W-:Y:S02]  /*b7e0*/  HADD2.F32 R10, -RZ, R43.H0_H0 ;  /* 0x2000002bff0a7230 */ /* 0x000fe40000004100 */
[----:B------:R-:W-:Y:S02]  /*b7f0*/  HADD2.F32 R2, -RZ, R40.H1_H1 ;  /* 0x30000028ff027230 */ /* 0x000fe40000004100 */
[----:B------:R-:W-:Y:S01]  /*b800*/  HADD2.F32 R0, -RZ, R41.H1_H1 ;  /* 0x30000029ff007230 */ /* 0x000fe20000004100 */
[-C--:B------:R-:W-:Y:S01]  /*b810*/  FMUL.FTZ R31, R5, R6.reuse ;  /* 0x00000006051f7220 */ /* 0x080fe20000410000 */
        /* <DEDUP_REMOVED lines=15> */
[-C--:B------:R-:W-:Y:S01]  /*b910*/  FFMA.FTZ R28, R5, R12.reuse, R4 ;  /* 0x0000000c051c7223 */ /* 0x080fe20000010004 */
[--C-:B------:R-:W-:Y:S01]  /*b920*/  HADD2.F32 R4, -RZ, R46.reuse.H1_H1 ;  /* 0x3000002eff047230 */ /* 0x100fe20000004100 */
[----:B------:R-:W-:Y:S01]  /*b930*/  FMUL.FTZ R25, R3, R12 ;  /* 0x0000000c03197220 */ /* 0x000fe20000410000 */
[----:B------:R-:W-:Y:S01]  /*b940*/  HADD2.F32 R3, -RZ, R46.H0_H0 ;  /* 0x2000002eff037230 */ /* 0x000fe20000004100 */
[----:B------:R-:W-:-:S02]  /*b950*/  FMUL.FTZ R9, R2, R23 ;  /* 0x0000001702097220 */ /* 0x000fc40000410000 */
[----:B------:R-:W-:Y:S02]  /*b960*/  FMUL.FTZ R8, R0, R22 ;  /* 0x0000001600087220 */ /* 0x000fe40000410000 */
[-C--:B------:R-:W-:Y:S02]  /*b970*/  FMUL.FTZ R24, R2, R15.reuse ;  /* 0x0000000f02187220 */ /* 0x080fe40000410000 */
[-C--:B------:R-:W-:Y:S02]  /*b980*/  FMUL.FTZ R12, R0, R14.reuse ;  /* 0x0000000e000c7220 */ /* 0x080fe40000410000 */
        /* <DEDUP_REMOVED lines=20> */
.L_x_328:
[----:B------:R-:W-:Y:S05]  /*bad0*/  BSYNC B0 ;  /* 0x0000000000007941 */ /* 0x000fea0003800000 */
.L_x_327:
        /* <DEDUP_REMOVED lines=94> */
.L_x_330:
[----:B------:R-:W-:Y:S05]  /*c0c0*/  BSYNC B0 ;  /* 0x0000000000007941 */ /* 0x000fea0003800000 */
.L_x_329:
[----:B------:R-:W-:-:S04]  /*c0d0*/  IADD3 R0, R98, 0x60, RZ ;  /* 0x0000006062007810 */ /* 0x000fc80007ffe0ff */
        /* <DEDUP_REMOVED lines=92> */
.L_x_320:
[----:B------:R-:W-:Y:S05]  /*c6a0*/  BSYNC B2 ;  /* 0x0000000000027941 */ /* 0x000fea0003800000 */
.L_x_304:
[----:B------:R-:W-:Y:S01]  /*c6b0*/  IMAD.WIDE.U32 R146, R85, c[0x0][0x210], RZ ;  /* 0x0000840055927a25 */ /* 0x000fe200078e00ff */
[----:B------:R-:W-:-:S04]  /*c6c0*/  DEPBAR.LE SB0, 0x0 ;  /* 0x000080000000791a */ /* 0x000fc80000000000 */
[----:B------:R-:W-:Y:S01]  /*c6d0*/  IMAD R144, R85, c[0x0][0x214], R147 ;  /* 0x0000850055907a24 */ /* 0x000fe200078e0293 */
[----:B------:R-:W-:Y:S01]  /*c6e0*/  STL.64 [R1+0x8], R146 ;  /* 0x0000089201007387 */ /* 0x000fe20000100a00 */
[----:B------:R-:W-:Y:S02]  /*c6f0*/  IMAD R0, R88, c[0x0][0x208], RZ ;  /* 0x0000820058007a24 */ /* 0x000fe400078e02ff */
[C---:B--23--:R-:W-:Y:S01]  /*c700*/  IMAD.WIDE.U32 R2, R223.reuse, c[0x0][0x208], RZ ;  /* 0x00008200df027a25 */ /* 0x04cfe200078e00ff */
[----:B------:R-:W-:Y:S03]  /*c710*/  STL [R1+0x10], R144 ;  /* 0x0000109001007387 */ /* 0x000fe60000100800 */
[----:B------:R-:W-:Y:S01]  /*c720*/  IMAD R0, R223, c[0x0][0x20c], R0 ;  /* 0x00008300df007a24 */ /* 0x000fe200078e0200 */
[----:B------:R-:W2:Y:S03]  /*c730*/  LDL R85, [R1+0x4] ;  /* 0x0000040001557983 */ /* 0x000ea60000100800 */
[----:B------:R-:W-:Y:S01]  /*c740*/  IMAD.IADD R3, R3, 0x1, R0 ;  /* 0x0000000103037824 */ /* 0x000fe200078e0200 */
[----:B------:R-:W-:Y:S01]  /*c750*/  BAR.SYNC.DEFER_BLOCKING 0x0 ;  /* 0x0000000000007b1d */ /* 0x000fe20000010000 */
[----:B------:R-:W-:-:S02]  /*c760*/  IMAD R0, R89, c[0x0][0x218], RZ ;  /* 0x0000860059007a24 */ /* 0x000fc400078e02ff */
[----:B------:R-:W-:-:S04]  /*c770*/  IMAD.WIDE.U32 R2, R214, c[0x0][0x218], R2 ;  /* 0x00008600d6027a25 */ /* 0x000fc800078e0002 */
[----:B------:R-:W-:Y:S01]  /*c780*/  IMAD R0, R214, c[0x0][0x21c], R0 ;  /* 0x00008700d6007a24 */ /* 0x000fe200078e0200 */
[----:B------:R-:W-:-:S04]  /*c790*/  IADD3 R2, P0, R2, R146, RZ ;  /* 0x0000009202027210 */ /* 0x000fc80007f1e0ff */
[----:B------:R-:W-:Y:S01]  /*c7a0*/  IADD3.X R3, R144, R3, R0, P0, !PT ;  /* 0x0000000390037210 */ /* 0x000fe200007fe400 */
[----:B-1----:R-:W-:Y:S04]  /*c7b0*/  LDSM.16.M88.4 R4, [R203+0x2000] ;  /* 0x00200000cb04783b */ /* 0x002fe80000000200 */
[----:B------:R-:W1:Y:S04]  /*c7c0*/  LDSM.16.M88.4 R32, [R196] ;  /* 0x00000000c420783b */ /* 0x000e680000000200 */
[----:B------:R-:W3:Y:S04]  /*c7d0*/  LDSM.16.M88.4 R28, [R196+0x800] ;  /* 0x00080000c41c783b */ /* 0x000ee80000000200 */
[----:B------:R-:W4:Y:S04]  /*c7e0*/  LDSM.16.M88.4 R24, [R196+0x1000] ;  /* 0x00100000c418783b */ /* 0x000f280000000200 */
[----:B------:R-:W5:Y:S04]  /*c7f0*/  LDSM.16.M88.4 R20, [R196+0x1800] ;  /* 0x00180000c414783b */ /* 0x000f680000000200 */
[----:B------:R-:W4:Y:S04]  /*c800*/  LDSM.16.M88.4 R16, [R196+0x2000] ;  /* 0x00200000c410783b */ /* 0x000f280000000200 */
[----:B------:R-:W5:Y:S04]  /*c810*/  LDSM.16.M88.4 R8, [R203] ;  /* 0x00000000cb08783b */ /* 0x000f680000000200 */
[----:B------:R-:W-:Y:S04]  /*c820*/  LDSM.16.M88.4 R12, [R206+0x2000] ;  /* 0x00200000ce0c783b */ /* 0x000fe80000000200 */
[----:B------:R-:W5:Y:S04]  /*c830*/  LDSM.16.M88.4 R104, [R208] ;  /* 0x00000000d068783b */ /* 0x000f680000000200 */
[----:B------:R-:W5:Y:S04]  /*c840*/  LDSM.16.M88.4 R68, [R209] ;  /* 0x00000000d144783b */ /* 0x000f680000000200 */
[----:B------:R-:W5:Y:S04]  /*c850*/  LDSM.16.M88.4 R56, [R207] ;  /* 0x00000000cf38783b */ /* 0x000f680000000200 */
[----:B------:R-:W5:Y:S01]  /*c860*/  LDSM.16.M88.4 R60, [R211] ;  /* 0x00000000d33c783b */ /* 0x000f620000000200 */
[C---:B-1----:R-:W-:Y:S03]  /*c870*/  HMMA.16816.F32 R48, R4.reuse, R32, RZ ;  /* 0x000000200430723c */ /* 0x042fe600000018ff */
[----:B------:R-:W1:Y:S05]  /*c880*/  LDSM.16.M88.4 R64, [R210] ;  /* 0x00000000d240783b */ /* 0x000e6a0000000200 */
[C---:B---3--:R-:W-:Y:S08]  /*c890*/  HMMA.16816.F32 R44, R4.reuse, R28, RZ ;  /* 0x0000001c042c723c */ /* 0x048ff000000018ff */
[C---:B----4-:R-:W-:Y:S08]  /*c8a0*/  HMMA.16816.F32 R40, R4.reuse, R24, RZ ;  /* 0x000000180428723c */ /* 0x050ff000000018ff */
[C---:B-----5:R-:W-:Y:S08]  /*c8b0*/  HMMA.16816.F32 R36, R4.reuse, R20, RZ ;  /* 0x000000140424723c */ /* 0x060ff000000018ff */
[C---:B------:R-:W-:Y:S08]  /*c8c0*/  HMMA.16816.F32 R52, R4.reuse, R16, RZ ;  /* 0x000000100434723c */ /* 0x040ff000000018ff */
[C---:B------:R-:W-:Y:S08]  /*c8d0*/  HMMA.16816.F32 R72, R4.reuse, R34, RZ ;  /* 0x000000220448723c */ /* 0x040ff000000018ff */
[C---:B------:R-:W-:Y:S08]  /*c8e0*/  HMMA.16816.F32 R76, R4.reuse, R30, RZ ;  /* 0x0000001e044c723c */ /* 0x040ff000000018ff */
[C---:B------:R-:W-:Y:S08]  /*c8f0*/  HMMA.16816.F32 R80, R4.reuse, R26, RZ ;  /* 0x0000001a0450723c */ /* 0x040ff000000018ff */
[C---:B------:R-:W-:Y:S08]  /*c900*/  HMMA.16816.F32 R100, R4.reuse, R22, RZ ;  /* 0x000000160464723c */ /* 0x040ff000000018ff */
[----:B------:R-:W-:Y:S01]  /*c910*/  HMMA.16816.F32 R4, R4, R18, RZ ;  /* 0x000000120404723c */ /* 0x000fe200000018ff */
[----:B------:R-:W-:-:S04]  /*c920*/  LEA R0, P0, R2, c[0x0][0x1f8], 0x1 ;  /* 0x00007e0002007a11 */ /* 0x000fc800078008ff */
[----:B------:R-:W-:Y:S02]  /*c930*/  LEA.HI.X R2, R2, c[0x0][0x1fc], R3, 0x1, P0 ;  /* 0x00007f0002027a11 */ /* 0x000fe400000f0c03 */
[----:B------:R-:W3:Y:S01]  /*c940*/  SHFL.IDX PT, R3, R0, RZ, 0x181f ;  /* 0x00181fff00037589 */ /* 0x000ee200000e0000 */
[C---:B------:R-:W-:Y:S08]  /*c950*/  HMMA.16816.F32 R108, R8.reuse, R32, RZ ;  /* 0x00000020086c723c */ /* 0x040ff000000018ff */
[----:B------:R-:W-:Y:S08]  /*c960*/  HMMA.16816.F32 R168, R8, R34, RZ ;  /* 0x0000002208a8723c */ /* 0x000ff000000018ff */
[C---:B------:R-:W-:Y:S01]  /*c970*/  HMMA.16816.F32 R32, R12.reuse, R106, R4 ;  /* 0x0000006a0c20723c */ /* 0x040fe20000001804 */
[----:B------:R-:W4:Y:S04]  /*c980*/  SHFL.IDX PT, R4, R0, 0x1, 0x181f ;  /* 0x00381f0000047f89 */ /* 0x000f2800000e0000 */
[----:B------:R-:W5:Y:S03]  /*c990*/  SHFL.IDX PT, R6, R0, 0x2, 0x181f ;  /* 0x00581f0000067f89 */ /* 0x000f6600000e0000 */
[C---:B------:R-:W-:Y:S01]  /*c9a0*/  HMMA.16816.F32 R136, R12.reuse, R68, R36 ;  /* 0x000000440c88723c */ /* 0x040fe20000001824 */
[----:B------:R-:W-:Y:S07]  /*c9b0*/  SHFL.IDX PT, R7, R2, 0x1, 0x181f ;  /* 0x00381f0002077f89 */ /* 0x000fee00000e0000 */
[C---:B------:R-:W-:Y:S01]  /*c9c0*/  HMMA.16816.F32 R140, R12.reuse, R56, R48 ;  /* 0x000000380c8c723c */ /* 0x040fe20000001830 */
[----:B------:R-:W-:Y:S07]  /*c9d0*/  SHFL.IDX PT, R5, R0, 0x3, 0x181f ;  /* 0x00781f0000057f89 */ /* 0x000fee00000e0000 */
[C---:B------:R-:W-:Y:S08]  /*c9e0*/  HMMA.16816.F32 R132, R12.reuse, R60, R44 ;  /* 0x0000003c0c84723c */ /* 0x040ff0000000182c */
[C---:B-1----:R-:W-:Y:S08]  /*c9f0*/  HMMA.16816.F32 R124, R12.reuse, R64, R40 ;  /* 0x000000400c7c723c */ /* 0x042ff00000001828 */
[C---:B------:R-:W-:Y:S08]  /*ca00*/  HMMA.16816.F32 R128, R12.reuse, R104, R52 ;  /* 0x000000680c80723c */ /* 0x040ff00000001834 */
[C---:B------:R-:W-:Y:S08]  /*ca10*/  HMMA.16816.F32 R72, R12.reuse, R58, R72 ;  /* 0x0000003a0c48723c */ /* 0x040ff00000001848 */
[C---:B------:R-:W-:Y:S08]  /*ca20*/  HMMA.16816.F32 R76, R12.reuse, R62, R76 ;  /* 0x0000003e0c4c723c */ /* 0x040ff0000000184c */
[C---:B------:R-:W-:Y:S08]  /*ca30*/  HMMA.16816.F32 R80, R12.reuse, R66, R80 ;  /* 0x000000420c50723c */ /* 0x040ff00000001850 */
[----:B------:R-:W-:Y:S01]  /*ca40*/  HMMA.16816.F32 R36, R12, R70, R100 ;  /* 0x000000460c24723c */ /* 0x000fe20000001864 */
[----:B------:R-:W1:Y:S07]  /*ca50*/  SHFL.IDX PT, R13, R2, RZ, 0x181f ;  /* 0x00181fff020d7589 */ /* 0x000e6e00000e0000 */
[C---:B------:R-:W-:Y:S08]  /*ca60*/  HMMA.16816.F32 R112, R8.reuse, R24, RZ ;  /* 0x000000180870723c */ /* 0x040ff000000018ff */
[C---:B------:R-:W-:Y:S08]  /*ca70*/  HMMA.16816.F32 R160, R8.reuse, R26, RZ ;  /* 0x0000001a08a0723c */ /* 0x040ff000000018ff */
[C---:B------:R-:W-:Y:S01]  /*ca80*/  HMMA.16816.F32 R24, R8.reuse, R20, RZ ;  /* 0x000000140818723c */ /* 0x040fe200000018ff */
[----:B------:R-:W1:Y:S07]  /*ca90*/  SHFL.IDX PT, R20, R2, 0x2, 0x181f ;  /* 0x00581f0002147f89 */ /* 0x000e6e00000e0000 */
[C---:B------:R-:W-:Y:S01]  /*caa0*/  HMMA.16816.F32 R120, R8.reuse, R16, RZ ;  /* 0x000000100878723c */ /* 0x040fe200000018ff */
[----:B------:R1:W1:Y:S07]  /*cab0*/  SHFL.IDX PT, R17, R0, 0x4, 0x181f ;  /* 0x00981f0000117f89 */ /* 0x00026e00000e0000 */
[----:B------:R-:W-:Y:S01]  /*cac0*/  HMMA.16816.F32 R152, R8, R18, RZ ;  /* 0x000000120898723c */ /* 0x000fe200000018ff */
[----:B------:R-:W2:Y:S01]  /*cad0*/  SHFL.IDX PT, R19, R2, 0x3, 0x181f ;  /* 0x00781f0002137f89 */ /* 0x000ea200000e0000 */
[----:B------:R-:W-:-:S03]  /*cae0*/  IMAD.SHL.U32 R16, R244, 0x2, RZ ;  /* 0x00000002f4107824 */ /* 0x000fc600078e00ff */
[----:B------:R2:W2:Y:S01]  /*caf0*/  SHFL.IDX PT, R18, R2, 0x4, 0x181f ;  /* 0x00981f0002127f89 */ /* 0x0004a200000e0000 */
[----:B------:R-:W-:Y:S02]  /*cb00*/  ISETP.GE.AND P0, PT, R244, c[0x0][0x1d4], PT ;  /* 0x00007500f4007a0c */ /* 0x000fe40003f06270 */
[----:B------:R-:W-:Y:S01]  /*cb10*/  HMMA.16816.F32 R116, R8, R28, RZ ;  /* 0x0000001c0874723c */ /* 0x000fe200000018ff */
[-C--:B---3--:R-:W-:Y:S02]  /*cb20*/  IADD3 R14, P2, R3, R16.reuse, RZ ;  /* 0x00000010030e7210 */ /* 0x088fe40007f5e0ff */
[-C--:B----4-:R-:W-:Y:S02]  /*cb30*/  IADD3 R12, P1, R4, R16.reuse, RZ ;  /* 0x00000010040c7210 */ /* 0x090fe40007f3e0ff */
[----:B-----5:R-:W-:-:S03]  /*cb40*/  IADD3 R6, P3, R6, R16, RZ ;  /* 0x0000001006067210 */ /* 0x020fc60007f7e0ff */
[----:B------:R-:W-:Y:S01]  /*cb50*/  HMMA.16816.F32 R164, R8, R30, RZ ;  /* 0x0000001e08a4723c */ /* 0x000fe200000018ff */
[----:B-1----:R-:W-:-:S07]  /*cb60*/  SHF.L.U64.HI R0, R244, 0x1, R245 ;  /* 0x00000001f4007819 */ /* 0x002fce00000102f5 */
[----:B------:R-:W-:Y:S01]  /*cb70*/  HMMA.16816.F32 R156, R8, R22, RZ ;  /* 0x00000016089c723c */ /* 0x000fe200000018ff */
[----:B------:R-:W1:Y:S01]  /*cb80*/  LDSM.16.M88.4 R8, [R206] ;  /* 0x00000000ce08783b */ /* 0x000e620000000200 */
[C---:B------:R-:W-:Y:S01]  /*cb90*/  ISETP.LT.OR P6, PT, R84.reuse, 0x1, P0 ;  /* 0x000000015400780c */ /* 0x040fe200007c1670 */
[--C-:B------:R-:W-:Y:S01]  /*cba0*/  IMAD.X R15, R13, 0x1, R0.reuse, P2 ;  /* 0x000000010d0f7824 */ /* 0x100fe200010e0600 */
[C---:B------:R-:W-:Y:S01]  /*cbb0*/  ISETP.LT.OR P5, PT, R84.reuse, 0x11, P0 ;  /* 0x000000115400780c */ /* 0x040fe200007a1670 */
[--C-:B------:R-:W-:Y:S01]  /*cbc0*/  IMAD.X R13, R7, 0x1, R0.reuse, P1 ;  /* 0x00000001070d7824 */ /* 0x100fe200008e0600 */
[----:B------:R-:W-:Y:S01]  /*cbd0*/  ISETP.LT.OR P4, PT, R84, 0x21, P0 ;  /* 0x000000215400780c */ /* 0x000fe20000781670 */
[----:B------:R-:W-:Y:S01]  /*cbe0*/  IMAD.X R7, R20, 0x1, R0, P3 ;  /* 0x0000000114077824 */ /* 0x000fe200018e0600 */
[C---:B------:R-:W-:Y:S02]  /*cbf0*/  ISETP.LT.OR P3, PT, R84.reuse, 0x31, P0 ;  /* 0x000000315400780c */ /* 0x040fe40000761670 */
[----:B------:R-:W-:-:S02]  /*cc00*/  ISETP.LT.OR P2, PT, R84, 0x41, P0 ;  /* 0x000000415400780c */ /* 0x000fc40000741670 */
[-C--:B------:R-:W-:Y:S02]  /*cc10*/  IADD3 R4, P1, R5, R16.reuse, RZ ;  /* 0x0000001005047210 */ /* 0x080fe40007f3e0ff */
[----:B--2---:R-:W-:Y:S01]  /*cc20*/  IADD3 R2, P0, R17, R16, RZ ;  /* 0x0000001011027210 */ /* 0x004fe20007f1e0ff */
[----:B------:R-:W-:Y:S01]  /*cc30*/  @!PT LDS RZ, [RZ] ;  /* 0x00000000fffff984 */ /* 0x000fe20000000800 */
[----:B------:R-:W-:Y:S01]  /*cc40*/  @!PT LDS RZ, [RZ] ;  /* 0x00000000fffff984 */ /* 0x000fe20000000800 */
[----:B------:R-:W-:Y:S01]  /*cc50*/  @!PT LDS RZ, [RZ] ;  /* 0x00000000fffff984 */ /* 0x000fe20000000800 */
[----:B------:R2:W-:Y:S02]  /*cc60*/  LDGSTS.E.BYPASS.LTC128B.128 [R213+0x100], [R14.64], !P6 ;  /* 0x001000000ed57fae */ /* 0x0005e4000f101d48 */
[--C-:B------:R-:W-:Y:S02]  /*cc70*/  IMAD.X R5, R19, 0x1, R0.reuse, P1 ;  /* 0x0000000113057824 */ /* 0x100fe400008e0600 */
[----:B------:R-:W-:Y:S01]  /*cc80*/  IMAD.X R3, R18, 0x1, R0, P0 ;  /* 0x0000000112037824 */ /* 0x000fe200000e0600 */
[----:B------:R2:W-:Y:S04]  /*cc90*/  LDGSTS.E.BYPASS.LTC128B.128 [R213+0x900], [R12.64], !P5 ;  /* 0x009000000cd57fae */ /* 0x0005e8000e901d48 */
[----:B------:R3:W-:Y:S04]  /*cca0*/  LDGSTS.E.BYPASS.LTC128B.128 [R213+0x1100], [R6.64], !P4 ;  /* 0x0110000006d57fae */ /* 0x0007e8000e101d48 */
[----:B------:R3:W-:Y:S04]  /*ccb0*/  LDGSTS.E.BYPASS.LTC128B.128 [R213+0x1900], [R4.64], !P3 ;  /* 0x0190000004d57fae */ /* 0x0007e8000d901d48 */
[----:B------:R4:W-:Y:S04]  /*ccc0*/  LDGSTS.E.BYPASS.LTC128B.128 [R213+0x2100], [R2.64], !P2 ;  /* 0x0210000002d57fae */ /* 0x0009e8000d101d48 */
[----:B------:R-:W-:Y:S04]  /*ccd0*/  LDSM.16.M88.4 R48, [R202+0x1800] ;  /* 0x00180000ca30783b */ /* 0x000fe80000000200 */
[----:B------:R-:W-:Y:S04]  /*cce0*/  LDSM.16.M88.4 R44, [R202+0x2000] ;  /* 0x00200000ca2c783b */ /* 0x000fe80000000200 */
[----:B------:R-:W-:Y:S04]  /*ccf0*/  LDSM.16.M88.4 R20, [R202] ;  /* 0x00000000ca14783b */ /* 0x000fe80000000200 */
[----:B------:R-:W-:Y:S04]  /*cd00*/  LDSM.16.M88.4 R40, [R202+0x800] ;  /* 0x00080000ca28783b */ /* 0x000fe80000000200 */
[----:B------:R-:W-:Y:S04]  /*cd10*/  LDSM.16.M88.4 R52, [R202+0x1000] ;  /* 0x00100000ca34783b */ /* 0x000fe80000000200 */
[----:B---3--:R-:W3:Y:S04]  /*cd20*/  LDSM.16.M88.4 R4, [R204+0x2000] ;  /* 0x00200000cc04783b */ /* 0x008ee80000000200 */
[----:B--2---:R-:W2:Y:S01]  /*cd30*/  LDSM.16.M88.4 R12, [R204] ;  /* 0x00000000cc0c783b */ /* 0x004ea20000000200 */
        /* <DEDUP_REMOVED lines=11> */
[----:B------:R-:W-:Y:S07]  /*cdf0*/  LDSM.16.M88.4 R8, [R205] ;  /* 0x00000000cd08783b */ /* 0x000fee0000000200 */
[C---:B---3--:R-:W-:Y:S08]  /*ce00*/  HMMA.16816.F32 R116, R4.reuse, R48, R136 ;  /* 0x000000300474723c */ /* 0x048ff00000001888 */
        /* <DEDUP_REMOVED lines=9> */
[----:B------:R-:W-:Y:S01]  /*cea0*/  HMMA.16816.F32 R80, R4, R46, R32 ;  /* 0x0000002e0450723c */ /* 0x000fe20000001820 */
[----:B------:R-:W-:Y:S04]  /*ceb0*/  LDSM.16.M88.4 R4, [R205+0x2000] ;  /* 0x00200000cd04783b */ /* 0x000fe80000000200 */
[----:B------:R-:W-:Y:S03]  /*cec0*/  LDSM.16.M88.4 R32, [R199+0x800] ;  /* 0x00080000c720783b */ /* 0x000fe60000000200 */
[C---:B--2---:R-:W-:Y:S01]  /*ced0*/  HMMA.16816.F32 R76, R12.reuse, R20, R28 ;  /* 0x000000140c4c723c */ /* 0x044fe2000000181c */
[----:B------:R-:W-:Y:S07]  /*cee0*/  LDSM.16.M88.4 R28, [R199+0x1000] ;  /* 0x00100000c71c783b */ /* 0x000fee0000000200 */
[----:B------:R-:W-:Y:S01]  /*cef0*/  HMMA.16816.F32 R72, R12, R22, R24 ;  /* 0x000000160c48723c */ /* 0x000fe20000001818 */
[----:B------:R-:W1:Y:S04]  /*cf00*/  LDSM.16.M88.4 R20, [R199+0x2000] ;  /* 0x00200000c714783b */ /* 0x000e680000000200 */
[----:B------:R-:W2:Y:S01]  /*cf10*/  LDSM.16.M88.4 R24, [R199+0x1800] ;  /* 0x00180000c718783b */ /* 0x000ea20000000200 */
[----:B------:R-:W-:Y:S01]  /*cf20*/  ISETP.GT.AND P0, PT, R95, R85, PT ;  /* 0x000000555f00720c */ /* 0x000fe20003f04270 */
[----:B------:R-:W-:-:S04]  /*cf30*/  DEPBAR.LE SB0, 0x0 ;  /* 0x000080000000791a */ /* 0x000fc80000000000 */
        /* <DEDUP_REMOVED lines=8> */
[----:B------:R-:W-:Y:S07]  /*cfc0*/  BSSY B0, `(.L_x_331) ;  /* 0x0000057000007945 */ /* 0x000fee0003800000 */
[C---:B-1----:R-:W-:Y:S08]  /*cfd0*/  HMMA.16816.F32 R148, R4.reuse, R22, R80 ;  /* 0x000000160494723c */ /* 0x042ff00000001850 */
[----:B------:R-:W-:Y:S08]  /*cfe0*/  HMMA.16816.F32 R152, R4, R20, R108 ;  /* 0x000000140498723c */ /* 0x000ff0000000186c */
        /* <DEDUP_REMOVED lines=8> */
[C---:B--2---:R-:W-:Y:S08]  /*d070*/  HMMA.16816.F32 R100, R4.reuse, R24, R116 ;  /* 0x000000180464723c */ /* 0x044ff00000001874 */
        /* <DEDUP_REMOVED lines=12> */
[----:B----4-:R-:W-:Y:S01]  /*d140*/  ISETP.NE.AND P1, PT, R96, 0x1, PT ;  /* 0x000000016000780c */ /* 0x010fe20003f25270 */
[----:B------:R-:W-:Y:S01]  /*d150*/  IMAD.MOV.U32 R214, RZ, RZ, RZ ;  /* 0x000000ffffd67224 */ /* 0x000fe200078e00ff */
[----:B------:R-:W-:-:S02]  /*d160*/  IADD3 R3, R183, R90, R186 ;  /* 0x0000005ab7037210 */ /* 0x000fc40007ffe0ba */
[----:B------:R-:W-:Y:S02]  /*d170*/  ISETP.GT.AND P0, PT, R183, 0x4f, PT ;  /* 0x0000004fb700780c */ /* 0x000fe40003f04270 */
[----:B------:R-:W-:-:S05]  /*d180*/  IADD3 R3, R3, -0x50, RZ ;  /* 0xffffffb003037810 */ /* 0x000fca0007ffe0ff */
[----:B------:R-:W-:Y:S02]  /*d190*/  IMAD.MOV.U32 R2, RZ, RZ, R3 ;  /* 0x000000ffff027224 */ /* 0x000fe400078e0003 */
[----:B------:R-:W-:-:S05]  /*d1a0*/  @P1 IMAD.HI.U32 R4, R3, c[0x0][0x2bc], RZ ;  /* 0x0000af0003041a27 */ /* 0x000fca00078e00ff */
[----:B------:R-:W-:-:S04]  /*d1b0*/  @P1 SHF.R.U32.HI R2, RZ, c[0x0][0x2c0], R4 ;  /* 0x0000b000ff021a19 */ /* 0x000fc80000011604 */
[----:B------:R-:W-:-:S04]  /*d1c0*/  @!P0 IADD3 R5, P1, R2, R184, RZ ;  /* 0x000000b802058210 */ /* 0x000fc80007f3e0ff */
[----:B------:R-:W-:Y:S02]  /*d1d0*/  @!P0 LEA.HI.X.SX32 R6, R2, R182, 0x1, P1 ;  /* 0x000000b602068211 */ /* 0x000fe400008f0eff */
[----:B------:R-:W-:-:S04]  /*d1e0*/  @!P0 LEA R4, P1, R5, c[0x0][0x2a0], 0x2 ;  /* 0x0000a80005048a11 */ /* 0x000fc800078210ff */
[----:B------:R-:W-:-:S05]  /*d1f0*/  @!P0 LEA.HI.X R5, R5, c[0x0][0x2a4], R6, 0x2, P1 ;  /* 0x0000a90005058a11 */ /* 0x000fca00008f1406 */
[----:B------:R1:W2:Y:S01]  /*d200*/  @!P0 LDG.E R214, [R4.64] ;  /* 0x0000000804d68981 */ /* 0x0002a2000c1e1900 */
[----:B------:R-:W-:-:S04]  /*d210*/  IMAD.MOV R2, RZ, RZ, -R2 ;  /* 0x000000ffff027224 */ /* 0x000fc800078e0a02 */
[----:B------:R-:W-:-:S05]  /*d220*/  IMAD R223, R2, c[0x0][0x2b8], R3 ;  /* 0x0000ae0002df7a24 */ /* 0x000fca00078e0203 */
[----:B------:R-:W-:-:S05]  /*d230*/  SHF.R.S32.HI R2, RZ, 0x1f, R223 ;  /* 0x0000001fff027819 */ /* 0x000fca00000114df */
[----:B-1----:R-:W-:Y:S02]  /*d240*/  IMAD R4, R2, c[0x0][0x1e0], RZ ;  /* 0x0000780002047a24 */ /* 0x002fe400078e02ff */
[----:B------:R-:W-:-:S04]  /*d250*/  IMAD.WIDE.U32 R2, R223, c[0x0][0x1e0], RZ ;  /* 0x00007800df027a25 */ /* 0x000fc800078e00ff */
        /* <DEDUP_REMOVED lines=12> */
.L_x_427:
        /* <DEDUP_REMOVED lines=17> */
[--C-:B------:R-:W-:Y:S02]  /*d430*/  IMAD.X R9, R9, 0x1, R0.reuse, P3 ;  /* 0x0000000109097824 */ /* 0x100fe400018e0600 */
[----:B------:R-:W-:-:S03]  /*d440*/  IMAD.X R7, R13, 0x1, R0, P2 ;  /* 0x000000010d077824 */ /* 0x000fc600010e0600 */
[----:B------:R2:W-:Y:S01]  /*d450*/  LDGSTS.E.BYPASS.LTC128B.128 [R213+0x3100], [R8.64], !P0 ;  /* 0x0310000008d57fae */ /* 0x0005e2000c101d48 */
[----:B------:R-:W-:-:S03]  /*d460*/  IMAD.X R3, R12, 0x1, R0, P1 ;  /* 0x000000010c037824 */ /* 0x000fc600008e0600 */
[----:B------:R4:W-:Y:S04]  /*d470*/  LDGSTS.E.BYPASS.LTC128B.128 [R213+0x3900], [R6.64], !P0 ;  /* 0x0390000006d57fae */ /* 0x0009e8000c101d48 */
[----:B------:R2:W-:Y:S01]  /*d480*/  LDGSTS.E.BYPASS.LTC128B.128 [R213+0x4100], [R2.64], !P0 ;  /* 0x0410000002d57fae */ /* 0x0005e2000c101d48 */
[----:B----4-:R-:W-:-:S04]  /*d490*/  SEL R6, RZ, 0x10, P0 ;  /* 0x00000010ff067807 */ /* 0x010fc80000000000 */
.L_x_428:
[C---:B-123--:R-:W-:Y:S02]  /*d4a0*/  IADD3 R2, -R6.reuse, 0x10, RZ ;  /* 0x0000001006027810 */ /* 0x04efe40007ffe1ff */
[----:B------:R-:W-:Y:S02]  /*d4b0*/  ISETP.NE.U32.AND P2, PT, R6, RZ, PT ;  /* 0x000000ff0600720c */ /* 0x000fe40003f45070 */
[----:B------:R-:W-:-:S04]  /*d4c0*/  LOP3.LUT R2, R2, 0xf, RZ, 0xc0, !PT ;  /* 0x0000000f02027812 */ /* 0x000fc800078ec0ff */
[----:B------:R-:W-:-:S04]  /*d4d0*/  IADD3 R2, P1, P0, R2, R4, R16 ;  /* 0x0000000402027210 */ /* 0x000fc8000783e010 */
[----:B------:R-:W-:-:S05]  /*d4e0*/  IADD3.X R3, RZ, R5, R0, P1, P0 ;  /* 0x00000005ff037210 */ /* 0x000fca0000fe0400 */
[----:B------:R-:W-:Y:S01]  /*d4f0*/  @!PT LDS RZ, [RZ] ;  /* 0x00000000fffff984 */ /* 0x000fe20000000800 */
[----:B------:R-:W-:Y:S01]  /*d500*/  @!PT LDS RZ, [RZ] ;  /* 0x00000000fffff984 */ /* 0x000fe20000000800 */
[----:B------:R-:W-:Y:S01]  /*d510*/  @!PT LDS RZ, [RZ] ;  /* 0x00000000fffff984 */ /* 0x000fe20000000800 */
[----:B------:R1:W-:Y:S04]  /*d520*/  LDGSTS.E.BYPASS.LTC128B.128.ZFILL [R213+0x4900], [R2.64], P2 ;  /* 0x0490000002d57fae */ /* 0x0003e80009141d48 */
.L_x_332:
[----:B----4-:R-:W-:Y:S05]  /*d530*/  BSYNC B0 ;  /* 0x0000000000007941 */ /* 0x010fea0003800000 */
.L_x_331:
[----:B------:R-:W2:Y:S04]  /*d540*/  LDL R0, [R1+0x7c] ;  /* 0x00007c0001007983 */ /* 0x000ea80000100800 */
[----:B------:R-:W0:Y:S01]  /*d550*/  LDGDEPBAR ;  /* 0x00000000000079af */ /* 0x000e220000000000 */
[----:B--2---:R-:W-:-:S05]  /*d560*/  IMAD.IADD R0, R94, 0x1, -R0 ;  /* 0x000000015e007824 */ /* 0x004fca00078e0a00 */
[C---:B------:R-:W-:Y:S02]  /*d570*/  ISETP.GT.AND P0, PT, R0.reuse, 0x1, PT ;  /* 0x000000010000780c */ /* 0x040fe40003f04270 */
[----:B------:R-:W-:Y:S02]  /*d580*/  ISETP.GT.AND P1, PT, R0, RZ, PT ;  /* 0x000000ff0000720c */ /* 0x000fe40003f24270 */
[----:B------:R-:W-:Y:S02]  /*d590*/  FSEL R38, R143, -INF , P0 ;  /* 0xff8000008f267808 */ /* 0x000fe40000000000 */
[----:B------:R-:W-:Y:S02]  /*d5a0*/  FSEL R29, R141, -INF , P0 ;  /* 0xff8000008d1d7808 */ /* 0x000fe40000000000 */
[----:B------:R-:W-:Y:S02]  /*d5b0*/  FSEL R17, R79, -INF , P0 ;  /* 0xff8000004f117808 */ /* 0x000fe40000000000 */
[----:B------:R-:W-:-:S02]  /*d5c0*/  FSEL R10, R77, -INF , P0 ;  /* 0xff8000004d0a7808 */ /* 0x000fc40000000000 */
[----:B------:R-:W-:Y:S02]  /*d5d0*/  ISETP.GT.AND P0, PT, R0, 0x11, PT ;  /* 0x000000110000780c */ /* 0x000fe40003f04270 */
[----:B------:R-:W-:Y:S02]  /*d5e0*/  FSEL R37, R142, -INF , P1 ;  /* 0xff8000008e257808 */ /* 0x000fe40000800000 */
[----:B------:R-:W-:Y:S02]  /*d5f0*/  FSEL R27, R140, -INF , P1 ;  /* 0xff8000008c1b7808 */ /* 0x000fe40000800000 */
[----:B------:R-:W-:Y:S02]  /*d600*/  ISETP.GT.AND P3, PT, R0, 0x8, PT ;  /* 0x000000080000780c */ /* 0x000fe40003f64270 */
        /* <DEDUP_REMOVED lines=8> */
[----:B------:R-:W-:Y:S02]  /*d690*/  ISETP.GT.AND P0, PT, R0, 0x29, PT ;  /* 0x000000290000780c */ /* 0x000fe40003f04270 */
        /* <DEDUP_REMOVED lines=10> */
[----:B------:R-:W-:-:S02]  /*d740*/  ISETP.GT.AND P5, PT, R0, 0x18, PT ;  /* 0x000000180000780c */ /* 0x000fc40003fa4270 */
[----:B------:R-:W-:Y:S02]  /*d750*/  FSEL R25, R70, -INF , P1 ;  /* 0xff80000046197808 */ /* 0x000fe40000800000 */
[----:B------:R-:W-:Y:S02]  /*d760*/  FSEL R13, R68, -INF , P1 ;  /* 0xff800000440d7808 */ /* 0x000fe40000800000 */
[----:B------:R-:W-:Y:S02]  /*d770*/  FSEL R117, R123, -INF , P0 ;  /* 0xff8000007b757808 */ /* 0x000fe40000000000 */
[----:B------:R-:W-:Y:S02]  /*d780*/  FSEL R109, R121, -INF , P0 ;  /* 0xff800000796d7808 */ /* 0x000fe40000000000 */
[----:B------:R-:W-:Y:S02]  /*d790*/  FSEL R74, R59, -INF , P0 ;  /* 0xff8000003b4a7808 */ /* 0x000fe40000000000 */
[----:B------:R-:W-:-:S02]  /*d7a0*/  FSEL R71, R57, -INF , P0 ;  /* 0xff80000039477808 */ /* 0x000fc40000000000 */
[C---:B------:R-:W-:Y:S02]  /*d7b0*/  ISETP.GT.AND P4, PT, R0.reuse, 0x19, PT ;  /* 0x000000190000780c */ /* 0x040fe40003f84270 */
[C---:B------:R-:W-:Y:S02]  /*d7c0*/  ISETP.GT.AND P3, PT, R0.reuse, 0x20, PT ;  /* 0x000000200000780c */ /* 0x040fe40003f64270 */
[C---:B------:R-:W-:Y:S02]  /*d7d0*/  ISETP.GT.AND P2, PT, R0.reuse, 0x21, PT ;  /* 0x000000210000780c */ /* 0x040fe40003f44270 */
[C---:B------:R-:W-:Y:S02]  /*d7e0*/  ISETP.GT.AND P1, PT, R0.reuse, 0x28, PT ;  /* 0x000000280000780c */ /* 0x040fe40003f24270 */
[----:B------:R-:W-:Y:S02]  /*d7f0*/  ISETP.GT.AND P0, PT, R0, 0x30, PT ;  /* 0x000000300000780c */ /* 0x000fe40003f04270 */
        /* <DEDUP_REMOVED lines=25> */
[C---:B------:R-:W-:Y:S02]  /*d990*/  ISETP.GT.AND P5, PT, R0.reuse, 0x38, PT ;  /* 0x000000380000780c */ /* 0x040fe40003fa4270 */
[C---:B------:R-:W-:Y:S02]  /*d9a0*/  ISETP.GT.AND P4, PT, R0.reuse, 0x39, PT ;  /* 0x000000390000780c */ /* 0x040fe40003f84270 */
[C---:B------:R-:W-:Y:S02]  /*d9b0*/  ISETP.GT.AND P3, PT, R0.reuse, 0x40, PT ;  /* 0x000000400000780c */ /* 0x040fe40003f64270 */
[C---:B------:R-:W-:Y:S02]  /*d9c0*/  ISETP.GT.AND P2, PT, R0.reuse, 0x41, PT ;  /* 0x000000410000780c */ /* 0x040fe40003f44270 */
[C---:B------:R-:W-:Y:S02]  /*d9d0*/  ISETP.GT.AND P1, PT, R0.reuse, 0x48, PT ;  /* 0x000000480000780c */ /* 0x040fe40003f24270 */
[----:B------:R-:W-:-:S02]  /*d9e0*/  ISETP.GT.AND P0, PT, R0, 0x49, PT ;  /* 0x000000490000780c */ /* 0x000fc40003f04270 */
[----:B------:R-:W-:Y:S02]  /*d9f0*/  FMNMX.FTZ R0, R9, R10, !PT ;  /* 0x0000000a09007209 */ /* 0x000fe40007810000 */
[----:B-1----:R-:W-:Y:S02]  /*da00*/  FMNMX.FTZ R2, R15, R17, !PT ;  /* 0x000000110f027209 */ /* 0x002fe40007810000 */
        /* <DEDUP_REMOVED lines=103> */
[----:B------:R-:W1:Y:S04]  /*e080*/  SHFL.BFLY PT, R0, R4, 0x2, 0x1f ;  /* 0x0c401f0004007f89 */ /* 0x000e6800000e0000 */
        /* <DEDUP_REMOVED lines=9> */
[----:B------:R-:W3:Y:S04]  /*e120*/  SHFL.BFLY PT, R6, R3, 0x1, 0x1f ;  /* 0x0c201f0003067f89 */ /* 0x000ee800000e0000 */
[----:B------:R4:W4:Y:S01]  /*e130*/  SHFL.BFLY PT, R8, R7, 0x1, 0x1f ;  /* 0x0c201f0007087f89 */ /* 0x00092200000e0000 */
[----:B-1----:R-:W-:Y:S02]  /*e140*/  FMNMX.FTZ R90, R0, R4, !PT ;  /* 0x00000004005a7209 */ /* 0x002fe40007810000 */
[----:B--2---:R-:W-:Y:S02]  /*e150*/  FMNMX.FTZ R89, R2, R5, !PT ;  /* 0x0000000502597209 */ /* 0x004fe40007810000 */
[----:B---3--:R-:W-:Y:S02]  /*e160*/  FMNMX.FTZ R88, R3, R6, !PT ;  /* 0x0000000603587209 */ /* 0x008fe40007810000 */
.L_x_429:
[C---:B------:R-:W-:Y:S01]  /*e170*/  FMUL.FTZ R0, R90.reuse, c[0x0][0x2d0] ;  /* 0x0000b4005a007a20 */ /* 0x040fe20000410000 */
[----:B------:R-:W-:Y:S01]  /*e180*/  FSETP.NEU.FTZ.AND P0, PT, R90, -INF , PT ;  /* 0xff8000005a00780b */ /* 0x000fe20003f1d000 */
[----:B------:R-:W2:Y:S01]  /*e190*/  LDL R230, [R1+0x4] ;  /* 0x0000040001e67983 */ /* 0x000ea20000100800 */
[C---:B------:R-:W-:Y:S01]  /*e1a0*/  FMUL.FTZ R3, R89.reuse, c[0x0][0x2d0] ;  /* 0x0000b40059037a20 */ /* 0x040fe20000410000 */
[----:B----4-:R-:W-:Y:S01]  /*e1b0*/  FMNMX.FTZ R85, R8, R7, !PT ;  /* 0x0000000708557209 */ /* 0x010fe20007810000 */
[----:B------:R-:W-:Y:S01]  /*e1c0*/  WARPSYNC 0xffffffff ;  /* 0xffffffff00007948 */ /* 0x000fe20003800000 */
[----:B------:R-:W-:Y:S01]  /*e1d0*/  FSEL R4, R0, RZ, P0 ;  /* 0x000000ff00047208 */ /* 0x000fe20000000000 */
[----:B------:R-:W1:Y:S01]  /*e1e0*/  LDSM.16.MT88.4 R48, [R197] ;  /* 0x00000000c530783b */ /* 0x000e620000004200 */
[----:B------:R-:W-:-:S03]  /*e1f0*/  FSETP.NEU.FTZ.AND P0, PT, R89, -INF , PT ;  /* 0xff8000005900780b */ /* 0x000fc60003f1d000 */
[--C-:B------:R-:W-:Y:S01]  /*e200*/  FFMA.FTZ R0, R9, c[0x0][0x2d0], -R4.reuse ;  /* 0x0000b40009007a23 */ /* 0x100fe20000010804 */
[----:B------:R-:W-:Y:S01]  /*e210*/  FSEL R3, R3, RZ, P0 ;  /* 0x000000ff03037208 */ /* 0x000fe20000000000 */
[--C-:B------:R-:W-:Y:S01]  /*e220*/  FFMA.FTZ R2, R16, c[0x0][0x2d0], -R4.reuse ;  /* 0x0000b40010027a23 */ /* 0x100fe20000010804 */
[----:B------:R-:W-:Y:S01]  /*e230*/  FSETP.NEU.FTZ.AND P0, PT, R88, -INF , PT ;  /* 0xff8000005800780b */ /* 0x000fe20003f1d000 */
[----:B------:R3:W-:Y:S01]  /*e240*/  MUFU.EX2 R166, R0 ;  /* 0x0000000000a67308 */ /* 0x0007e20000000800 */
[----:B------:R-:W4:Y:S01]  /*e250*/  LDSM.16.MT88.4 R40, [R197+0x800] ;  /* 0x00080000c528783b */ /* 0x000f220000004200 */
[----:B------:R-:W-:Y:S02]  /*e260*/  FFMA.FTZ R5, R28, c[0x0][0x2d0], -R3 ;  /* 0x0000b4001c057a23 */ /* 0x000fe40000010803 */
[--C-:B------:R-:W-:Y:S01]  /*e270*/  FFMA.FTZ R101, R76, c[0x0][0x2d0], -R4.reuse ;  /* 0x0000b4004c657a23 */ /* 0x100fe20000010804 */
[----:B------:R-:W5:Y:S01]  /*e280*/  LDSM.16.MT88.4 R44, [R201] ;  /* 0x00000000c92c783b */ /* 0x000f620000004200 */
[----:B------:R-:W-:-:S02]  /*e290*/  FFMA.FTZ R96, R75, c[0x0][0x2d0], -R4 ;  /* 0x0000b4004b607a23 */ /* 0x000fc40000010804 */
[----:B------:R1:W-:Y:S01]  /*e2a0*/  MUFU.EX2 R225, R2 ;  /* 0x0000000200e17308 */ /* 0x0003e20000000800 */
[--C-:B------:R-:W-:Y:S02]  /*e2b0*/  FFMA.FTZ R84, R72, c[0x0][0x2d0], -R4.reuse ;  /* 0x0000b40048547a23 */ /* 0x100fe40000010804 */
[--C-:B------:R-:W-:Y:S02]  /*e2c0*/  FFMA.FTZ R83, R71, c[0x0][0x2d0], -R4.reuse ;  /* 0x0000b40047537a23 */ /* 0x100fe40000010804 */
[--C-:B------:R-:W-:Y:S02]  /*e2d0*/  FFMA.FTZ R150, R69, c[0x0][0x2d0], -R4.reuse ;  /* 0x0000b40045967a23 */ /* 0x100fe40000010804 */
[--C-:B------:R-:W-:Y:S01]  /*e2e0*/  FFMA.FTZ R149, R67, c[0x0][0x2d0], -R4.reuse ;  /* 0x0000b40043957a23 */ /* 0x100fe20000010804 */
[----:B------:R1:W-:Y:S01]  /*e2f0*/  MUFU.EX2 R221, R5 ;  /* 0x0000000500dd7308 */ /* 0x0003e20000000800 */
[--C-:B---3--:R-:W-:Y:S02]  /*e300*/  FFMA.FTZ R0, R10, c[0x0][0x2d0], -R4.reuse ;  /* 0x0000b4000a007a23 */ /* 0x108fe40000010804 */
[----:B------:R-:W-:-:S02]  /*e310*/  FFMA.FTZ R148, R65, c[0x0][0x2d0], -R4 ;  /* 0x0000b40041947a23 */ /* 0x000fc40000010804 */
[--C-:B------:R-:W-:Y:S02]  /*e320*/  FFMA.FTZ R147, R63, c[0x0][0x2d0], -R4.reuse ;  /* 0x0000b4003f937a23 */ /* 0x100fe40000010804 */
[--C-:B------:R-:W-:Y:S01]  /*e330*/  FFMA.FTZ R171, R61, c[0x0][0x2d0], -R4.reuse ;  /* 0x0000b4003dab7a23 */ /* 0x100fe20000010804 */
[----:B------:R-:W3:Y:S01]  /*e340*/  MUFU.EX2 R165, R0 ;  /* 0x0000000000a57308 */ /* 0x000ee20000000800 */
[----:B-1----:R-:W-:Y:S02]  /*e350*/  FMUL.FTZ R2, R88, c[0x0][0x2d0] ;  /* 0x0000b40058027a20 */ /* 0x002fe40000410000 */
[--C-:B------:R-:W-:Y:S02]  /*e360*/  FFMA.FTZ R175, R58, c[0x0][0x2d0], -R4.reuse ;  /* 0x0000b4003aaf7a23 */ /* 0x100fe40000010804 */
[--C-:B------:R-:W-:Y:S01]  /*e370*/  FFMA.FTZ R174, R57, c[0x0][0x2d0], -R4.reuse ;  /* 0x0000b40039ae7a23 */ /* 0x100fe20000010804 */
[----:B------:R-:W-:Y:S01]  /*e380*/  FSEL R2, R2, RZ, P0 ;  /* 0x000000ff02027208 */ /* 0x000fe20000000000 */
[----:B------:R-:W-:Y:S01]  /*e390*/  FFMA.FTZ R173, R56, c[0x0][0x2d0], -R4 ;  /* 0x0000b40038ad7a23 */ /* 0x000fe20000010804 */
[----:B------:R-:W-:Y:S01]  /*e3a0*/  FSETP.NEU.FTZ.AND P0, PT, R85, -INF , PT ;  /* 0xff8000005500780b */ /* 0x000fe20003f1d000 */
[----:B------:R-:W-:Y:S01]  /*e3b0*/  FFMA.FTZ R169, R64, c[0x0][0x2d0], -R3 ;  /* 0x0000b40040a97a23 */ /* 0x000fe20000010803 */
[----:B------:R-:W-:Y:S01]  /*e3c0*/  MUFU.EX2 R194, R83 ;  /* 0x0000005300c27308 */ /* 0x000fe20000000800 */
[----:B------:R-:W-:-:S02]  /*e3d0*/  FFMA.FTZ R5, R35, c[0x0][0x2d0], -R2 ;  /* 0x0000b40023057a23 */ /* 0x000fc40000010802 */
[--C-:B------:R-:W-:Y:S02]  /*e3e0*/  FFMA.FTZ R156, R97, c[0x0][0x2d0], -R2.reuse ;  /* 0x0000b400619c7a23 */ /* 0x100fe40000010802 */
[----:B------:R-:W-:Y:S01]  /*e3f0*/  FFMA.FTZ R185, R95, c[0x0][0x2d0], -R2 ;  /* 0x0000b4005fb97a23 */ /* 0x000fe20000010802 */
[----:B---3--:R-:W-:Y:S01]  /*e400*/  F2FP.PACK_AB R20, R165, R166 ;  /* 0x000000a6a514723e */ /* 0x008fe200000000ff */
[----:B------:R-:W-:Y:S01]  /*e410*/  FFMA.FTZ R0, R11, c[0x0][0x2d0], -R4 ;  /* 0x0000b4000b007a23 */ /* 0x000fe20000010804 */
[----:B------:R1:W-:Y:S01]  /*e420*/  MUFU.EX2 R219, R5 ;  /* 0x0000000500db7308 */ /* 0x0003e20000000800 */
[--C-:B------:R-:W-:Y:S02]  /*e430*/  FFMA.FTZ R184, R94, c[0x0][0x2d0], -R2.reuse ;  /* 0x0000b4005eb87a23 */ /* 0x100fe40000010802 */
[----:B------:R-:W-:Y:S02]  /*e440*/  FFMA.FTZ R177, R59, c[0x0][0x2d0], -R3 ;  /* 0x0000b4003bb17a23 */ /* 0x000fe40000010803 */
[----:B------:R-:W-:-:S02]  /*e450*/  FFMA.FTZ R65, R110, c[0x0][0x2d0], -R2 ;  /* 0x0000b4006e417a23 */ /* 0x000fc40000010802 */
[--C-:B------:R-:W-:Y:S01]  /*e460*/  FFMA.FTZ R64, R111, c[0x0][0x2d0], -R2.reuse ;  /* 0x0000b4006f407a23 */ /* 0x100fe20000010802 */
[----:B------:R3:W-:Y:S01]  /*e470*/  MUFU.EX2 R168, R0 ;  /* 0x0000000000a87308 */ /* 0x0007e20000000800 */
[--C-:B------:R-:W-:Y:S02]  /*e480*/  FFMA.FTZ R172, R62, c[0x0][0x2d0], -R3.reuse ;  /* 0x0000b4003eac7a23 */ /* 0x100fe40000010803 */
[--C-:B------:R-:W-:Y:S02]  /*e490*/  FFMA.FTZ R76, R77, c[0x0][0x2d0], -R3.reuse ;  /* 0x0000b4004d4c7a23 */ /* 0x100fe40000010803 */
[--C-:B------:R-:W-:Y:S02]  /*e4a0*/  FFMA.FTZ R79, R79, c[0x0][0x2d0], -R3.reuse ;  /* 0x0000b4004f4f7a23 */ /* 0x100fe40000010803 */
[----:B------:R-:W-:Y:S02]  /*e4b0*/  FFMA.FTZ R78, R78, c[0x0][0x2d0], -R3 ;  /* 0x0000b4004e4e7a23 */ /* 0x000fe40000010803 */
[----:B-1----:R-:W-:-:S02]  /*e4c0*/  FFMA.FTZ R5, R36, c[0x0][0x2d0], -R2 ;  /* 0x0000b40024057a23 */ /* 0x002fc40000010802 */
[--C-:B------:R-:W-:Y:S02]  /*e4d0*/  FFMA.FTZ R77, R74, c[0x0][0x2d0], -R3.reuse ;  /* 0x0000b4004a4d7a23 */ /* 0x100fe40000010803 */
[----:B------:R-:W-:Y:S01]  /*e4e0*/  MUFU.EX2 R228, R5 ;  /* 0x0000000500e47308 */ /* 0x000fe20000000800 */
[--C-:B------:R-:W-:Y:S02]  /*e4f0*/  FFMA.FTZ R144, R82, c[0x0][0x2d0], -R3.reuse ;  /* 0x0000b40052907a23 */ /* 0x100fe40000010803 */
[----:B---3--:R-:W-:Y:S02]  /*e500*/  FFMA.FTZ R0, R12, c[0x0][0x2d0], -R4 ;  /* 0x0000b4000c007a23 */ /* 0x008fe40000010804 */
[--C-:B------:R-:W-:Y:S02]  /*e510*/  FFMA.FTZ R145, R73, c[0x0][0x2d0], -R3.reuse ;  /* 0x0000b40049917a23 */ /* 0x100fe40000010803 */
[--C-:B------:R-:W-:Y:S01]  /*e520*/  FFMA.FTZ R146, R70, c[0x0][0x2d0], -R3.reuse ;  /* 0x0000b40046927a23 */ /* 0x100fe20000010803 */
[----:B------:R1:W3:Y:S01]  /*e530*/  MUFU.EX2 R176, R0 ;  /* 0x0000000000b07308 */ /* 0x0002e20000000800 */
[----:B------:R-:W-:-:S02]  /*e540*/  FFMA.FTZ R152, R68, c[0x0][0x2d0], -R3 ;  /* 0x0000b40044987a23 */ /* 0x000fc40000010803 */
[----:B------:R-:W-:Y:S02]  /*e550*/  FFMA.FTZ R170, R66, c[0x0][0x2d0], -R3 ;  /* 0x0000b40042aa7a23 */ /* 0x000fe40000010803 */
[--C-:B------:R-:W-:Y:S02]  /*e560*/  FFMA.FTZ R159, R105, c[0x0][0x2d0], -R2.reuse ;  /* 0x0000b400699f7a23 */ /* 0x100fe40000010802 */
[--C-:B------:R-:W-:Y:S01]  /*e570*/  FFMA.FTZ R158, R102, c[0x0][0x2d0], -R2.reuse ;  /* 0x0000b400669e7a23 */ /* 0x100fe20000010802 */
[----:B------:R-:W-:Y:S01]  /*e580*/  MUFU.EX2 R193, R77 ;  /* 0x0000004d00c17308 */ /* 0x000fe20000000800 */
[--C-:B------:R-:W-:Y:S02]  /*e590*/  FFMA.FTZ R157, R100, c[0x0][0x2d0], -R2.reuse ;  /* 0x0000b400649d7a23 */ /* 0x100fe40000010802 */
[--C-:B------:R-:W-:Y:S02]  /*e5a0*/  FFMA.FTZ R183, R81, c[0x0][0x2d0], -R2.reuse ;  /* 0x0000b40051b77a23 */ /* 0x100fe40000010802 */
[----:B------:R-:W-:-:S02]  /*e5b0*/  FFMA.FTZ R182, R80, c[0x0][0x2d0], -R2 ;  /* 0x0000b40050b67a23 */ /* 0x000fc40000010802 */
[----:B-1----:R-:W-:Y:S01]  /*e5c0*/  FFMA.FTZ R0, R13, c[0x0][0x2d0], -R4 ;  /* 0x0000b4000d007a23 */ /* 0x002fe20000010804 */
[----:B---3--:R-:W-:-:S03]  /*e5d0*/  F2FP.PACK_AB R22, R176, R168 ;  /* 0x000000a8b016723e */ /* 0x008fc600000000ff */
[----:B------:R1:W-:Y:S02]  /*e5e0*/  MUFU.EX2 R189, R0 ;  /* 0x0000000000bd7308 */ /* 0x0003e40000000800 */
[----:B-1----:R-:W-:-:S06]  /*e5f0*/  FFMA.FTZ R0, R14, c[0x0][0x2d0], -R4 ;  /* 0x0000b4000e007a23 */ /* 0x002fcc0000010804 */
[----:B------:R1:W3:Y:S02]  /*e600*/  MUFU.EX2 R222, R0 ;  /* 0x0000000000de7308 */ /* 0x0002e40000000800 */
[----:B-1----:R-:W-:Y:S01]  /*e610*/  FFMA.FTZ R0, R18, c[0x0][0x2d0], -R4 ;  /* 0x0000b40012007a23 */ /* 0x002fe20000010804 */
[----:B---3--:R-:W-:-:S05]  /*e620*/  F2FP.PACK_AB R12, R222, R189 ;  /* 0x000000bdde0c723e */ /* 0x008fca00000000ff */
        /* <DEDUP_REMOVED lines=14> */
[----:B------:R-:W-:Y:S01]  /*e710*/  HMMA.16816.F32 R8, R20, R48, RZ ;  /* 0x000000301408723c */ /* 0x000fe200000018ff */
[----:B-1----:R-:W-:-:S05]  /*e720*/  FFMA.FTZ R0, R26, c[0x0][0x2d0], -R3 ;  /* 0x0000b4001a007a23 */ /* 0x002fca0000010803 */
[----:B------:R1:W3:Y:S02]  /*e730*/  MUFU.EX2 R220, R0 ;  /* 0x0000000000dc7308 */ /* 0x0002e40000000800 */
[----:B-1----:R-:W-:Y:S01]  /*e740*/  FFMA.FTZ R0, R30, c[0x0][0x2d0], -R3 ;  /* 0x0000b4001e007a23 */ /* 0x002fe20000010803 */
[----:B---3--:R-:W-:Y:S01]  /*e750*/  F2FP.PACK_AB R13, R220, R188 ;  /* 0x000000bcdc0d723e */ /* 0x008fe200000000ff */
[----:B------:R-:W-:-:S04]  /*e760*/  FADD.FTZ R3, R166, R165 ;  /* 0x000000a5a6037221 */ /* 0x000fc80000010000 */
[----:B------:R1:W3:Y:S01]  /*e770*/  MUFU.EX2 R224, R0 ;  /* 0x0000000000e07308 */ /* 0x0002e20000000800 */
[----:B------:R-:W-:-:S04]  /*e780*/  FADD.FTZ R3, R168, R3 ;  /* 0x00000003a8037221 */ /* 0x000fc80000010000 */
[----:B------:R-:W-:-:S03]  /*e790*/  FADD.FTZ R67, R176, R3 ;  /* 0x00000003b0437221 */ /* 0x000fc60000010000 */
[----:B------:R-:W-:Y:S01]  /*e7a0*/  MUFU.EX2 R168, R145 ;  /* 0x0000009100a87308 */ /* 0x000fe20000000800 */
[----:B-1----:R-:W-:Y:S01]  /*e7b0*/  FFMA.FTZ R0, R27, c[0x0][0x2d0], -R2 ;  /* 0x0000b4001b007a23 */ /* 0x002fe20000010802 */
[----:B---3--:R-:W-:-:S06]  /*e7c0*/  F2FP.PACK_AB R15, R224, R221 ;  /* 0x000000dde00f723e */ /* 0x008fcc00000000ff */
[----:B------:R-:W-:Y:S01]  /*e7d0*/  MUFU.EX2 R176, R152 ;  /* 0x0000009800b07308 */ /* 0x000fe20000000800 */
[----:B----4-:R-:W-:Y:S07]  /*e7e0*/  HMMA.16816.F32 R128, R12, R40, R8 ;  /* 0x000000280c80723c */ /* 0x010fee0000001808 */
[----:B------:R1:W-:Y:S01]  /*e7f0*/  MUFU.EX2 R155, R0 ;  /* 0x00000000009b7308 */ /* 0x0003e20000000800 */
[----:B------:R-:W-:-:S07]  /*e800*/  F2FP.PACK_AB R10, R228, R219 ;  /* 0x000000dbe40a723e */ /* 0x000fce00000000ff */
[----:B------:R-:W-:Y:S01]  /*e810*/  MUFU.EX2 R165, R157 ;  /* 0x0000009d00a57308 */ /* 0x000fe20000000800 */
[----:B-1----:R-:W-:-:S07]  /*e820*/  FFMA.FTZ R0, R29, c[0x0][0x2d0], -R2 ;  /* 0x0000b4001d007a23 */ /* 0x002fce0000010802 */
[----:B------:R-:W-:Y:S08]  /*e830*/  MUFU.EX2 R166, R156 ;  /* 0x0000009c00a67308 */ /* 0x000ff00000000800 */
[----:B------:R1:W3:Y:S02]  /*e840*/  MUFU.EX2 R154, R0 ;  /* 0x00000000009a7308 */ /* 0x0002e40000000800 */
[--C-:B-1----:R-:W-:Y:S01]  /*e850*/  FFMA.FTZ R0, R31, c[0x0][0x2d0], -R2.reuse ;  /* 0x0000b4001f007a23 */ /* 0x102fe20000010802 */
[----:B---3--:R-:W-:Y:S01]  /*e860*/  F2FP.PACK_AB R16, R154, R155 ;  /* 0x0000009b9a10723e */ /* 0x008fe200000000ff */
[----:B------:R-:W1:Y:S04]  /*e870*/  LDSM.16.MT88.4 R28, [R201+0x800] ;  /* 0x00080000c91c783b */ /* 0x000e680000004200 */
[----:B------:R3:W-:Y:S02]  /*e880*/  MUFU.EX2 R160, R0 ;  /* 0x0000000000a07308 */ /* 0x0007e40000000800 */
[----:B---3--:R-:W-:-:S06]  /*e890*/  FFMA.FTZ R0, R32, c[0x0][0x2d0], -R2 ;  /* 0x0000b40020007a23 */ /* 0x008fcc0000010802 */
[----:B------:R3:W4:Y:S02]  /*e8a0*/  MUFU.EX2 R163, R0 ;  /* 0x0000000000a37308 */ /* 0x0007240000000800 */
[----:B---3--:R-:W-:Y:S01]  /*e8b0*/  FFMA.FTZ R0, R33, c[0x0][0x2d0], -R2 ;  /* 0x0000b40021007a23 */ /* 0x008fe20000010802 */
[----:B----4-:R-:W-:-:S05]  /*e8c0*/  F2FP.PACK_AB R18, R163, R160 ;  /* 0x000000a0a312723e */ /* 0x010fca00000000ff */
[----:B------:R3:W-:Y:S02]  /*e8d0*/  MUFU.EX2 R187, R0 ;  /* 0x0000000000bb7308 */ /* 0x0007e40000000800 */
[----:B---3--:R-:W-:-:S06]  /*e8e0*/  FFMA.FTZ R0, R34, c[0x0][0x2d0], -R2 ;  /* 0x0000b40022007a23 */ /* 0x008fcc0000010802 */
[----:B------:R3:W4:Y:S02]  /*e8f0*/  MUFU.EX2 R217, R0 ;  /* 0x0000000000d97308 */ /* 0x0007240000000800 */
[----:B---3--:R-:W-:Y:S01]  /*e900*/  FMUL.FTZ R0, R85, c[0x0][0x2d0] ;  /* 0x0000b40055007a20 */ /* 0x008fe20000410000 */
[----:B----4-:R-:W-:-:S04]  /*e910*/  F2FP.PACK_AB R8, R217, R187 ;  /* 0x000000bbd908723e */ /* 0x010fc800000000ff */
[----:B------:R-:W-:-:S05]  /*e920*/  FSEL R0, R0, RZ, P0 ;  /* 0x000000ff00007208 */ /* 0x000fca0000000000 */
[--C-:B------:R-:W-:Y:S02]  /*e930*/  FFMA.FTZ R5, R37, c[0x0][0x2d0], -R0.reuse ;  /* 0x0000b40025057a23 */ /* 0x100fe40000010800 */
[--C-:B------:R-:W-:Y:S02]  /*e940*/  FFMA.FTZ R6, R53, c[0x0][0x2d0], -R0.reuse ;  /* 0x0000b40035067a23 */ /* 0x100fe40000010800 */
[----:B------:R3:W-:Y:S01]  /*e950*/  MUFU.EX2 R153, R5 ;  /* 0x0000000500997308 */ /* 0x0007e20000000800 */
[--C-:B------:R-:W-:Y:S02]  /*e960*/  FFMA.FTZ R97, R114, c[0x0][0x2d0], -R0.reuse ;  /* 0x0000b40072617a23 */ /* 0x100fe40000010800 */
[--C-:B------:R-:W-:Y:S02]  /*e970*/  FFMA.FTZ R95, R113, c[0x0][0x2d0], -R0.reuse ;  /* 0x0000b400715f7a23 */ /* 0x100fe40000010800 */
[--C-:B------:R-:W-:Y:S02]  /*e980*/  FFMA.FTZ R94, R112, c[0x0][0x2d0], -R0.reuse ;  /* 0x0000b400705e7a23 */ /* 0x100fe40000010800 */
[--C-:B------:R-:W-:Y:S01]  /*e990*/  FFMA.FTZ R181, R107, c[0x0][0x2d0], -R0.reuse ;  /* 0x0000b4006bb57a23 */ /* 0x100fe20000010800 */
[----:B------:R-:W-:Y:S01]  /*e9a0*/  MUFU.EX2 R215, R6 ;  /* 0x0000000600d77308 */ /* 0x000fe20000000800 */
[----:B------:R-:W-:-:S02]  /*e9b0*/  FFMA.FTZ R180, R106, c[0x0][0x2d0], -R0 ;  /* 0x0000b4006ab47a23 */ /* 0x000fc40000010800 */
[--C-:B------:R-:W-:Y:S02]  /*e9c0*/  FFMA.FTZ R179, R104, c[0x0][0x2d0], -R0.reuse ;  /* 0x0000b40068b37a23 */ /* 0x100fe40000010800 */
[--C-:B------:R-:W-:Y:S02]  /*e9d0*/  FFMA.FTZ R178, R103, c[0x0][0x2d0], -R0.reuse ;  /* 0x0000b40067b27a23 */ /* 0x100fe40000010800 */
[--C-:B---3--:R-:W-:Y:S01]  /*e9e0*/  FFMA.FTZ R5, R38, c[0x0][0x2d0], -R0.reuse ;  /* 0x0000b40026057a23 */ /* 0x108fe20000010800 */
[----:B------:R-:W-:Y:S08]  /*e9f0*/  MUFU.EX2 R97, R97 ;  /* 0x0000006100617308 */ /* 0x000ff00000000800 */
[----:B------:R3:W4:Y:S08]  /*ea00*/  MUFU.EX2 R151, R5 ;  /* 0x0000000500977308 */ /* 0x0007300000000800 */
[----:B------:R-:W-:Y:S01]  /*ea10*/  MUFU.EX2 R95, R95 ;  /* 0x0000005f005f7308 */ /* 0x000fe20000000800 */
[----:B---3--:R-:W-:Y:S01]  /*ea20*/  FFMA.FTZ R5, R39, c[0x0][0x2d0], -R0 ;  /* 0x0000b40027057a23 */ /* 0x008fe20000010800 */
[----:B----4-:R-:W-:Y:S01]  /*ea30*/  F2FP.PACK_AB R17, R151, R153 ;  /* 0x000000999711723e */ /* 0x010fe200000000ff */
[----:B-----5:R-:W-:Y:S01]  /*ea40*/  HMMA.16816.F32 R36, R20, R44, RZ ;  /* 0x0000002c1424723c */ /* 0x020fe200000018ff */
[----:B------:R-:W-:-:S04]  /*ea50*/  FADD.FTZ R80, R153, R151 ;  /* 0x0000009799507221 */ /* 0x000fc80000010000 */
[----:B------:R3:W-:Y:S08]  /*ea60*/  MUFU.EX2 R186, R5 ;  /* 0x0000000500ba7308 */ /* 0x0007f00000000800 */
[----:B------:R-:W-:Y:S01]  /*ea70*/  MUFU.EX2 R153, R65 ;  /* 0x0000004100997308 */ /* 0x000fe20000000800 */
[----:B---3--:R-:W-:-:S07]  /*ea80*/  FFMA.FTZ R5, R52, c[0x0][0x2d0], -R0 ;  /* 0x0000b40034057a23 */ /* 0x008fce0000010800 */
[----:B------:R-:W-:Y:S03]  /*ea90*/  MUFU.EX2 R94, R94 ;  /* 0x0000005e005e7308 */ /* 0x000fe60000000800 */
[----:B-1----:R-:W-:Y:S01]  /*eaa0*/  HMMA.16816.F32 R140, R12, R28, R36 ;  /* 0x0000001c0c8c723c */ /* 0x002fe20000001824 */
[----:B------:R-:W-:Y:S04]  /*eab0*/  LDSM.16.MT88.4 R36, [R198+0x800] ;  /* 0x00080000c624783b */ /* 0x000fe80000004200 */
[----:B------:R1:W3:Y:S02]  /*eac0*/  MUFU.EX2 R195, R5 ;  /* 0x0000000500c37308 */ /* 0x0002e40000000800 */
[----:B-1----:R-:W-:Y:S01]  /*ead0*/  FFMA.FTZ R5, R54, c[0x0][0x2d0], -R0 ;  /* 0x0000b40036057a23 */ /* 0x002fe20000010800 */
[----:B---3--:R-:W-:-:S05]  /*eae0*/  F2FP.PACK_AB R19, R195, R186 ;  /* 0x000000bac313723e */ /* 0x008fca00000000ff */
[----:B------:R1:W3:Y:S02]  /*eaf0*/  MUFU.EX2 R216, R5 ;  /* 0x0000000500d87308 */ /* 0x0002e40000000800 */
[C---:B------:R-:W-:Y:S08]  /*eb00*/  HMMA.16816.F32 R32, R16.reuse, R48, RZ ;  /* 0x000000301020723c */ /* 0x040ff000000018ff */
[----:B------:R-:W-:Y:S01]  /*eb10*/  HMMA.16816.F32 R24, R16, R44, RZ ;  /* 0x0000002c1018723c */ /* 0x000fe200000018ff */
[----:B-1----:R-:W-:Y:S01]  /*eb20*/  FFMA.FTZ R5, R55, c[0x0][0x2d0], -R0 ;  /* 0x0000b40037057a23 */ /* 0x002fe20000010800 */
[----:B---3--:R-:W-:-:S03]  /*eb30*/  F2FP.PACK_AB R9, R216, R215 ;  /* 0x000000d7d809723e */ /* 0x008fc600000000ff */
[----:B------:R1:W-:Y:S02]  /*eb40*/  MUFU.EX2 R218, R5 ;  /* 0x0000000500da7308 */ /* 0x0003e40000000800 */
[----:B-1----:R-:W-:-:S06]  /*eb50*/  FFMA.FTZ R5, R60, c[0x0][0x2d0], -R0 ;  /* 0x0000b4003c057a23 */ /* 0x002fcc0000010800 */
[----:B------:R-:W1:Y:S02]  /*eb60*/  MUFU.EX2 R226, R5 ;  /* 0x0000000500e27308 */ /* 0x000e640000000800 */
[----:B-1----:R-:W-:-:S07]  /*eb70*/  F2FP.PACK_AB R11, R226, R218 ;  /* 0x000000dae20b723e */ /* 0x002fce00000000ff */
[C---:B------:R-:W-:Y:S01]  /*eb80*/  HMMA.16816.F32 R132, R8.reuse, R40, R32 ;  /* 0x000000280884723c */ /* 0x040fe20000001820 */
[----:B------:R-:W1:Y:S06]  /*eb90*/  LDSM.16.MT88.4 R32, [R198] ;  /* 0x00000000c620783b */ /* 0x000e6c0000004200 */
[--C-:B------:R-:W-:Y:S01]  /*eba0*/  FFMA.FTZ R41, R108, c[0x0][0x2d0], -R2.reuse ;  /* 0x0000b4006c297a23 */ /* 0x100fe20000010802 */
[----:B------:R-:W-:Y:S01]  /*ebb0*/  HMMA.16816.F32 R136, R8, R28, R24 ;  /* 0x0000001c0888723c */ /* 0x000fe20000001818 */
[----:B------:R-:W-:Y:S02]  /*ebc0*/  FFMA.FTZ R40, R109, c[0x0][0x2d0], -R2 ;  /* 0x0000b4006d287a23 */ /* 0x000fe40000010802 */
[----:B------:R-:W-:Y:S01]  /*ebd0*/  FADD.FTZ R2, R162, R161 ;  /* 0x000000a1a2027221 */ /* 0x000fe20000010000 */
[----:B------:R-:W-:Y:S03]  /*ebe0*/  MUFU.EX2 R190, R41 ;  /* 0x0000002900be7308 */ /* 0x000fe60000000800 */
[----:B------:R-:W-:-:S02]  /*ebf0*/  FFMA.FTZ R29, R116, c[0x0][0x2d0], -R0 ;  /* 0x0000b400741d7a23 */ /* 0x000fc40000010800 */
[--C-:B------:R-:W-:Y:S02]  /*ec00*/  FFMA.FTZ R28, R117, c[0x0][0x2d0], -R0.reuse ;  /* 0x0000b400751c7a23 */ /* 0x100fe40000010800 */
[----:B------:R-:W-:Y:S01]  /*ec10*/  FFMA.FTZ R116, R115, c[0x0][0x2d0], -R0 ;  /* 0x0000b40073747a23 */ /* 0x000fe20000010800 */
[----:B------:R-:W-:Y:S01]  /*ec20*/  MUFU.EX2 R162, R96 ;  /* 0x0000006000a27308 */ /* 0x000fe20000000800 */
[----:B------:R-:W-:-:S04]  /*ec30*/  FADD.FTZ R2, R164, R2 ;  /* 0x00000002a4027221 */ /* 0x000fc80000010000 */
[----:B------:R-:W-:Y:S02]  /*ec40*/  FADD.FTZ R66, R167, R2 ;  /* 0x00000002a7427221 */ /* 0x000fe40000010000 */
[----:B------:R-:W-:Y:S01]  /*ec50*/  FADD.FTZ R2, R189, R67 ;  /* 0x00000043bd027221 */ /* 0x000fe20000010000 */
[----:B------:R-:W-:Y:S03]  /*ec60*/  MUFU.EX2 R161, R78 ;  /* 0x0000004e00a17308 */ /* 0x000fe60000000800 */
[----:B------:R-:W-:-:S04]  /*ec70*/  FADD.FTZ R2, R222, R2 ;  /* 0x00000002de027221 */ /* 0x000fc80000010000 */
[----:B------:R-:W-:Y:S01]  /*ec80*/  FADD.FTZ R2, R225, R2 ;  /* 0x00000002e1027221 */ /* 0x000fe20000010000 */
[----:B------:R-:W-:Y:S03]  /*ec90*/  MUFU.EX2 R192, R40 ;  /* 0x0000002800c07308 */ /* 0x000fe60000000800 */
[----:B------:R-:W-:Y:S01]  /*eca0*/  FADD.FTZ R2, R227, R2 ;  /* 0x00000002e3027221 */ /* 0x000fe20000010000 */
[-C--:B-1----:R-:W-:Y:S04]  /*ecb0*/  HMMA.16816.F32 R24, R20, R32.reuse, RZ ;  /* 0x000000201418723c */ /* 0x082fe800000018ff */
[----:B------:R-:W-:Y:S04]  /*ecc0*/  MUFU.EX2 R189, R29 ;  /* 0x0000001d00bd7308 */ /* 0x000fe80000000800 */
[----:B------:R-:W-:Y:S04]  /*ecd0*/  HMMA.16816.F32 R4, R16, R32, RZ ;  /* 0x000000201004723c */ /* 0x000fe800000018ff */
[----:B------:R-:W-:Y:S08]  /*ece0*/  MUFU.EX2 R191, R28 ;  /* 0x0000001c00bf7308 */ /* 0x000ff00000000800 */
[----:B------:R-:W-:Y:S04]  /*ecf0*/  MUFU.EX2 R167, R146 ;  /* 0x0000009200a77308 */ /* 0x000fe80000000800 */
[-C--:B------:R-:W-:Y:S01]  /*ed00*/  HMMA.16816.F32 R124, R12, R36.reuse, R24 ;  /* 0x000000240c7c723c */ /* 0x080fe20000001818 */
[----:B------:R-:W1:Y:S03]  /*ed10*/  LDSM.16.MT88.4 R24, [R200] ;  /* 0x00000000c818783b */ /* 0x000e660000004200 */
[----:B------:R-:W-:Y:S04]  /*ed20*/  MUFU.EX2 R96, R159 ;  /* 0x0000009f00607308 */ /* 0x000fe80000000800 */
[----:B------:R-:W-:Y:S04]  /*ed30*/  HMMA.16816.F32 R120, R8, R36, R4 ;  /* 0x000000240878723c */ /* 0x000fe80000001804 */
[----:B------:R-:W-:Y:S03]  /*ed40*/  MUFU.EX2 R164, R158 ;  /* 0x0000009e00a47308 */ /* 0x000fe60000000800 */
[----:B------:R-:W-:-:S02]  /*ed50*/  FADD.FTZ R4, R155, R154 ;  /* 0x0000009a9b047221 */ /* 0x000fc40000010000 */
[--C-:B------:R-:W-:Y:S02]  /*ed60*/  FFMA.FTZ R37, R118, c[0x0][0x2d0], -R0.reuse ;  /* 0x0000b40076257a23 */ /* 0x100fe40000010800 */
[----:B------:R-:W-:Y:S01]  /*ed70*/  FFMA.FTZ R36, R119, c[0x0][0x2d0], -R0 ;  /* 0x0000b40077247a23 */ /* 0x000fe20000010800 */
[----:B------:R-:W-:Y:S01]  /*ed80*/  MUFU.EX2 R155, R64 ;  /* 0x00000040009b7308 */ /* 0x000fe20000000800 */
[----:B------:R-:W-:Y:S02]  /*ed90*/  FADD.FTZ R0, R160, R4 ;  /* 0x00000004a0007221 */ /* 0x000fe40000010000 */
[----:B------:R-:W3:Y:S02]  /*eda0*/  LDSM.16.MT88.4 R4, [R200+0x800] ;  /* 0x00080000c804783b */ /* 0x000ee40000004200 */
        /* <DEDUP_REMOVED lines=10> */
[----:B------:R-:W1:Y:S08]  /*ee50*/  MUFU.EX2 R25, R76 ;  /* 0x0000004c00197308 */ /* 0x000e700000000800 */
[----:B------:R-:W4:Y:S04]  /*ee60*/  MUFU.EX2 R154, R36 ;  /* 0x00000024009a7308 */ /* 0x000f280000000800 */
[----:B---3--:R-:W-:Y:S04]  /*ee70*/  HMMA.16816.F32 R108, R8, R4, R52 ;  /* 0x00000004086c723c */ /* 0x008fe80000001834 */
[----:B------:R-:W-:Y:S01]  /*ee80*/  MUFU.EX2 R188, R147 ;  /* 0x0000009300bc7308 */ /* 0x000fe20000000800 */
[----:B-1----:R-:W-:-:S03]  /*ee90*/  FADD.FTZ R0, R25, R0 ;  /* 0x0000000019007221 */ /* 0x002fc60000010000 */
[----:B------:R-:W-:Y:S01]  /*eea0*/  HMMA.16816.F32 R52, R16, R50, RZ ;  /* 0x000000321034723c */ /* 0x000fe200000018ff */
[----:B------:R-:W-:-:S03]  /*eeb0*/  FADD.FTZ R0, R160, R0 ;  /* 0x00000000a0007221 */ /* 0x000fc60000010000 */
[----:B------:R1:W-:Y:S01]  /*eec0*/  MUFU.EX2 R84, R116 ;  /* 0x0000007400547308 */ /* 0x0003e20000000800 */
[----:B------:R-:W-:-:S03]  /*eed0*/  FADD.FTZ R0, R161, R0 ;  /* 0x00000000a1007221 */ /* 0x000fc60000010000 */
[----:B------:R-:W-:Y:S01]  /*eee0*/  HMMA.16816.F32 R112, R12, R4, R56 ;  /* 0x000000040c70723c */ /* 0x000fe20000001838 */
[----:B------:R-:W-:-:S06]  /*eef0*/  FADD.FTZ R0, R193, R0 ;  /* 0x00000000c1007221 */ /* 0x000fcc0000010000 */
[----:B------:R-:W-:Y:S01]  /*ef00*/  F2FP.PACK_AB R4, R155, R153 ;  /* 0x000000999b04723e */ /* 0x000fe200000000ff */
[----:B------:R-:W-:Y:S01]  /*ef10*/  HMMA.16816.F32 R48, R20, R50, RZ ;  /* 0x000000321430723c */ /* 0x000fe200000018ff */
[----:B----4-:R-:W-:Y:S01]  /*ef20*/  F2FP.PACK_AB R5, R154, R151 ;  /* 0x000000979a05723e */ /* 0x010fe200000000ff */
[----:B-1----:R-:W-:Y:S06]  /*ef30*/  LDSM.16.MT88.4 R116, [R201+0x2000] ;  /* 0x00200000c974783b */ /* 0x002fec0000004200 */
[----:B------:R-:W-:Y:S08]  /*ef40*/  HMMA.16816.F32 R56, R8, R42, R52 ;  /* 0x0000002a0838723c */ /* 0x000ff00000001834 */
[-C--:B------:R-:W-:Y:S08]  /*ef50*/  HMMA.16816.F32 R52, R16, R46.reuse, RZ ;  /* 0x0000002e1034723c */ /* 0x080ff000000018ff */
[----:B------:R-:W-:Y:S08]  /*ef60*/  HMMA.16816.F32 R44, R20, R46, RZ ;  /* 0x0000002e142c723c */ /* 0x000ff000000018ff */
[----:B------:R-:W-:Y:S08]  /*ef70*/  HMMA.16816.F32 R48, R12, R42, R48 ;  /* 0x0000002a0c30723c */ /* 0x000ff00000001830 */
[----:B------:R-:W-:Y:S08]  /*ef80*/  HMMA.16816.F32 R60, R8, R30, R52 ;  /* 0x0000001e083c723c */ /* 0x000ff00000001834 */
[-C--:B------:R-:W-:Y:S08]  /*ef90*/  HMMA.16816.F32 R52, R16, R34.reuse, RZ ;  /* 0x000000221034723c */ /* 0x080ff000000018ff */
[C---:B------:R-:W-:Y:S08]  /*efa0*/  HMMA.16816.F32 R32, R20.reuse, R34, RZ ;  /* 0x000000221420723c */ /* 0x040ff000000018ff */
[----:B------:R-:W-:Y:S08]  /*efb0*/  HMMA.16816.F32 R20, R20, R26, RZ ;  /* 0x0000001a1414723c */ /* 0x000ff000000018ff */
[C---:B------:R-:W-:Y:S08]  /*efc0*/  HMMA.16816.F32 R44, R12.reuse, R30, R44 ;  /* 0x0000001e0c2c723c */ /* 0x040ff0000000182c */
[C---:B------:R-:W-:Y:S08]  /*efd0*/  HMMA.16816.F32 R32, R12.reuse, R38, R32 ;  /* 0x000000260c20723c */ /* 0x040ff00000001820 */
[----:B------:R-:W-:Y:S01]  /*efe0*/  HMMA.16816.F32 R20, R12, R6, R20 ;  /* 0x000000060c14723c */ /* 0x000fe20000001814 */
[----:B------:R-:W1:Y:S07]  /*eff0*/  LDSM.16.MT88.4 R12, [R197+0x1000] ;  /* 0x00100000c50c783b */ /* 0x000e6e0000004200 */
[----:B------:R-:W-:Y:S01]  /*f000*/  HMMA.16816.F32 R16, R16, R26, RZ ;  /* 0x0000001a1010723c */ /* 0x000fe200000018ff */
[----:B------:R-:W3:Y:S07]  /*f010*/  MUFU.EX2 R26, R101 ;  /* 0x00000065001a7308 */ /* 0x000eee0000000800 */
[----:B------:R-:W-:Y:S01]  /*f020*/  HMMA.16816.F32 R68, R8, R38, R52 ;  /* 0x000000260844723c */ /* 0x000fe20000001834 */
[----:B------:R-:W-:Y:S01]  /*f030*/  MUFU.EX2 R27, R177 ;  /* 0x000000b1001b7308 */ /* 0x000fe20000000800 */
[----:B---3--:R-:W-:-:S04]  /*f040*/  FADD.FTZ R2, R26, R2 ;  /* 0x000000021a027221 */ /* 0x008fc80000010000 */
[----:B------:R-:W-:-:S10]  /*f050*/  FADD.FTZ R2, R162, R2 ;  /* 0x00000002a2027221 */ /* 0x000fd40000010000 */
[----:B------:R-:W-:Y:S01]  /*f060*/  HMMA.16816.F32 R72, R8, R6, R16 ;  /* 0x000000060848723c */ /* 0x000fe20000001810 */
[----:B------:R-:W-:-:S04]  /*f070*/  FADD.FTZ R2, R163, R2 ;  /* 0x00000002a3027221 */ /* 0x000fc80000010000 */
[----:B------:R-:W-:Y:S02]  /*f080*/  FADD.FTZ R2, R194, R2 ;  /* 0x00000002c2027221 */ /* 0x000fe40000010000 */
[----:B------:R-:W-:Y:S01]  /*f090*/  F2FP.PACK_AB R8, R162, R26 ;  /* 0x0000001aa208723e */ /* 0x000fe200000000ff */
[----:B------:R-:W-:Y:S01]  /*f0a0*/  FADD.FTZ R17, R186, R80 ;  /* 0x00000050ba117221 */ /* 0x000fe20000010000 */
[----:B------:R-:W-:Y:S01]  /*f0b0*/  F2FP.PACK_AB R9, R160, R25 ;  /* 0x00000019a009723e */ /* 0x000fe200000000ff */
[----:B------:R-:W-:Y:S01]  /*f0c0*/  FADD.FTZ R16, R187, R3 ;  /* 0x00000003bb107221 */ /* 0x000fe20000010000 */
[----:B------:R-:W-:Y:S01]  /*f0d0*/  F2FP.PACK_AB R10, R194, R163 ;  /* 0x000000a3c20a723e */ /* 0x000fe200000000ff */
[----:B------:R-:W-:Y:S01]  /*f0e0*/  FADD.FTZ R3, R195, R17 ;  /* 0x00000011c3037221 */ /* 0x000fe20000010000 */
[----:B------:R-:W-:Y:S01]  /*f0f0*/  F2FP.PACK_AB R11, R193, R161 ;  /* 0x000000a1c10b723e */ /* 0x000fe200000000ff */
[----:B------:R-:W-:Y:S01]  /*f100*/  MUFU.EX2 R186, R149 ;  /* 0x0000009500ba7308 */ /* 0x000fe20000000800 */
[----:B------:R-:W-:Y:S01]  /*f110*/  F2FP.PACK_AB R6, R192, R190 ;  /* 0x000000bec006723e */ /* 0x000fe200000000ff */
[----:B------:R-:W-:Y:S01]  /*f120*/  FADD.FTZ R3, R215, R3 ;  /* 0x00000003d7037221 */ /* 0x000fe20000010000 */
[----:B------:R-:W-:-:S03]  /*f130*/  F2FP.PACK_AB R7, R191, R189 ;  /* 0x000000bdbf07723e */ /* 0x000fc600000000ff */
[----:B-1----:R-:W-:Y:S01]  /*f140*/  HMMA.16816.F32 R64, R8, R12, R128 ;  /* 0x0000000c0840723c */ /* 0x002fe20000001880 */
[----:B------:R-:W-:Y:S01]  /*f150*/  FADD.FTZ R3, R216, R3 ;  /* 0x00000003d8037221 */ /* 0x000fe20000010000 */
[----:B------:R-:W1:Y:S03]  /*f160*/  MUFU.EX2 R187, R148 ;  /* 0x0000009400bb7308 */ /* 0x000e660000000800 */
[----:B------:R-:W-:-:S03]  /*f170*/  FADD.FTZ R3, R218, R3 ;  /* 0x00000003da037221 */ /* 0x000fc60000010000 */
[----:B------:R-:W-:Y:S01]  /*f180*/  HMMA.16816.F32 R104, R4, R14, R56 ;  /* 0x0000000e0468723c */ /* 0x000fe20000001838 */
[----:B------:R-:W-:Y:S01]  /*f190*/  FADD.FTZ R3, R226, R3 ;  /* 0x00000003e2037221 */ /* 0x000fe20000010000 */
[----:B------:R-:W-:Y:S03]  /*f1a0*/  MUFU.EX2 R25, R170 ;  /* 0x000000aa00197308 */ /* 0x000fe60000000800 */
[----:B------:R-:W-:-:S03]  /*f1b0*/  FADD.FTZ R3, R151, R3 ;  /* 0x0000000397037221 */ /* 0x000fc60000010000 */
[----:B------:R-:W-:Y:S01]  /*f1c0*/  HMMA.16816.F32 R128, R4, R12, R132 ;  /* 0x0000000c0480723c */ /* 0x000fe20000001884 */
[----:B------:R-:W-:Y:S01]  /*f1d0*/  FADD.FTZ R3, R154, R3 ;  /* 0x000000039a037221 */ /* 0x000fe20000010000 */
[----:B------:R-:W-:Y:S03]  /*f1e0*/  MUFU.EX2 R26, R175 ;  /* 0x000000af001a7308 */ /* 0x000fe60000000800 */
[----:B------:R-:W-:-:S03]  /*f1f0*/  FADD.FTZ R3, R189, R3 ;  /* 0x00000003bd037221 */ /* 0x000fc60000010000 */
[C---:B------:R-:W-:Y:S01]  /*f200*/  HMMA.16816.F32 R56, R8.reuse, R14, R48 ;  /* 0x0000000e0838723c */ /* 0x040fe20000001830 */
[----:B------:R-:W3:Y:S07]  /*f210*/  LDSM.16.MT88.4 R12, [R201+0x1000] ;  /* 0x00100000c90c783b */ /* 0x000eee0000004200 */
[-C--:B---3--:R-:W-:Y:S08]  /*f220*/  HMMA.16816.F32 R52, R8, R12.reuse, R140 ;  /* 0x0000000c0834723c */ /* 0x088ff0000000188c */
[C---:B------:R-:W-:Y:S08]  /*f230*/  HMMA.16816.F32 R100, R4.reuse, R12, R136 ;  /* 0x0000000c0464723c */ /* 0x040ff00000001888 */
[-C--:B------:R-:W-:Y:S08]  /*f240*/  HMMA.16816.F32 R80, R4, R14.reuse, R60 ;  /* 0x0000000e0450723c */ /* 0x080ff0000000183c */
[C---:B------:R-:W-:Y:S01]  /*f250*/  HMMA.16816.F32 R48, R8.reuse, R14, R44 ;  /* 0x0000000e0830723c */ /* 0x040fe2000000182c */
[----:B------:R-:W3:Y:S07]  /*f260*/  LDSM.16.MT88.4 R12, [R198+0x1000] ;  /* 0x00100000c60c783b */ /* 0x000eee0000004200 */
[-C--:B---3--:R-:W-:Y:S01]  /*f270*/  HMMA.16816.F32 R44, R8, R12.reuse, R124 ;  /* 0x0000000c082c723c */ /* 0x088fe2000000187c */
[----:B------:R-:W-:Y:S07]  /*f280*/  LDSM.16.MT88.4 R124, [R197+0x2000] ;  /* 0x00200000c57c783b */ /* 0x000fee0000004200 */
[C---:B------:R-:W-:Y:S08]  /*f290*/  HMMA.16816.F32 R76, R4.reuse, R12, R120 ;  /* 0x0000000c044c723c */ /* 0x040ff00000001878 */
[-C--:B------:R-:W-:Y:S08]  /*f2a0*/  HMMA.16816.F32 R68, R4, R14.reuse, R68 ;  /* 0x0000000e0444723c */ /* 0x080ff00000001844 */
[----:B------:R-:W-:Y:S01]  /*f2b0*/  HMMA.16816.F32 R32, R8, R14, R32 ;  /* 0x0000000e0820723c */ /* 0x000fe20000001820 */
[----:B------:R-:W3:Y:S07]  /*f2c0*/  LDSM.16.MT88.4 R12, [R200+0x1000] ;  /* 0x00100000c80c783b */ /* 0x000eee0000004200 */
[C---:B---3--:R-:W-:Y:S01]  /*f2d0*/  HMMA.16816.F32 R60, R4.reuse, R12, R108 ;  /* 0x0000000c043c723c */ /* 0x048fe2000000186c */
[----:B------:R-:W-:Y:S07]  /*f2e0*/  LDSM.16.MT88.4 R108, [R198+0x2000] ;  /* 0x00200000c66c783b */ /* 0x000fee0000004200 */
[----:B------:R-:W-:Y:S01]  /*f2f0*/  HMMA.16816.F32 R40, R4, R14, R72 ;  /* 0x0000000e0428723c */ /* 0x000fe20000001848 */
[----:B------:R-:W3:Y:S06]  /*f300*/  MUFU.EX2 R72, R169 ;  /* 0x000000a900487308 */ /* 0x000eec0000000800 */
[----:B------:R-:W-:Y:S01]  /*f310*/  FADD.FTZ R4, R217, R16 ;  /* 0x00000010d9047221 */ /* 0x000fe20000010000 */
[----:B------:R-:W-:Y:S01]  /*f320*/  HMMA.16816.F32 R36, R8, R12, R112 ;  /* 0x0000000c0824723c */ /* 0x000fe20000001870 */
[----:B------:R-:W4:Y:S01]  /*f330*/  LDSM.16.MT88.4 R16, [R201+0x1800] ;  /* 0x00180000c910783b */ /* 0x000f220000004200 */
[----:B------:R-:W5:Y:S01]  /*f340*/  MUFU.EX2 R113, R150 ;  /* 0x0000009600717308 */ /* 0x000f620000000800 */
[----:B------:R-:W-:Y:S01]  /*f350*/  FADD.FTZ R24, R219, R4 ;  /* 0x00000004db187221 */ /* 0x000fe20000010000 */
[----:B-1----:R-:W-:-:S02]  /*f360*/  F2FP.PACK_AB R6, R188, R187 ;  /* 0x000000bbbc06723e */ /* 0x002fc400000000ff */
[----:B------:R-:W-:Y:S01]  /*f370*/  F2FP.PACK_AB R7, R176, R167 ;  /* 0x000000a7b007723e */ /* 0x000fe200000000ff */
[----:B------:R-:W-:Y:S01]  /*f380*/  FADD.FTZ R24, R228, R24 ;  /* 0x00000018e4187221 */ /* 0x000fe20000010000 */
[----:B------:R-:W-:Y:S01]  /*f390*/  HMMA.16816.F32 R28, R8, R14, R20 ;  /* 0x0000000e081c723c */ /* 0x000fe20000001814 */
[----:B------:R-:W1:Y:S01]  /*f3a0*/  LDSM.16.MT88.4 R20, [R197+0x1800] ;  /* 0x00180000c514783b */ /* 0x000e620000004200 */
[----:B------:R-:W2:Y:S01]  /*f3b0*/  MUFU.EX2 R112, R144 ;  /* 0x0000009000707308 */ /* 0x000ea20000000800 */
[----:B---3--:R-:W-:Y:S02]  /*f3c0*/  F2FP.PACK_AB R161, R72, R25 ;  /* 0x0000001948a1723e */ /* 0x008fe400000000ff */
[----:B------:R-:W3:Y:S04]  /*f3d0*/  LDSM.16.MT88.4 R12, [R198+0x1800] ;  /* 0x00180000c60c783b */ /* 0x000ee80000004200 */
[----:B------:R-:W3:Y:S01]  /*f3e0*/  LDSM.16.MT88.4 R8, [R200+0x1800] ;  /* 0x00180000c808783b */ /* 0x000ee20000004200 */
[----:B-----5:R-:W-:Y:S01]  /*f3f0*/  F2FP.PACK_AB R4, R186, R113 ;  /* 0x00000071ba04723e */ /* 0x020fe200000000ff */
[----:B------:R-:W5:Y:S01]  /*f400*/  MUFU.EX2 R73, R171 ;  /* 0x000000ab00497308 */ /* 0x000f620000000800 */
[----:B--2---:R-:W-:-:S07]  /*f410*/  F2FP.PACK_AB R5, R168, R112 ;  /* 0x00000070a805723e */ /* 0x004fce00000000ff */
[----:B------:R-:W-:Y:S08]  /*f420*/  MUFU.EX2 R74, R174 ;  /* 0x000000ae004a7308 */ /* 0x000ff00000000800 */
[----:B------:R-:W2:Y:S01]  /*f430*/  MUFU.EX2 R75, R173 ;  /* 0x000000ad004b7308 */ /* 0x000ea20000000800 */
[----:B-----5:R-:W-:Y:S01]  /*f440*/  F2FP.PACK_AB R160, R26, R73 ;  /* 0x000000491aa0723e */ /* 0x020fe200000000ff */
[C---:B----4-:R-:W-:Y:S08]  /*f450*/  HMMA.16816.F32 R52, R4.reuse, R16, R52 ;  /* 0x000000100434723c */ /* 0x050ff00000001834 */
[----:B-1----:R-:W-:Y:S01]  /*f460*/  HMMA.16816.F32 R64, R4, R20, R64 ;  /* 0x000000140440723c */ /* 0x002fe20000001840 */
[----:B--2---:R-:W-:-:S07]  /*f470*/  F2FP.PACK_AB R162, R75, R74 ;  /* 0x0000004a4ba2723e */ /* 0x004fce00000000ff */
[C---:B------:R-:W-:Y:S08]  /*f480*/  HMMA.16816.F32 R56, R4.reuse, R22, R56 ;  /* 0x000000160438723c */ /* 0x040ff00000001838 */
[C---:B------:R-:W-:Y:S08]  /*f490*/  HMMA.16816.F32 R48, R4.reuse, R18, R48 ;  /* 0x000000120430723c */ /* 0x040ff00000001830 */
[C---:B---3--:R-:W-:Y:S08]  /*f4a0*/  HMMA.16816.F32 R44, R4.reuse, R12, R44 ;  /* 0x0000000c042c723c */ /* 0x048ff0000000182c */
[C---:B------:R-:W-:Y:S08]  /*f4b0*/  HMMA.16816.F32 R32, R4.reuse, R14, R32 ;  /* 0x0000000e0420723c */ /* 0x040ff00000001820 */
[C---:B------:R-:W-:Y:S08]  /*f4c0*/  HMMA.16816.F32 R36, R4.reuse, R8, R36 ;  /* 0x000000080424723c */ /* 0x040ff00000001824 */
[----:B------:R-:W-:Y:S07]  /*f4d0*/  HMMA.16816.F32 R28, R4, R10, R28 ;  /* 0x0000000a041c723c */ /* 0x000fee000000181c */
[----:B------:R-:W-:-:S02]  /*f4e0*/  F2FP.PACK_AB R4, R164, R96 ;  /* 0x00000060a404723e */ /* 0x000fc400000000ff */
[----:B------:R-:W-:Y:S02]  /*f4f0*/  F2FP.PACK_AB R6, R166, R165 ;  /* 0x000000a5a606723e */ /* 0x000fe400000000ff */
[----:B------:R-:W-:Y:S02]  /*f500*/  F2FP.PACK_AB R5, R97, R84 ;  /* 0x000000546105723e */ /* 0x000fe400000000ff */
[----:B------:R-:W-:-:S07]  /*f510*/  F2FP.PACK_AB R7, R94, R95 ;  /* 0x0000005f5e07723e */ /* 0x000fce00000000ff */
[C---:B------:R-:W-:Y:S08]  /*f520*/  HMMA.16816.F32 R128, R4.reuse, R20, R128 ;  /* 0x000000140480723c */ /* 0x040ff00000001880 */
[C---:B------:R-:W-:Y:S08]  /*f530*/  HMMA.16816.F32 R20, R4.reuse, R22, R104 ;  /* 0x000000160414723c */ /* 0x040ff00000001868 */
[C---:B------:R-:W-:Y:S01]  /*f540*/  HMMA.16816.F32 R120, R4.reuse, R16, R100 ;  /* 0x000000100478723c */ /* 0x040fe20000001864 */
[----:B------:R-:W-:Y:S07]  /*f550*/  MUFU.EX2 R17, R182 ;  /* 0x000000b600117308 */ /* 0x000fee0000000800 */
[C---:B------:R-:W-:Y:S01]  /*f560*/  HMMA.16816.F32 R80, R4.reuse, R18, R80 ;  /* 0x000000120450723c */ /* 0x040fe20000001850 */
[----:B------:R-:W1:Y:S07]  /*f570*/  MUFU.EX2 R19, R172 ;  /* 0x000000ac00137308 */ /* 0x000e6e0000000800 */
[C---:B------:R-:W-:Y:S01]  /*f580*/  HMMA.16816.F32 R76, R4.reuse, R12, R76 ;  /* 0x0000000c044c723c */ /* 0x040fe2000000184c */
[----:B------:R-:W-:Y:S07]  /*f590*/  MUFU.EX2 R13, R184 ;  /* 0x000000b8000d7308 */ /* 0x000fee0000000800 */
[----:B------:R-:W-:Y:S01]  /*f5a0*/  HMMA.16816.F32 R68, R4, R14, R68 ;  /* 0x0000000e0444723c */ /* 0x000fe20000001844 */
[----:B------:R-:W2:Y:S01]  /*f5b0*/  MUFU.EX2 R15, R183 ;  /* 0x000000b7000f7308 */ /* 0x000ea20000000800 */
[----:B-1----:R-:W-:-:S06]  /*f5c0*/  F2FP.PACK_AB R163, R27, R19 ;  /* 0x000000131ba3723e */ /* 0x002fcc00000000ff */
[C---:B------:R-:W-:Y:S01]  /*f5d0*/  HMMA.16816.F32 R60, R4.reuse, R8, R60 ;  /* 0x00000008043c723c */ /* 0x040fe2000000183c */
[----:B------:R-:W-:Y:S07]  /*f5e0*/  MUFU.EX2 R12, R181 ;  /* 0x000000b5000c7308 */ /* 0x000fee0000000800 */
[----:B------:R-:W-:Y:S01]  /*f5f0*/  HMMA.16816.F32 R40, R4, R10, R40 ;  /* 0x0000000a0428723c */ /* 0x000fe20000001828 */
[----:B------:R-:W1:Y:S01]  /*f600*/  LDSM.16.MT88.4 R8, [R200+0x2000] ;  /* 0x00200000c808783b */ /* 0x000e620000004200 */
[----:B------:R-:W3:Y:S01]  /*f610*/  MUFU.EX2 R7, R185 ;  /* 0x000000b900077308 */ /* 0x000ee20000000800 */
[----:B--2---:R-:W-:-:S04]  /*f620*/  F2FP.PACK_AB R102, R17, R15 ;  /* 0x0000000f1166723e */ /* 0x004fc800000000ff */
[----:B------:R-:W-:Y:S01]  /*f630*/  FADD.FTZ R4, R153, R24 ;  /* 0x0000001899047221 */ /* 0x000fe20000010000 */
[C---:B------:R-:W-:Y:S01]  /*f640*/  HMMA.16816.F32 R132, R160.reuse, R124, R64 ;  /* 0x0000007ca084723c */ /* 0x040fe20000001840 */
[----:B------:R-:W-:Y:S01]  /*f650*/  FADD.FTZ R5, R191, R3 ;  /* 0x00000003bf057221 */ /* 0x000fe20000010000 */
[----:B------:R-:W2:Y:S01]  /*f660*/  MUFU.EX2 R14, R180 ;  /* 0x000000b4000e7308 */ /* 0x000ea20000000800 */
[----:B------:R-:W-:Y:S02]  /*f670*/  FADD.FTZ R4, R155, R4 ;  /* 0x000000049b047221 */ /* 0x000fe40000010000 */
[----:B------:R-:W-:Y:S02]  /*f680*/  FADD.FTZ R5, R84, R5 ;  /* 0x0000000554057221 */ /* 0x000fe40000010000 */
[----:B------:R-:W-:Y:S01]  /*f690*/  FADD.FTZ R4, R190, R4 ;  /* 0x00000004be047221 */ /* 0x000fe20000010000 */
[----:B------:R-:W-:Y:S01]  /*f6a0*/  HMMA.16816.F32 R136, R160, R126, R56 ;  /* 0x0000007ea088723c */ /* 0x000fe20000001838 */
[----:B------:R-:W-:Y:S01]  /*f6b0*/  FADD.FTZ R5, R97, R5 ;  /* 0x0000000561057221 */ /* 0x000fe20000010000 */
[----:B------:R-:W-:Y:S01]  /*f6c0*/  MUFU.EX2 R16, R179 ;  /* 0x000000b300107308 */ /* 0x000fe20000000800 */
[----:B------:R-:W-:Y:S01]  /*f6d0*/  FADD.FTZ R6, R192, R4 ;  /* 0x00000004c0067221 */ /* 0x000fe20000010000 */
[----:B---3--:R-:W-:Y:S01]  /*f6e0*/  F2FP.PACK_AB R100, R13, R7 ;  /* 0x000000070d64723e */ /* 0x008fe200000000ff */
[----:B------:R-:W-:-:S02]  /*f6f0*/  FADD.FTZ R4, R113, R2 ;  /* 0x0000000271047221 */ /* 0x000fc40000010000 */
[----:B------:R-:W-:Y:S01]  /*f700*/  FADD.FTZ R2, R112, R0 ;  /* 0x0000000070027221 */ /* 0x000fe20000010000 */
[C---:B------:R-:W-:Y:S01]  /*f710*/  HMMA.16816.F32 R140, R160.reuse, R116, R52 ;  /* 0x00000074a08c723c */ /* 0x040fe20000001834 */
[----:B------:R-:W-:Y:S01]  /*f720*/  FADD.FTZ R0, R96, R6 ;  /* 0x0000000660007221 */ /* 0x000fe20000010000 */
[----:B------:R-:W3:Y:S01]  /*f730*/  MUFU.EX2 R18, R178 ;  /* 0x000000b200127308 */ /* 0x000ee20000000800 */
[----:B------:R-:W-:Y:S01]  /*f740*/  FADD.FTZ R3, R186, R4 ;  /* 0x00000004ba037221 */ /* 0x000fe20000010000 */
[----:B--2---:R-:W-:Y:S01]  /*f750*/  F2FP.PACK_AB R101, R14, R12 ;  /* 0x0000000c0e65723e */ /* 0x004fe200000000ff */
        /* <DEDUP_REMOVED lines=8> */
[----:B------:R-:W-:Y:S01]  /*f7e0*/  FADD.FTZ R0, R176, R4 ;  /* 0x00000004b0007221 */ /* 0x000fe20000010000 */
[----:B---3--:R-:W-:Y:S01]  /*f7f0*/  F2FP.PACK_AB R103, R18, R16 ;  /* 0x000000101267723e */ /* 0x008fe200000000ff */
[----:B------:R-:W-:Y:S02]  /*f800*/  FADD.FTZ R5, R95, R5 ;  /* 0x000000055f057221 */ /* 0x000fe40000010000 */
[----:B------:R-:W-:-:S02]  /*f810*/  FADD.FTZ R0, R25, R0 ;  /* 0x0000000019007221 */ /* 0x000fc40000010000 */
[----:B------:R-:W-:Y:S01]  /*f820*/  FADD.FTZ R4, R73, R2 ;  /* 0x0000000249047221 */ /* 0x000fe20000010000 */
[----:B------:R-:W-:Y:S01]  /*f830*/  HMMA.16816.F32 R152, R160, R110, R32 ;  /* 0x0000006ea098723c */ /* 0x000fe20000001820 */
[----:B------:R-:W-:Y:S01]  /*f840*/  FADD.FTZ R6, R72, R0 ;  /* 0x0000000048067221 */ /* 0x000fe20000010000 */
[----:B------:R-:W-:Y:S01]  /*f850*/  IADD3 R0, R229, -0x2, RZ ;  /* 0xfffffffee5007810 */ /* 0x000fe20007ffe0ff */
[----:B------:R-:W-:Y:S02]  /*f860*/  FADD.FTZ R3, R166, R3 ;  /* 0x00000003a6037221 */ /* 0x000fe40000010000 */
[----:B------:R-:W-:Y:S01]  /*f870*/  FADD.FTZ R2, R94, R5 ;  /* 0x000000055e027221 */ /* 0x000fe20000010000 */
[----:B------:R-:W-:Y:S01]  /*f880*/  ISETP.GE.AND P0, PT, R0, R230, PT ;  /* 0x000000e60000720c */ /* 0x000fe20003f06270 */
        /* <DEDUP_REMOVED lines=16> */
[----:B-1----:R-:W-:Y:S08]  /*f990*/  HMMA.16816.F32 R156, R160, R8, R36 ;  /* 0x00000008a09c723c */ /* 0x002ff00000001824 */
[C---:B------:R-:W-:Y:S08]  /*f9a0*/  HMMA.16816.F32 R124, R100.reuse, R126, R20 ;  /* 0x0000007e647c723c */ /* 0x040ff00000001814 */
[C---:B------:R-:W-:Y:S08]  /*f9b0*/  HMMA.16816.F32 R116, R100.reuse, R118, R80 ;  /* 0x000000766474723c */ /* 0x040ff00000001850 */
[C---:B------:R-:W-:Y:S08]  /*f9c0*/  HMMA.16816.F32 R108, R100.reuse, R110, R68 ;  /* 0x0000006e646c723c */ /* 0x040ff00000001844 */
[----:B------:R-:W-:Y:S08]  /*f9d0*/  HMMA.16816.F32 R104, R100, R8, R60 ;  /* 0x000000086468723c */ /* 0x000ff0000000183c */
[-C--:B------:R-:W-:Y:S08]  /*f9e0*/  HMMA.16816.F32 R160, R160, R10.reuse, R28 ;  /* 0x0000000aa0a0723c */ /* 0x080ff0000000181c */
[----:B------:R-:W-:Y:S01]  /*f9f0*/  HMMA.16816.F32 R100, R100, R10, R40 ;  /* 0x0000000a6464723c */ /* 0x000fe20000001828 */
[----:B------:R-:W-:Y:S07]  /*fa00*/  @!UPT UIADD3 URZ, URZ, URZ, URZ ;  /* 0x0000003f3f3ff290 */ /* 0x000fee000fffe03f */
[----:B------:R-:W-:Y:S11]  /*fa10*/  @!P0 BRA `(.L_x_336) ;  /* 0x000032f000008947 */ /* 0x000ff60003800000 */
[----:B------:R-:W-:Y:S01]  /*fa20*/  MOV R226, R0 ;  /* 0x0000000000e27202 */ /* 0x000fe20000000f00 */
[----:B------:R-:W-:Y:S01]  /*fa30*/  IMAD.MOV.U32 R94, RZ, RZ, R90 ;  /* 0x000000ffff5e7224 */ /* 0x000fe200078e005a */
[----:B------:R-:W-:Y:S01]  /*fa40*/  MOV R95, R89 ;  /* 0x00000059005f7202 */ /* 0x000fe20000000f00 */
[----:B------:R-:W-:Y:S01]  /*fa50*/  IMAD.MOV.U32 R96, RZ, RZ, R88 ;  /* 0x000000ffff607224 */ /* 0x000fe200078e0058 */
[----:B------:R-:W-:-:S02]  /*fa60*/  MOV R97, R85 ;  /* 0x0000005500617202 */ /* 0x000fc40000000f00 */
.L_x_343:
[----:B------:R-:W2:Y:S01]  /*fa70*/  LDL.64 R6, [R1+0x8] ;  /* 0x0000080001067983 */ /* 0x000ea20000100a00 */
[----:B------:R-:W-:Y:S04]  /*fa80*/  DEPBAR.LE SB0, 0x0 ;  /* 0x000080000000791a */ /* 0x000fe80000000000 */
[----:B------:R-:W3:Y:S01]  /*fa90*/  LDL R4, [R1+0x10] ;  /* 0x0000100001047983 */ /* 0x000ee20000100800 */
[----:B------:R-:W-:Y:S01]  /*faa0*/  WARPSYNC 0xffffffff ;  /* 0xffffffff00007948 */ /* 0x000fe20003800000 */
[----:B------:R-:W-:Y:S01]  /*fab0*/  SHF.R.S32.HI R0, RZ, 0x1f, R223 ;  /* 0x0000001fff007819 */ /* 0x000fe200000114df */
[C---:B------:R-:W-:Y:S01]  /*fac0*/  IMAD.WIDE.U32 R2, R223.reuse, c[0x0][0x208], RZ ;  /* 0x00008200df027a25 */ /* 0x040fe200078e00ff */
[----:B------:R-:W-:Y:S01]  /*fad0*/  BAR.SYNC.DEFER_BLOCKING 0x0 ;  /* 0x0000000000007b1d */ /* 0x000fe20000010000 */
[----:B------:R-:W-:Y:S02]  /*fae0*/  SHF.L.U64.HI R68, R244, 0x1, R245 ;  /* 0x00000001f4447819 */ /* 0x000fe400000102f5 */
[----:B------:R-:W-:Y:S01]  /*faf0*/  IMAD R0, R0, c[0x0][0x208], RZ ;  /* 0x0000820000007a24 */ /* 0x000fe200078e02ff */
[----:B------:R-:W-:Y:S03]  /*fb00*/  SHF.L.U32 R52, R244, 0x1, RZ ;  /* 0x00000001f4347819 */ /* 0x000fe600000006ff */
[----:B------:R-:W-:Y:S04]  /*fb10*/  IMAD R0, R223, c[0x0][0x20c], R0 ;  /* 0x00008300df007a24 */ /* 0x000fe800078e0200 */
[----:B------:R-:W-:Y:S01]  /*fb20*/  IMAD.IADD R3, R3, 0x1, R0 ;  /* 0x0000000103037824 */ /* 0x000fe200078e0200 */
[----:B------:R-:W-:Y:S03]  /*fb30*/  SHF.R.S32.HI R0, RZ, 0x1f, R214 ;  /* 0x0000001fff007819 */ /* 0x000fe600000114d6 */
[----:B------:R-:W-:Y:S04]  /*fb40*/  IMAD.WIDE.U32 R2, R214, c[0x0][0x218], R2 ;  /* 0x00008600d6027a25 */ /* 0x000fe800078e0002 */
[----:B------:R-:W-:Y:S04]  /*fb50*/  IMAD R0, R0, c[0x0][0x218], RZ ;  /* 0x0000860000007a24 */ /* 0x000fe800078e02ff */
[----:B------:R-:W-:Y:S01]  /*fb60*/  IMAD R0, R214, c[0x0][0x21c], R0 ;  /* 0x00008700d6007a24 */ /* 0x000fe200078e0200 */
[----:B------:R1:W4:Y:S04]  /*fb70*/  LDSM.16.M88.4 R80, [R203] ;  /* 0x00000000cb50783b */ /* 0x0003280000000200 */
[----:B------:R1:W1:Y:S04]  /*fb80*/  LDSM.16.M88.4 R76, [R203+0x2000] ;  /* 0x00200000cb4c783b */ /* 0x0002680000000200 */
[----:B------:R1:W1:Y:S04]  /*fb90*/  LDSM.16.M88.4 R16, [R196] ;  /* 0x00000000c410783b */ /* 0x0002680000000200 */
[----:B------:R1:W1:Y:S04]  /*fba0*/  LDSM.16.M88.4 R32, [R196+0x800] ;  /* 0x00080000c420783b */ /* 0x0002680000000200 */
[----:B------:R1:W1:Y:S04]  /*fbb0*/  LDSM.16.M88.4 R48, [R196+0x1000] ;  /* 0x00100000c430783b */ /* 0x0002680000000200 */
[----:B------:R1:W1:Y:S04]  /*fbc0*/  LDSM.16.M88.4 R64, [R196+0x1800] ;  /* 0x00180000c440783b */ /* 0x0002680000000200 */
[----:B------:R1:W1:Y:S04]  /*fbd0*/  LDSM.16.M88.4 R164, [R196+0x2000] ;  /* 0x00200000c4a4783b */ /* 0x0002680000000200 */
[----:B------:R1:W1:Y:S04]  /*fbe0*/  LDSM.16.M88.4 R168, [R206] ;  /* 0x00000000cea8783b */ /* 0x0002680000000200 */
[----:B------:R1:W1:Y:S04]  /*fbf0*/  LDSM.16.M88.4 R176, [R206+0x2000] ;  /* 0x00200000ceb0783b */ /* 0x0002680000000200 */
[----:B------:R1:W1:Y:S04]  /*fc00*/  LDSM.16.M88.4 R172, [R207] ;  /* 0x00000000cfac783b */ /* 0x0002680000000200 */
[----:B------:R1:W1:Y:S04]  /*fc10*/  LDSM.16.M88.4 R180, [R211] ;  /* 0x00000000d3b4783b */ /* 0x0002680000000200 */
[----:B------:R1:W1:Y:S04]  /*fc20*/  LDSM.16.M88.4 R184, [R210] ;  /* 0x00000000d2b8783b */ /* 0x0002680000000200 */
[----:B------:R1:W1:Y:S04]  /*fc30*/  LDSM.16.M88.4 R188, [R209] ;  /* 0x00000000d1bc783b */ /* 0x0002680000000200 */
[----:B------:R1:W1:Y:S01]  /*fc40*/  LDSM.16.M88.4 R192, [R208] ;  /* 0x00000000d0c0783b */ /* 0x0002620000000200 */
[----:B--2---:R-:W-:Y:S04]  /*fc50*/  IADD3 R2, P0, R6, R2, RZ ;  /* 0x0000000206027210 */ /* 0x004fe80007f1e0ff */
[----:B---3--:R-:W-:Y:S02]  /*fc60*/  IADD3.X R3, R4, R3, R0, P0, !PT ;  /* 0x0000000304037210 */ /* 0x008fe400007fe400 */
[C---:B------:R-:W-:Y:S04]  /*fc70*/  LEA R0, P0, R2.reuse, c[0x0][0x1f8], 0x1 ;  /* 0x00007e0002007a11 */ /* 0x040fe800078008ff */
[----:B------:R-:W-:Y:S01]  /*fc80*/  LEA.HI.X R56, R2, c[0x0][0x1fc], R3, 0x1, P0 ;  /* 0x00007f0002387a11 */ /* 0x000fe200000f0c03 */
[----:B------:R-:W-:-:S06]  /*fc90*/  BRA.DIV ~URZ, `(.L_x_337) ;  /* 0x000087c27f007947 */ /* 0x000fcc000b800000 */
[----:B-1--4-:R1:W2:Y:S02]  /*fca0*/  SHFL.IDX PT, R58, R56, RZ, 0x181f ;  /* 0x00181fff383a7589 */ /* 0x0122a400000e0000 */
.L_x_430:
[-C--:B------:R-:W-:Y:S01]  /*fcb0*/  HMMA.16816.F32 R4, R80, R16.reuse, RZ ;  /* 0x000000105004723c */ /* 0x080fe200000018ff */
[----:B------:R-:W3:Y:S01]  /*fcc0*/  LDL R84, [R1+0x4] ;  /* 0x0000040001547983 */ /* 0x000ee20000100800 */
[----:B------:R-:W-:Y:S01]  /*fcd0*/  BSSY B0, `(.L_x_338) ;  /* 0x00000ca000007945 */ /* 0x000fe20003800000 */
[----:B------:R-:W-:Y:S02]  /*fce0*/  ISETP.GE.AND P0, PT, R244, c[0x0][0x1d4], PT ;  /* 0x00007500f4007a0c */ /* 0x000fe40003f06270 */
[----:B------:R-:W4:Y:S02]  /*fcf0*/  SHFL.IDX PT, R2, R0, RZ, 0x181f ;  /* 0x00181fff00027589 */ /* 0x000f2400000e0000 */
[----:B------:R-:W-:Y:S01]  /*fd00*/  SEL R89, RZ, 0x10, P0 ;  /* 0x00000010ff597807 */ /* 0x000fe20000000000 */
[C---:B------:R-:W-:Y:S05]  /*fd10*/  HMMA.16816.F32 R8, R76.reuse, R16, RZ ;  /* 0x000000104c08723c */ /* 0x040fea00000018ff */
[----:B------:R-:W5:Y:S03]  /*fd20*/  SHFL.IDX PT, R3, R0, 0x1, 0x181f ;  /* 0x00381f0000037f89 */ /* 0x000f6600000e0000 */
[-C--:B------:R-:W-:Y:S05]  /*fd30*/  HMMA.16816.F32 R12, R76, R18.reuse, RZ ;  /* 0x000000124c0c723c */ /* 0x080fea00000018ff */
[----:B------:R-:W1:Y:S03]  /*fd40*/  SHFL.IDX PT, R53, R0, 0x2, 0x181f ;  /* 0x00581f0000357f89 */ /* 0x000e6600000e0000 */
[C---:B------:R-:W-:Y:S05]  /*fd50*/  HMMA.16816.F32 R16, R80.reuse, R18, RZ ;  /* 0x000000125010723c */ /* 0x040fea00000018ff */
[----:B------:R-:W-:Y:S03]  /*fd60*/  SHFL.IDX PT, R54, R0, 0x3, 0x181f ;  /* 0x00781f0000367f89 */ /* 0x000fe600000e0000 */
[-C--:B------:R-:W-:Y:S05]  /*fd70*/  HMMA.16816.F32 R20, R80, R32.reuse, RZ ;  /* 0x000000205014723c */ /* 0x080fea00000018ff */
[----:B------:R2:W-:Y:S03]  /*fd80*/  SHFL.IDX PT, R55, R0, 0x4, 0x181f ;  /* 0x00981f0000377f89 */ /* 0x0005e600000e0000 */
[C---:B------:R-:W-:Y:S05]  /*fd90*/  HMMA.16816.F32 R24, R76.reuse, R32, RZ ;  /* 0x000000204c18723c */ /* 0x040fea00000018ff */
[----:B------:R-:W1:Y:S03]  /*fda0*/  SHFL.IDX PT, R57, R56, 0x1, 0x181f ;  /* 0x00381f0038397f89 */ /* 0x000e6600000e0000 */
[-C--:B------:R-:W-:Y:S05]  /*fdb0*/  HMMA.16816.F32 R28, R76, R34.reuse, RZ ;  /* 0x000000224c1c723c */ /* 0x080fea00000018ff */
[----:B------:R-:W1:Y:S03]  /*fdc0*/  SHFL.IDX PT, R61, R56, 0x2, 0x181f ;  /* 0x00581f00383d7f89 */ /* 0x000e6600000e0000 */
[C---:B------:R-:W-:Y:S04]  /*fdd0*/  HMMA.16816.F32 R32, R80.reuse, R34, RZ ;  /* 0x000000225020723c */ /* 0x040fe800000018ff */
[----:B--2---:R-:W-:Y:S01]  /*fde0*/  IADD3 R0, -R89, 0x10, RZ ;  /* 0x0000001059007810 */ /* 0x004fe20007ffe1ff */
[----:B------:R-:W2:Y:S03]  /*fdf0*/  SHFL.IDX PT, R69, R56, 0x3, 0x181f ;  /* 0x00781f0038457f89 */ /* 0x000ea600000e0000 */
[-C--:B------:R-:W-:Y:S01]  /*fe00*/  HMMA.16816.F32 R36, R80, R48.reuse, RZ ;  /* 0x000000305024723c */ /* 0x080fe200000018ff */
[----:B------:R-:W-:Y:S07]  /*fe10*/  LOP3.LUT R0, R0, 0xf, RZ, 0xc0, !PT ;  /* 0x0000000f00007812 */ /* 0x000fee00078ec0ff */
[C---:B------:R-:W-:Y:S08]  /*fe20*/  HMMA.16816.F32 R40, R76.reuse, R48, RZ ;  /* 0x000000304c28723c */ /* 0x040ff000000018ff */
[-C--:B------:R-:W-:Y:S08]  /*fe30*/  HMMA.16816.F32 R44, R76, R50.reuse, RZ ;  /* 0x000000324c2c723c */ /* 0x080ff000000018ff */
[C---:B------:R-:W-:Y:S04]  /*fe40*/  HMMA.16816.F32 R48, R80.reuse, R50, RZ ;  /* 0x000000325030723c */ /* 0x040fe800000018ff */
[-C--:B----4-:R-:W-:Y:S02]  /*fe50*/  IADD3 R2, P4, R2, R52.reuse, RZ ;  /* 0x0000003402027210 */ /* 0x090fe40007f9e0ff */
[-C--:B-----5:R-:W-:Y:S02]  /*fe60*/  IADD3 R62, P3, R3, R52.reuse, RZ ;  /* 0x00000034033e7210 */ /* 0x0a0fe40007f7e0ff */
[-C--:B-1----:R-:W-:Y:S01]  /*fe70*/  IADD3 R60, P2, R53, R52.reuse, RZ ;  /* 0x00000034353c7210 */ /* 0x082fe20007f5e0ff */
[--C-:B------:R-:W-:Y:S03]  /*fe80*/  IMAD.X R3, R58, 0x1, R68.reuse, P4 ;  /* 0x000000013a037824 */ /* 0x100fe600020e0644 */
[----:B------:R-:W-:Y:S01]  /*fe90*/  IMAD.X R63, R57, 0x1, R68, P3 ;  /* 0x00000001393f7824 */ /* 0x000fe200018e0644 */
[----:B------:R-:W-:Y:S01]  /*fea0*/  IADD3 R72, P6, P5, R0, R55, R52 ;  /* 0x0000003700487210 */ /* 0x000fe20007dde034 */
[----:B------:R1:W-:Y:S01]  /*feb0*/  LDGSTS.E.BYPASS.LTC128B.128 [R213+0x100], [R2.64], !P0 ;  /* 0x0010000002d57fae */ /* 0x0003e2000c101d48 */
[--C-:B------:R-:W-:Y:S01]  /*fec0*/  IMAD.X R61, R61, 0x1, R68.reuse, P2 ;  /* 0x000000013d3d7824 */ /* 0x100fe200010e0644 */
[----:B------:R-:W-:Y:S02]  /*fed0*/  IADD3 R70, P1, R54, R52, RZ ;  /* 0x0000003436467210 */ /* 0x000fe40007f3e0ff */
[-C--:B------:R-:W-:Y:S03]  /*fee0*/  HMMA.16816.F32 R52, R80, R64.reuse, RZ ;  /* 0x000000405034723c */ /* 0x080fe600000018ff */
[--C-:B--2---:R-:W-:Y:S01]  /*fef0*/  IMAD.X R71, R69, 0x1, R68.reuse, P1 ;  /* 0x0000000145477824 */ /* 0x104fe200008e0644 */
[----:B------:R2:W-:Y:S01]  /*ff00*/  LDGSTS.E.BYPASS.LTC128B.128 [R213+0x900], [R62.64], !P0 ;  /* 0x009000003ed57fae */ /* 0x0005e2000c101d48 */
[----:B------:R-:W-:Y:S07]  /*ff10*/  ISETP.NE.U32.AND P1, PT, R89, RZ, PT ;  /* 0x000000ff5900720c */ /* 0x000fee0003f25070 */
[----:B------:R4:W5:Y:S08]  /*ff20*/  SHFL.IDX PT, R0, R56, 0x4, 0x181f ;  /* 0x00981f0038007f89 */ /* 0x00097000000e0000 */
[----:B------:R2:W-:Y:S08]  /*ff30*/  LDGSTS.E.BYPASS.LTC128B.128 [R213+0x1100], [R60.64], !P0 ;  /* 0x011000003cd57fae */ /* 0x0005f0000c101d48 */
[----:B------:R1:W-:Y:S01]  /*ff40*/  LDGSTS.E.BYPASS.LTC128B.128 [R213+0x1900], [R70.64], !P0 ;  /* 0x0190000046d57fae */ /* 0x0003e2000c101d48 */
[C---:B----4-:R-:W-:Y:S02]  /*ff50*/  HMMA.16816.F32 R56, R76.reuse, R64, RZ ;  /* 0x000000404c38723c */ /* 0x050fe400000018ff */
[----:B-----5:R-:W-:Y:S05]  /*ff60*/  IADD3.X R73, RZ, R0, R68, P6, P5 ;  /* 0x00000000ff497210 */ /* 0x020fea00037ea444 */
[----:B------:R4:W-:Y:S01]  /*ff70*/  LDGSTS.E.BYPASS.LTC128B.128.ZFILL [R213+0x2100], [R72.64], P1 ;  /* 0x0210000048d57fae */ /* 0x0009e20008941d48 */
[-C--:B--2---:R-:W-:Y:S07]  /*ff80*/  HMMA.16816.F32 R60, R76, R66.reuse, RZ ;  /* 0x000000424c3c723c */ /* 0x084fee00000018ff */
[----:B------:R-:W0:Y:S01]  /*ff90*/  LDGDEPBAR ;  /* 0x00000000000079af */ /* 0x000e220000000000 */
[C---:B------:R-:W-:Y:S08]  /*ffa0*/  HMMA.16816.F32 R64, R80.reuse, R66, RZ ;  /* 0x000000425040723c */ /* 0x040ff000000018ff */
[-C--:B-1----:R-:W-:Y:S08]  /*ffb0*/  HMMA.16816.F32 R68, R80, R164.reuse, RZ ;  /* 0x000000a45044723c */ /* 0x082ff000000018ff */
        /* <DEDUP_REMOVED lines=8> */
[----:B------:R-:W1:Y:S07]  /*10040*/  LDSM.16.M88.4 R172, [R202] ;  /* 0x00000000caac783b */ /* 0x000e6e0000000200 */
[-C--:B------:R-:W-:Y:S08]  /*10050*/  HMMA.16816.F32 R20, R168, R180.reuse, R20 ;  /* 0x000000b4a814723c */ /* 0x080ff00000001814 */
        /* <DEDUP_REMOVED lines=8> */
[----:B------:R-:W4:Y:S07]  /*100e0*/  LDSM.16.M88.4 R184, [R202+0x800] ;  /* 0x00080000cab8783b */ /* 0x000f2e0000000200 */
[-C--:B------:R-:W-:Y:S03]  /*100f0*/  HMMA.16816.F32 R52, R168, R188.reuse, R52 ;  /* 0x000000bca834723c */ /* 0x080fe60000001834 */
[----:B---3--:R-:W-:Y:S05]  /*10100*/  ISETP.GT.AND P0, PT, R226, R84, PT ;  /* 0x00000054e200720c */ /* 0x008fea0003f04270 */
[C---:B------:R-:W-:Y:S08]  /*10110*/  HMMA.16816.F32 R56, R176.reuse, R188, R56 ;  /* 0x000000bcb038723c */ /* 0x040ff00000001838 */
[-C--:B------:R-:W-:Y:S08]  /*10120*/  HMMA.16816.F32 R60, R176, R190.reuse, R60 ;  /* 0x000000beb03c723c */ /* 0x080ff0000000183c */
[C---:B------:R-:W-:Y:S01]  /*10130*/  HMMA.16816.F32 R64, R168.reuse, R190, R64 ;  /* 0x000000bea840723c */ /* 0x040fe20000001840 */
[----:B------:R-:W-:Y:S07]  /*10140*/  LDSM.16.M88.4 R188, [R205+0x2000] ;  /* 0x00200000cdbc783b */ /* 0x000fee0000000200 */
[-C--:B------:R-:W-:Y:S08]  /*10150*/  HMMA.16816.F32 R68, R168, R192.reuse, R68 ;  /* 0x000000c0a844723c */ /* 0x080ff00000001844 */
[C---:B------:R-:W-:Y:S08]  /*10160*/  HMMA.16816.F32 R72, R176.reuse, R192, R72 ;  /* 0x000000c0b048723c */ /* 0x040ff00000001848 */
[-C--:B------:R-:W-:Y:S01]  /*10170*/  HMMA.16816.F32 R76, R176, R194.reuse, R76 ;  /* 0x000000c2b04c723c */ /* 0x080fe2000000184c */
[----:B------:R-:W3:Y:S07]  /*10180*/  LDSM.16.M88.4 R176, [R202+0x1000] ;  /* 0x00100000cab0783b */ /* 0x000eee0000000200 */
[----:B------:R-:W-:Y:S01]  /*10190*/  HMMA.16816.F32 R80, R168, R194, R80 ;  /* 0x000000c2a850723c */ /* 0x000fe20000001850 */
[----:B------:R-:W5:Y:S07]  /*101a0*/  LDSM.16.M88.4 R168, [R202+0x1800] ;  /* 0x00180000caa8783b */ /* 0x000f6e0000000200 */
[-C--:B-1----:R-:W-:Y:S08]  /*101b0*/  HMMA.16816.F32 R4, R164, R172.reuse, R4 ;  /* 0x000000aca404723c */ /* 0x082ff00000001804 */
[C---:B--2---:R-:W-:Y:S08]  /*101c0*/  HMMA.16816.F32 R8, R180.reuse, R172, R8 ;  /* 0x000000acb408723c */ /* 0x044ff00000001808 */
[-C--:B------:R-:W-:Y:S08]  /*101d0*/  HMMA.16816.F32 R12, R180, R174.reuse, R12 ;  /* 0x000000aeb40c723c */ /* 0x080ff0000000180c */
[C---:B------:R-:W-:Y:S01]  /*101e0*/  HMMA.16816.F32 R16, R164.reuse, R174, R16 ;  /* 0x000000aea410723c */ /* 0x040fe20000001810 */
[----:B------:R-:W1:Y:S07]  /*101f0*/  LDSM.16.M88.4 R172, [R202+0x2000] ;  /* 0x00200000caac783b */ /* 0x000e6e0000000200 */
[-C--:B----4-:R-:W-:Y:S08]  /*10200*/  HMMA.16816.F32 R20, R164, R184.reuse, R20 ;  /* 0x000000b8a414723c */ /* 0x090ff00000001814 */
[C---:B------:R-:W-:Y:S08]  /*10210*/  HMMA.16816.F32 R24, R180.reuse, R184, R24 ;  /* 0x000000b8b418723c */ /* 0x040ff00000001818 */
[-C--:B------:R-:W-:Y:S08]  /*10220*/  HMMA.16816.F32 R28, R180, R186.reuse, R28 ;  /* 0x000000bab41c723c */ /* 0x080ff0000000181c */
[C---:B------:R-:W-:Y:S01]  /*10230*/  HMMA.16816.F32 R32, R164.reuse, R186, R32 ;  /* 0x000000baa420723c */ /* 0x040fe20000001820 */
[----:B------:R-:W-:Y:S07]  /*10240*/  LDSM.16.M88.4 R184, [R199] ;  /* 0x00000000c7b8783b */ /* 0x000fee0000000200 */
[-C--:B---3--:R-:W-:Y:S08]  /*10250*/  HMMA.16816.F32 R36, R164, R176.reuse, R36 ;  /* 0x000000b0a424723c */ /* 0x088ff00000001824 */
        /* <DEDUP_REMOVED lines=11> */
[-C--:B------:R-:W-:Y:S01]  /*10310*/  HMMA.16816.F32 R76, R180, R174.reuse, R76 ;  /* 0x000000aeb44c723c */ /* 0x080fe2000000184c */
[----:B------:R-:W-:Y:S07]  /*10320*/  LDSM.16.M88.4 R180, [R199+0x2000] ;  /* 0x00200000c7b4783b */ /* 0x000fee0000000200 */
[----:B------:R-:W-:Y:S01]  /*10330*/  HMMA.16816.F32 R80, R164, R174, R80 ;  /* 0x000000aea450723c */ /* 0x000fe20000001850 */
[----:B------:R-:W1:Y:S07]  /*10340*/  LDSM.16.M88.4 R164, [R199+0x1000] ;  /* 0x00100000c7a4783b */ /* 0x000e6e0000000200 */
[-C--:B--2---:R-:W-:Y:S01]  /*10350*/  HMMA.16816.F32 R4, R176, R184.reuse, R4 ;  /* 0x000000b8b004723c */ /* 0x084fe20000001804 */
[----:B------:R-:W2:Y:S01]  /*10360*/  LDSM.16.M88.4 R172, [R199+0x1800] ;  /* 0x00180000c7ac783b */ /* 0x000ea20000000200 */
[----:B------:R-:W-:Y:S06]  /*10370*/  DEPBAR.LE SB0, 0x0 ;  /* 0x000080000000791a */ /* 0x000fec0000000000 */
[C---:B------:R-:W-:Y:S01]  /*10380*/  HMMA.16816.F32 R8, R188.reuse, R184, R8 ;  /* 0x000000b8bc08723c */ /* 0x040fe20000001808 */
[----:B------:R-:W-:Y:S07]  /*10390*/  BAR.SYNC.DEFER_BLOCKING 0x0 ;  /* 0x0000000000007b1d */ /* 0x000fee0000010000 */
[-C--:B------:R-:W-:Y:S08]  /*103a0*/  HMMA.16816.F32 R12, R188, R186.reuse, R12 ;  /* 0x000000babc0c723c */ /* 0x080ff0000000180c */
[C---:B------:R-:W-:Y:S08]  /*103b0*/  HMMA.16816.F32 R16, R176.reuse, R186, R16 ;  /* 0x000000bab010723c */ /* 0x040ff00000001810 */
[-C--:B---3--:R-:W-:Y:S08]  /*103c0*/  HMMA.16816.F32 R20, R176, R168.reuse, R20 ;  /* 0x000000a8b014723c */ /* 0x088ff00000001814 */
[C---:B------:R-:W-:Y:S08]  /*103d0*/  HMMA.16816.F32 R24, R188.reuse, R168, R24 ;  /* 0x000000a8bc18723c */ /* 0x040ff00000001818 */
[-C--:B------:R-:W-:Y:S08]  /*103e0*/  HMMA.16816.F32 R28, R188, R170.reuse, R28 ;  /* 0x000000aabc1c723c */ /* 0x080ff0000000181c */
[C---:B------:R-:W-:Y:S08]  /*103f0*/  HMMA.16816.F32 R32, R176.reuse, R170, R32 ;  /* 0x000000aab020723c */ /* 0x040ff00000001820 */
[-C--:B-1----:R-:W-:Y:S08]  /*10400*/  HMMA.16816.F32 R36, R176, R164.reuse, R36 ;  /* 0x000000a4b024723c */ /* 0x082ff00000001824 */
[C---:B------:R-:W-:Y:S08]  /*10410*/  HMMA.16816.F32 R40, R188.reuse, R164, R40 ;  /* 0x000000a4bc28723c */ /* 0x040ff00000001828 */
[-C--:B------:R-:W-:Y:S08]  /*10420*/  HMMA.16816.F32 R44, R188, R166.reuse, R44 ;  /* 0x000000a6bc2c723c */ /* 0x080ff0000000182c */
[C---:B------:R-:W-:Y:S08]  /*10430*/  HMMA.16816.F32 R48, R176.reuse, R166, R48 ;  /* 0x000000a6b030723c */ /* 0x040ff00000001830 */
[-C--:B--2---:R-:W-:Y:S08]  /*10440*/  HMMA.16816.F32 R52, R176, R172.reuse, R52 ;  /* 0x000000acb034723c */ /* 0x084ff00000001834 */
[C---:B------:R-:W-:Y:S08]  /*10450*/  HMMA.16816.F32 R56, R188.reuse, R172, R56 ;  /* 0x000000acbc38723c */ /* 0x040ff00000001838 */
[-C--:B------:R-:W-:Y:S08]  /*10460*/  HMMA.16816.F32 R60, R188, R174.reuse, R60 ;  /* 0x000000aebc3c723c */ /* 0x080ff0000000183c */
[C---:B------:R-:W-:Y:S08]  /*10470*/  HMMA.16816.F32 R64, R176.reuse, R174, R64 ;  /* 0x000000aeb040723c */ /* 0x040ff00000001840 */
[-C--:B------:R-:W-:Y:S08]  /*10480*/  HMMA.16816.F32 R68, R176, R180.reuse, R68 ;  /* 0x000000b4b044723c */ /* 0x080ff00000001844 */
[C---:B------:R-:W-:Y:S08]  /*10490*/  HMMA.16816.F32 R72, R188.reuse, R180, R72 ;  /* 0x000000b4bc48723c */ /* 0x040ff00000001848 */
[-C--:B------:R-:W-:Y:S08]  /*104a0*/  HMMA.16816.F32 R76, R188, R182.reuse, R76 ;  /* 0x000000b6bc4c723c */ /* 0x080ff0000000184c */
[----:B------:R-:W-:Y:S01]  /*104b0*/  HMMA.16816.F32 R80, R176, R182, R80 ;  /* 0x000000b6b050723c */ /* 0x000fe20000001850 */
[----:B------:R-:W-:Y:S07]  /*104c0*/  @!UPT UIADD3 URZ, URZ, URZ, URZ ;  /* 0x0000003f3f3ff290 */ /* 0x000fee000fffe03f */
[----:B------:R-:W-:-:S11]  /*104d0*/  @!P0 BRA `(.L_x_339) ;  /* 0x0000049000008947 */ /* 0x000fd60003800000 */
[----:B------:R-:W-:Y:S01]  /*104e0*/  IMAD.MOV.U32 R0, RZ, RZ, 0x1 ;  /* 0x00000001ff007424 */ /* 0x000fe200078e00ff */
[----:B------:R-:W2:Y:S01]  /*104f0*/  LDL R90, [R1+0x2c] ;  /* 0x00002c00015a7983 */ /* 0x000ea20000100800 */
[----:B------:R-:W-:Y:S03]  /*10500*/  IMAD.MOV.U32 R214, RZ, RZ, RZ ;  /* 0x000000ffffd67224 */ /* 0x000fe600078e00ff */
[----:B------:R-:W3:Y:S01]  /*10510*/  LDL R84, [R1] ;  /* 0x0000000001547983 */ /* 0x000ee20000100800 */
[----:B------:R-:W-:Y:S03]  /*10520*/  ISETP.NE.AND P1, PT, R0, c[0x0][0x2b8], PT ;  /* 0x0000ae0000007a0c */ /* 0x000fe60003f25270 */
[----:B------:R-:W4:Y:S04]  /*10530*/  LDL.64 R218, [R1+0x20] ;  /* 0x0000200001da7983 */ /* 0x000f280000100a00 */
[----:B------:R-:W5:Y:S04]  /*10540*/  LDL R88, [R1+0x28] ;  /* 0x0000280001587983 */ /* 0x000f680000100800 */
[----:B------:R-:W4:Y:S04]  /*10550*/  LDL.64 R216, [R1+0x18] ;  /* 0x0000180001d87983 */ /* 0x000f280000100a00 */
[----:B------:R-:W4:Y:S01]  /*10560*/  LDL R85, [R1+0x14] ;  /* 0x0000140001557983 */ /* 0x000f220000100800 */
[----:B--2---:R-:W-:Y:S01]  /*10570*/  IMAD R2, R226, 0x50, R90 ;  /* 0x00000050e2027824 */ /* 0x004fe200078e025a */
[----:B---3--:R-:W-:Y:S04]  /*10580*/  ISETP.GT.AND P0, PT, R84, 0x4f, PT ;  /* 0x0000004f5400780c */ /* 0x008fe80003f04270 */
[----:B------:R-:W-:Y:S05]  /*10590*/  IADD3 R2, R2, -0x50, R84 ;  /* 0xffffffb002027810 */ /* 0x000fea0007ffe054 */
[----:B------:R-:W-:Y:S04]  /*105a0*/  @P1 IMAD.HI.U32 R3, R2, c[0x0][0x2bc], RZ ;  /* 0x0000af0002031a27 */ /* 0x000fe800078e00ff */
[----:B------:R-:W-:Y:S01]  /*105b0*/  IMAD.MOV.U32 R0, RZ, RZ, R2 ;  /* 0x000000ffff007224 */ /* 0x000fe200078e0002 */
[----:B------:R-:W-:Y:S04]  /*105c0*/  @P1 SHF.R.U32.HI R0, RZ, c[0x0][0x2c0], R3 ;  /* 0x0000b000ff001a19 */ /* 0x000fe80000011603 */
[C---:B----4-:R-:W-:Y:S01]  /*105d0*/  @!P0 IADD3 R3, P1, R0.reuse, R218, RZ ;  /* 0x000000da00038210 */ /* 0x050fe20007f3e0ff */
[----:B------:R-:W-:Y:S03]  /*105e0*/  IMAD.MOV R84, RZ, RZ, -R0 ;  /* 0x000000ffff547224 */ /* 0x000fe600078e0a00 */
[----:B-----5:R-:W-:Y:S01]  /*105f0*/  @!P0 LEA.HI.X.SX32 R0, R0, R88, 0x1, P1 ;  /* 0x0000005800008211 */ /* 0x020fe200008f0eff */
[----:B------:R-:W-:Y:S01]  /*10600*/  IMAD R223, R84, c[0x0][0x2b8], R2 ;  /* 0x0000ae0054df7a24 */ /* 0x000fe200078e0202 */
[C---:B------:R-:W-:Y:S02]  /*10610*/  @!P0 LEA R2, P1, R3.reuse, c[0x0][0x2a0], 0x2 ;  /* 0x0000a80003028a11 */ /* 0x040fe400078210ff */
[----:B------:R-:W-:Y:S02]  /*10620*/  SHF.L.U64.HI R88, R244, 0x1, R245 ;  /* 0x00000001f4587819 */ /* 0x000fe400000102f5 */
[----:B------:R-:W-:Y:S02]  /*10630*/  @!P0 LEA.HI.X R3, R3, c[0x0][0x2a4], R0, 0x2, P1 ;  /* 0x0000a90003038a11 */ /* 0x000fe400008f1400 */
[----:B------:R-:W-:Y:S03]  /*10640*/  SHF.R.S32.HI R0, RZ, 0x1f, R223 ;  /* 0x0000001fff007819 */ /* 0x000fe600000114df */
[----:B------:R1:W2:Y:S02]  /*10650*/  @!P0 LDG.E R214, [R2.64] ;  /* 0x0000000802d68981 */ /* 0x0002a4000c1e1900 */
[----:B------:R-:W-:Y:S04]  /*10660*/  IMAD R0, R0, c[0x0][0x1e0], RZ ;  /* 0x0000780000007a24 */ /* 0x000fe800078e02ff */
[C---:B------:R-:W-:Y:S02]  /*10670*/  IMAD R0, R223.reuse, c[0x0][0x1e4], R0 ;  /* 0x00007900df007a24 */ /* 0x040fe400078e0200 */
[----:B-1----:R-:W-:Y:S04]  /*10680*/  IMAD.WIDE.U32 R2, R223, c[0x0][0x1e0], RZ ;  /* 0x00007800df027a25 */ /* 0x002fe800078e00ff */
[----:B------:R-:W-:Y:S01]  /*10690*/  IMAD.IADD R3, R3, 0x1, R0 ;  /* 0x0000000103037824 */ /* 0x000fe200078e0200 */
[----:B--2---:R-:W-:Y:S03]  /*106a0*/  SHF.R.S32.HI R0, RZ, 0x1f, R214 ;  /* 0x0000001fff007819 */ /* 0x004fe600000114d6 */
[----:B------:R-:W-:Y:S04]  /*106b0*/  IMAD.WIDE.U32 R2, R214, c[0x0][0x1f0], R2 ;  /* 0x00007c00d6027a25 */ /* 0x000fe800078e0002 */
[----:B------:R-:W-:Y:S01]  /*106c0*/  IMAD R0, R0, c[0x0][0x1f0], RZ ;  /* 0x00007c0000007a24 */ /* 0x000fe200078e02ff */
[----:B------:R-:W-:Y:S03]  /*106d0*/  IADD3 R2, P0, R216, R2, RZ ;  /* 0x00000002d8027210 */ /* 0x000fe60007f1e0ff */
[----:B------:R-:W-:Y:S05]  /*106e0*/  IMAD R0, R214, c[0x0][0x1f4], R0 ;  /* 0x00007d00d6007a24 */ /* 0x000fea00078e0200 */
[----:B------:R-:W-:Y:S01]  /*106f0*/  IADD3.X R3, R85, R3, R0, P0, !PT ;  /* 0x0000000355037210 */ /* 0x000fe200007fe400 */
[----:B------:R-:W-:Y:S01]  /*10700*/  IMAD.SHL.U32 R85, R244, 0x2, RZ ;  /* 0x00000002f4557824 */ /* 0x000fe200078e00ff */
[C---:B------:R-:W-:Y:S04]  /*10710*/  LEA R0, P0, R2.reuse, c[0x0][0x1c8], 0x1 ;  /* 0x0000720002007a11 */ /* 0x040fe800078008ff */
[----:B------:R-:W-:Y:S01]  /*10720*/  LEA.HI.X R84, R2, c[0x0][0x1cc], R3, 0x1, P0 ;  /* 0x0000730002547a11 */ /* 0x000fe200000f0c03 */
[----:B------:R-:W-:-:S06]  /*10730*/  BRA.DIV ~URZ, `(.L_x_340) ;  /* 0x00007d927f007947 */ /* 0x000fcc000b800000 */
[----:B------:R1:W2:Y:S02]  /*10740*/  SHFL.IDX PT, R90, R84, RZ, 0x181f ;  /* 0x00181fff545a7589 */ /* 0x0002a400000e0000 */
.L_x_431:
[----:B------:R-:W-:-:S05]  /*10750*/  BRA.DIV ~URZ, `(.L_x_341) ;  /* 0x00007de27f007947 */ /* 0x000fca000b800000 */
[----:B------:R-:W3:Y:S01]  /*10760*/  SHFL.IDX PT, R3, R0, RZ, 0x181f ;  /* 0x00181fff00037589 */ /* 0x000ee200000e0000 */
[C---:B------:R-:W-:Y:S02]  /*10770*/  IADD3 R2, -R89.reuse, 0x10, RZ ;  /* 0x0000001059027810 */ /* 0x040fe40007ffe1ff */
[----:B------:R-:W-:Y:S02]  /*10780*/  ISETP.NE.U32.AND P2, PT, R89, RZ, PT ;  /* 0x000000ff5900720c */ /* 0x000fe40003f45070 */
[----:B------:R-:W-:Y:S04]  /*10790*/  LOP3.LUT R2, R2, 0xf, RZ, 0xc0, !PT ;  /* 0x0000000f02027812 */ /* 0x000fe800078ec0ff */
[C-C-:B---3--:R-:W-:Y:S02]  /*107a0*/  IADD3 R164, P1, P0, R2.reuse, R3, R85.reuse ;  /* 0x0000000302a47210 */ /* 0x148fe4000783e055 */
[----:B------:R-:W3:Y:S02]  /*107b0*/  SHFL.IDX PT, R3, R0, 0x1, 0x181f ;  /* 0x00381f0000037f89 */ /* 0x000ee400000e0000 */
[--C-:B--2---:R-:W-:Y:S02]  /*107c0*/  IADD3.X R165, RZ, R90, R88.reuse, P1, P0 ;  /* 0x0000005affa57210 */ /* 0x104fe40000fe0458 */
[----:B------:R-:W2:Y:S04]  /*107d0*/  SHFL.IDX PT, R90, R84, 0x1, 0x181f ;  /* 0x00381f00545a7f89 */ /* 0x000ea800000e0000 */
[----:B------:R3:W-:Y:S02]  /*107e0*/  LDGSTS.E.BYPASS.LTC128B.128.ZFILL [R213+0x2900], [R164.64], P2 ;  /* 0x02900000a4d57fae */ /* 0x0007e40009141d48 */
        /* <DEDUP_REMOVED lines=9> */
[----:B------:R4:W-:Y:S04]  /*10880*/  LDGSTS.E.BYPASS.LTC128B.128.ZFILL [R213+0x3900], [R164.64], P2 ;  /* 0x03900000a4d57fae */ /* 0x0009e80009141d48 */
[----:B-1----:R-:W1:Y:S01]  /*10890*/  SHFL.IDX PT, R84, R84, 0x4, 0x181f ;  /* 0x00981f0054547f89 */ /* 0x002e6200000e0000 */
[----:B---3--:R-:W-:Y:S04]  /*108a0*/  IADD3 R2, P1, P0, R2, R3, R85 ;  /* 0x0000000302027210 */ /* 0x008fe8000783e055 */
[----:B--2---:R-:W-:Y:S05]  /*108b0*/  IADD3.X R3, RZ, R90, R88, P1, P0 ;  /* 0x0000005aff037210 */ /* 0x004fea0000fe0458 */
[----:B------:R2:W-:Y:S04]  /*108c0*/  LDGSTS.E.BYPASS.LTC128B.128.ZFILL [R213+0x4100], [R2.64], P2 ;  /* 0x0410000002d57fae */ /* 0x0005e80009141d48 */
[----:B--2---:R4:W2:Y:S02]  /*108d0*/  SHFL.IDX PT, R2, R0, 0x4, 0x181f ;  /* 0x00981f0000027f89 */ /* 0x0048a400000e0000 */
.L_x_432:
[C---:B-1--4-:R-:W-:Y:S02]  /*108e0*/  IADD3 R0, -R89.reuse, 0x10, RZ ;  /* 0x0000001059007810 */ /* 0x052fe40007ffe1ff */
[----:B------:R-:W-:Y:S02]  /*108f0*/  ISETP.NE.U32.AND P0, PT, R89, RZ, PT ;  /* 0x000000ff5900720c */ /* 0x000fe40003f05070 */
[----:B------:R-:W-:Y:S04]  /*10900*/  LOP3.LUT R0, R0, 0xf, RZ, 0xc0, !PT ;  /* 0x0000000f00007812 */ /* 0x000fe800078ec0ff */
[----:B--2---:R-:W-:Y:S04]  /*10910*/  IADD3 R2, P2, P1, R0, R2, R85 ;  /* 0x0000000200027210 */ /* 0x004fe8000795e055 */
[----:B------:R-:W-:Y:S05]  /*10920*/  IADD3.X R3, RZ, R84, R88, P2, P1 ;  /* 0x00000054ff037210 */ /* 0x000fea00017e2458 */
[----:B------:R-:W-:Y:S01]  /*10930*/  @!PT LDS RZ, [RZ] ;  /* 0x00000000fffff984 */ /* 0x000fe20000000800 */
[----:B------:R-:W-:Y:S01]  /*10940*/  @!PT LDS RZ, [RZ] ;  /* 0x00000000fffff984 */ /* 0x000fe20000000800 */
[----:B------:R-:W-:Y:S01]  /*10950*/  @!PT LDS RZ, [RZ] ;  /* 0x00000000fffff984 */ /* 0x000fe20000000800 */
[----:B------:R1:W-:Y:S04]  /*10960*/  LDGSTS.E.BYPASS.LTC128B.128.ZFILL [R213+0x4900], [R2.64], P0 ;  /* 0x0490000002d57fae */ /* 0x0003e80008141d48 */
.L_x_339:
[----:B------:R-:W-:Y:S05]  /*10970*/  BSYNC B0 ;  /* 0x0000000000007941 */ /* 0x000fea0003800000 */
.L_x_338:
        /* <DEDUP_REMOVED lines=82> */
[----:B------:R-:W1:Y:S02]  /*10ea0*/  SHFL.BFLY PT, R0, R84, 0x2, 0x1f ;  /* 0x0c401f0054007f89 */ /* 0x000e6400000e0000 */
[----:B-1----:R-:W-:Y:S05]  /*10eb0*/  FMNMX.FTZ R0, R84, R0, !PT ;  /* 0x0000000054007209 */ /* 0x002fea0007810000 */
[----:B------:R-:W1:Y:S02]  /*10ec0*/  SHFL.BFLY PT, R2, R0, 0x1, 0x1f ;  /* 0x0c201f0000027f89 */ /* 0x000e6400000e0000 */
[----:B-1----:R-:W-:Y:S02]  /*10ed0*/  FMNMX.FTZ R90, R0, R2, !PT ;  /* 0x00000002005a7209 */ /* 0x002fe40007810000 */
        /* <DEDUP_REMOVED lines=10> */
[----:B------:R1:W2:Y:S02]  /*10f80*/  SHFL.BFLY PT, R0, R84, 0x1, 0x1f ;  /* 0x0c201f0054007f89 */ /* 0x0002a400000e0000 */
.L_x_433:
[----:B------:R-:W-:Y:S01]  /*10f90*/  FMUL.FTZ R2, R90, c[0x0][0x2d0] ;  /* 0x0000b4005a027a20 */ /* 0x000fe20000410000 */
[----:B--2---:R-:W-:Y:S01]  /*10fa0*/  FMNMX.FTZ R85, R0, R84, !PT ;  /* 0x0000005400557209 */ /* 0x004fe20007810000 */
[----:B------:R-:W-:Y:S01]  /*10fb0*/  FADD.FTZ R0, -R90, R94 ;  /* 0x0000005e5a007221 */ /* 0x000fe20000010100 */
[----:B------:R-:W-:Y:S01]  /*10fc0*/  WARPSYNC 0xffffffff ;  /* 0xffffffff00007948 */ /* 0x000fe20003800000 */
[--C-:B------:R-:W-:Y:S02]  /*10fd0*/  FFMA.FTZ R4, R4, c[0x0][0x2d0], -R2.reuse ;  /* 0x0000b40004047a23 */ /* 0x100fe40000010802 */
[----:B------:R-:W-:Y:S02]  /*10fe0*/  FMUL.FTZ R0, R0, c[0x0][0x2d0] ;  /* 0x0000b40000007a20 */ /* 0x000fe40000410000 */
[--C-:B------:R-:W-:Y:S02]  /*10ff0*/  FFMA.FTZ R3, R5, c[0x0][0x2d0], -R2.reuse ;  /* 0x0000b40005037a23 */ /* 0x100fe40000010802 */
[----:B-1----:R-:W-:Y:S01]  /*11000*/  MUFU.EX2 R84, R0 ;  /* 0x0000000000547308 */ /* 0x002fe20000000800 */
        /* <DEDUP_REMOVED lines=16> */
[--C-:B------:R-:W-:Y:S02]  /*11110*/  FFMA.FTZ R182, R32, c[0x0][0x2d0], -R2.reuse ;  /* 0x0000b40020b67a23 */ /* 0x100fe40000010802 */
[--C-:B------:R-:W-:Y:S02]  /*11120*/  FFMA.FTZ R181, R33, c[0x0][0x2d0], -R2.reuse ;  /* 0x0000b40021b57a23 */ /* 0x100fe40000010802 */
[--C-:B------:R-:W-:Y:S02]  /*11130*/  FFMA.FTZ R217, R68, c[0x0][0x2d0], -R2.reuse ;  /* 0x0000b40044d97a23 */ /* 0x100fe40000010802 */
[----:B------:R-:W-:Y:S02]  /*11140*/  FFMA.FTZ R222, R69, c[0x0][0x2d0], -R2 ;  /* 0x0000b40045de7a23 */ /* 0x000fe40000010802 */
[----:B------:R-:W1:Y:S02]  /*11150*/  MUFU.EX2 R2, R4 ;  /* 0x0000000400027308 */ /* 0x000e640000000800 */
[----:B-1----:R-:W-:Y:S01]  /*11160*/  FFMA.FTZ R0, R84, R225, R2 ;  /* 0x000000e154007223 */ /* 0x002fe20000010002 */
[----:B------:R-:W-:Y:S01]  /*11170*/  F2FP.PACK_AB R68, R3, R2 ;  /* 0x000000020344723e */ /* 0x000fe200000000ff */
[----:B------:R-:W-:Y:S02]  /*11180*/  FMUL.FTZ R2, R89, c[0x0][0x2d0] ;  /* 0x0000b40059027a20 */ /* 0x000fe40000410000 */
[----:B------:R-:W-:Y:S02]  /*11190*/  FADD.FTZ R33, R3, R0 ;  /* 0x0000000003217221 */ /* 0x000fe40000010000 */
[----:B------:R-:W-:Y:S02]  /*111a0*/  FADD.FTZ R0, -R89, R95 ;  /* 0x0000005f59007221 */ /* 0x000fe40000010100 */
[--C-:B------:R-:W-:Y:S02]  /*111b0*/  FFMA.FTZ R6, R6, c[0x0][0x2d0], -R2.reuse ;  /* 0x0000b40006067a23 */ /* 0x100fe40000010802 */
[----:B------:R-:W-:Y:S02]  /*111c0*/  FMUL.FTZ R0, R0, c[0x0][0x2d0] ;  /* 0x0000b40000007a20 */ /* 0x000fe40000410000 */
[--C-:B------:R-:W-:Y:S02]  /*111d0*/  FFMA.FTZ R20, R18, c[0x0][0x2d0], -R2.reuse ;  /* 0x0000b40012147a23 */ /* 0x100fe40000010802 */
[----:B------:R-:W1:Y:S01]  /*111e0*/  MUFU.EX2 R3, R0 ;  /* 0x0000000000037308 */ /* 0x000e620000000800 */
[--C-:B------:R-:W-:Y:S02]  /*111f0*/  FFMA.FTZ R167, R38, c[0x0][0x2d0], -R2.reuse ;  /* 0x0000b40026a77a23 */ /* 0x100fe40000010802 */
[--C-:B------:R-:W-:Y:S02]  /*11200*/  FFMA.FTZ R172, R39, c[0x0][0x2d0], -R2.reuse ;  /* 0x0000b40027ac7a23 */ /* 0x100fe40000010802 */
[----:B------:R-:W-:Y:S01]  /*11210*/  LDSM.16.MT88.4 R36, [R201] ;  /* 0x00000000c924783b */ /* 0x000fe20000004200 */
[--C-:B------:R-:W-:Y:S02]  /*11220*/  FFMA.FTZ R216, R54, c[0x0][0x2d0], -R2.reuse ;  /* 0x0000b40036d87a23 */ /* 0x100fe40000010802 */
[--C-:B------:R-:W-:Y:S02]  /*11230*/  FFMA.FTZ R215, R55, c[0x0][0x2d0], -R2.reuse ;  /* 0x0000b40037d77a23 */ /* 0x100fe40000010802 */
[----:B------:R-:W2:Y:S01]  /*11240*/  MUFU.EX2 R6, R6 ;  /* 0x0000000600067308 */ /* 0x000ea20000000800 */
[--C-:B------:R-:W-:Y:S02]  /*11250*/  FFMA.FTZ R7, R7, c[0x0][0x2d0], -R2.reuse ;  /* 0x0000b40007077a23 */ /* 0x100fe40000010802 */
[--C-:B------:R-:W-:Y:S01]  /*11260*/  FFMA.FTZ R32, R19, c[0x0][0x2d0], -R2.reuse ;  /* 0x0000b40013207a23 */ /* 0x100fe20000010802 */
[----:B------:R-:W-:Y:S01]  /*11270*/  LDSM.16.MT88.4 R52, [R198] ;  /* 0x00000000c634783b */ /* 0x000fe20000004200 */
        /* <DEDUP_REMOVED lines=13> */
[----:B------:R-:W-:Y:S02]  /*11350*/  FFMA.FTZ R169, R34, c[0x0][0x2d0], -R2 ;  /* 0x0000b40022a97a23 */ /* 0x000fe40000010802 */
[C---:B-1----:R-:W-:Y:S01]  /*11360*/  FMUL.FTZ R35, R3.reuse, R147 ;  /* 0x0000009303237220 */ /* 0x042fe20000410000 */
[----:B------:R-:W1:Y:S01]  /*11370*/  MUFU.EX2 R2, R7 ;  /* 0x0000000700027308 */ /* 0x000e620000000800 */
[----:B--2---:R-:W-:Y:S02]  /*11380*/  FFMA.FTZ R0, R3, R224, R6 ;  /* 0x000000e003007223 */ /* 0x004fe40000010006 */
[----:B------:R-:W-:Y:S02]  /*11390*/  FMUL.FTZ R4, R88, c[0x0][0x2d0] ;  /* 0x0000b40058047a20 */ /* 0x000fe40000410000 */
[----:B------:R-:W-:Y:S02]  /*113a0*/  FMUL.FTZ R48, R84, R152 ;  /* 0x0000009854307220 */ /* 0x000fe40000410000 */
[--C-:B------:R-:W-:Y:S02]  /*113b0*/  FFMA.FTZ R5, R8, c[0x0][0x2d0], -R4.reuse ;  /* 0x0000b40008057a23 */ /* 0x100fe40000010804 */
[--C-:B------:R-:W-:Y:S01]  /*113c0*/  FFMA.FTZ R83, R24, c[0x0][0x2d0], -R4.reuse ;  /* 0x0000b40018537a23 */ /* 0x100fe20000010804 */
[----:B------:R-:W2:Y:S01]  /*113d0*/  MUFU.EX2 R8, R17 ;  /* 0x0000001100087308 */ /* 0x000ea20000000800 */
[--C-:B------:R-:W-:Y:S02]  /*113e0*/  FFMA.FTZ R82, R25, c[0x0][0x2d0], -R4.reuse ;  /* 0x0000b40019527a23 */ /* 0x100fe40000010804 */
[--C-:B------:R-:W-:Y:S02]  /*113f0*/  FFMA.FTZ R81, R28, c[0x0][0x2d0], -R4.reuse ;  /* 0x0000b4001c517a23 */ /* 0x100fe40000010804 */
[--C-:B------:R-:W-:Y:S02]  /*11400*/  FFMA.FTZ R80, R29, c[0x0][0x2d0], -R4.reuse ;  /* 0x0000b4001d507a23 */ /* 0x100fe40000010804 */
[--C-:B------:R-:W-:Y:S02]  /*11410*/  FFMA.FTZ R187, R45, c[0x0][0x2d0], -R4.reuse ;  /* 0x0000b4002dbb7a23 */ /* 0x100fe40000010804 */
[--C-:B------:R-:W-:Y:S01]  /*11420*/  FFMA.FTZ R234, R72, c[0x0][0x2d0], -R4.reuse ;  /* 0x0000b40048ea7a23 */ /* 0x100fe20000010804 */
[----:B------:R-:W-:Y:S01]  /*11430*/  MUFU.EX2 R23, R5 ;  /* 0x0000000500177308 */ /* 0x000fe20000000800 */
[--C-:B------:R-:W-:Y:S02]  /*11440*/  FFMA.FTZ R236, R73, c[0x0][0x2d0], -R4.reuse ;  /* 0x0000b40049ec7a23 */ /* 0x100fe40000010804 */
[----:B------:R-:W-:Y:S01]  /*11450*/  FFMA.FTZ R19, R12, c[0x0][0x2d0], -R4 ;  /* 0x0000b4000c137a23 */ /* 0x000fe20000010804 */
[C---:B-1----:R-:W-:Y:S01]  /*11460*/  F2FP.PACK_AB R69, R2.reuse, R6 ;  /* 0x000000060245723e */ /* 0x042fe200000000ff */
[----:B------:R-:W-:Y:S02]  /*11470*/  FADD.FTZ R34, R2, R0 ;  /* 0x0000000002227221 */ /* 0x000fe40000010000 */
[----:B------:R-:W-:Y:S02]  /*11480*/  FADD.FTZ R0, -R88, R96 ;  /* 0x0000006058007221 */ /* 0x000fe40000010100 */
[--C-:B------:R-:W-:Y:S01]  /*11490*/  FFMA.FTZ R6, R9, c[0x0][0x2d0], -R4.reuse ;  /* 0x0000b40009067a23 */ /* 0x100fe20000010804 */
[----:B------:R-:W-:Y:S01]  /*114a0*/  MUFU.EX2 R251, R80 ;  /* 0x0000005000fb7308 */ /* 0x000fe20000000800 */
[----:B------:R-:W-:Y:S02]  /*114b0*/  FMUL.FTZ R0, R0, c[0x0][0x2d0] ;  /* 0x0000b40000007a20 */ /* 0x000fe40000410000 */
[----:B------:R-:W-:Y:S01]  /*114c0*/  FMUL.FTZ R49, R84, R153 ;  /* 0x0000009954317220 */ /* 0x000fe20000410000 */
[----:B--2---:R-:W-:Y:S01]  /*114d0*/  F2FP.PACK_AB R70, R8, R21 ;  /* 0x000000150846723e */ /* 0x004fe200000000ff */
[C---:B------:R-:W-:Y:S02]  /*114e0*/  FMUL.FTZ R50, R3.reuse, R154 ;  /* 0x0000009a03327220 */ /* 0x040fe40000410000 */
[----:B------:R-:W-:Y:S02]  /*114f0*/  FMUL.FTZ R51, R3, R155 ;  /* 0x0000009b03337220 */ /* 0x000fe40000410000 */
[----:B------:R-:W-:Y:S01]  /*11500*/  LDSM.16.MT88.4 R152, [R198+0x2000] ;  /* 0x00200000c698783b */ /* 0x000fe20000004200 */
[----:B------:R1:W-:Y:S01]  /*11510*/  MUFU.EX2 R2, R0 ;  /* 0x0000000000027308 */ /* 0x0003e20000000800 */
[--C-:B------:R-:W-:Y:S02]  /*11520*/  FFMA.FTZ R18, R13, c[0x0][0x2d0], -R4.reuse ;  /* 0x0000b4000d127a23 */ /* 0x100fe40000010804 */
[--C-:B------:R-:W-:Y:S02]  /*11530*/  FFMA.FTZ R177, R44, c[0x0][0x2d0], -R4.reuse ;  /* 0x0000b4002cb17a23 */ /* 0x100fe40000010804 */
[--C-:B------:R-:W-:Y:S02]  /*11540*/  FFMA.FTZ R189, R57, c[0x0][0x2d0], -R4.reuse ;  /* 0x0000b40039bd7a23 */ /* 0x100fe40000010804 */
[--C-:B------:R-:W-:Y:S02]  /*11550*/  FFMA.FTZ R166, R40, c[0x0][0x2d0], -R4.reuse ;  /* 0x0000b40028a67a23 */ /* 0x100fe40000010804 */
[--C-:B------:R-:W-:Y:S01]  /*11560*/  FFMA.FTZ R173, R41, c[0x0][0x2d0], -R4.reuse ;  /* 0x0000b40029ad7a23 */ /* 0x100fe20000010804 */
[----:B------:R-:W2:Y:S01]  /*11570*/  MUFU.EX2 R22, R6 ;  /* 0x0000000600167308 */ /* 0x000ea20000000800 */
[--C-:B------:R-:W-:Y:S02]  /*11580*/  FFMA.FTZ R190, R56, c[0x0][0x2d0], -R4.reuse ;  /* 0x0000b40038be7a23 */ /* 0x100fe40000010804 */
[--C-:B------:R-:W-:Y:S02]  /*11590*/  FFMA.FTZ R186, R60, c[0x0][0x2d0], -R4.reuse ;  /* 0x0000b4003cba7a23 */ /* 0x100fe40000010804 */
[--C-:B------:R-:W-:Y:S02]  /*115a0*/  FFMA.FTZ R185, R61, c[0x0][0x2d0], -R4.reuse ;  /* 0x0000b4003db97a23 */ /* 0x100fe40000010804 */
[--C-:B------:R-:W-:Y:S02]  /*115b0*/  FFMA.FTZ R238, R76, c[0x0][0x2d0], -R4.reuse ;  /* 0x0000b4004cee7a23 */ /* 0x100fe40000010804 */
[----:B------:R-:W-:Y:S01]  /*115c0*/  FFMA.FTZ R240, R77, c[0x0][0x2d0], -R4 ;  /* 0x0000b4004df07a23 */ /* 0x000fe20000010804 */
[----:B------:R-:W-:Y:S01]  /*115d0*/  MUFU.EX2 R76, R184 ;  /* 0x000000b8004c7308 */ /* 0x000fe20000000800 */
[C---:B------:R-:W-:Y:S02]  /*115e0*/  FMUL.FTZ R4, R85.reuse, c[0x0][0x2d0] ;  /* 0x0000b40055047a20 */ /* 0x040fe40000410000 */
[----:B-1----:R-:W-:Y:S02]  /*115f0*/  FADD.FTZ R0, -R85, R97 ;  /* 0x0000006155007221 */ /* 0x002fe40000010100 */
[--C-:B------:R-:W-:Y:S02]  /*11600*/  FFMA.FTZ R5, R10, c[0x0][0x2d0], -R4.reuse ;  /* 0x0000b4000a057a23 */ /* 0x100fe40000010804 */
[----:B------:R-:W-:Y:S03]  /*11610*/  FMUL.FTZ R0, R0, c[0x0][0x2d0] ;  /* 0x0000b40000007a20 */ /* 0x000fe60000410000 */
[----:B------:R-:W-:Y:S01]  /*11620*/  MUFU.EX2 R77, R182 ;  /* 0x000000b6004d7308 */ /* 0x000fe20000000800 */
[--C-:B------:R-:W-:Y:S02]  /*11630*/  FFMA.FTZ R237, R74, c[0x0][0x2d0], -R4.reuse ;  /* 0x0000b4004aed7a23 */ /* 0x100fe40000010804 */
[--C-:B------:R-:W-:Y:S01]  /*11640*/  FFMA.FTZ R239, R75, c[0x0][0x2d0], -R4.reuse ;  /* 0x0000b4004bef7a23 */ /* 0x100fe20000010804 */
[----:B--2---:R-:W-:Y:S01]  /*11650*/  F2FP.PACK_AB R64, R22, R23 ;  /* 0x000000171640723e */ /* 0x004fe200000000ff */
[----:B------:R-:W-:Y:S01]  /*11660*/  FADD.FTZ R6, R21, R33 ;  /* 0x0000002115067221 */ /* 0x000fe20000010000 */
[----:B------:R-:W-:Y:S01]  /*11670*/  LDSM.16.MT88.4 R72, [R200] ;  /* 0x00000000c848783b */ /* 0x000fe20000004200 */
[----:B------:R-:W-:Y:S02]  /*11680*/  FMUL.FTZ R57, R2, R105 ;  /* 0x0000006902397220 */ /* 0x000fe40000410000 */
[--C-:B------:R-:W-:Y:S01]  /*11690*/  FFMA.FTZ R17, R11, c[0x0][0x2d0], -R4.reuse ;  /* 0x0000b4000b117a23 */ /* 0x100fe20000010804 */
[----:B------:R-:W1:Y:S01]  /*116a0*/  MUFU.EX2 R0, R0 ;  /* 0x0000000000007308 */ /* 0x000e620000000800 */
        /* <DEDUP_REMOVED lines=14> */
[C---:B-1----:R-:W-:Y:S02]  /*11790*/  FMUL.FTZ R58, R0.reuse, R106 ;  /* 0x0000006a003a7220 */ /* 0x042fe40000410000 */
[----:B------:R-:W-:Y:S02]  /*117a0*/  FMUL.FTZ R59, R0, R107 ;  /* 0x0000006b003b7220 */ /* 0x000fe40000410000 */
[--C-:B------:R-:W-:Y:S01]  /*117b0*/  FFMA.FTZ R227, R62, c[0x0][0x2d0], -R4.reuse ;  /* 0x0000b4003ee37a23 */ /* 0x100fe20000010804 */
[----:B------:R-:W-:Y:S01]  /*117c0*/  MUFU.EX2 R182, R173 ;  /* 0x000000ad00b67308 */ /* 0x000fe20000000800 */
[--C-:B------:R-:W-:Y:S02]  /*117d0*/  FFMA.FTZ R230, R63, c[0x0][0x2d0], -R4.reuse ;  /* 0x0000b4003fe67a23 */ /* 0x100fe40000010804 */
[--C-:B------:R-:W-:Y:S02]  /*117e0*/  FFMA.FTZ R242, R79, c[0x0][0x2d0], -R4.reuse ;  /* 0x0000b4004ff27a23 */ /* 0x100fe40000010804 */
[C---:B------:R-:W-:Y:S02]  /*117f0*/  FMUL.FTZ R10, R0.reuse, R130 ;  /* 0x00000082000a7220 */ /* 0x040fe40000410000 */
[C---:B------:R-:W-:Y:S02]  /*11800*/  FMUL.FTZ R11, R0.reuse, R131 ;  /* 0x00000083000b7220 */ /* 0x040fe40000410000 */
[C---:B------:R-:W-:Y:S01]  /*11810*/  FMUL.FTZ R14, R0.reuse, R126 ;  /* 0x0000007e000e7220 */ /* 0x040fe20000410000 */
[----:B------:R-:W-:Y:S01]  /*11820*/  MUFU.EX2 R174, R216 ;  /* 0x000000d800ae7308 */ /* 0x000fe20000000800 */
[C---:B------:R-:W-:Y:S02]  /*11830*/  FMUL.FTZ R15, R0.reuse, R127 ;  /* 0x0000007f000f7220 */ /* 0x040fe40000410000 */
[C---:B------:R-:W-:Y:S02]  /*11840*/  FMUL.FTZ R26, R0.reuse, R122 ;  /* 0x0000007a001a7220 */ /* 0x040fe40000410000 */
        /* <DEDUP_REMOVED lines=9> */
[----:B------:R1:W-:Y:S01]  /*118e0*/  MUFU.EX2 R119, R7 ;  /* 0x0000000700777308 */ /* 0x0003e20000000800 */
[C---:B------:R-:W-:Y:S02]  /*118f0*/  FMUL.FTZ R63, R0.reuse, R103 ;  /* 0x00000067003f7220 */ /* 0x040fe40000410000 */
[----:B--2---:R-:W-:Y:S02]  /*11900*/  FFMA.FTZ R79, R0, R246, R33 ;  /* 0x000000f6004f7223 */ /* 0x004fe40000010021 */
[----:B------:R-:W-:Y:S02]  /*11910*/  FFMA.FTZ R241, R78, c[0x0][0x2d0], -R4 ;  /* 0x0000b4004ef17a23 */ /* 0x000fe40000010804 */
[C---:B------:R-:W-:Y:S02]  /*11920*/  FFMA.FTZ R4, R2.reuse, R243, R23 ;  /* 0x000000f302047223 */ /* 0x040fe40000010017 */
[----:B------:R-:W-:Y:S01]  /*11930*/  FMUL.FTZ R60, R2, R100 ;  /* 0x00000064023c7220 */ /* 0x000fe20000410000 */
[----:B------:R2:W3:Y:S01]  /*11940*/  MUFU.EX2 R0, R20 ;  /* 0x0000001400007308 */ /* 0x0004e20000000800 */
[----:B------:R-:W-:Y:S02]  /*11950*/  FADD.FTZ R100, R22, R4 ;  /* 0x0000000416647221 */ /* 0x000fe40000010000 */
[C---:B------:R-:W-:Y:S02]  /*11960*/  FMUL.FTZ R56, R2.reuse, R104 ;  /* 0x0000006802387220 */ /* 0x040fe40000410000 */
[C---:B------:R-:W-:Y:S02]  /*11970*/  FMUL.FTZ R61, R2.reuse, R101 ;  /* 0x00000065023d7220 */ /* 0x040fe40000410000 */
[----:B------:R-:W-:Y:S02]  /*11980*/  FMUL.FTZ R24, R2, R120 ;  /* 0x0000007802187220 */ /* 0x000fe40000410000 */
[C---:B------:R-:W-:Y:S01]  /*11990*/  FMUL.FTZ R4, R84.reuse, R132 ;  /* 0x0000008454047220 */ /* 0x040fe20000410000 */
[----:B------:R-:W4:Y:S01]  /*119a0*/  MUFU.EX2 R104, R32 ;  /* 0x0000002000687308 */ /* 0x000f220000000800 */
[----:B------:R-:W-:Y:S02]  /*119b0*/  FMUL.FTZ R5, R84, R133 ;  /* 0x0000008554057220 */ /* 0x000fe40000410000 */
[----:B------:R-:W-:Y:S02]  /*119c0*/  FADD.FTZ R97, R8, R6 ;  /* 0x0000000608617221 */ /* 0x000fe40000010000 */
[C---:B------:R-:W-:Y:S02]  /*119d0*/  FMUL.FTZ R6, R3.reuse, R134 ;  /* 0x0000008603067220 */ /* 0x040fe40000410000 */
[C---:B-1----:R-:W-:Y:S02]  /*119e0*/  FMUL.FTZ R7, R3.reuse, R135 ;  /* 0x0000008703077220 */ /* 0x042fe40000410000 */
[C---:B------:R-:W-:Y:S01]  /*119f0*/  FMUL.FTZ R8, R2.reuse, R128 ;  /* 0x0000008002087220 */ /* 0x040fe20000410000 */
[----:B------:R1:W5:Y:S01]  /*11a00*/  MUFU.EX2 R103, R19 ;  /* 0x0000001300677308 */ /* 0x0003620000000800 */
[C---:B------:R-:W-:Y:S02]  /*11a10*/  FMUL.FTZ R9, R2.reuse, R129 ;  /* 0x0000008102097220 */ /* 0x040fe40000410000 */
[C---:B------:R-:W-:Y:S01]  /*11a20*/  FMUL.FTZ R12, R2.reuse, R124 ;  /* 0x0000007c020c7220 */ /* 0x040fe20000410000 */
[----:B--2---:R-:W2:Y:S01]  /*11a30*/  LDSM.16.MT88.4 R20, [R197] ;  /* 0x00000000c514783b */ /* 0x004ea20000004200 */
[----:B------:R-:W-:Y:S02]  /*11a40*/  FMUL.FTZ R13, R2, R125 ;  /* 0x0000007d020d7220 */ /* 0x000fe40000410000 */
[----:B---3--:R-:W-:Y:S02]  /*11a50*/  FADD.FTZ R95, R0, R34 ;  /* 0x00000022005f7221 */ /* 0x008fe40000010000 */
[C---:B------:R-:W-:Y:S01]  /*11a60*/  FMUL.FTZ R34, R3.reuse, R146 ;  /* 0x0000009203227220 */ /* 0x040fe20000410000 */
[----:B------:R-:W3:Y:S01]  /*11a70*/  MUFU.EX2 R101, R17 ;  /* 0x0000001100657308 */ /* 0x000ee20000000800 */
[C---:B------:R-:W-:Y:S02]  /*11a80*/  FMUL.FTZ R41, R2.reuse, R113 ;  /* 0x0000007102297220 */ /* 0x040fe40000410000 */
[----:B------:R-:W-:Y:S01]  /*11a90*/  FMUL.FTZ R44, R2, R108 ;  /* 0x0000006c022c7220 */ /* 0x000fe20000410000 */
[----:B----4-:R-:W-:Y:S01]  /*11aa0*/  F2FP.PACK_AB R71, R104, R0 ;  /* 0x000000006847723e */ /* 0x010fe200000000ff */
[----:B------:R-:W-:Y:S02]  /*11ab0*/  FMUL.FTZ R32, R84, R144 ;  /* 0x0000009054207220 */ /* 0x000fe40000410000 */
[C---:B------:R-:W-:Y:S02]  /*11ac0*/  FMUL.FTZ R45, R2.reuse, R109 ;  /* 0x0000006d022d7220 */ /* 0x040fe40000410000 */
[C---:B------:R-:W-:Y:S01]  /*11ad0*/  FMUL.FTZ R25, R2.reuse, R121 ;  /* 0x0000007902197220 */ /* 0x040fe20000410000 */
[----:B------:R-:W4:Y:S01]  /*11ae0*/  MUFU.EX2 R102, R16 ;  /* 0x0000001000667308 */ /* 0x000f220000000800 */
[C---:B------:R-:W-:Y:S02]  /*11af0*/  FMUL.FTZ R28, R2.reuse, R116 ;  /* 0x00000074021c7220 */ /* 0x040fe40000410000 */
[C---:B------:R-:W-:Y:S02]  /*11b00*/  FMUL.FTZ R29, R2.reuse, R117 ;  /* 0x00000075021d7220 */ /* 0x040fe40000410000 */
[----:B-1----:R-:W-:Y:S02]  /*11b10*/  FMUL.FTZ R19, R3, R139 ;  /* 0x0000008b03137220 */ /* 0x002fe40000410000 */
[----:B-----5:R-:W-:Y:S02]  /*11b20*/  FADD.FTZ R94, R103, R100 ;  /* 0x00000064675e7221 */ /* 0x020fe40000010000 */
[----:B------:R-:W-:Y:S01]  /*11b30*/  FMUL.FTZ R40, R2, R112 ;  /* 0x0000007002287220 */ /* 0x000fe20000410000 */
[----:B------:R-:W1:Y:S01]  /*11b40*/  MUFU.EX2 R120, R18 ;  /* 0x0000001200787308 */ /* 0x000e620000000800 */
[----:B------:R-:W-:Y:S01]  /*11b50*/  FADD.FTZ R0, R76, R97 ;  /* 0x000000614c007221 */ /* 0x000fe20000010000 */
[----:B---3--:R-:W-:Y:S01]  /*11b60*/  F2FP.PACK_AB R65, R101, R33 ;  /* 0x000000216541723e */ /* 0x008fe200000000ff */
[C---:B------:R-:W-:Y:S02]  /*11b70*/  FMUL.FTZ R17, R84.reuse, R137 ;  /* 0x0000008954117220 */ /* 0x040fe40000410000 */
[C---:B------:R-:W-:Y:S02]  /*11b80*/  FMUL.FTZ R33, R84.reuse, R145 ;  /* 0x0000009154217220 */ /* 0x040fe40000410000 */
[----:B------:R-:W-:Y:S03]  /*11b90*/  LDSM.16.MT88.4 R144, [R201+0x2000] ;  /* 0x00200000c990783b */ /* 0x000fe60000004200 */
[----:B------:R-:W-:Y:S01]  /*11ba0*/  MUFU.EX2 R113, R83 ;  /* 0x0000005300717308 */ /* 0x000fe20000000800 */
[-C--:B--2---:R-:W-:Y:S05]  /*11bb0*/  HMMA.16816.F32 R4, R68, R20.reuse, R4 ;  /* 0x000000144404723c */ /* 0x084fea0000001804 */
[----:B----4-:R-:W-:Y:S01]  /*11bc0*/  F2FP.PACK_AB R67, R119, R102 ;  /* 0x000000667743723e */ /* 0x010fe200000000ff */
[----:B------:R-:W-:Y:S03]  /*11bd0*/  FMUL.FTZ R16, R84, R136 ;  /* 0x0000008854107220 */ /* 0x000fe60000410000 */
[----:B------:R2:W-:Y:S03]  /*11be0*/  MUFU.EX2 R126, R81 ;  /* 0x00000051007e7308 */ /* 0x0005e60000000800 */
[----:B-1----:R-:W-:Y:S01]  /*11bf0*/  F2FP.PACK_AB R66, R120, R103 ;  /* 0x000000677842723e */ /* 0x002fe200000000ff */
[C---:B------:R-:W-:Y:S02]  /*11c00*/  FMUL.FTZ R18, R3.reuse, R138 ;  /* 0x0000008a03127220 */ /* 0x040fe40000410000 */
[----:B------:R-:W-:Y:S04]  /*11c10*/  LDSM.16.MT88.4 R136, [R197+0x2000] ;  /* 0x00200000c588783b */ /* 0x000fe80000004200 */
[----:B------:R-:W-:Y:S01]  /*11c20*/  MUFU.EX2 R111, R180 ;  /* 0x000000b4006f7308 */ /* 0x000fe20000000800 */
[C---:B------:R-:W-:Y:S07]  /*11c30*/  HMMA.16816.F32 R8, R64.reuse, R20, R8 ;  /* 0x000000144008723c */ /* 0x040fee0000001808 */
[C---:B------:R-:W-:Y:S01]  /*11c40*/  FMUL.FTZ R20, R84.reuse, R140 ;  /* 0x0000008c54147220 */ /* 0x040fe20000410000 */
[-C--:B------:R-:W-:Y:S01]  /*11c50*/  HMMA.16816.F32 R12, R64, R22.reuse, R12 ;  /* 0x00000016400c723c */ /* 0x080fe2000000180c */
[----:B------:R-:W-:Y:S01]  /*11c60*/  MUFU.EX2 R109, R179 ;  /* 0x000000b3006d7308 */ /* 0x000fe20000000800 */
[----:B--2---:R-:W1:Y:S02]  /*11c70*/  LDSM.16.MT88.4 R80, [R197+0x800] ;  /* 0x00080000c550783b */ /* 0x004e640000004200 */
[C---:B------:R-:W-:Y:S04]  /*11c80*/  FMUL.FTZ R21, R84.reuse, R141 ;  /* 0x0000008d54157220 */ /* 0x040fe80000410000 */
[C---:B------:R-:W-:Y:S03]  /*11c90*/  HMMA.16816.F32 R16, R68.reuse, R22, R16 ;  /* 0x000000164410723c */ /* 0x040fe60000001810 */
[----:B------:R-:W-:Y:S04]  /*11ca0*/  MUFU.EX2 R110, R178 ;  /* 0x000000b2006e7308 */ /* 0x000fe80000000800 */
[C---:B------:R-:W-:Y:S02]  /*11cb0*/  FMUL.FTZ R22, R3.reuse, R142 ;  /* 0x0000008e03167220 */ /* 0x040fe40000410000 */
[C---:B------:R-:W-:Y:S04]  /*11cc0*/  FMUL.FTZ R23, R3.reuse, R143 ;  /* 0x0000008f03177220 */ /* 0x040fe80000410000 */
[----:B------:R-:W-:Y:S03]  /*11cd0*/  MUFU.EX2 R108, R176 ;  /* 0x000000b0006c7308 */ /* 0x000fe60000000800 */
[-C--:B------:R-:W-:Y:S07]  /*11ce0*/  HMMA.16816.F32 R20, R68, R36.reuse, R20 ;  /* 0x000000244414723c */ /* 0x080fee0000001814 */
[----:B------:R-:W2:Y:S01]  /*11cf0*/  MUFU.EX2 R2, R183 ;  /* 0x000000b700027308 */ /* 0x000ea20000000800 */
[C---:B------:R-:W-:Y:S07]  /*11d00*/  HMMA.16816.F32 R24, R64.reuse, R36, R24 ;  /* 0x000000244018723c */ /* 0x040fee0000001818 */
[C---:B------:R-:W-:Y:S01]  /*11d10*/  FMUL.FTZ R36, R84.reuse, R148 ;  /* 0x0000009454247220 */ /* 0x040fe20000410000 */
[-C--:B------:R-:W-:Y:S01]  /*11d20*/  HMMA.16816.F32 R28, R64, R38.reuse, R28 ;  /* 0x00000026401c723c */ /* 0x080fe2000000181c */
[----:B------:R-:W-:Y:S03]  /*11d30*/  MUFU.EX2 R183, R166 ;  /* 0x000000a600b77308 */ /* 0x000fe60000000800 */
[----:B------:R-:W-:Y:S04]  /*11d40*/  FMUL.FTZ R37, R84, R149 ;  /* 0x0000009554257220 */ /* 0x000fe80000410000 */
[C---:B------:R-:W-:Y:S03]  /*11d50*/  HMMA.16816.F32 R32, R68.reuse, R38, R32 ;  /* 0x000000264420723c */ /* 0x040fe60000001820 */
[----:B------:R-:W-:Y:S04]  /*11d60*/  MUFU.EX2 R173, R190 ;  /* 0x000000be00ad7308 */ /* 0x000fe80000000800 */
[C---:B------:R-:W-:Y:S01]  /*11d70*/  FMUL.FTZ R38, R3.reuse, R150 ;  /* 0x0000009603267220 */ /* 0x040fe20000410000 */
[C---:B--2---:R-:W-:Y:S01]  /*11d80*/  F2FP.PACK_AB R76, R2.reuse, R76 ;  /* 0x0000004c024c723e */ /* 0x044fe200000000ff */
[----:B------:R-:W-:Y:S03]  /*11d90*/  FMUL.FTZ R39, R3, R151 ;  /* 0x0000009703277220 */ /* 0x000fe60000410000 */
[----:B------:R-:W-:Y:S01]  /*11da0*/  FADD.FTZ R0, R2, R0 ;  /* 0x0000000002007221 */ /* 0x000fe20000010000 */
[----:B------:R-:W-:Y:S01]  /*11db0*/  MUFU.EX2 R176, R189 ;  /* 0x000000bd00b07308 */ /* 0x000fe20000000800 */
[----:B------:R-:W-:Y:S02]  /*11dc0*/  FADD.FTZ R2, R101, R79 ;  /* 0x0000004f65027221 */ /* 0x000fe40000010000 */
[-C--:B------:R-:W-:Y:S03]  /*11dd0*/  HMMA.16816.F32 R36, R68, R52.reuse, R36 ;  /* 0x000000344424723c */ /* 0x080fe60000001824 */
[----:B------:R-:W-:Y:S04]  /*11de0*/  FADD.FTZ R0, R77, R0 ;  /* 0x000000004d007221 */ /* 0x000fe80000010000 */
[----:B------:R-:W-:Y:S01]  /*11df0*/  MUFU.EX2 R178, R186 ;  /* 0x000000ba00b27308 */ /* 0x000fe20000000800 */
[C---:B------:R-:W-:Y:S07]  /*11e00*/  HMMA.16816.F32 R40, R64.reuse, R52, R40 ;  /* 0x000000344028723c */ /* 0x040fee0000001828 */
[C---:B------:R-:W-:Y:S01]  /*11e10*/  FMUL.FTZ R52, R84.reuse, R156 ;  /* 0x0000009c54347220 */ /* 0x040fe20000410000 */
[-C--:B------:R-:W-:Y:S01]  /*11e20*/  HMMA.16816.F32 R44, R64, R54.reuse, R44 ;  /* 0x00000036402c723c */ /* 0x080fe2000000182c */
[----:B------:R-:W-:Y:S03]  /*11e30*/  MUFU.EX2 R156, R192 ;  /* 0x000000c0009c7308 */ /* 0x000fe60000000800 */
[----:B------:R-:W-:Y:S04]  /*11e40*/  FMUL.FTZ R53, R84, R157 ;  /* 0x0000009d54357220 */ /* 0x000fe80000410000 */
[C---:B------:R-:W-:Y:S03]  /*11e50*/  HMMA.16816.F32 R48, R68.reuse, R54, R48 ;  /* 0x000000364430723c */ /* 0x040fe60000001830 */
[----:B------:R-:W2:Y:S04]  /*11e60*/  MUFU.EX2 R78, R181 ;  /* 0x000000b5004e7308 */ /* 0x000ea80000000800 */
[C---:B------:R-:W-:Y:S02]  /*11e70*/  FMUL.FTZ R54, R3.reuse, R158 ;  /* 0x0000009e03367220 */ /* 0x040fe40000410000 */
[----:B------:R-:W-:Y:S04]  /*11e80*/  FMUL.FTZ R55, R3, R159 ;  /* 0x0000009f03377220 */ /* 0x000fe80000410000 */
[----:B------:R-:W-:Y:S03]  /*11e90*/  MUFU.EX2 R159, R177 ;  /* 0x000000b1009f7308 */ /* 0x000fe60000000800 */
[-C--:B------:R-:W-:Y:S07]  /*11ea0*/  HMMA.16816.F32 R52, R68, R72.reuse, R52 ;  /* 0x000000484434723c */ /* 0x080fee0000001834 */
[----:B------:R-:W-:Y:S01]  /*11eb0*/  MUFU.EX2 R114, R171 ;  /* 0x000000ab00727308 */ /* 0x000fe20000000800 */
[C---:B------:R-:W-:Y:S04]  /*11ec0*/  HMMA.16816.F32 R56, R64.reuse, R72, R56 ;  /* 0x000000484038723c */ /* 0x040fe80000001838 */
[C---:B--2---:R-:W-:Y:S01]  /*11ed0*/  FADD.FTZ R0, R78.reuse, R0 ;  /* 0x000000004e007221 */ /* 0x044fe20000010000 */
[----:B------:R-:W-:Y:S03]  /*11ee0*/  F2FP.PACK_AB R78, R78, R77 ;  /* 0x0000004d4e4e723e */ /* 0x000fe600000000ff */
[-C--:B------:R-:W-:Y:S01]  /*11ef0*/  HMMA.16816.F32 R60, R64, R74.reuse, R60 ;  /* 0x0000004a403c723c */ /* 0x080fe2000000183c */
[----:B------:R-:W2:Y:S03]  /*11f00*/  MUFU.EX2 R122, R170 ;  /* 0x000000aa007a7308 */ /* 0x000ea60000000800 */
[----:B------:R-:W-:Y:S03]  /*11f10*/  FADD.FTZ R0, R111, R0 ;  /* 0x000000006f007221 */ /* 0x000fe60000010000 */
[C---:B------:R-:W-:Y:S02]  /*11f20*/  FMUL.FTZ R64, R84.reuse, R160 ;  /* 0x000000a054407220 */ /* 0x040fe40000410000 */
[----:B------:R-:W-:Y:S02]  /*11f30*/  FMUL.FTZ R65, R84, R161 ;  /* 0x000000a154417220 */ /* 0x000fe40000410000 */
[----:B------:R-:W-:Y:S01]  /*11f40*/  MUFU.EX2 R125, R169 ;  /* 0x000000a9007d7308 */ /* 0x000fe20000000800 */
[C---:B------:R-:W-:Y:S02]  /*11f50*/  FMUL.FTZ R66, R3.reuse, R162 ;  /* 0x000000a203427220 */ /* 0x040fe40000410000 */
[----:B------:R-:W-:Y:S02]  /*11f60*/  FMUL.FTZ R67, R3, R163 ;  /* 0x000000a303437220 */ /* 0x000fe40000410000 */
[----:B------:R-:W-:Y:S02]  /*11f70*/  FADD.FTZ R84, R102, R2 ;  /* 0x0000000266547221 */ /* 0x000fe40000010000 */
[----:B------:R-:W-:Y:S01]  /*11f80*/  LDSM.16.MT88.4 R100, [R198+0x800] ;  /* 0x00080000c664783b */ /* 0x000fe20000004200 */
[----:B------:R-:W-:Y:S02]  /*11f90*/  FADD.FTZ R3, R104, R95 ;  /* 0x0000005f68037221 */ /* 0x000fe40000010000 */
[----:B------:R-:W-:Y:S01]  /*11fa0*/  HMMA.16816.F32 R64, R68, R74, R64 ;  /* 0x0000004a4440723c */ /* 0x000fe20000001840 */
[----:B------:R-:W3:Y:S03]  /*11fb0*/  MUFU.EX2 R127, R168 ;  /* 0x000000a8007f7308 */ /* 0x000ee60000000800 */
[----:B--2---:R-:W-:Y:S01]  /*11fc0*/  F2FP.PACK_AB R77, R122, R114 ;  /* 0x000000727a4d723e */ /* 0x004fe200000000ff */
[----:B------:R-:W2:Y:S01]  /*11fd0*/  LDSM.16.MT88.4 R72, [R201+0x800] ;  /* 0x00080000c948783b */ /* 0x000ea20000004200 */
[----:B------:R-:W-:Y:S01]  /*11fe0*/  FADD.FTZ R0, R109, R0 ;  /* 0x000000006d007221 */ /* 0x000fe20000010000 */
[----:B------:R-:W-:Y:S01]  /*11ff0*/  F2FP.PACK_AB R68, R123, R113 ;  /* 0x000000717b44723e */ /* 0x000fe200000000ff */
[----:B------:R-:W-:Y:S01]  /*12000*/  FADD.FTZ R3, R114, R3 ;  /* 0x0000000372037221 */ /* 0x000fe20000010000 */
[----:B------:R-:W-:Y:S02]  /*12010*/  F2FP.PACK_AB R70, R251, R126 ;  /* 0x0000007efb46723e */ /* 0x000fe400000000ff */
[----:B------:R-:W-:Y:S01]  /*12020*/  MUFU.EX2 R116, R165 ;  /* 0x000000a500747308 */ /* 0x000fe20000000800 */
[----:B------:R-:W-:Y:S01]  /*12030*/  FADD.FTZ R0, R110, R0 ;  /* 0x000000006e007221 */ /* 0x000fe20000010000 */
[----:B------:R-:W-:Y:S01]  /*12040*/  LDSM.16.MT88.4 R104, [R198+0x1000] ;  /* 0x00100000c668783b */ /* 0x000fe20000004200 */
[----:B------:R-:W-:Y:S02]  /*12050*/  FADD.FTZ R3, R122, R3 ;  /* 0x000000037a037221 */ /* 0x000fe40000010000 */
[----:B------:R-:W-:Y:S02]  /*12060*/  FADD.FTZ R2, R108, R0 ;  /* 0x000000006c027221 */ /* 0x000fe40000010000 */
[----:B------:R-:W-:Y:S02]  /*12070*/  FADD.FTZ R0, R120, R94 ;  /* 0x0000005e78007221 */ /* 0x000fe40000010000 */
[----:B------:R-:W-:Y:S01]  /*12080*/  FADD.FTZ R94, R119, R84 ;  /* 0x00000054775e7221 */ /* 0x000fe20000010000 */
[----:B------:R-:W4:Y:S01]  /*12090*/  MUFU.EX2 R117, R164 ;  /* 0x000000a400757308 */ /* 0x000f220000000800 */
[----:B------:R-:W-:Y:S01]  /*120a0*/  FADD.FTZ R84, R113, R0 ;  /* 0x0000000071547221 */ /* 0x000fe20000010000 */
[----:B---3--:R-:W-:Y:S08]  /*120b0*/  F2FP.PACK_AB R79, R127, R125 ;  /* 0x0000007d7f4f723e */ /* 0x008ff000000000ff */
[----:B------:R-:W3:Y:S01]  /*120c0*/  MUFU.EX2 R124, R96 ;  /* 0x00000060007c7308 */ /* 0x000ee20000000800 */
[-C--:B-1----:R-:W-:Y:S09]  /*120d0*/  HMMA.16816.F32 R4, R76, R80.reuse, R4 ;  /* 0x000000504c04723c */ /* 0x082ff20000001804 */
[----:B------:R1:W-:Y:S03]  /*120e0*/  MUFU.EX2 R177, R187 ;  /* 0x000000bb00b17308 */ /* 0x0003e60000000800 */
[----:B----4-:R-:W-:Y:S07]  /*120f0*/  F2FP.PACK_AB R69, R117, R116 ;  /* 0x000000747545723e */ /* 0x010fee00000000ff */
[----:B------:R-:W-:Y:S01]  /*12100*/  MUFU.EX2 R158, R188 ;  /* 0x000000bc009e7308 */ /* 0x000fe20000000800 */
[----:B---3--:R-:W-:Y:S09]  /*12110*/  F2FP.PACK_AB R71, R184, R124 ;  /* 0x0000007cb847723e */ /* 0x008ff200000000ff */
[----:B------:R-:W-:Y:S01]  /*12120*/  MUFU.EX2 R157, R191 ;  /* 0x000000bf009d7308 */ /* 0x000fe20000000800 */
[C---:B------:R-:W-:Y:S01]  /*12130*/  HMMA.16816.F32 R8, R68.reuse, R80, R8 ;  /* 0x000000504408723c */ /* 0x040fe20000001808 */
[----:B-1----:R-:W3:Y:S07]  /*12140*/  LDL R187, [R1+0x4] ;  /* 0x0000040001bb7983 */ /* 0x002eee0000100800 */
[-C--:B------:R-:W-:Y:S01]  /*12150*/  HMMA.16816.F32 R12, R68, R82.reuse, R12 ;  /* 0x00000052440c723c */ /* 0x080fe2000000180c */
[----:B------:R-:W-:Y:S07]  /*12160*/  MUFU.EX2 R181, R185 ;  /* 0x000000b900b57308 */ /* 0x000fee0000000800 */
[C---:B------:R-:W-:Y:S01]  /*12170*/  HMMA.16816.F32 R16, R76.reuse, R82, R16 ;  /* 0x000000524c10723c */ /* 0x040fe20000001810 */
[----:B------:R-:W1:Y:S02]  /*12180*/  LDSM.16.MT88.4 R80, [R200+0x800] ;  /* 0x00080000c850783b */ /* 0x000e640000004200 */
[----:B------:R-:W-:Y:S05]  /*12190*/  MUFU.EX2 R168, R224 ;  /* 0x000000e000a87308 */ /* 0x000fea0000000800 */
[-C--:B--2---:R-:W-:Y:S05]  /*121a0*/  HMMA.16816.F32 R20, R76, R72.reuse, R20 ;  /* 0x000000484c14723c */ /* 0x084fea0000001814 */
[----:B------:R-:W-:Y:S03]  /*121b0*/  MUFU.EX2 R167, R225 ;  /* 0x000000e100a77308 */ /* 0x000fe60000000800 */
[C---:B------:R-:W-:Y:S07]  /*121c0*/  HMMA.16816.F32 R24, R68.reuse, R72, R24 ;  /* 0x000000484418723c */ /* 0x040fee0000001818 */
[----:B------:R-:W-:Y:S01]  /*121d0*/  MUFU.EX2 R166, R227 ;  /* 0x000000e300a67308 */ /* 0x000fe20000000800 */
[-C--:B------:R-:W-:Y:S08]  /*121e0*/  HMMA.16816.F32 R28, R68, R74.reuse, R28 ;  /* 0x0000004a441c723c */ /* 0x080ff0000000181c */
[C---:B------:R-:W-:Y:S01]  /*121f0*/  HMMA.16816.F32 R32, R76.reuse, R74, R32 ;  /* 0x0000004a4c20723c */ /* 0x040fe20000001820 */
[----:B------:R-:W2:Y:S01]  /*12200*/  LDSM.16.MT88.4 R72, [R197+0x1000] ;  /* 0x00100000c548783b */ /* 0x000ea20000004200 */
[----:B------:R-:W-:Y:S06]  /*12210*/  MUFU.EX2 R164, R230 ;  /* 0x000000e600a47308 */ /* 0x000fec0000000800 */
[-C--:B------:R-:W-:Y:S04]  /*12220*/  HMMA.16816.F32 R36, R76, R100.reuse, R36 ;  /* 0x000000644c24723c */ /* 0x080fe80000001824 */
[----:B------:R-:W-:Y:S04]  /*12230*/  MUFU.EX2 R243, R172 ;  /* 0x000000ac00f37308 */ /* 0x000fe80000000800 */
[C---:B------:R-:W-:Y:S06]  /*12240*/  HMMA.16816.F32 R40, R68.reuse, R100, R40 ;  /* 0x000000644428723c */ /* 0x040fec0000001828 */
[----:B------:R-:W-:Y:S02]  /*12250*/  MUFU.EX2 R172, R193 ;  /* 0x000000c100ac7308 */ /* 0x000fe40000000800 */
[-C--:B------:R-:W-:Y:S08]  /*12260*/  HMMA.16816.F32 R44, R68, R102.reuse, R44 ;  /* 0x00000066442c723c */ /* 0x080ff0000000182c */
[C---:B------:R-:W-:Y:S01]  /*12270*/  HMMA.16816.F32 R48, R76.reuse, R102, R48 ;  /* 0x000000664c30723c */ /* 0x040fe20000001830 */
[----:B------:R-:W4:Y:S01]  /*12280*/  LDSM.16.MT88.4 R100, [R201+0x1000] ;  /* 0x00100000c964783b */ /* 0x000f220000004200 */
[----:B------:R-:W-:Y:S06]  /*12290*/  MUFU.EX2 R246, R175 ;  /* 0x000000af00f67308 */ /* 0x000fec0000000800 */
[-C--:B-1----:R-:W-:Y:S04]  /*122a0*/  HMMA.16816.F32 R52, R76, R80.reuse, R52 ;  /* 0x000000504c34723c */ /* 0x082fe80000001834 */
[----:B------:R-:W1:Y:S04]  /*122b0*/  MUFU.EX2 R96, R221 ;  /* 0x000000dd00607308 */ /* 0x000e680000000800 */
[C---:B------:R-:W-:Y:S06]  /*122c0*/  HMMA.16816.F32 R56, R68.reuse, R80, R56 ;  /* 0x000000504438723c */ /* 0x040fec0000001838 */
[----:B------:R-:W5:Y:S02]  /*122d0*/  MUFU.EX2 R95, R220 ;  /* 0x000000dc005f7308 */ /* 0x000f640000000800 */
[-C--:B------:R-:W-:Y:S07]  /*122e0*/  HMMA.16816.F32 R60, R68, R82.reuse, R60 ;  /* 0x00000052443c723c */ /* 0x080fee000000183c */
[----:B------:R-:W-:Y:S01]  /*122f0*/  F2FP.PACK_AB R68, R109, R111 ;  /* 0x0000006f6d44723e */ /* 0x000fe200000000ff */
[----:B------:R-:W-:Y:S01]  /*12300*/  HMMA.16816.F32 R64, R76, R82, R64 ;  /* 0x000000524c40723c */ /* 0x000fe20000001840 */
[----:B------:R-:W4:Y:S01]  /*12310*/  LDSM.16.MT88.4 R80, [R200+0x1000] ;  /* 0x00100000c850783b */ /* 0x000f220000004200 */
[----:B------:R-:W5:Y:S02]  /*12320*/  MUFU.EX2 R112, R219 ;  /* 0x000000db00707308 */ /* 0x000f640000000800 */
[----:B------:R-:W-:Y:S01]  /*12330*/  F2FP.PACK_AB R70, R108, R110 ;  /* 0x0000006e6c46723e */ /* 0x000fe200000000ff */
[----:B-1----:R-:W-:Y:S01]  /*12340*/  FADD.FTZ R0, R96, R2 ;  /* 0x0000000260007221 */ /* 0x002fe20000010000 */
[----:B------:R-:W-:Y:S02]  /*12350*/  F2FP.PACK_AB R69, R243, R250 ;  /* 0x000000faf345723e */ /* 0x000fe400000000ff */
[----:B------:R-:W-:Y:S01]  /*12360*/  F2FP.PACK_AB R71, R249, R246 ;  /* 0x000000f6f947723e */ /* 0x000fe200000000ff */
[----:B------:R-:W-:Y:S03]  /*12370*/  LDSM.16.MT88.4 R108, [R198+0x1800] ;  /* 0x00180000c66c783b */ /* 0x000fe60000004200 */
[----:B------:R-:W-:Y:S01]  /*12380*/  F2FP.PACK_AB R76, R182, R183 ;  /* 0x000000b7b64c723e */ /* 0x000fe200000000ff */
[----:B------:R-:W1:Y:S01]  /*12390*/  MUFU.EX2 R97, R218 ;  /* 0x000000da00617308 */ /* 0x000e620000000800 */
[----:B------:R-:W-:Y:S01]  /*123a0*/  F2FP.PACK_AB R78, R177, R159 ;  /* 0x0000009fb14e723e */ /* 0x000fe200000000ff */
[-C--:B--2---:R-:W-:Y:S05]  /*123b0*/  HMMA.16816.F32 R4, R68, R72.reuse, R4 ;  /* 0x000000484404723c */ /* 0x084fea0000001804 */
[----:B------:R-:W-:Y:S01]  /*123c0*/  F2FP.PACK_AB R77, R157, R158 ;  /* 0x0000009e9d4d723e */ /* 0x000fe200000000ff */
[C---:B-----5:R-:W-:Y:S01]  /*123d0*/  FADD.FTZ R0, R95.reuse, R0 ;  /* 0x000000005f007221 */ /* 0x060fe20000010000 */
[----:B------:R-:W-:Y:S01]  /*123e0*/  F2FP.PACK_AB R79, R172, R156 ;  /* 0x0000009cac4f723e */ /* 0x000fe200000000ff */
[----:B------:R-:W2:Y:S04]  /*123f0*/  MUFU.EX2 R175, R215 ;  /* 0x000000d700af7308 */ /* 0x000ea80000000800 */
[----:B------:R-:W-:Y:S02]  /*12400*/  FADD.FTZ R0, R112, R0 ;  /* 0x0000000070007221 */ /* 0x000fe40000010000 */
[C---:B------:R-:W-:Y:S04]  /*12410*/  HMMA.16816.F32 R8, R76.reuse, R72, R8 ;  /* 0x000000484c08723c */ /* 0x040fe80000001808 */
[----:B------:R-:W-:Y:S03]  /*12420*/  MUFU.EX2 R179, R195 ;  /* 0x000000c300b37308 */ /* 0x000fe60000000800 */
[----:B------:R-:W-:Y:S01]  /*12430*/  F2FP.PACK_AB R72, R95, R96 ;  /* 0x000000605f48723e */ /* 0x000fe200000000ff */
[-C--:B------:R-:W-:Y:S04]  /*12440*/  HMMA.16816.F32 R12, R76, R74.reuse, R12 ;  /* 0x0000004a4c0c723c */ /* 0x080fe8000000180c */
[----:B-1----:R-:W-:Y:S02]  /*12450*/  FADD.FTZ R2, R97, R0 ;  /* 0x0000000061027221 */ /* 0x002fe40000010000 */
[----:B------:R-:W1:Y:S01]  /*12460*/  MUFU.EX2 R180, R194 ;  /* 0x000000c200b47308 */ /* 0x000e620000000800 */
[----:B------:R-:W-:Y:S01]  /*12470*/  FADD.FTZ R0, R116, R94 ;  /* 0x0000005e74007221 */ /* 0x000fe20000010000 */
[C---:B------:R-:W-:Y:S04]  /*12480*/  HMMA.16816.F32 R16, R68.reuse, R74, R16 ;  /* 0x0000004a4410723c */ /* 0x040fe80000001810 */
[----:B--2---:R-:W-:Y:S03]  /*12490*/  F2FP.PACK_AB R73, R175, R174 ;  /* 0x000000aeaf49723e */ /* 0x004fe600000000ff */
[----:B------:R-:W-:Y:S01]  /*124a0*/  F2FP.PACK_AB R74, R97, R112 ;  /* 0x00000070614a723e */ /* 0x000fe200000000ff */
[-C--:B----4-:R-:W-:Y:S01]  /*124b0*/  HMMA.16816.F32 R20, R68, R100.reuse, R20 ;  /* 0x000000644414723c */ /* 0x090fe20000001814 */
[----:B------:R-:W-:Y:S07]  /*124c0*/  MUFU.EX2 R121, R217 ;  /* 0x000000d900797308 */ /* 0x000fee0000000800 */
[C---:B------:R-:W-:Y:S03]  /*124d0*/  HMMA.16816.F32 R24, R76.reuse, R100, R24 ;  /* 0x000000644c18723c */ /* 0x040fe60000001818 */
[----:B------:R-:W2:Y:S01]  /*124e0*/  MUFU.EX2 R118, R222 ;  /* 0x000000de00767308 */ /* 0x000ea20000000800 */
[----:B-1----:R-:W-:Y:S04]  /*124f0*/  F2FP.PACK_AB R75, R180, R179 ;  /* 0x000000b3b44b723e */ /* 0x002fe800000000ff */
[-C--:B------:R-:W-:Y:S05]  /*12500*/  HMMA.16816.F32 R28, R76, R102.reuse, R28 ;  /* 0x000000664c1c723c */ /* 0x080fea000000181c */
[----:B------:R-:W-:Y:S03]  /*12510*/  MUFU.EX2 R115, R228 ;  /* 0x000000e400737308 */ /* 0x000fe60000000800 */
[C---:B------:R-:W-:Y:S01]  /*12520*/  HMMA.16816.F32 R32, R68.reuse, R102, R32 ;  /* 0x000000664420723c */ /* 0x040fe20000001820 */
[----:B------:R-:W1:Y:S06]  /*12530*/  LDSM.16.MT88.4 R100, [R197+0x1800] ;  /* 0x00180000c564783b */ /* 0x000e6c0000004200 */
[----:B------:R-:W4:Y:S01]  /*12540*/  MUFU.EX2 R113, R232 ;  /* 0x000000e800717308 */ /* 0x000f220000000800 */
[-C--:B------:R-:W-:Y:S04]  /*12550*/  HMMA.16816.F32 R36, R68, R104.reuse, R36 ;  /* 0x000000684424723c */ /* 0x080fe80000001824 */
[----:B--2---:R-:W-:Y:S04]  /*12560*/  F2FP.PACK_AB R160, R118, R121 ;  /* 0x0000007976a0723e */ /* 0x004fe800000000ff */
[C---:B------:R-:W-:Y:S01]  /*12570*/  HMMA.16816.F32 R40, R76.reuse, R104, R40 ;  /* 0x000000684c28723c */ /* 0x040fe20000001828 */
[----:B------:R-:W-:Y:S07]  /*12580*/  MUFU.EX2 R171, R229 ;  /* 0x000000e500ab7308 */ /* 0x000fee0000000800 */
[-C--:B------:R-:W-:Y:S03]  /*12590*/  HMMA.16816.F32 R44, R76, R106.reuse, R44 ;  /* 0x0000006a4c2c723c */ /* 0x080fe6000000182c */
[----:B------:R-:W2:Y:S01]  /*125a0*/  MUFU.EX2 R170, R231 ;  /* 0x000000e700aa7308 */ /* 0x000ea20000000800 */
[----:B----4-:R-:W-:Y:S04]  /*125b0*/  F2FP.PACK_AB R162, R113, R115 ;  /* 0x0000007371a2723e */ /* 0x010fe800000000ff */
[C---:B------:R-:W-:Y:S01]  /*125c0*/  HMMA.16816.F32 R48, R68.reuse, R106, R48 ;  /* 0x0000006a4430723c */ /* 0x040fe20000001830 */
[----:B------:R-:W4:Y:S04]  /*125d0*/  LDSM.16.MT88.4 R104, [R201+0x1800] ;  /* 0x00180000c968783b */ /* 0x000f280000004200 */
[----:B------:R-:W-:Y:S03]  /*125e0*/  MUFU.EX2 R169, R233 ;  /* 0x000000e900a97308 */ /* 0x000fe60000000800 */
[-C--:B------:R-:W-:Y:S07]  /*125f0*/  HMMA.16816.F32 R52, R68, R80.reuse, R52 ;  /* 0x000000504434723c */ /* 0x080fee0000001834 */
[----:B------:R-:W5:Y:S01]  /*12600*/  MUFU.EX2 R165, R235 ;  /* 0x000000eb00a57308 */ /* 0x000f620000000800 */
[C---:B------:R-:W-:Y:S04]  /*12610*/  HMMA.16816.F32 R56, R76.reuse, R80, R56 ;  /* 0x000000504c38723c */ /* 0x040fe80000001838 */
[----:B--2---:R-:W-:Y:S03]  /*12620*/  F2FP.PACK_AB R161, R170, R171 ;  /* 0x000000abaaa1723e */ /* 0x004fe600000000ff */
[----:B------:R-:W-:Y:S01]  /*12630*/  FADD.FTZ R81, R123, R84 ;  /* 0x000000547b517221 */ /* 0x000fe20000010000 */
[-C--:B------:R-:W-:Y:S01]  /*12640*/  HMMA.16816.F32 R60, R76, R82.reuse, R60 ;  /* 0x000000524c3c723c */ /* 0x080fe2000000183c */
[----:B------:R-:W2:Y:S01]  /*12650*/  LDSM.16.MT88.4 R76, [R200+0x1800] ;  /* 0x00180000c84c783b */ /* 0x000ea20000004200 */
[----:B------:R-:W-:Y:S02]  /*12660*/  MUFU.EX2 R97, R234 ;  /* 0x000000ea00617308 */ /* 0x000fe40000000800 */
[----:B------:R-:W-:Y:S02]  /*12670*/  FADD.FTZ R80, R117, R0 ;  /* 0x0000000075507221 */ /* 0x000fe40000010000 */
[----:B------:R-:W-:Y:S02]  /*12680*/  FADD.FTZ R0, R121, R2 ;  /* 0x0000000279007221 */ /* 0x000fe40000010000 */
[----:B------:R-:W-:Y:S04]  /*12690*/  HMMA.16816.F32 R64, R68, R82, R64 ;  /* 0x000000524440723c */ /* 0x000fe80000001840 */
[----:B------:R-:W4:Y:S01]  /*126a0*/  MUFU.EX2 R96, R236 ;  /* 0x000000ec00607308 */ /* 0x000f220000000800 */
[----:B------:R-:W-:Y:S02]  /*126b0*/  FADD.FTZ R0, R118, R0 ;  /* 0x0000000076007221 */ /* 0x000fe40000010000 */
[----:B------:R-:W-:Y:S01]  /*126c0*/  F2FP.PACK_AB R68, R176, R173 ;  /* 0x000000adb044723e */ /* 0x000fe200000000ff */
[-C--:B-1----:R-:W-:Y:S05]  /*126d0*/  HMMA.16816.F32 R4, R72, R100.reuse, R4 ;  /* 0x000000644804723c */ /* 0x082fea0000001804 */
[----:B------:R-:W-:Y:S01]  /*126e0*/  F2FP.PACK_AB R70, R181, R178 ;  /* 0x000000b2b546723e */ /* 0x000fe200000000ff */
[----:B------:R-:W-:Y:S01]  /*126f0*/  MUFU.EX2 R95, R238 ;  /* 0x000000ee005f7308 */ /* 0x000fe20000000800 */
[----:B------:R-:W-:Y:S01]  /*12700*/  F2FP.PACK_AB R69, R167, R168 ;  /* 0x000000a8a745723e */ /* 0x000fe200000000ff */
[----:B------:R-:W-:Y:S01]  /*12710*/  FADD.FTZ R0, R115, R0 ;  /* 0x0000000073007221 */ /* 0x000fe20000010000 */
[----:B------:R-:W-:Y:S03]  /*12720*/  F2FP.PACK_AB R71, R164, R166 ;  /* 0x000000a6a447723e */ /* 0x000fe600000000ff */
[----:B-----5:R-:W-:Y:S01]  /*12730*/  F2FP.PACK_AB R163, R165, R169 ;  /* 0x000000a9a5a3723e */ /* 0x020fe200000000ff */
[----:B------:R-:W-:Y:S02]  /*12740*/  FADD.FTZ R225, R113, R0 ;  /* 0x0000000071e17221 */ /* 0x000fe40000010000 */
[----:B------:R-:W-:Y:S01]  /*12750*/  FADD.FTZ R0, R125, R3 ;  /* 0x000000037d007221 */ /* 0x000fe20000010000 */
[C---:B------:R-:W-:Y:S01]  /*12760*/  HMMA.16816.F32 R8, R68.reuse, R100, R8 ;  /* 0x000000644408723c */ /* 0x040fe20000001808 */
[----:B------:R-:W1:Y:S03]  /*12770*/  MUFU.EX2 R94, R240 ;  /* 0x000000f0005e7308 */ /* 0x000e660000000800 */
[----:B------:R-:W-:Y:S02]  /*12780*/  FADD.FTZ R3, R126, R81 ;  /* 0x000000517e037221 */ /* 0x000fe40000010000 */
[----:B------:R-:W-:Y:S01]  /*12790*/  FADD.FTZ R2, R124, R80 ;  /* 0x000000507c027221 */ /* 0x000fe20000010000 */
[----:B----4-:R-:W-:Y:S01]  /*127a0*/  F2FP.PACK_AB R100, R96, R97 ;  /* 0x000000616064723e */ /* 0x010fe200000000ff */
[-C--:B------:R-:W-:Y:S03]  /*127b0*/  HMMA.16816.F32 R12, R68, R102.reuse, R12 ;  /* 0x00000066440c723c */ /* 0x080fe6000000180c */
[----:B------:R-:W-:Y:S01]  /*127c0*/  MUFU.EX2 R83, R237 ;  /* 0x000000ed00537308 */ /* 0x000fe20000000800 */
[----:B------:R-:W-:Y:S02]  /*127d0*/  FADD.FTZ R0, R127, R0 ;  /* 0x000000007f007221 */ /* 0x000fe40000010000 */
[----:B------:R-:W-:Y:S02]  /*127e0*/  FADD.FTZ R3, R251, R3 ;  /* 0x00000003fb037221 */ /* 0x000fe40000010000 */
[C---:B------:R-:W-:Y:S04]  /*127f0*/  HMMA.16816.F32 R16, R72.reuse, R102, R16 ;  /* 0x000000664810723c */ /* 0x040fe80000001810 */
[----:B------:R-:W-:Y:S01]  /*12800*/  FADD.FTZ R2, R184, R2 ;  /* 0x00000002b8027221 */ /* 0x000fe20000010000 */
[----:B------:R-:W4:Y:S01]  /*12810*/  MUFU.EX2 R84, R239 ;  /* 0x000000ef00547308 */ /* 0x000f220000000800 */
[----:B------:R-:W-:Y:S02]  /*12820*/  FADD.FTZ R3, R183, R3 ;  /* 0x00000003b7037221 */ /* 0x000fe40000010000 */
[-C--:B------:R-:W-:Y:S03]  /*12830*/  HMMA.16816.F32 R20, R72, R104.reuse, R20 ;  /* 0x000000684814723c */ /* 0x080fe60000001814 */
[----:B---3--:R-:W-:Y:S01]  /*12840*/  ISETP.GT.AND P0, PT, R226, R187, PT ;  /* 0x000000bbe200720c */ /* 0x008fe20003f04270 */
[----:B------:R-:W-:Y:S01]  /*12850*/  FADD.FTZ R2, R158, R2 ;  /* 0x000000029e027221 */ /* 0x000fe20000010000 */
[----:B-1----:R-:W-:Y:S01]  /*12860*/  F2FP.PACK_AB R102, R94, R95 ;  /* 0x0000005f5e66723e */ /* 0x002fe200000000ff */
[----:B------:R-:W-:Y:S01]  /*12870*/  FADD.FTZ R3, R182, R3 ;  /* 0x00000003b6037221 */ /* 0x000fe20000010000 */
[----:B------:R-:W-:Y:S01]  /*12880*/  MUFU.EX2 R82, R241 ;  /* 0x000000f100527308 */ /* 0x000fe20000000800 */
[C---:B------:R-:W-:Y:S04]  /*12890*/  HMMA.16816.F32 R24, R68.reuse, R104, R24 ;  /* 0x000000684418723c */ /* 0x040fe80000001818 */
[----:B------:R-:W-:Y:S02]  /*128a0*/  FADD.FTZ R2, R157, R2 ;  /* 0x000000029d027221 */ /* 0x000fe40000010000 */
[----:B------:R-:W-:Y:S02]  /*128b0*/  FADD.FTZ R0, R250, R0 ;  /* 0x00000000fa007221 */ /* 0x000fe40000010000 */
[-C--:B------:R-:W-:Y:S04]  /*128c0*/  HMMA.16816.F32 R28, R68, R106.reuse, R28 ;  /* 0x0000006a441c723c */ /* 0x080fe8000000181c */
[----:B------:R-:W-:Y:S01]  /*128d0*/  FADD.FTZ R3, R159, R3 ;  /* 0x000000039f037221 */ /* 0x000fe20000010000 */
[----:B----4-:R-:W-:Y:S01]  /*128e0*/  F2FP.PACK_AB R101, R84, R83 ;  /* 0x000000535465723e */ /* 0x010fe200000000ff */
[----:B------:R-:W-:Y:S02]  /*128f0*/  FADD.FTZ R2, R156, R2 ;  /* 0x000000029c027221 */ /* 0x000fe40000010000 */
[C---:B------:R-:W-:Y:S04]  /*12900*/  HMMA.16816.F32 R32, R72.reuse, R106, R32 ;  /* 0x0000006a4820723c */ /* 0x040fe80000001820 */
[----:B------:R-:W-:Y:S02]  /*12910*/  FADD.FTZ R0, R243, R0 ;  /* 0x00000000f3007221 */ /* 0x000fe40000010000 */
[----:B------:R-:W-:Y:S02]  /*12920*/  FADD.FTZ R3, R177, R3 ;  /* 0x00000003b1037221 */ /* 0x000fe40000010000 */
[-C--:B------:R-:W-:Y:S04]  /*12930*/  HMMA.16816.F32 R36, R72, R108.reuse, R36 ;  /* 0x0000006c4824723c */ /* 0x080fe80000001824 */
[----:B------:R-:W-:Y:S02]  /*12940*/  FADD.FTZ R0, R246, R0 ;  /* 0x00000000f6007221 */ /* 0x000fe40000010000 */
        /* <DEDUP_REMOVED lines=10> */
[-C--:B--2---:R-:W-:Y:S04]  /*129f0*/  HMMA.16816.F32 R52, R72, R76.reuse, R52 ;  /* 0x0000004c4834723c */ /* 0x084fe80000001834 */
[----:B------:R-:W-:Y:S02]  /*12a00*/  FADD.FTZ R2, R167, R2 ;  /* 0x00000002a7027221 */ /* 0x000fe40000010000 */
[----:B------:R-:W-:Y:S02]  /*12a10*/  FADD.FTZ R0, R179, R0 ;  /* 0x00000000b3007221 */ /* 0x000fe40000010000 */
[C---:B------:R-:W-:Y:S01]  /*12a20*/  HMMA.16816.F32 R56, R68.reuse, R76, R56 ;  /* 0x0000004c4438723c */ /* 0x040fe20000001838 */
[----:B------:R-:W1:Y:S03]  /*12a30*/  MUFU.EX2 R76, R242 ;  /* 0x000000f2004c7308 */ /* 0x000e660000000800 */
[----:B------:R-:W-:Y:S02]  /*12a40*/  FADD.FTZ R3, R178, R3 ;  /* 0x00000003b2037221 */ /* 0x000fe40000010000 */
[----:B------:R-:W-:Y:S02]  /*12a50*/  FADD.FTZ R2, R166, R2 ;  /* 0x00000002a6027221 */ /* 0x000fe40000010000 */
[-C--:B------:R-:W-:Y:S01]  /*12a60*/  HMMA.16816.F32 R60, R68, R78.reuse, R60 ;  /* 0x0000004e443c723c */ /* 0x080fe2000000183c */
[----:B------:R-:W2:Y:S03]  /*12a70*/  LDSM.16.MT88.4 R68, [R200+0x2000] ;  /* 0x00200000c844783b */ /* 0x000ea60000004200 */
[----:B------:R-:W-:Y:S02]  /*12a80*/  FADD.FTZ R0, R180, R0 ;  /* 0x00000000b4007221 */ /* 0x000fe40000010000 */
[----:B------:R-:W-:Y:S02]  /*12a90*/  FADD.FTZ R3, R181, R3 ;  /* 0x00000003b5037221 */ /* 0x000fe40000010000 */
[----:B------:R-:W-:Y:S04]  /*12aa0*/  HMMA.16816.F32 R64, R72, R78, R64 ;  /* 0x0000004e4840723c */ /* 0x000fe80000001840 */
[----:B------:R-:W-:Y:S02]  /*12ab0*/  FADD.FTZ R2, R164, R2 ;  /* 0x00000002a4027221 */ /* 0x000fe40000010000 */
[----:B------:R-:W-:Y:S02]  /*12ac0*/  FADD.FTZ R0, R171, R0 ;  /* 0x00000000ab007221 */ /* 0x000fe40000010000 */
[-C--:B------:R-:W-:Y:S05]  /*12ad0*/  HMMA.16816.F32 R132, R160, R136.reuse, R4 ;  /* 0x00000088a084723c */ /* 0x080fea0000001804 */
[----:B-1----:R-:W-:Y:S02]  /*12ae0*/  F2FP.PACK_AB R103, R76, R82 ;  /* 0x000000524c67723e */ /* 0x002fe400000000ff */
[----:B------:R-:W-:Y:S01]  /*12af0*/  FADD.FTZ R5, R97, R3 ;  /* 0x0000000361057221 */ /* 0x000fe20000010000 */
[----:B------:R-:W-:Y:S01]  /*12b00*/  MOV R97, R85 ;  /* 0x0000005500617202 */ /* 0x000fe20000000f00 */
[----:B------:R-:W-:Y:S03]  /*12b10*/  FADD.FTZ R4, R83, R2 ;  /* 0x0000000253047221 */ /* 0x000fe60000010000 */
[C---:B------:R-:W-:Y:S04]  /*12b20*/  HMMA.16816.F32 R128, R100.reuse, R136, R8 ;  /* 0x000000886480723c */ /* 0x040fe80000001808 */
[----:B------:R-:W-:Y:S02]  /*12b30*/  FADD.FTZ R3, R170, R0 ;  /* 0x00000000aa037221 */ /* 0x000fe40000010000 */
[----:B------:R-:W-:Y:S01]  /*12b40*/  FADD.FTZ R2, R96, R5 ;  /* 0x0000000560027221 */ /* 0x000fe20000010000 */
[----:B------:R-:W-:Y:S01]  /*12b50*/  MOV R96, R88 ;  /* 0x0000005800607202 */ /* 0x000fe20000000f00 */
[-C--:B------:R-:W-:Y:S04]  /*12b60*/  HMMA.16816.F32 R124, R100, R138.reuse, R12 ;  /* 0x0000008a647c723c */ /* 0x080fe8000000180c */
[----:B------:R-:W-:Y:S02]  /*12b70*/  FADD.FTZ R0, R84, R4 ;  /* 0x0000000454007221 */ /* 0x000fe40000010000 */
[----:B------:R-:W-:Y:S02]  /*12b80*/  FADD.FTZ R4, R169, R3 ;  /* 0x00000003a9047221 */ /* 0x000fe40000010000 */
[C---:B------:R-:W-:Y:S04]  /*12b90*/  HMMA.16816.F32 R136, R160.reuse, R138, R16 ;  /* 0x0000008aa088723c */ /* 0x040fe80000001810 */
[----:B------:R-:W-:Y:S01]  /*12ba0*/  FADD.FTZ R3, R95, R2 ;  /* 0x000000025f037221 */ /* 0x000fe20000010000 */
[----:B------:R-:W-:Y:S01]  /*12bb0*/  MOV R95, R89 ;  /* 0x00000059005f7202 */ /* 0x000fe20000000f00 */
[----:B------:R-:W-:Y:S01]  /*12bc0*/  FADD.FTZ R2, R82, R0 ;  /* 0x0000000052027221 */ /* 0x000fe20000010000 */
[----:B------:R-:W-:Y:S01]  /*12bd0*/  IADD3 R0, R226, -0x1, RZ ;  /* 0xffffffffe2007810 */ /* 0x000fe20007ffe0ff */
[-C--:B------:R-:W-:Y:S04]  /*12be0*/  HMMA.16816.F32 R140, R160, R144.reuse, R20 ;  /* 0x00000090a08c723c */ /* 0x080fe80000001814 */
[----:B------:R-:W-:Y:S01]  /*12bf0*/  FADD.FTZ R224, R165, R4 ;  /* 0x00000004a5e07221 */ /* 0x000fe20000010000 */
[----:B------:R-:W-:Y:S01]  /*12c00*/  MOV R226, R0 ;  /* 0x0000000000e27202 */ /* 0x000fe20000000f00 */
[----:B------:R-:W-:Y:S01]  /*12c10*/  FADD.FTZ R243, R94, R3 ;  /* 0x000000035ef37221 */ /* 0x000fe20000010000 */
[----:B------:R-:W-:Y:S01]  /*12c20*/  MOV R94, R90 ;  /* 0x0000005a005e7202 */ /* 0x000fe20000000f00 */
[C---:B------:R-:W-:Y:S04]  /*12c30*/  HMMA.16816.F32 R120, R100.reuse, R144, R24 ;  /* 0x000000906478723c */ /* 0x040fe80000001818 */
[----:B------:R-:W-:Y:S04]  /*12c40*/  FADD.FTZ R246, R76, R2 ;  /* 0x000000024cf67221 */ /* 0x000fe80000010000 */
[-C--:B------:R-:W-:Y:S08]  /*12c50*/  HMMA.16816.F32 R116, R100, R146.reuse, R28 ;  /* 0x000000926474723c */ /* 0x080ff0000000181c */
[C---:B------:R-:W-:Y:S08]  /*12c60*/  HMMA.16816.F32 R144, R160.reuse, R146, R32 ;  /* 0x00000092a090723c */ /* 0x040ff00000001820 */
[-C--:B------:R-:W-:Y:S08]  /*12c70*/  HMMA.16816.F32 R148, R160, R152.reuse, R36 ;  /* 0x00000098a094723c */ /* 0x080ff00000001824 */
[C---:B------:R-:W-:Y:S08]  /*12c80*/  HMMA.16816.F32 R112, R100.reuse, R152, R40 ;  /* 0x000000986470723c */ /* 0x040ff00000001828 */
[-C--:B------:R-:W-:Y:S08]  /*12c90*/  HMMA.16816.F32 R108, R100, R154.reuse, R44 ;  /* 0x0000009a646c723c */ /* 0x080ff0000000182c */
[C---:B------:R-:W-:Y:S08]  /*12ca0*/  HMMA.16816.F32 R152, R160.reuse, R154, R48 ;  /* 0x0000009aa098723c */ /* 0x040ff00000001830 */
[-C--:B--2---:R-:W-:Y:S08]  /*12cb0*/  HMMA.16816.F32 R156, R160, R68.reuse, R52 ;  /* 0x00000044a09c723c */ /* 0x084ff00000001834 */
[C---:B------:R-:W-:Y:S08]  /*12cc0*/  HMMA.16816.F32 R104, R100.reuse, R68, R56 ;  /* 0x000000446468723c */ /* 0x040ff00000001838 */
[-C--:B------:R-:W-:Y:S08]  /*12cd0*/  HMMA.16816.F32 R100, R100, R70.reuse, R60 ;  /* 0x000000466464723c */ /* 0x080ff0000000183c */
[----:B------:R-:W-:Y:S01]  /*12ce0*/  HMMA.16816.F32 R160, R160, R70, R64 ;  /* 0x00000046a0a0723c */ /* 0x000fe20000001840 */
[----:B------:R-:W-:Y:S07]  /*12cf0*/  @!UPT UIADD3 URZ, URZ, URZ, URZ ;  /* 0x0000003f3f3ff290 */ /* 0x000fee000fffe03f */
[----:B------:R-:W-:-:S11]  /*12d00*/  @P0 BRA `(.L_x_343) ;  /* 0xffffcd6000000947 */ /* 0x000fd6000383ffff */
.L_x_336:
[----:B------:R-:W-:Y:S05]  /*12d10*/  BRA.DIV ~URZ, `(.L_x_344) ;  /* 0x00005fc27f007947 */ /* 0x000fea000b800000 */
[----:B------:R1:W2:Y:S02]  /*12d20*/  SHFL.BFLY PT, R0, R225, 0x2, 0x1f ;  /* 0x0c401f00e1007f89 */ /* 0x0002a400000e0000 */
.L_x_434:
[----:B--2---:R-:W-:Y:S01]  /*12d30*/  FADD.FTZ R4, R0, R225 ;  /* 0x000000e100047221 */ /* 0x004fe20000010000 */
[----:B------:R-:W-:Y:S05]  /*12d40*/  BRA.DIV ~URZ, `(.L_x_345) ;  /* 0x00005fe27f007947 */ /* 0x000fea000b800000 */
[----:B------:R-:W2:Y:S04]  /*12d50*/  SHFL.BFLY PT, R2, R224, 0x2, 0x1f ;  /* 0x0c401f00e0027f89 */ /* 0x000ea800000e0000 */
[----:B------:R-:W3:Y:S04]  /*12d60*/  SHFL.BFLY PT, R0, R243, 0x2, 0x1f ;  /* 0x0c401f00f3007f89 */ /* 0x000ee800000e0000 */
[----:B------:R-:W4:Y:S04]  /*12d70*/  SHFL.BFLY PT, R7, R246, 0x2, 0x1f ;  /* 0x0c401f00f6077f89 */ /* 0x000f2800000e0000 */
[----:B------:R-:W5:Y:S01]  /*12d80*/  SHFL.BFLY PT, R3, R4, 0x1, 0x1f ;  /* 0x0c201f0004037f89 */ /* 0x000f6200000e0000 */
[----:B--2---:R-:W-:-:S02]  /*12d90*/  FADD.FTZ R2, R2, R224 ;  /* 0x000000e002027221 */ /* 0x004fc40000010000 */
[----:B---3--:R-:W-:-:S03]  /*12da0*/  FADD.FTZ R0, R0, R243 ;  /* 0x000000f300007221 */ /* 0x008fc60000010000 */
[----:B------:R-:W2:Y:S01]  /*12db0*/  SHFL.BFLY PT, R6, R2, 0x1, 0x1f ;  /* 0x0c201f0002067f89 */ /* 0x000ea200000e0000 */
[----:B----4-:R-:W-:-:S03]  /*12dc0*/  FADD.FTZ R7, R7, R246 ;  /* 0x000000f607077221 */ /* 0x010fc60000010000 */
[----:B------:R-:W3:Y:S01]  /*12dd0*/  SHFL.BFLY PT, R5, R0, 0x1, 0x1f ;  /* 0x0c201f0000057f89 */ /* 0x000ee200000e0000 */
[----:B-----5:R-:W-:-:S03]  /*12de0*/  FADD.FTZ R4, R4, R3 ;  /* 0x0000000304047221 */ /* 0x020fc60000010000 */
[----:B------:R4:W1:Y:S01]  /*12df0*/  SHFL.BFLY PT, R8, R7, 0x1, 0x1f ;  /* 0x0c201f0007087f89 */ /* 0x00086200000e0000 */
[----:B--2---:R-:W-:Y:S02]  /*12e00*/  FADD.FTZ R6, R2, R6 ;  /* 0x0000000602067221 */ /* 0x004fe40000010000 */
[----:B---3--:R-:W-:Y:S02]  /*12e10*/  FADD.FTZ R5, R0, R5 ;  /* 0x0000000500057221 */ /* 0x008fe40000010000 */
.L_x_435:
[----:B------:R-:W-:Y:S01]  /*12e20*/  FSETP.NE.FTZ.AND P3, PT, R4, RZ, PT ;  /* 0x000000ff0400720b */ /* 0x000fe20003f75000 */
[----:B------:R-:W-:Y:S01]  /*12e30*/  CS2R R2, SRZ ;  /* 0x0000000000027805 */ /* 0x000fe2000001ff00 */
[----:B------:R-:W-:Y:S02]  /*12e40*/  MOV R0, RZ ;  /* 0x000000ff00007202 */ /* 0x000fe40000000f00 */
[----:B------:R-:W-:Y:S02]  /*12e50*/  FSETP.NE.FTZ.AND P2, PT, R6, RZ, PT ;  /* 0x000000ff0600720b */ /* 0x000fe40003f55000 */
[----:B------:R-:W-:Y:S02]  /*12e60*/  FSETP.NE.FTZ.AND P1, PT, R5, RZ, PT ;  /* 0x000000ff0500720b */ /* 0x000fe40003f35000 */
[----:B------:R-:W-:-:S02]  /*12e70*/  MOV R25, 0xff800000 ;  /* 0xff80000000197802 */ /* 0x000fc40000000f00 */
[----:B------:R-:W-:Y:S02]  /*12e80*/  MOV R23, 0xff800000 ;  /* 0xff80000000177802 */ /* 0x000fe40000000f00 */
[----:B------:R-:W-:Y:S01]  /*12e90*/  MOV R24, 0xff800000 ;  /* 0xff80000000187802 */ /* 0x000fe20000000f00 */
[----:B------:R-:W2:Y:S01]  /*12ea0*/  @P3 MUFU.RCP R0, R4 ;  /* 0x0000000400003308 */ /* 0x000ea20000001000 */
[----:B------:R-:W-:-:S05]  /*12eb0*/  MOV R22, 0xff800000 ;  /* 0xff80000000167802 */ /* 0x000fca0000000f00 */
[----:B------:R-:W-:Y:S02]  /*12ec0*/  @P1 MOV R10, 0x3f317218 ;  /* 0x3f317218000a1802 */ /* 0x000fe40000000f00 */
[----:B------:R3:W-:Y:S01]  /*12ed0*/  @P3 MUFU.LG2 R9, R4 ;  /* 0x0000000400093308 */ /* 0x0007e20000000c00 */
[----:B--2---:R-:W-:-:S07]  /*12ee0*/  FMUL.FTZ R64, R0, R132 ;  /* 0x0000008400407220 */ /* 0x004fce0000410000 */
[----:B------:R-:W-:Y:S01]  /*12ef0*/  @P2 MUFU.RCP R3, R6 ;  /* 0x0000000600032308 */ /* 0x000fe20000001000 */
[C---:B------:R-:W-:Y:S02]  /*12f00*/  FMUL.FTZ R65, R0.reuse, R133 ;  /* 0x0000008500417220 */ /* 0x040fe40000410000 */
[C---:B------:R-:W-:Y:S02]  /*12f10*/  FMUL.FTZ R66, R0.reuse, R136 ;  /* 0x0000008800427220 */ /* 0x040fe40000410000 */
[----:B------:R-:W-:Y:S02]  /*12f20*/  FMUL.FTZ R67, R0, R137 ;  /* 0x0000008900437220 */ /* 0x000fe40000410000 */
[----:B-1-3--:R-:W-:Y:S01]  /*12f30*/  FADD.FTZ R4, R8, R7 ;  /* 0x0000000708047221 */ /* 0x00afe20000010000 */
[----:B------:R-:W-:Y:S01]  /*12f40*/  @P1 MUFU.RCP R2, R5 ;  /* 0x0000000500021308 */ /* 0x000fe20000001000 */
[C---:B------:R-:W-:Y:S02]  /*12f50*/  FMUL.FTZ R68, R0.reuse, R140 ;  /* 0x0000008c00447220 */ /* 0x040fe40000410000 */
[----:B------:R-:W-:Y:S01]  /*12f60*/  FMUL.FTZ R69, R0, R141 ;  /* 0x0000008d00457220 */ /* 0x000fe20000410000 */
[----:B------:R-:W-:Y:S01]  /*12f70*/  FSETP.NE.FTZ.AND P0, PT, R4, RZ, PT ;  /* 0x000000ff0400720b */ /* 0x000fe20003f15000 */
[----:B------:R-:W-:-:S02]  /*12f80*/  FMUL.FTZ R70, R0, R144 ;  /* 0x0000009000467220 */ /* 0x000fc40000410000 */
[C---:B------:R-:W-:Y:S01]  /*12f90*/  FMUL.FTZ R71, R0.reuse, R145 ;  /* 0x0000009100477220 */ /* 0x040fe20000410000 */
[----:B----4-:R-:W1:Y:S01]  /*12fa0*/  @P2 MUFU.LG2 R7, R6 ;  /* 0x0000000600072308 */ /* 0x010e620000000c00 */
[C---:B------:R-:W-:Y:S02]  /*12fb0*/  FMUL.FTZ R60, R0.reuse, R148 ;  /* 0x00000094003c7220 */ /* 0x040fe40000410000 */
[C---:B------:R-:W-:Y:S02]  /*12fc0*/  FMUL.FTZ R61, R0.reuse, R149 ;  /* 0x00000095003d7220 */ /* 0x040fe40000410000 */
[C---:B------:R-:W-:Y:S02]  /*12fd0*/  FMUL.FTZ R74, R0.reuse, R152 ;  /* 0x00000098004a7220 */ /* 0x040fe40000410000 */
[C---:B------:R-:W-:Y:S02]  /*12fe0*/  FMUL.FTZ R75, R0.reuse, R153 ;  /* 0x00000099004b7220 */ /* 0x040fe40000410000 */
[----:B------:R-:W-:-:S02]  /*12ff0*/  FMUL.FTZ R72, R0, R156 ;  /* 0x0000009c00487220 */ /* 0x000fc40000410000 */
[C---:B------:R-:W-:Y:S02]  /*13000*/  FMUL.FTZ R73, R0.reuse, R157 ;  /* 0x0000009d00497220 */ /* 0x040fe40000410000 */
[C---:B------:R-:W-:Y:S02]  /*13010*/  FMUL.FTZ R58, R0.reuse, R160 ;  /* 0x000000a0003a7220 */ /* 0x040fe40000410000 */
[----:B------:R-:W-:Y:S02]  /*13020*/  FMUL.FTZ R59, R0, R161 ;  /* 0x000000a1003b7220 */ /* 0x000fe40000410000 */
[----:B------:R2:W3:Y:S01]  /*13030*/  @P1 MUFU.LG2 R0, R5 ;  /* 0x0000000500001308 */ /* 0x0004e20000000c00 */
[----:B-1----:R-:W-:Y:S02]  /*13040*/  @P2 FMUL.FTZ R8, R7, 0.69314718246459960938 ;  /* 0x3f31721807082820 */ /* 0x002fe40000410000 */
[C---:B------:R-:W-:Y:S02]  /*13050*/  FMUL.FTZ R78, R3.reuse, R134 ;  /* 0x00000086034e7220 */ /* 0x040fe40000410000 */
[----:B------:R-:W-:-:S02]  /*13060*/  FMUL.FTZ R79, R3, R135 ;  /* 0x00000087034f7220 */ /* 0x000fc40000410000 */
[C---:B------:R-:W-:Y:S02]  /*13070*/  FMUL.FTZ R80, R3.reuse, R138 ;  /* 0x0000008a03507220 */ /* 0x040fe40000410000 */
[C---:B------:R-:W-:Y:S02]  /*13080*/  FMUL.FTZ R81, R3.reuse, R139 ;  /* 0x0000008b03517220 */ /* 0x040fe40000410000 */
[C---:B------:R-:W-:Y:S02]  /*13090*/  FMUL.FTZ R82, R3.reuse, R142 ;  /* 0x0000008e03527220 */ /* 0x040fe40000410000 */
[C---:B------:R-:W-:Y:S02]  /*130a0*/  FMUL.FTZ R83, R3.reuse, R143 ;  /* 0x0000008f03537220 */ /* 0x040fe40000410000 */
[C---:B------:R-:W-:Y:S01]  /*130b0*/  FMUL.FTZ R94, R3.reuse, R146 ;  /* 0x00000092035e7220 */ /* 0x040fe20000410000 */
[----:B--2---:R-:W-:Y:S01]  /*130c0*/  @P2 MOV R5, 0x3f317218 ;  /* 0x3f31721800052802 */ /* 0x004fe20000000f00 */
[----:B---3--:R-:W-:Y:S01]  /*130d0*/  @P1 FMUL.FTZ R7, R0, 0.69314718246459960938 ;  /* 0x3f31721800071820 */ /* 0x008fe20000410000 */
        /* <DEDUP_REMOVED lines=58> */
.L_x_274:
[----:B-1----:R1:W5:Y:S04]  /*13480*/  LDL R6, [R1+0x30] ;  /* 0x0000300001067983 */ /* 0x0023680000100800 */
[----:B------:R-:W3:Y:S01]  /*13490*/  S2R R2, SR_TID.X ;  /* 0x0000000000027919 */ /* 0x000ee20000002100 */
[----:B------:R-:W-:Y:S01]  /*134a0*/  BSSY B0, `(.L_x_346) ;  /* 0x0000011000007945 */ /* 0x000fe20003800000 */
[----:B---3--:R-:W-:-:S13]  /*134b0*/  LOP3.LUT P0, RZ, R2, 0x7f, RZ, 0xc0, !PT ;  /* 0x0000007f02ff7812 */ /* 0x008fda000780c0ff */
[----:B------:R-:W-:Y:S05]  /*134c0*/  @P0 BRA `(.L_x_347) ;  /* 0x000000e000000947 */ /* 0x000fea0003800000 */
[----:B-1----:R-:W1:Y:S01]  /*134d0*/  S2R R4, SR_LANEID ;  /* 0x0000000000047919 */ /* 0x002e620000000000 */
[----:B------:R-:W-:Y:S01]  /*134e0*/  VOTEU.ANY UR4, UPT, PT ;  /* 0x0000000000047886 */ /* 0x000fe200038e0100 */
[----:B------:R-:W-:Y:S01]  /*134f0*/  IMAD.MOV.U32 R5, RZ, RZ, c[0x0][0x564] ;  /* 0x00015900ff057624 */ /* 0x000fe200078e00ff */
[----:B--2---:R-:W1:Y:S08]  /*13500*/  FLO.U32 R3, UR4 ;  /* 0x0000000400037d00 */ /* 0x004e7000080e0000 */
        /* <DEDUP_REMOVED lines=9> */
[----:B------:R1:W-:Y:S02]  /*135a0*/  STL [R1+0x30], R6 ;  /* 0x0000300601007387 */ /* 0x0003e40000100800 */
.L_x_347:
[----:B-1----:R-:W-:Y:S05]  /*135b0*/  BSYNC B0 ;  /* 0x0000000000007941 */ /* 0x002fea0003800000 */
.L_x_346:
[----:B------:R-:W-:Y:S01]  /*135c0*/  PRMT R0, R0, 0x9910, RZ ;  /* 0x0000991000007816 */ /* 0x000fe200000000ff */
[----:B------:R-:W-:Y:S01]  /*135d0*/  BSSY B1, `(.L_x_348) ;  /* 0x00002f4000017945 */ /* 0x000fe20003800000 */
[----:B-----5:R-:W-:Y:S02]  /*135e0*/  IMAD.MOV.U32 R84, RZ, RZ, R6 ;  /* 0x000000ffff547224 */ /* 0x020fe400078e0006 */
[----:B------:R-:W-:-:S13]  /*135f0*/  ISETP.NE.AND P0, PT, R0, RZ, PT ;  /* 0x000000ff0000720c */ /* 0x000fda0003f05270 */
[----:B------:R-:W-:Y:S05]  /*13600*/  @!P0 BRA `(.L_x_349) ;  /* 0x0000230000008947 */ /* 0x000fea0003800000 */
[----:B------:R-:W3:Y:S04]  /*13610*/  LDL R6, [R1+0x8c] ;  /* 0x00008c0001067983 */ /* 0x000ee80000100800 */
[----:B------:R-:W4:Y:S04]  /*13620*/  LDL R5, [R1+0x9c] ;  /* 0x00009c0001057983 */ /* 0x000f280000100800 */
[----:B--2---:R-:W2:Y:S04]  /*13630*/  LDL R9, [R1+0xa4] ;  /* 0x0000a40001097983 */ /* 0x004ea80000100800 */
[----:B------:R-:W2:Y:S01]  /*13640*/  LDL R8, [R1+0xa0] ;  /* 0x0000a00001087983 */ /* 0x000ea20000100800 */
[----:B------:R-:W-:Y:S01]  /*13650*/  WARPSYNC 0xffffffff ;  /* 0xffffffff00007948 */ /* 0x000fe20003800000 */
[----:B------:R-:W-:-:S02]  /*13660*/  F2FP.PACK_AB R0, R65, R64 ;  /* 0x000000404100723e */ /* 0x000fc400000000ff */
[----:B------:R-:W-:Y:S01]  /*13670*/  BAR.SYNC.DEFER_BLOCKING 0x1, 0x80 ;  /* 0x0042000000007b1d */ /* 0x000fe20000010000 */
[----:B------:R-:W-:Y:S02]  /*13680*/  F2FP.PACK_AB R3, R79, R78 ;  /* 0x0000004e4f03723e */ /* 0x000fe400000000ff */
[----:B------:R-:W-:-:S03]  /*13690*/  F2FP.PACK_AB R2, R67, R66 ;  /* 0x000000424302723e */ /* 0x000fc600000000ff */
[----:B------:R-:W2:Y:S01]  /*136a0*/  LDL R7, [R1+0x90] ;  /* 0x0000900001077983 */ /* 0x000ea20000100800 */
[----:B------:R-:W-:-:S03]  /*136b0*/  F2FP.PACK_AB R4, R45, R44 ;  /* 0x0000002c2d04723e */ /* 0x000fc600000000ff */
[----:B------:R-:W2:Y:S04]  /*136c0*/  LDL R13, [R1+0x94] ;  /* 0x00009400010d7983 */ /* 0x000ea80000100800 */
[----:B------:R-:W2:Y:S04]  /*136d0*/  LDL R12, [R1+0xc4] ;  /* 0x0000c400010c7983 */ /* 0x000ea80000100800 */
[----:B------:R-:W2:Y:S04]  /*136e0*/  LDL R10, [R1+0xc8] ;  /* 0x0000c800010a7983 */ /* 0x000ea80000100800 */
[----:B---3--:R1:W-:Y:S04]  /*136f0*/  STS [R6], R0 ;  /* 0x0000000006007388 */ /* 0x0083e80000000800 */
[----:B------:R3:W-:Y:S04]  /*13700*/  STS [R6+0x400], R3 ;  /* 0x0004000306007388 */ /* 0x0007e80000000800 */
[----:B----4-:R4:W-:Y:S01]  /*13710*/  STS [R5], R2 ;  /* 0x0000000205007388 */ /* 0x0109e20000000800 */
[----:B-1----:R-:W-:-:S02]  /*13720*/  F2FP.PACK_AB R0, R81, R80 ;  /* 0x000000505100723e */ /* 0x002fc400000000ff */
[----:B---3--:R-:W-:-:S03]  /*13730*/  F2FP.PACK_AB R3, R43, R42 ;  /* 0x0000002a2b03723e */ /* 0x008fc600000000ff */
[----:B------:R1:W-:Y:S01]  /*13740*/  STS [R5+0x400], R0 ;  /* 0x0004000005007388 */ /* 0x0003e20000000800 */
[----:B----4-:R-:W-:-:S03]  /*13750*/  F2FP.PACK_AB R2, R31, R30 ;  /* 0x0000001e1f02723e */ /* 0x010fc600000000ff */
[----:B------:R-:W-:Y:S04]  /*13760*/  STS [R6+0x2000], R3 ;  /* 0x0020000306007388 */ /* 0x000fe80000000800 */
[----:B------:R3:W-:Y:S01]  /*13770*/  STS [R6+0x2400], R2 ;  /* 0x0024000206007388 */ /* 0x0007e20000000800 */
[----:B-1----:R-:W-:-:S03]  /*13780*/  F2FP.PACK_AB R0, R33, R32 ;  /* 0x000000202100723e */ /* 0x002fc600000000ff */
[----:B---3--:R-:W3:Y:S01]  /*13790*/  LDL R6, [R1+0x98] ;  /* 0x0000980001067983 */ /* 0x008ee20000100800 */
[----:B------:R-:W-:Y:S02]  /*137a0*/  F2FP.PACK_AB R3, R69, R68 ;  /* 0x000000444503723e */ /* 0x000fe400000000ff */
[----:B------:R-:W-:Y:S01]  /*137b0*/  F2FP.PACK_AB R2, R83, R82 ;  /* 0x000000525302723e */ /* 0x000fe200000000ff */
[----:B------:R1:W-:Y:S04]  /*137c0*/  STS [R5+0x2000], R0 ;  /* 0x0020000005007388 */ /* 0x0003e80000000800 */
[----:B------:R4:W-:Y:S04]  /*137d0*/  STS [R5+0x2400], R4 ;  /* 0x0024000405007388 */ /* 0x0009e80000000800 */
[----:B--2---:R2:W-:Y:S04]  /*137e0*/  STS [R9], R3 ;  /* 0x0000000309007388 */ /* 0x0045e80000000800 */
[----:B------:R2:W-:Y:S04]  /*137f0*/  STS [R9+0x400], R2 ;  /* 0x0004000209007388 */ /* 0x0005e80000000800 */
[----:B------:R-:W3:Y:S01]  /*13800*/  LDL.LU R11, [R1+0x50] ;  /* 0x00005000010b7983 */ /* 0x000ee20000300800 */
[----:B-1----:R-:W-:-:S02]  /*13810*/  F2FP.PACK_AB R0, R71, R70 ;  /* 0x000000464700723e */ /* 0x002fc400000000ff */
[----:B----4-:R-:W-:-:S03]  /*13820*/  F2FP.PACK_AB R4, R35, R34 ;  /* 0x000000222304723e */ /* 0x010fc600000000ff */
[----:B------:R1:W-:Y:S01]  /*13830*/  STS [R8], R0 ;  /* 0x0000000008007388 */ /* 0x0003e20000000800 */
[----:B------:R-:W-:Y:S02]  /*13840*/  F2FP.PACK_AB R5, R57, R56 ;  /* 0x000000383905723e */ /* 0x000fe400000000ff */
[----:B--2---:R-:W-:Y:S02]  /*13850*/  F2FP.PACK_AB R3, R95, R94 ;  /* 0x0000005e5f03723e */ /* 0x004fe400000000ff */
[----:B------:R-:W-:-:S03]  /*13860*/  F2FP.PACK_AB R2, R47, R46 ;  /* 0x0000002e2f02723e */ /* 0x000fc600000000ff */
[----:B------:R-:W-:Y:S04]  /*13870*/  STS [R8+0x400], R3 ;  /* 0x0004000308007388 */ /* 0x000fe80000000800 */
[----:B------:R-:W-:Y:S04]  /*13880*/  STS [R9+0x2000], R4 ;  /* 0x0020000409007388 */ /* 0x000fe80000000800 */
[----:B------:R2:W-:Y:S01]  /*13890*/  STS [R9+0x2400], R2 ;  /* 0x0024000209007388 */ /* 0x0005e20000000800 */
[----:B-1----:R-:W-:-:S03]  /*138a0*/  F2FP.PACK_AB R0, R37, R36 ;  /* 0x000000242500723e */ /* 0x002fc600000000ff */
[----:B--2---:R-:W2:Y:S01]  /*138b0*/  LDL.LU R9, [R1+0x54] ;  /* 0x0000540001097983 */ /* 0x004ea20000300800 */
        /* <DEDUP_REMOVED lines=15> */
[----:B---3--:R1:W-:Y:S04]  /*139b0*/  STS [R6], R2 ;  /* 0x0000000206007388 */ /* 0x0083e80000000800 */
[----:B------:R3:W-:Y:S04]  /*139c0*/  STS [R6+0x400], R0 ;  /* 0x0004000006007388 */ /* 0x0007e80000000800 */
[----:B------:R3:W-:Y:S04]  /*139d0*/  STS [R7+0x2000], R4 ;  /* 0x0020000407007388 */ /* 0x0007e80000000800 */
[----:B------:R3:W-:Y:S01]  /*139e0*/  STS [R7+0x2400], R3 ;  /* 0x0024000307007388 */ /* 0x0007e20000000800 */
[----:B-1----:R-:W-:-:S02]  /*139f0*/  F2FP.PACK_AB R2, R49, R48 ;  /* 0x000000303102723e */ /* 0x002fc400000000ff */
[----:B---3--:R-:W-:-:S03]  /*13a00*/  F2FP.PACK_AB R0, R51, R50 ;  /* 0x000000323300723e */ /* 0x008fc600000000ff */
        /* <DEDUP_REMOVED lines=12> */
[----:B---3--:R-:W-:Y:S02]  /*13ad0*/  F2FP.PACK_AB R3, R29, R28 ;  /* 0x0000001c1d03723e */ /* 0x008fe400000000ff */
[----:B--2---:R-:W-:-:S05]  /*13ae0*/  F2FP.PACK_AB R2, R41, R40 ;  /* 0x000000282902723e */ /* 0x004fca00000000ff */
[----:B------:R-:W-:Y:S01]  /*13af0*/  STS [R13+0x2400], R2 ;  /* 0x002400020d007388 */ /* 0x000fe20000000800 */
[----:B-1----:R-:W-:-:S05]  /*13b00*/  F2FP.PACK_AB R0, R27, R26 ;  /* 0x0000001a1b00723e */ /* 0x002fca00000000ff */
[----:B------:R-:W-:Y:S04]  /*13b10*/  STS [R12+0x2000], R0 ;  /* 0x002000000c007388 */ /* 0x000fe80000000800 */
[----:B------:R1:W-:Y:S04]  /*13b20*/  STS [R10+0x2400], R3 ;  /* 0x002400030a007388 */ /* 0x0003e80000000800 */
[----:B------:R-:W-:Y:S01]  /*13b30*/  BAR.SYNC.DEFER_BLOCKING 0x1, 0x80 ;  /* 0x0042000000007b1d */ /* 0x000fe20000010000 */
[C---:B------:R-:W-:Y:S02]  /*13b40*/  @P2 IADD3 R6, P0, R11.reuse, c[0x0][0x508], RZ ;  /* 0x000142000b062a10 */ /* 0x040fe40007f1e0ff */
[----:B------:R-:W-:Y:S01]  /*13b50*/  IADD3 R4, P1, R11, c[0x0][0x500], RZ ;  /* 0x000140000b047a10 */ /* 0x000fe20007f3e0ff */
[----:B------:R-:W-:Y:S01]  /*13b60*/  IMAD.MOV.U32 R11, RZ, RZ, c[0x0][0x388] ;  /* 0x0000e200ff0b7624 */ /* 0x000fe200078e00ff */
[----:B------:R-:W-:-:S02]  /*13b70*/  @P2 IADD3.X R7, R9, c[0x0][0x50c], RZ, P0, !PT ;  /* 0x0001430009072a10 */ /* 0x000fc400007fe4ff */
[----:B------:R-:W-:Y:S01]  /*13b80*/  IADD3.X R5, R9, c[0x0][0x504], RZ, P1, !PT ;  /* 0x0001410009057a10 */ /* 0x000fe20000ffe4ff */
[----:B-1----:R-:W-:Y:S02]  /*13b90*/  IMAD.MOV.U32 R3, RZ, RZ, RZ ;  /* 0x000000ffff037224 */ /* 0x002fe400078e00ff */
[----:B------:R1:W5:Y:S04]  /*13ba0*/  @P2 LDG.E R11, [R6.64] ;  /* 0x00000008060b2981 */ /* 0x000368000c1e1900 */
[----:B------:R1:W5:Y:S01]  /*13bb0*/  @P3 LDG.E R3, [R4.64] ;  /* 0x0000000804033981 */ /* 0x000362000c1e1900 */
[----:B----4-:R-:W-:-:S04]  /*13bc0*/  ISETP.NE.AND P0, PT, R8, RZ, PT ;  /* 0x000000ff0800720c */ /* 0x010fc80003f05270 */
[----:B------:R-:W-:Y:S01]  /*13bd0*/  SEL R0, R8, c[0x0][0x3d4], P0 ;  /* 0x0000f50008007a07 */ /* 0x000fe20000000000 */
[----:B------:R-:W-:Y:S05]  /*13be0*/  @P2 BRA `(.L_x_350) ;  /* 0x0000004000002947 */ /* 0x000fea0003800000 */
[----:B------:R-:W-:Y:S05]  /*13bf0*/  @!P3 BRA `(.L_x_350) ;  /* 0x000000300000b947 */ /* 0x000fea0003800000 */
[----:B-----5:R2:W3:Y:S04]  /*13c00*/  LDG.E R11, [R4.64] ;  /* 0x00000008040b7981 */ /* 0x0204e8000c1e1900 */
[----:B-12---:R-:W3:Y:S02]  /*13c10*/  LDG.E R4, [R4.64+0x4] ;  /* 0x0000040804047981 */ /* 0x006ee4000c1e1900 */
[----:B---3--:R-:W-:Y:S02]  /*13c20*/  IADD3 R11, -R11, R4, RZ ;  /* 0x000000040b0b7210 */ /* 0x008fe40007ffe1ff */
.L_x_350:
[----:B------:R-:W2:Y:S04]  /*13c30*/  LDL.LU R2, [R1+0x58] ;  /* 0x0000580001027983 */ /* 0x000ea80000300800 */
[----:B-1----:R-:W3:Y:S04]  /*13c40*/  LDL R4, [R1+0xf0] ;  /* 0x0000f00001047983 */ /* 0x002ee80000100800 */
[----:B------:R-:W4:Y:S04]  /*13c50*/  LDL.LU R6, [R1+0x80] ;  /* 0x0000800001067983 */ /* 0x000f280000300800 */
[----:B------:R-:W3:Y:S04]  /*13c60*/  LDL.LU R5, [R1+0x38] ;  /* 0x0000380001057983 */ /* 0x000ee80000300800 */
[----:B------:R-:W3:Y:S04]  /*13c70*/  LDL R85, [R1+0x34] ;  /* 0x0000340001557983 */ /* 0x000ee80000100800 */
[----:B------:R-:W3:Y:S04]  /*13c80*/  LDL R16, [R1+0x88] ;  /* 0x0000880001107983 */ /* 0x000ee80000100800 */
[----:B------:R-:W3:Y:S04]  /*13c90*/  LDL R89, [R1+0xec] ;  /* 0x0000ec0001597983 */ /* 0x000ee80000100800 */
[----:B------:R-:W3:Y:S01]  /*13ca0*/  LDL.LU R88, [R1+0x78] ;  /* 0x0000780001587983 */ /* 0x000ee20000300800 */
[----:B------:R-:W-:Y:S01]  /*13cb0*/  IMAD.MOV.U32 R12, RZ, RZ, 0x368 ;  /* 0x00000368ff0c7424 */ /* 0x000fe200078e00ff */
[----:B------:R-:W-:-:S04]  /*13cc0*/  ISETP.GT.AND P2, PT, R0, 0x1, PT ;  /* 0x000000010000780c */ /* 0x000fc80003f44270 */
[----:B------:R-:W-:-:S04]  /*13cd0*/  SEL R12, R12, 0x328, P2 ;  /* 0x000003280c0c7807 */ /* 0x000fc80001000000 */
[----:B------:R-:W1:Y:S08]  /*13ce0*/  LDC.64 R8, c[0x0][R12+0x170] ;  /* 0x00005c000c087b82 */ /* 0x000e700000000a00 */
[----:B------:R-:W1:Y:S08]  /*13cf0*/  LDC.64 R14, c[0x0][R12+0x168] ;  /* 0x00005a000c0e7b82 */ /* 0x000e700000000a00 */
[----:B------:R1:W1:Y:S08]  /*13d00*/  LDC.64 R20, c[0x0][R12+0x178] ;  /* 0x00005e000c147b82 */ /* 0x0002700000000a00 */
[----:B------:R1:W1:Y:S01]  /*13d10*/  LDC.64 R18, c[0x0][R12+0x160] ;  /* 0x000058000c127b82 */ /* 0x0002620000000a00 */
[----:B------:R-:W-:Y:S01]  /*13d20*/  IMAD.MOV.U32 R0, RZ, RZ, c[0x0][0x4e8] ;  /* 0x00013a00ff007624 */ /* 0x000fe200078e00ff */
[----:B------:R-:W-:-:S04]  /*13d30*/  ISETP.NE.U32.AND P0, PT, RZ, c[0x0][0x500], PT ;  /* 0x00014000ff007a0c */ /* 0x000fc80003f05070 */
[----:B------:R-:W-:Y:S02]  /*13d40*/  ISETP.NE.AND P5, PT, R0, 0x1, PT ;  /* 0x000000010000780c */ /* 0x000fe40003fa5270 */
[----:B------:R-:W-:Y:S01]  /*13d50*/  ISETP.NE.AND.EX P0, PT, RZ, c[0x0][0x504], PT, P0 ;  /* 0x00014100ff007a0c */ /* 0x000fe20003f05300 */
[----:B------:R-:W1:Y:S02]  /*13d60*/  S2R R90, SR_TID.X ;  /* 0x00000000005a7919 */ /* 0x000e640000002100 */
[----:B-1----:R-:W-:-:S04]  /*13d70*/  SHF.R.S32.HI R17, RZ, 0x1f, R90 ;  /* 0x0000001fff117819 */ /* 0x002fc8000001145a */
[----:B------:R-:W-:-:S04]  /*13d80*/  LEA.HI R17, R17, R90, RZ, 0x5 ;  /* 0x0000005a11117211 */ /* 0x000fc800078f28ff */
[----:B------:R-:W-:-:S05]  /*13d90*/  LOP3.LUT R17, R17, 0xffffffe0, RZ, 0xc0, !PT ;  /* 0xffffffe011117812 */ /* 0x000fca00078ec0ff */
[----:B------:R-:W-:Y:S01]  /*13da0*/  IMAD.IADD R17, R90, 0x1, -R17 ;  /* 0x000000015a117824 */ /* 0x000fe200078e0a11 */
[----:B--2---:R-:W-:-:S05]  /*13db0*/  SEL R2, R2, RZ, !P0 ;  /* 0x000000ff02027207 */ /* 0x004fca0004000000 */
[----:B------:R-:W-:Y:S01]  /*13dc0*/  IMAD R0, R9, R2, RZ ;  /* 0x0000000209007224 */ /* 0x000fe200078e02ff */
[----:B----4-:R-:W-:Y:S02]  /*13dd0*/  SEL R6, R6, RZ, !P0 ;  /* 0x000000ff06067207 */ /* 0x010fe40004000000 */
[----:B---3--:R-:W-:Y:S01]  /*13de0*/  LOP3.LUT R5, R5, 0xffff, RZ, 0xc0, !PT ;  /* 0x0000ffff05057812 */ /* 0x008fe200078ec0ff */
        /* <DEDUP_REMOVED lines=13> */
[----:B------:R-:W-:Y:S02]  /*13ec0*/  IMAD R12, R21, R10, RZ ;  /* 0x0000000a150c7224 */ /* 0x000fe400078e02ff */
[----:B------:R-:W-:-:S02]  /*13ed0*/  IMAD.MOV R7, RZ, RZ, -R0 ;  /* 0x000000ffff077224 */ /* 0x000fc400078e0a00 */
        /* <DEDUP_REMOVED lines=13> */
[----:B------:R-:W-:Y:S02]  /*13fb0*/  IMAD.MOV.U32 R9, RZ, RZ, c[0x0][0x4ac] ;  /* 0x00012b00ff097624 */ /* 0x000fe400078e00ff */
[----:B------:R-:W-:Y:S01]  /*13fc0*/  IMAD.IADD R0, R7, 0x1, R0 ;  /* 0x0000000107007824 */ /* 0x000fe200078e0200 */
[----:B------:R-:W-:Y:S02]  /*13fd0*/  LEA R7, P0, R6, R8, 0x2 ;  /* 0x0000000806077211 */ /* 0x000fe400078010ff */
[----:B------:R-:W-:-:S04]  /*13fe0*/  SEL R9, R9, c[0x0][0x454], P2 ;  /* 0x0001150009097a07 */ /* 0x000fc80001000000 */
[----:B------:R-:W-:Y:S01]  /*13ff0*/  LEA.HI.X R6, R6, R9, R0, 0x2, P0 ;  /* 0x0000000906067211 */ /* 0x000fe200000f1400 */
[----:B------:R-:W-:Y:S01]  /*14000*/  SHFL.IDX PT, R14, R7, RZ, 0x1c1f ;  /* 0x001c1fff070e7589 */ /* 0x000fe200000e0000 */
[----:B------:R-:W-:-:S03]  /*14010*/  IMAD R0, R11, c[0x0][0x4e8], RZ ;  /* 0x00013a000b007a24 */ /* 0x000fc600078e02ff */
[----:B------:R-:W1:Y:S04]  /*14020*/  SHFL.IDX PT, R15, R6, RZ, 0x1c1f ;  /* 0x001c1fff060f7589 */ /* 0x000e6800000e0000 */
[----:B------:R-:W-:Y:S04]  /*14030*/  SHFL.IDX PT, R12, R7, 0x1, 0x1c1f ;  /* 0x003c1f00070c7f89 */ /* 0x000fe800000e0000 */
[----:B------:R-:W2:Y:S04]  /*14040*/  SHFL.IDX PT, R13, R6, 0x1, 0x1c1f ;  /* 0x003c1f00060d7f89 */ /* 0x000ea800000e0000 */
[----:B------:R-:W-:Y:S04]  /*14050*/  SHFL.IDX PT, R11, R6, 0x2, 0x1c1f ;  /* 0x005c1f00060b7f89 */ /* 0x000fe800000e0000 */
[----:B------:R3:W-:Y:S01]  /*14060*/  SHFL.IDX PT, R9, R6, 0x3, 0x1c1f ;  /* 0x007c1f0006097f89 */ /* 0x0007e200000e0000 */
[----:B------:R-:W-:-:S03]  /*14070*/  LOP3.LUT P0, RZ, R17, 0x3, RZ, 0xc0, !PT ;  /* 0x0000000311ff7812 */ /* 0x000fc6000780c0ff */
[----:B------:R-:W4:Y:S01]  /*14080*/  SHFL.IDX PT, R10, R7, 0x2, 0x1c1f ;  /* 0x005c1f00070a7f89 */ /* 0x000f2200000e0000 */
[----:B---3--:R-:W-:-:S05]  /*14090*/  IMAD R6, R85, 0x80, R89 ;  /* 0x0000008055067824 */ /* 0x008fca00078e0259 */
[C---:B------:R-:W-:Y:S02]  /*140a0*/  IADD3 R18, R6.reuse, 0x8, RZ ;  /* 0x0000000806127810 */ /* 0x040fe40007ffe0ff */
[CC--:B------:R-:W-:Y:S02]  /*140b0*/  ISETP.GE.OR P4, PT, R6.reuse, R0.reuse, P0 ;  /* 0x000000000600720c */ /* 0x0c0fe40000786670 */
[----:B------:R-:W-:Y:S02]  /*140c0*/  IADD3 R17, R6, 0x40, RZ ;  /* 0x0000004006117810 */ /* 0x000fe40007ffe0ff */
[-C--:B------:R-:W-:Y:S02]  /*140d0*/  ISETP.GE.OR P3, PT, R18, R0.reuse, P0 ;  /* 0x000000001200720c */ /* 0x080fe40000766670 */
[CC--:B------:R-:W-:Y:S01]  /*140e0*/  ISETP.GE.OR P1, PT, R17.reuse, R0.reuse, P0 ;  /* 0x000000001100720c */ /* 0x0c0fe20000726670 */
[----:B------:R3:W3:Y:S06]  /*140f0*/  SHFL.IDX PT, R8, R7, 0x3, 0x1c1f ;  /* 0x007c1f0007087f89 */ /* 0x0006ec00000e0000 */
[----:B-1----:R1:W-:Y:S04]  /*14100*/  @!P4 ST.E [R14.64], R23 ;  /* 0x000000170e00c985 */ /* 0x0023e8000c101908 */
[----:B--2---:R1:W-:Y:S01]  /*14110*/  @!P3 ST.E [R12.64], R24 ;  /* 0x000000180c00b985 */ /* 0x0043e2000c101908 */
[----:B------:R-:W-:-:S03]  /*14120*/  ISETP.GE.AND P3, PT, R17, R0, PT ;  /* 0x000000001100720c */ /* 0x000fc60003f66270 */
[----:B----4-:R1:W-:Y:S01]  /*14130*/  @!P1 ST.E [R10.64], R25 ;  /* 0x000000190a009985 */ /* 0x0103e2000c101908 */
[----:B------:R-:W-:Y:S02]  /*14140*/  LOP3.LUT R88, R88, 0xfffffffd, RZ, 0xc0, !PT ;  /* 0xfffffffd58587812 */ /* 0x000fe400078ec0ff */
[----:B---3--:R-:W-:-:S04]  /*14150*/  IADD3 R7, R6, 0x48, RZ ;  /* 0x0000004806077810 */ /* 0x008fc80007ffe0ff */
[----:B------:R-:W-:Y:S02]  /*14160*/  ISETP.GE.AND P1, PT, R7, R0, PT ;  /* 0x000000000700720c */ /* 0x000fe40003f26270 */
[----:B------:R-:W-:-:S04]  /*14170*/  LOP3.LUT R88, R88, 0xfffffffe, RZ, 0xc0, !PT ;  /* 0xfffffffe58587812 */ /* 0x000fc800078ec0ff */
[----:B------:R-:W-:-:S07]  /*14180*/  @P3 LOP3.LUT R88, R88, 0x1, RZ, 0xfc, !PT ;  /* 0x0000000158583812 */ /* 0x000fce00078efcff */
[----:B------:R-:W-:-:S05]  /*14190*/  @P1 LOP3.LUT R88, R88, 0x2, RZ, 0xfc, !PT ;  /* 0x0000000258581812 */ /* 0x000fca00078efcff */
[----:B------:R1:W-:Y:S01]  /*141a0*/  STL [R1+0x78], R88 ;  /* 0x0000785801007387 */ /* 0x0003e20000100800 */
[-C--:B------:R-:W-:Y:S02]  /*141b0*/  ISETP.GE.OR P0, PT, R7, R0.reuse, P0 ;  /* 0x000000000700720c */ /* 0x080fe40000706670 */
[----:B------:R-:W-:-:S11]  /*141c0*/  ISETP.GE.AND P6, PT, R18, R0, PT ;  /* 0x000000001200720c */ /* 0x000fd60003fc6270 */
[----:B------:R1:W-:Y:S01]  /*141d0*/  @!P0 ST.E [R8.64], R22 ;  /* 0x0000001608008985 */ /* 0x0003e2000c101908 */
[----:B------:R-:W-:Y:S01]  /*141e0*/  ISETP.GE.AND P0, PT, R6, R0, PT ;  /* 0x000000000600720c */ /* 0x000fe20003f06270 */
[----:B------:R-:W-:Y:S05]  /*141f0*/  @P2 BRA `(.L_x_351) ;  /* 0x0000072000002947 */ /* 0x000fea0003800000 */
[----:B-1----:R-:W2:Y:S01]  /*14200*/  LDL R88, [R1] ;  /* 0x0000000001587983 */ /* 0x002ea20000100800 */
[----:B------:R-:W-:Y:S01]  /*14210*/  IMAD R16, R16, c[0x0][0x3a0], RZ ;  /* 0x0000e80010107a24 */ /* 0x000fe200078e02ff */
[----:B------:R-:W-:Y:S01]  /*14220*/  SHF.R.S32.HI R4, RZ, 0x1f, R2 ;  /* 0x0000001fff047819 */ /* 0x000fe20000011402 */
[C---:B------:R-:W-:Y:S01]  /*14230*/  IMAD.WIDE.U32 R6, R3.reuse, c[0x0][0x3a0], RZ ;  /* 0x0000e80003067a25 */ /* 0x040fe200078e00ff */
[----:B------:R1:W3:Y:S01]  /*14240*/  LDS.128 R12, [R213+0x80] ;  /* 0x00008000d50c7984 */ /* 0x0002e20000000c00 */
[----:B------:R-:W-:Y:S02]  /*14250*/  ISETP.GE.AND P2, PT, R244, c[0x0][0x3c8], PT ;  /* 0x0000f200f4007a0c */ /* 0x000fe40003f46270 */
[----:B------:R-:W-:Y:S01]  /*14260*/  IMAD R3, R3, c[0x0][0x3a4], R16 ;  /* 0x0000e90003037a24 */ /* 0x000fe200078e0210 */
[----:B------:R1:W4:Y:S01]  /*14270*/  LDS.128 R20, [R213+0x1080] ;  /* 0x00108000d5147984 */ /* 0x0003220000000c00 */
[----:B------:R-:W-:-:S03]  /*14280*/  IMAD R4, R4, c[0x0][0x3f0], RZ ;  /* 0x0000fc0004047a24 */ /* 0x000fc600078e02ff */
[----:B------:R-:W-:Y:S01]  /*14290*/  IADD3 R7, R7, R3, RZ ;  /* 0x0000000307077210 */ /* 0x000fe20007ffe0ff */
[----:B------:R1:W1:Y:S04]  /*142a0*/  LDS.128 R16, [R213+0x880] ;  /* 0x00088000d5107984 */ /* 0x0002680000000c00 */
[C---:B------:R-:W-:Y:S01]  /*142b0*/  IMAD.WIDE.U32 R6, R5.reuse, c[0x0][0x3e8], R6 ;  /* 0x0000fa0005067a25 */ /* 0x040fe200078e0006 */
[----:B------:R1:W1:Y:S03]  /*142c0*/  LDS.128 R24, [R213+0x1880] ;  /* 0x00188000d5187984 */ /* 0x0002660000000c00 */
[----:B------:R-:W-:Y:S01]  /*142d0*/  IMAD R5, R5, c[0x0][0x3ec], R7 ;  /* 0x0000fb0005057a24 */ /* 0x000fe200078e0207 */
[----:B------:R1:W1:Y:S01]  /*142e0*/  LDS.128 R28, [R213+0x2080] ;  /* 0x00208000d51c7984 */ /* 0x0002620000000c00 */
[----:B------:R-:W-:Y:S01]  /*142f0*/  IMAD R7, R2, c[0x0][0x3f4], R4 ;  /* 0x0000fd0002077a24 */ /* 0x000fe200078e0204 */
[----:B------:R-:W-:-:S02]  /*14300*/  MOV R4, R6 ;  /* 0x0000000600047202 */ /* 0x000fc40000000f00 */
[----:B------:R1:W1:Y:S03]  /*14310*/  LDS.128 R32, [R213+0x2880] ;  /* 0x00288000d5207984 */ /* 0x0002660000000c00 */
[----:B------:R-:W-:Y:S01]  /*14320*/  IMAD.WIDE.U32 R4, R2, c[0x0][0x3f0], R4 ;  /* 0x0000fc0002047a25 */ /* 0x000fe200078e0004 */
[----:B------:R1:W1:Y:S04]  /*14330*/  LDS.128 R36, [R213+0x3080] ;  /* 0x00308000d5247984 */ /* 0x0002680000000c00 */
[----:B------:R1:W1:Y:S01]  /*14340*/  LDS.128 R40, [R213+0x3880] ;  /* 0x00388000d5287984 */ /* 0x0002620000000c00 */
[----:B------:R-:W-:-:S03]  /*14350*/  IADD3 R5, R5, R7, RZ ;  /* 0x0000000705057210 */ /* 0x000fc60007ffe0ff */
[----:B------:R-:W5:Y:S02]  /*14360*/  S2R R11, SR_TID.X ;  /* 0x00000000000b7919 */ /* 0x000f640000002100 */
[----:B-----5:R-:W-:-:S04]  /*14370*/  SHF.R.S32.HI R10, RZ, 0x1f, R11 ;  /* 0x0000001fff0a7819 */ /* 0x020fc8000001140b */
[----:B------:R-:W-:-:S04]  /*14380*/  LEA.HI R10, R10, R11, RZ, 0x3 ;  /* 0x0000000b0a0a7211 */ /* 0x000fc800078f18ff */
[----:B------:R-:W-:Y:S02]  /*14390*/  SHF.R.S32.HI R10, RZ, 0x3, R10 ;  /* 0x00000003ff0a7819 */ /* 0x000fe4000001140a */
[----:B--2---:R-:W-:-:S04]  /*143a0*/  LEA R8, R85, R88, 0x7 ;  /* 0x0000005855087211 */ /* 0x004fc800078e38ff */
[----:B------:R-:W-:Y:S01]  /*143b0*/  MOV R3, R8 ;  /* 0x0000000800037202 */ /* 0x000fe20000000f00 */
[----:B------:R-:W-:-:S05]  /*143c0*/  @P5 IMAD.HI.U32 R9, R8, c[0x0][0x4ec], RZ ;  /* 0x00013b0008095a27 */ /* 0x000fca00078e00ff */
[----:B------:R-:W-:-:S04]  /*143d0*/  @P5 SHF.R.U32.HI R3, RZ, c[0x0][0x4f0], R9 ;  /* 0x00013c00ff035a19 */ /* 0x000fc80000011609 */
[----:B------:R-:W-:Y:S02]  /*143e0*/  SHF.R.S32.HI R6, RZ, 0x1f, R3 ;  /* 0x0000001fff067819 */ /* 0x000fe40000011403 */
[----:B------:R-:W-:-:S03]  /*143f0*/  IADD3 R2, -R3, RZ, RZ ;  /* 0x000000ff03027210 */ /* 0x000fc60007ffe1ff */
        /* <DEDUP_REMOVED lines=10> */
[----:B------:R-:W-:Y:S02]  /*144a0*/  IADD3 R3, R3, R4, RZ ;  /* 0x0000000403037210 */ /* 0x000fe40007ffe0ff */
[----:B------:R-:W-:Y:S02]  /*144b0*/  LEA R4, R85, R10, 0x7 ;  /* 0x0000000a55047211 */ /* 0x000fe400078e38ff */
[----:B------:R-:W-:Y:S01]  /*144c0*/  LEA.HI.X R5, R2, c[0x0][0x384], R3, 0x1, P0 ;  /* 0x0000e10002057a11 */ /* 0x000fe200000f0c03 */
[----:B------:R-:W-:Y:S05]  /*144d0*/  BRA.DIV ~URZ, `(.L_x_352) ;  /* 0x00004a927f007947 */ /* 0x000fea000b800000 */
[----:B-1-34-:R1:W2:Y:S02]  /*144e0*/  SHFL.IDX PT, R7, R5, RZ, 0x181f ;  /* 0x00181fff05077589 */ /* 0x01a2a400000e0000 */
.L_x_436:
[----:B------:R-:W-:Y:S05]  /*144f0*/  BRA.DIV ~URZ, `(.L_x_353) ;  /* 0x00004ae27f007947 */ /* 0x000fea000b800000 */
[----:B------:R3:W4:Y:S02]  /*14500*/  SHFL.IDX PT, R2, R6, RZ, 0x181f ;  /* 0x00181fff06027589 */ /* 0x00072400000e0000 */
.L_x_437:
[----:B------:R-:W-:-:S13]  /*14510*/  ISETP.GE.OR P0, PT, R4, R0, P2 ;  /* 0x000000000400720c */ /* 0x000fda0001706670 */
[----:B----4-:R-:W-:-:S04]  /*14520*/  @!P0 LEA R2, P1, R244, R2, 0x1 ;  /* 0x00000002f4028211 */ /* 0x010fc800078208ff */
[----:B--2---:R-:W-:-:S05]  /*14530*/  @!P0 LEA.HI.X R3, R244, R7, R245, 0x1, P1 ;  /* 0x00000007f4038211 */ /* 0x004fca00008f0cf5 */
[----:B------:R2:W-:Y:S01]  /*14540*/  @!P0 ST.E.128 [R2.64], R12 ;  /* 0x0000000c02008985 */ /* 0x0005e2000c101d08 */
[----:B------:R-:W-:Y:S05]  /*14550*/  BRA.DIV ~URZ, `(.L_x_354) ;  /* 0x00004af27f007947 */ /* 0x000fea000b800000 */
[----:B------:R4:W1:Y:S04]  /*14560*/  SHFL.IDX PT, R7, R5, 0x1, 0x181f ;  /* 0x00381f0005077f89 */ /* 0x00086800000e0000 */
[----:B--2---:R4:W2:Y:S02]  /*14570*/  SHFL.IDX PT, R2, R6, 0x1, 0x181f ;  /* 0x00381f0006027f89 */ /* 0x0048a400000e0000 */
.L_x_438:
[----:B------:R-:W-:-:S04]  /*14580*/  IADD3 R3, R4, 0x10, RZ ;  /* 0x0000001004037810 */ /* 0x000fc80007ffe0ff */
[----:B------:R-:W-:-:S13]  /*14590*/  ISETP.GE.OR P0, PT, R3, R0, P2 ;  /* 0x000000000300720c */ /* 0x000fda0001706670 */
[----:B--2---:R-:W-:-:S04]  /*145a0*/  @!P0 LEA R2, P1, R244, R2, 0x1 ;  /* 0x00000002f4028211 */ /* 0x004fc800078208ff */
[----:B-1----:R-:W-:-:S05]  /*145b0*/  @!P0 LEA.HI.X R3, R244, R7, R245, 0x1, P1 ;  /* 0x00000007f4038211 */ /* 0x002fca00008f0cf5 */
[----:B------:R1:W-:Y:S01]  /*145c0*/  @!P0 ST.E.128 [R2.64], R16 ;  /* 0x0000001002008985 */ /* 0x0003e2000c101d08 */
[----:B------:R-:W-:Y:S05]  /*145d0*/  BRA.DIV ~URZ, `(.L_x_355) ;  /* 0x00004b427f007947 */ /* 0x000fea000b800000 */
[----:B------:R2:W1:Y:S02]  /*145e0*/  SHFL.IDX PT, R7, R5, 0x2, 0x181f ;  /* 0x00581f0005077f89 */ /* 0x00046400000e0000 */
.L_x_439:
[----:B------:R-:W-:Y:S05]  /*145f0*/  BRA.DIV ~URZ, `(.L_x_356) ;  /* 0x00004b927f007947 */ /* 0x000fea000b800000 */
[----:B-1----:R1:W2:Y:S02]  /*14600*/  SHFL.IDX PT, R2, R6, 0x2, 0x181f ;  /* 0x00581f0006027f89 */ /* 0x0022a400000e0000 */
.L_x_440:
[----:B------:R-:W-:-:S04]  /*14610*/  IADD3 R3, R4, 0x20, RZ ;  /* 0x0000002004037810 */ /* 0x000fc80007ffe0ff */
[----:B------:R-:W-:-:S13]  /*14620*/  ISETP.GE.OR P0, PT, R3, R0, P2 ;  /* 0x000000000300720c */ /* 0x000fda0001706670 */
[----:B--2---:R-:W-:-:S04]  /*14630*/  @!P0 LEA R2, P1, R244, R2, 0x1 ;  /* 0x00000002f4028211 */ /* 0x004fc800078208ff */
[----:B------:R-:W-:-:S05]  /*14640*/  @!P0 LEA.HI.X R3, R244, R7, R245, 0x1, P1 ;  /* 0x00000007f4038211 */ /* 0x000fca00008f0cf5 */
[----:B------:R2:W-:Y:S01]  /*14650*/  @!P0 ST.E.128 [R2.64], R20 ;  /* 0x0000001402008985 */ /* 0x0005e2000c101d08 */
[----:B------:R-:W-:Y:S05]  /*14660*/  BRA.DIV ~URZ, `(.L_x_357) ;  /* 0x00004b927f007947 */ /* 0x000fea000b800000 */
[----:B------:R1:W2:Y:S04]  /*14670*/  SHFL.IDX PT, R7, R5, 0x3, 0x181f ;  /* 0x00781f0005077f89 */ /* 0x0002a800000e0000 */
[----:B--2---:R1:W2:Y:S02]  /*14680*/  SHFL.IDX PT, R2, R6, 0x3, 0x181f ;  /* 0x00781f0006027f89 */ /* 0x0042a400000e0000 */
.L_x_441:
[----:B------:R-:W-:-:S04]  /*14690*/  IADD3 R3, R4, 0x30, RZ ;  /* 0x0000003004037810 */ /* 0x000fc80007ffe0ff */
[----:B------:R-:W-:-:S13]  /*146a0*/  ISETP.GE.OR P0, PT, R3, R0, P2 ;  /* 0x000000000300720c */ /* 0x000fda0001706670 */
[----:B--2---:R-:W-:-:S04]  /*146b0*/  @!P0 LEA R2, P1, R244, R2, 0x1 ;  /* 0x00000002f4028211 */ /* 0x004fc800078208ff */
[----:B------:R-:W-:-:S05]  /*146c0*/  @!P0 LEA.HI.X R3, R244, R7, R245, 0x1, P1 ;  /* 0x00000007f4038211 */ /* 0x000fca00008f0cf5 */
[----:B------:R2:W-:Y:S01]  /*146d0*/  @!P0 ST.E.128 [R2.64], R24 ;  /* 0x0000001802008985 */ /* 0x0005e2000c101d08 */
[----:B------:R-:W-:Y:S05]  /*146e0*/  BRA.DIV ~URZ, `(.L_x_358) ;  /* 0x00004be27f007947 */ /* 0x000fea000b800000 */
[----:B------:R1:W2:Y:S02]  /*146f0*/  SHFL.IDX PT, R7, R5, 0x4, 0x181f ;  /* 0x00981f0005077f89 */ /* 0x0002a400000e0000 */
.L_x_442:
[----:B------:R-:W-:Y:S05]  /*14700*/  BRA.DIV ~URZ, `(.L_x_359) ;  /* 0x00004c327f007947 */ /* 0x000fea000b800000 */
[----:B--2---:R2:W1:Y:S02]  /*14710*/  SHFL.IDX PT, R2, R6, 0x4, 0x181f ;  /* 0x00981f0006027f89 */ /* 0x00446400000e0000 */
.L_x_443:
[----:B------:R-:W-:-:S04]  /*14720*/  IADD3 R3, R4, 0x40, RZ ;  /* 0x0000004004037810 */ /* 0x000fc80007ffe0ff */
[----:B------:R-:W-:-:S13]  /*14730*/  ISETP.GE.OR P0, PT, R3, R0, P2 ;  /* 0x000000000300720c */ /* 0x000fda0001706670 */
[----:B-1----:R-:W-:-:S04]  /*14740*/  @!P0 LEA R2, P1, R244, R2, 0x1 ;  /* 0x00000002f4028211 */ /* 0x002fc800078208ff */
[----:B------:R-:W-:-:S05]  /*14750*/  @!P0 LEA.HI.X R3, R244, R7, R245, 0x1, P1 ;  /* 0x00000007f4038211 */ /* 0x000fca00008f0cf5 */
[----:B------:R1:W-:Y:S01]  /*14760*/  @!P0 ST.E.128 [R2.64], R28 ;  /* 0x0000001c02008985 */ /* 0x0003e2000c101d08 */
[----:B------:R-:W-:Y:S05]  /*14770*/  BRA.DIV ~URZ, `(.L_x_360) ;  /* 0x00004c327f007947 */ /* 0x000fea000b800000 */
[----:B------:R1:W2:Y:S04]  /*14780*/  SHFL.IDX PT, R7, R5, 0x5, 0x181f ;  /* 0x00b81f0005077f89 */ /* 0x0002a800000e0000 */
[----:B-1----:R1:W3:Y:S02]  /*14790*/  SHFL.IDX PT, R2, R6, 0x5, 0x181f ;  /* 0x00b81f0006027f89 */ /* 0x0022e400000e0000 */
.L_x_444:
[----:B------:R-:W-:-:S04]  /*147a0*/  IADD3 R3, R4, 0x50, RZ ;  /* 0x0000005004037810 */ /* 0x000fc80007ffe0ff */
[----:B------:R-:W-:-:S13]  /*147b0*/  ISETP.GE.OR P0, PT, R3, R0, P2 ;  /* 0x000000000300720c */ /* 0x000fda0001706670 */
[----:B---3--:R-:W-:-:S04]  /*147c0*/  @!P0 LEA R2, P1, R244, R2, 0x1 ;  /* 0x00000002f4028211 */ /* 0x008fc800078208ff */
[----:B--2---:R-:W-:-:S05]  /*147d0*/  @!P0 LEA.HI.X R3, R244, R7, R245, 0x1, P1 ;  /* 0x00000007f4038211 */ /* 0x004fca00008f0cf5 */
[----:B------:R2:W-:Y:S01]  /*147e0*/  @!P0 ST.E.128 [R2.64], R32 ;  /* 0x0000002002008985 */ /* 0x0005e2000c101d08 */
[----:B------:R-:W-:Y:S05]  /*147f0*/  BRA.DIV ~URZ, `(.L_x_361) ;  /* 0x00004c827f007947 */ /* 0x000fea000b800000 */
[----:B------:R3:W1:Y:S02]  /*14800*/  SHFL.IDX PT, R7, R5, 0x6, 0x181f ;  /* 0x00d81f0005077f89 */ /* 0x00066400000e0000 */
.L_x_445:
[----:B------:R-:W-:Y:S05]  /*14810*/  BRA.DIV ~URZ, `(.L_x_362) ;  /* 0x00004cd27f007947 */ /* 0x000fea000b800000 */
[----:B--2---:R2:W3:Y:S02]  /*14820*/  SHFL.IDX PT, R2, R6, 0x6, 0x181f ;  /* 0x00d81f0006027f89 */ /* 0x0044e400000e0000 */
.L_x_446:
[----:B------:R-:W-:-:S04]  /*14830*/  IADD3 R3, R4, 0x60, RZ ;  /* 0x0000006004037810 */ /* 0x000fc80007ffe0ff */
[----:B------:R-:W-:-:S13]  /*14840*/  ISETP.GE.OR P0, PT, R3, R0, P2 ;  /* 0x000000000300720c */ /* 0x000fda0001706670 */
[----:B---3--:R-:W-:-:S04]  /*14850*/  @!P0 LEA R2, P1, R244, R2, 0x1 ;  /* 0x00000002f4028211 */ /* 0x008fc800078208ff */
[----:B-1----:R-:W-:-:S05]  /*14860*/  @!P0 LEA.HI.X R3, R244, R7, R245, 0x1, P1 ;  /* 0x00000007f4038211 */ /* 0x002fca00008f0cf5 */
[----:B------:R1:W-:Y:S01]  /*14870*/  @!P0 ST.E.128 [R2.64], R36 ;  /* 0x0000002402008985 */ /* 0x0003e2000c101d08 */
[----:B------:R-:W-:Y:S05]  /*14880*/  BRA.DIV ~URZ, `(.L_x_363) ;  /* 0x00004cd27f007947 */ /* 0x000fea000b800000 */
[----:B----4-:R-:W3:Y:S04]  /*14890*/  SHFL.IDX PT, R5, R5, 0x7, 0x181f ;  /* 0x00f81f0005057f89 */ /* 0x010ee800000e0000 */
[----:B-1----:R1:W4:Y:S02]  /*148a0*/  SHFL.IDX PT, R3, R6, 0x7, 0x181f ;  /* 0x00f81f0006037f89 */ /* 0x00232400000e0000 */
.L_x_447:
[----:B------:R-:W-:-:S04]  /*148b0*/  IADD3 R2, R4, 0x70, RZ ;  /* 0x0000007004027810 */ /* 0x000fc80007ffe0ff */
[----:B------:R-:W-:-:S13]  /*148c0*/  ISETP.GE.OR P0, PT, R2, R0, P2 ;  /* 0x000000000200720c */ /* 0x000fda0001706670 */
[----:B------:R-:W-:Y:S05]  /*148d0*/  @P0 BRA `(.L_x_364) ;  /* 0x00001c3000000947 */ /* 0x000fea0003800000 */
[----:B----4-:R-:W-:-:S04]  /*148e0*/  LEA R2, P0, R244, R3, 0x1 ;  /* 0x00000003f4027211 */ /* 0x010fc800078008ff */
[----:B---3--:R-:W-:-:S05]  /*148f0*/  LEA.HI.X R3, R244, R5, R245, 0x1, P0 ;  /* 0x00000005f4037211 */ /* 0x008fca00000f0cf5 */
[----:B------:R3:W-:Y:S01]  /*14900*/  ST.E.128 [R2.64], R40 ;  /* 0x0000002802007985 */ /* 0x0007e2000c101d08 */
[----:B------:R-:W-:Y:S05]  /*14910*/  BRA `(.L_x_364) ;  /* 0x00001bf000007947 */ /* 0x000fea0003800000 */
.L_x_351:
[----:B-1----:R-:W2:Y:S01]  /*14920*/  LDL.LU R9, [R1+0x88] ;  /* 0x0000880001097983 */ /* 0x002ea20000300800 */
[----:B------:R-:W-:Y:S01]  /*14930*/  IMAD R16, R16, c[0x0][0x408], RZ ;  /* 0x0001020010107a24 */ /* 0x000fe200078e02ff */
[----:B------:R-:W-:Y:S01]  /*14940*/  SHF.R.S32.HI R0, RZ, 0x1f, R2 ;  /* 0x0000001fff007819 */ /* 0x000fe20000011402 */
[----:B------:R-:W-:-:S04]  /*14950*/  IMAD.WIDE.U32 R6, R3, c[0x0][0x408], RZ ;  /* 0x0001020003067a25 */ /* 0x000fc800078e00ff */
[----:B------:R-:W-:Y:S02]  /*14960*/  IMAD R3, R3, c[0x0][0x40c], R16 ;  /* 0x0001030003037a24 */ /* 0x000fe400078e0210 */
[----:B------:R-:W-:Y:S02]  /*14970*/  IMAD R0, R0, c[0x0][0x440], RZ ;  /* 0x0001100000007a24 */ /* 0x000fe400078e02ff */
[----:B------:R-:W-:Y:S01]  /*14980*/  @P5 IMAD.HI.U32 R8, R4, c[0x0][0x4ec], RZ ;  /* 0x00013b0004085a27 */ /* 0x000fe200078e00ff */
[----:B------:R-:W-:-:S05]  /*14990*/  IADD3 R7, R7, R3, RZ ;  /* 0x0000000307077210 */ /* 0x000fca0007ffe0ff */
        /* <DEDUP_REMOVED lines=25> */
.L_x_448:
[----:B------:R-:W-:Y:S05]  /*14b30*/  BRA.DIV ~URZ, `(.L_x_366) ;  /* 0x00004b627f007947 */ /* 0x000fea000b800000 */
[----:B------:R3:W4:Y:S02]  /*14b40*/  SHFL.IDX PT, R0, R12, RZ, 0x1c1f ;  /* 0x001c1fff0c007589 */ /* 0x00072400000e0000 */
.L_x_449:
        /* <DEDUP_REMOVED lines=21> */
[----:B------:R-:W-:Y:S01]  /*14ca0*/  @!P0 IMAD.MOV.U32 R3, RZ, RZ, R4 ;  /* 0x000000ffff038224 */ /* 0x000fe200078e0004 */
[----:B--2---:R-:W-:-:S03]  /*14cb0*/  ISETP.GE.AND P5, PT, R19, c[0x0][0x3c8], PT ;  /* 0x0000f20013007a0c */ /* 0x004fc60003fa6270 */
[----:B------:R-:W-:Y:S01]  /*14cc0*/  @!P0 IMAD.WIDE R6, R6, 0x4, R2 ;  /* 0x0000000406068825 */ /* 0x000fe200078e0202 */
[C---:B------:R-:W-:Y:S02]  /*14cd0*/  @!P1 LEA R2, P3, R8.reuse, R0, 0x2 ;  /* 0x0000000008029211 */ /* 0x040fe400078610ff */
[----:B------:R-:W-:Y:S02]  /*14ce0*/  ISETP.GE.AND P4, PT, R17, c[0x0][0x3c8], PT ;  /* 0x0000f20011007a0c */ /* 0x000fe40003f86270 */
[----:B------:R2:W-:Y:S01]  /*14cf0*/  @!P0 ST.E.64 [R6.64], R64 ;  /* 0x0000004006008985 */ /* 0x0005e2000c101b08 */
[----:B------:R-:W-:Y:S02]  /*14d00*/  @!P1 LEA.HI.X R3, R8, R4, R9, 0x2, P3 ;  /* 0x0000000408039211 */ /* 0x000fe400018f1409 */
[----:B------:R-:W-:Y:S02]  /*14d10*/  @!P2 LEA R8, P0, R21, R0, 0x2 ;  /* 0x000000001508a211 */ /* 0x000fe400078010ff */
[----:B------:R-:W-:-:S02]  /*14d20*/  ISETP.GE.AND P3, PT, R15, c[0x0][0x3c8], PT ;  /* 0x0000f2000f007a0c */ /* 0x000fc40003f66270 */
[----:B------:R-:W-:Y:S01]  /*14d30*/  @!P2 LEA.HI.X R9, R21, R4, R22, 0x2, P0 ;  /* 0x000000041509a211 */ /* 0x000fe200000f1416 */
[----:B------:R3:W-:Y:S04]  /*14d40*/  @!P1 ST.E.64 [R2.64], R66 ;  /* 0x0000004202009985 */ /* 0x0007e8000c101b08 */
[----:B------:R4:W-:Y:S01]  /*14d50*/  @!P2 ST.E.64 [R8.64], R68 ;  /* 0x000000440800a985 */ /* 0x0009e2000c101b08 */
[----:B------:R-:W-:Y:S02]  /*14d60*/  ISETP.GE.AND P2, PT, R13, c[0x0][0x3c8], PT ;  /* 0x0000f2000d007a0c */ /* 0x000fe40003f46270 */
[----:B------:R-:W-:Y:S02]  /*14d70*/  ISETP.GE.AND P1, PT, R10, c[0x0][0x3c8], PT ;  /* 0x0000f2000a007a0c */ /* 0x000fe40003f26270 */
[----:B--2---:R-:W-:-:S04]  /*14d80*/  @!P5 LEA R6, P0, R19, R0, 0x2 ;  /* 0x000000001306d211 */ /* 0x004fc800078010ff */
[----:B------:R-:W-:Y:S02]  /*14d90*/  @!P5 LEA.HI.X R7, R19, R4, R20, 0x2, P0 ;  /* 0x000000041307d211 */ /* 0x000fe400000f1414 */
[----:B---3--:R-:W-:-:S04]  /*14da0*/  @!P4 LEA R2, P0, R17, R0, 0x2 ;  /* 0x000000001102c211 */ /* 0x008fc800078010ff */
[----:B------:R-:W-:Y:S02]  /*14db0*/  @!P4 LEA.HI.X R3, R17, R4, R18, 0x2, P0 ;  /* 0x000000041103c211 */ /* 0x000fe400000f1412 */
[C---:B----4-:R-:W-:Y:S01]  /*14dc0*/  @!P3 LEA R8, P0, R15.reuse, R0, 0x2 ;  /* 0x000000000f08b211 */ /* 0x050fe200078010ff */
[----:B------:R2:W-:Y:S03]  /*14dd0*/  @!P5 ST.E.64 [R6.64], R70 ;  /* 0x000000460600d985 */ /* 0x0005e6000c101b08 */
[----:B------:R-:W-:Y:S01]  /*14de0*/  @!P3 LEA.HI.X R9, R15, R4, R16, 0x2, P0 ;  /* 0x000000040f09b211 */ /* 0x000fe200000f1410 */
[----:B------:R3:W-:Y:S04]  /*14df0*/  @!P4 ST.E.64 [R2.64], R60 ;  /* 0x0000003c0200c985 */ /* 0x0007e8000c101b08 */
[----:B------:R4:W-:Y:S01]  /*14e00*/  @!P3 ST.E.64 [R8.64], R74 ;  /* 0x0000004a0800b985 */ /* 0x0009e2000c101b08 */
[----:B--2---:R-:W-:-:S04]  /*14e10*/  @!P2 LEA R6, P0, R13, R0, 0x2 ;  /* 0x000000000d06a211 */ /* 0x004fc800078010ff */
[----:B------:R-:W-:Y:S02]  /*14e20*/  @!P2 LEA.HI.X R7, R13, R4, R14, 0x2, P0 ;  /* 0x000000040d07a211 */ /* 0x000fe400000f140e */
[----:B---3--:R-:W-:-:S04]  /*14e30*/  @!P1 LEA R2, P0, R10, R0, 0x2 ;  /* 0x000000000a029211 */ /* 0x008fc800078010ff */
[----:B------:R-:W-:Y:S01]  /*14e40*/  @!P1 LEA.HI.X R3, R10, R4, R11, 0x2, P0 ;  /* 0x000000040a039211 */ /* 0x000fe200000f140b */
[----:B------:R4:W-:Y:S04]  /*14e50*/  @!P2 ST.E.64 [R6.64], R72 ;  /* 0x000000480600a985 */ /* 0x0009e8000c101b08 */
[----:B------:R4:W-:Y:S04]  /*14e60*/  @!P1 ST.E.64 [R2.64], R58 ;  /* 0x0000003a02009985 */ /* 0x0009e8000c101b08 */
.L_x_368:
[----:B------:R-:W-:Y:S05]  /*14e70*/  BSYNC B0 ;  /* 0x0000000000007941 */ /* 0x000fea0003800000 */
.L_x_367:
[----:B------:R-:W-:Y:S05]  /*14e80*/  BRA.DIV ~URZ, `(.L_x_369) ;  /* 0x000048827f007947 */ /* 0x000fea000b800000 */
[----:B--2---:R2:W1:Y:S04]  /*14e90*/  SHFL.IDX PT, R4, R5, 0x1, 0x1c1f ;  /* 0x003c1f0005047f89 */ /* 0x00446800000e0000 */
[----:B----4-:R2:W4:Y:S02]  /*14ea0*/  SHFL.IDX PT, R0, R12, 0x1, 0x1c1f ;  /* 0x003c1f000c007f89 */ /* 0x01052400000e0000 */
.L_x_450:
        /* <DEDUP_REMOVED lines=22> */
[----:B----4-:R-:W-:-:S03]  /*15010*/  ISETP.GE.AND P4, PT, R10, c[0x0][0x3c8], PT ;  /* 0x0000f2000a007a0c */ /* 0x010fc60003f86270 */
[----:B------:R-:W-:Y:S01]  /*15020*/  @!P1 IMAD.WIDE R6, R23, 0x4, R6 ;  /* 0x0000000417069825 */ /* 0x000fe200078e0206 */
[C---:B------:R-:W-:Y:S02]  /*15030*/  @!P0 LEA R2, P3, R21.reuse, R0, 0x2 ;  /* 0x0000000015028211 */ /* 0x040fe400078610ff */
[----:B------:R-:W-:Y:S02]  /*15040*/  ISETP.GE.AND P5, PT, R8, c[0x0][0x3c8], PT ;  /* 0x0000f20008007a0c */ /* 0x000fe40003fa6270 */
[----:B------:R1:W-:Y:S01]  /*15050*/  @!P1 ST.E.64 [R6.64], R78 ;  /* 0x0000004e06009985 */ /* 0x0003e2000c101b08 */
[----:B------:R-:W-:Y:S02]  /*15060*/  @!P0 LEA.HI.X R3, R21, R4, R22, 0x2, P3 ;  /* 0x0000000415038211 */ /* 0x000fe400018f1416 */
[----:B------:R-:W-:-:S03]  /*15070*/  ISETP.GE.AND P3, PT, R17, c[0x0][0x3c8], PT ;  /* 0x0000f20011007a0c */ /* 0x000fc60003f66270 */
[----:B------:R2:W-:Y:S01]  /*15080*/  @!P0 ST.E.64 [R2.64], R80 ;  /* 0x0000005002008985 */ /* 0x0005e2000c101b08 */
[----:B-1----:R-:W-:-:S04]  /*15090*/  @!P2 LEA R6, P1, R19, R0, 0x2 ;  /* 0x000000001306a211 */ /* 0x002fc800078210ff */
[----:B------:R-:W-:Y:S02]  /*150a0*/  @!P2 LEA.HI.X R7, R19, R4, R20, 0x2, P1 ;  /* 0x000000041307a211 */ /* 0x000fe400008f1414 */
[----:B--2---:R-:W-:-:S03]  /*150b0*/  @!P4 LEA R2, P0, R10, R0, 0x2 ;  /* 0x000000000a02c211 */ /* 0x004fc600078010ff */
[----:B------:R1:W-:Y:S01]  /*150c0*/  @!P2 ST.E.64 [R6.64], R82 ;  /* 0x000000520600a985 */ /* 0x0003e2000c101b08 */
[----:B------:R-:W-:Y:S02]  /*150d0*/  ISETP.GE.AND P2, PT, R15, c[0x0][0x3c8], PT ;  /* 0x0000f2000f007a0c */ /* 0x000fe40003f46270 */
[----:B------:R-:W-:Y:S02]  /*150e0*/  @!P4 LEA.HI.X R3, R10, R4, R11, 0x2, P0 ;  /* 0x000000040a03c211 */ /* 0x000fe400000f140b */
[C---:B------:R-:W-:Y:S02]  /*150f0*/  @!P5 LEA R10, P0, R8.reuse, R0, 0x2 ;  /* 0x00000000080ad211 */ /* 0x040fe400078010ff */
[----:B------:R-:W-:Y:S02]  /*15100*/  ISETP.GE.AND P1, PT, R13, c[0x0][0x3c8], PT ;  /* 0x0000f2000d007a0c */ /* 0x000fe40003f26270 */
[----:B------:R-:W-:Y:S02]  /*15110*/  @!P5 LEA.HI.X R11, R8, R4, R9, 0x2, P0 ;  /* 0x00000004080bd211 */ /* 0x000fe400000f1409 */
[----:B------:R-:W-:-:S04]  /*15120*/  @!P3 LEA R8, P0, R17, R0, 0x2 ;  /* 0x000000001108b211 */ /* 0x000fc800078010ff */
[----:B------:R-:W-:Y:S01]  /*15130*/  @!P3 LEA.HI.X R9, R17, R4, R18, 0x2, P0 ;  /* 0x000000041109b211 */ /* 0x000fe200000f1412 */
[----:B------:R2:W-:Y:S01]  /*15140*/  @!P4 ST.E.64 [R2.64], R94 ;  /* 0x0000005e0200c985 */ /* 0x0005e2000c101b08 */
[----:B-1----:R-:W-:-:S04]  /*15150*/  @!P2 LEA R6, P0, R15, R0, 0x2 ;  /* 0x000000000f06a211 */ /* 0x002fc800078010ff */
[----:B------:R-:W-:Y:S01]  /*15160*/  @!P2 LEA.HI.X R7, R15, R4, R16, 0x2, P0 ;  /* 0x000000040f07a211 */ /* 0x000fe200000f1410 */
[----:B------:R1:W-:Y:S04]  /*15170*/  @!P5 ST.E.64 [R10.64], R132 ;  /* 0x000000840a00d985 */ /* 0x0003e8000c101b08 */
[----:B------:R1:W-:Y:S01]  /*15180*/  @!P3 ST.E.64 [R8.64], R96 ;  /* 0x000000600800b985 */ /* 0x0003e2000c101b08 */
[----:B--2---:R-:W-:-:S04]  /*15190*/  @!P1 LEA R2, P0, R13, R0, 0x2 ;  /* 0x000000000d029211 */ /* 0x004fc800078010ff */
[----:B------:R-:W-:Y:S01]  /*151a0*/  @!P1 LEA.HI.X R3, R13, R4, R14, 0x2, P0 ;  /* 0x000000040d039211 */ /* 0x000fe200000f140e */
[----:B------:R1:W-:Y:S04]  /*151b0*/  @!P2 ST.E.64 [R6.64], R76 ;  /* 0x0000004c0600a985 */ /* 0x0003e8000c101b08 */
[----:B------:R1:W-:Y:S04]  /*151c0*/  @!P1 ST.E.64 [R2.64], R62 ;  /* 0x0000003e02009985 */ /* 0x0003e8000c101b08 */
.L_x_371:
[----:B------:R-:W-:Y:S05]  /*151d0*/  BSYNC B0 ;  /* 0x0000000000007941 */ /* 0x000fea0003800000 */
.L_x_370:
[----:B------:R-:W-:Y:S05]  /*151e0*/  BRA.DIV ~URZ, `(.L_x_372) ;  /* 0x000045f27f007947 */ /* 0x000fea000b800000 */
[----:B-1----:R1:W2:Y:S02]  /*151f0*/  SHFL.IDX PT, R4, R5, 0x2, 0x1c1f ;  /* 0x005c1f0005047f89 */ /* 0x0022a400000e0000 */
.L_x_451:
[----:B------:R-:W-:Y:S05]  /*15200*/  BRA.DIV ~URZ, `(.L_x_373) ;  /* 0x000046427f007947 */ /* 0x000fea000b800000 */
[----:B----4-:R4:W1:Y:S02]  /*15210*/  SHFL.IDX PT, R0, R12, 0x2, 0x1c1f ;  /* 0x005c1f000c007f89 */ /* 0x01086400000e0000 */
.L_x_452:
[----:B------:R-:W5:Y:S01]  /*15220*/  LDL R2, [R1+0x78] ;  /* 0x0000780001027983 */ /* 0x000f620000100800 */
[----:B------:R-:W-:Y:S01]  /*15230*/  BSSY B0, `(.L_x_374) ;  /* 0x0000033000007945 */ /* 0x000fe20003800000 */
[----:B-----5:R-:W-:-:S13]  /*15240*/  LOP3.LUT P0, RZ, R2, 0x1, RZ, 0xc0, !PT ;  /* 0x0000000102ff7812 */ /* 0x020fda000780c0ff */
        /* <DEDUP_REMOVED lines=18> */
[----:B----4-:R-:W-:Y:S02]  /*15370*/  ISETP.GE.AND P4, PT, R21, c[0x0][0x3c8], PT ;  /* 0x0000f20015007a0c */ /* 0x010fe40003f86270 */
[----:B--2---:R-:W-:-:S07]  /*15380*/  ISETP.GE.AND P5, PT, R10, c[0x0][0x3c8], PT ;  /* 0x0000f2000a007a0c */ /* 0x004fce0003fa6270 */
[----:B-1----:R-:W-:Y:S02]  /*15390*/  @!P1 IMAD.MOV.U32 R6, RZ, RZ, R0 ;  /* 0x000000ffff069224 */ /* 0x002fe400078e0000 */
[----:B------:R-:W-:Y:S01]  /*153a0*/  @!P1 IMAD.MOV.U32 R7, RZ, RZ, R4 ;  /* 0x000000ffff079224 */ /* 0x000fe200078e0004 */
[----:B------:R-:W-:-:S03]  /*153b0*/  @!P0 LEA R2, P2, R23, R0, 0x2 ;  /* 0x0000000017028211 */ /* 0x000fc600078410ff */
[----:B------:R-:W-:Y:S01]  /*153c0*/  @!P1 IMAD.WIDE R8, R8, 0x4, R6 ;  /* 0x0000000408089825 */ /* 0x000fe200078e0206 */
[----:B------:R-:W-:Y:S02]  /*153d0*/  @!P0 LEA.HI.X R3, R23, R4, R24, 0x2, P2 ;  /* 0x0000000417038211 */ /* 0x000fe400010f1418 */
[----:B------:R-:W-:Y:S02]  /*153e0*/  ISETP.GE.AND P2, PT, R17, c[0x0][0x3c8], PT ;  /* 0x0000f20011007a0c */ /* 0x000fe40003f46270 */
[----:B------:R-:W-:Y:S01]  /*153f0*/  @!P1 ST.E.64 [R8.64], R42 ;  /* 0x0000002a08009985 */ /* 0x000fe2000c101b08 */
[----:B------:R-:W-:Y:S02]  /*15400*/  @!P4 LEA R6, P6, R21, R0, 0x2 ;  /* 0x000000001506c211 */ /* 0x000fe400078c10ff */
[----:B------:R-:W-:Y:S01]  /*15410*/  ISETP.GE.AND P3, PT, R19, c[0x0][0x3c8], PT ;  /* 0x0000f20013007a0c */ /* 0x000fe20003f66270 */
[----:B------:R1:W-:Y:S01]  /*15420*/  @!P0 ST.E.64 [R2.64], R32 ;  /* 0x0000002002008985 */ /* 0x0003e2000c101b08 */
[----:B------:R-:W-:-:S02]  /*15430*/  ISETP.GE.AND P1, PT, R15, c[0x0][0x3c8], PT ;  /* 0x0000f2000f007a0c */ /* 0x000fc40003f26270 */
[----:B------:R-:W-:Y:S02]  /*15440*/  ISETP.GE.AND P0, PT, R13, c[0x0][0x3c8], PT ;  /* 0x0000f2000d007a0c */ /* 0x000fe40003f06270 */
[----:B------:R-:W-:-:S05]  /*15450*/  @!P4 LEA.HI.X R7, R21, R4, R22, 0x2, P6 ;  /* 0x000000041507c211 */ /* 0x000fca00030f1416 */
[----:B------:R2:W-:Y:S01]  /*15460*/  @!P4 ST.E.64 [R6.64], R34 ;  /* 0x000000220600c985 */ /* 0x0005e2000c101b08 */
[CC--:B-1----:R-:W-:Y:S02]  /*15470*/  @!P5 LEA R2, P6, R10.reuse, R0.reuse, 0x2 ;  /* 0x000000000a02d211 */ /* 0x0c2fe400078c10ff */
[----:B------:R-:W-:Y:S02]  /*15480*/  @!P2 LEA R8, P4, R17, R0, 0x2 ;  /* 0x000000001108a211 */ /* 0x000fe400078810ff */
[----:B------:R-:W-:Y:S02]  /*15490*/  @!P5 LEA.HI.X R3, R10, R4, R11, 0x2, P6 ;  /* 0x000000040a03d211 */ /* 0x000fe400030f140b */
[----:B------:R-:W-:Y:S02]  /*154a0*/  @!P3 LEA R10, P6, R19, R0, 0x2 ;  /* 0x00000000130ab211 */ /* 0x000fe400078c10ff */
[-C--:B------:R-:W-:Y:S01]  /*154b0*/  @!P2 LEA.HI.X R9, R17, R4.reuse, R18, 0x2, P4 ;  /* 0x000000041109a211 */ /* 0x080fe200020f1412 */
[----:B------:R1:W-:Y:S01]  /*154c0*/  @!P5 ST.E.64 [R2.64], R36 ;  /* 0x000000240200d985 */ /* 0x0003e2000c101b08 */
[----:B------:R-:W-:-:S02]  /*154d0*/  @!P3 LEA.HI.X R11, R19, R4, R20, 0x2, P6 ;  /* 0x00000004130bb211 */ /* 0x000fc400030f1414 */
[----:B--2---:R-:W-:-:S04]  /*154e0*/  @!P1 LEA R6, P5, R15, R0, 0x2 ;  /* 0x000000000f069211 */ /* 0x004fc800078a10ff */
[----:B------:R-:W-:Y:S01]  /*154f0*/  @!P1 LEA.HI.X R7, R15, R4, R16, 0x2, P5 ;  /* 0x000000040f079211 */ /* 0x000fe200028f1410 */
[----:B------:R2:W-:Y:S04]  /*15500*/  @!P3 ST.E.64 [R10.64], R52 ;  /* 0x000000340a00b985 */ /* 0x0005e8000c101b08 */
[----:B------:R2:W-:Y:S04]  /*15510*/  @!P2 ST.E.64 [R8.64], R48 ;  /* 0x000000300800a985 */ /* 0x0005e8000c101b08 */
[----:B------:R2:W-:Y:S01]  /*15520*/  @!P1 ST.E.64 [R6.64], R38 ;  /* 0x0000002606009985 */ /* 0x0005e2000c101b08 */
[----:B-1----:R-:W-:-:S04]  /*15530*/  @!P0 LEA R2, P4, R13, R0, 0x2 ;  /* 0x000000000d028211 */ /* 0x002fc800078810ff */
[----:B------:R-:W-:-:S05]  /*15540*/  @!P0 LEA.HI.X R3, R13, R4, R14, 0x2, P4 ;  /* 0x000000040d038211 */ /* 0x000fca00020f140e */
[----:B------:R2:W-:Y:S04]  /*15550*/  @!P0 ST.E.64 [R2.64], R26 ;  /* 0x0000001a02008985 */ /* 0x0005e8000c101b08 */
.L_x_375:
[----:B------:R-:W-:Y:S05]  /*15560*/  BSYNC B0 ;  /* 0x0000000000007941 */ /* 0x000fea0003800000 */
.L_x_374:
[----:B------:R-:W-:Y:S05]  /*15570*/  BRA.DIV ~URZ, `(.L_x_376) ;  /* 0x000043427f007947 */ /* 0x000fea000b800000 */
[----:B--2---:R2:W3:Y:S04]  /*15580*/  SHFL.IDX PT, R4, R5, 0x3, 0x1c1f ;  /* 0x007c1f0005047f89 */ /* 0x0044e800000e0000 */
[----:B-1----:R2:W1:Y:S02]  /*15590*/  SHFL.IDX PT, R0, R12, 0x3, 0x1c1f ;  /* 0x007c1f000c007f89 */ /* 0x00246400000e0000 */
.L_x_453:
[----:B------:R-:W5:Y:S02]  /*155a0*/  LDL R2, [R1+0x78] ;  /* 0x0000780001027983 */ /* 0x000f640000100800 */
[----:B-----5:R-:W-:-:S13]  /*155b0*/  LOP3.LUT P0, RZ, R2, 0x2, RZ, 0xc0, !PT ;  /* 0x0000000202ff7812 */ /* 0x020fda000780c0ff */
[----:B------:R-:W-:Y:S05]  /*155c0*/  @P0 BRA `(.L_x_364) ;  /* 0x00000f4000000947 */ /* 0x000fea0003800000 */
[----:B------:R-:W5:Y:S04]  /*155d0*/  LDL R6, [R1+0x7c] ;  /* 0x00007c0001067983 */ /* 0x000f680000100800 */
[----:B--2---:R-:W2:Y:S04]  /*155e0*/  LDL R10, [R1+0x74] ;  /* 0x00007400010a7983 */ /* 0x004ea80000100800 */
[----:B----4-:R-:W4:Y:S04]  /*155f0*/  LDL R18, [R1+0x6c] ;  /* 0x00006c0001127983 */ /* 0x010f280000100800 */
[----:B---3--:R-:W3:Y:S04]  /*15600*/  LDL R8, [R1+0x70] ;  /* 0x0000700001087983 */ /* 0x008ee80000100800 */
[----:B------:R-:W3:Y:S04]  /*15610*/  LDL R11, [R1+0xc0] ;  /* 0x0000c000010b7983 */ /* 0x000ee80000100800 */
        /* <DEDUP_REMOVED lines=8> */
[----:B------:R-:W3:Y:S01]  /*156a0*/  LDL R5, [R1+0x5c] ;  /* 0x00005c0001057983 */ /* 0x000ee20000100800 */
[----:B-----5:R-:W-:-:S02]  /*156b0*/  ISETP.GE.AND P0, PT, R6, c[0x0][0x3c8], PT ;  /* 0x0000f20006007a0c */ /* 0x020fc40003f06270 */
[----:B--2---:R-:W-:-:S11]  /*156c0*/  ISETP.GE.AND P5, PT, R10, c[0x0][0x3c8], PT ;  /* 0x0000f2000a007a0c */ /* 0x004fd60003fa6270 */
[----:B-1----:R-:W-:Y:S02]  /*156d0*/  @!P0 IMAD.MOV.U32 R2, RZ, RZ, R0 ;  /* 0x000000ffff028224 */ /* 0x002fe400078e0000 */
[----:B------:R-:W-:Y:S01]  /*156e0*/  @!P0 IMAD.MOV.U32 R3, RZ, RZ, R4 ;  /* 0x000000ffff038224 */ /* 0x000fe200078e0004 */
[----:B----4-:R-:W-:-:S03]  /*156f0*/  ISETP.GE.AND P3, PT, R18, c[0x0][0x3c8], PT ;  /* 0x0000f20012007a0c */ /* 0x010fc60003f66270 */
[----:B------:R-:W-:Y:S01]  /*15700*/  @!P0 IMAD.WIDE R2, R6, 0x4, R2 ;  /* 0x0000000406028825 */ /* 0x000fe200078e0202 */
[----:B---3--:R-:W-:-:S04]  /*15710*/  ISETP.GE.AND P4, PT, R8, c[0x0][0x3c8], PT ;  /* 0x0000f20008007a0c */ /* 0x008fc80003f86270 */
[----:B------:R1:W-:Y:S01]  /*15720*/  @!P0 ST.E.64 [R2.64], R30 ;  /* 0x0000001e02008985 */ /* 0x0003e2000c101b08 */
[----:B------:R-:W-:-:S04]  /*15730*/  @!P5 LEA R6, P0, R10, R0, 0x2 ;  /* 0x000000000a06d211 */ /* 0x000fc800078010ff */
[----:B------:R-:W-:-:S05]  /*15740*/  @!P5 LEA.HI.X R7, R10, R4, R11, 0x2, P0 ;  /* 0x000000040a07d211 */ /* 0x000fca00000f140b */
[----:B------:R-:W-:Y:S01]  /*15750*/  @!P5 ST.E.64 [R6.64], R44 ;  /* 0x0000002c0600d985 */ /* 0x000fe2000c101b08 */
[-C--:B------:R-:W-:Y:S02]  /*15760*/  @!P3 LEA R10, P5, R18, R0.reuse, 0x2 ;  /* 0x00000000120ab211 */ /* 0x080fe400078a10ff */
[----:B------:R-:W-:Y:S02]  /*15770*/  ISETP.GE.AND P2, PT, R16, c[0x0][0x3c8], PT ;  /* 0x0000f20010007a0c */ /* 0x000fe40003f46270 */
[----:B------:R-:W-:Y:S02]  /*15780*/  ISETP.GE.AND P1, PT, R14, c[0x0][0x3c8], PT ;  /* 0x0000f2000e007a0c */ /* 0x000fe40003f26270 */
[----:B------:R-:W-:Y:S02]  /*15790*/  ISETP.GE.AND P0, PT, R12, c[0x0][0x3c8], PT ;  /* 0x0000f2000c007a0c */ /* 0x000fe40003f06270 */
[----:B-1----:R-:W-:-:S04]  /*157a0*/  @!P4 LEA R2, P6, R8, R0, 0x2 ;  /* 0x000000000802c211 */ /* 0x002fc800078c10ff */
[----:B------:R-:W-:-:S05]  /*157b0*/  @!P4 LEA.HI.X R3, R8, R4, R9, 0x2, P6 ;  /* 0x000000040803c211 */ /* 0x000fca00030f1409 */
[----:B------:R1:W-:Y:S01]  /*157c0*/  @!P4 ST.E.64 [R2.64], R46 ;  /* 0x0000002e0200c985 */ /* 0x0003e2000c101b08 */
[----:B------:R-:W-:-:S04]  /*157d0*/  @!P2 LEA R8, P6, R16, R0, 0x2 ;  /* 0x000000001008a211 */ /* 0x000fc800078c10ff */
[----:B------:R-:W-:Y:S02]  /*157e0*/  @!P2 LEA.HI.X R9, R16, R4, R17, 0x2, P6 ;  /* 0x000000041009a211 */ /* 0x000fe400030f1411 */
[----:B-1----:R-:W-:-:S04]  /*157f0*/  P2R R2, PR, RZ, 0x20 ;  /* 0x00000020ff027803 */ /* 0x002fc80000000000 */
[----:B------:R-:W-:Y:S02]  /*15800*/  ISETP.NE.AND P4, PT, R2, RZ, PT ;  /* 0x000000ff0200720c */ /* 0x000fe40003f85270 */
[----:B------:R-:W-:Y:S02]  /*15810*/  @!P1 LEA R6, P5, R14, R0, 0x2 ;  /* 0x000000000e069211 */ /* 0x000fe400078a10ff */
[----:B------:R-:W-:Y:S02]  /*15820*/  @!P3 LEA.HI.X R11, R18, R4, R19, 0x2, P4 ;  /* 0x00000004120bb211 */ /* 0x000fe400020f1413 */
[----:B------:R-:W-:Y:S02]  /*15830*/  @!P0 LEA R2, P4, R12, R0, 0x2 ;  /* 0x000000000c028211 */ /* 0x000fe400078810ff */
[-C--:B------:R-:W-:Y:S02]  /*15840*/  @!P1 LEA.HI.X R7, R14, R4.reuse, R15, 0x2, P5 ;  /* 0x000000040e079211 */ /* 0x080fe400028f140f */
[----:B------:R-:W-:Y:S01]  /*15850*/  @!P0 LEA.HI.X R3, R12, R4, R13, 0x2, P4 ;  /* 0x000000040c038211 */ /* 0x000fe200020f140d */
[----:B------:R1:W-:Y:S04]  /*15860*/  @!P3 ST.E.64 [R10.64], R56 ;  /* 0x000000380a00b985 */ /* 0x0003e8000c101b08 */
[----:B------:R1:W-:Y:S04]  /*15870*/  @!P2 ST.E.64 [R8.64], R54 ;  /* 0x000000360800a985 */ /* 0x0003e8000c101b08 */
[----:B------:R1:W-:Y:S04]  /*15880*/  @!P1 ST.E.64 [R6.64], R50 ;  /* 0x0000003206009985 */ /* 0x0003e8000c101b08 */
[----:B------:R1:W-:Y:S01]  /*15890*/  @!P0 ST.E.64 [R2.64], R40 ;  /* 0x0000002802008985 */ /* 0x0003e2000c101b08 */
[----:B------:R-:W-:-:S13]  /*158a0*/  ISETP.GE.AND P0, PT, R5, c[0x0][0x3c8], PT ;  /* 0x0000f20005007a0c */ /* 0x000fda0003f06270 */
[----:B------:R-:W-:Y:S05]  /*158b0*/  @P0 BRA `(.L_x_364) ;  /* 0x00000c5000000947 */ /* 0x000fea0003800000 */
[----:B------:R-:W2:Y:S01]  /*158c0*/  LDL R12, [R1+0xa8] ;  /* 0x0000a800010c7983 */ /* 0x000ea20000100800 */
[----:B-1----:R-:W-:-:S04]  /*158d0*/  LEA R2, P0, R5, R0, 0x2 ;  /* 0x0000000005027211 */ /* 0x002fc800078010ff */
[----:B--2---:R-:W-:-:S05]  /*158e0*/  LEA.HI.X R3, R5, R4, R12, 0x2, P0 ;  /* 0x0000000405037211 */ /* 0x004fca00000f140c */
[----:B------:R1:W-:Y:S01]  /*158f0*/  ST.E.64 [R2.64], R28 ;  /* 0x0000001c02007985 */ /* 0x0003e2000c101b08 */
[----:B------:R-:W-:Y:S05]  /*15900*/  BRA `(.L_x_364) ;  /* 0x00000c0000007947 */ /* 0x000fea0003800000 */
.L_x_349:
[----:B------:R-:W3:Y:S04]  /*15910*/  LDL.LU R0, [R1+0x50] ;  /* 0x0000500001007983 */ /* 0x000ee80000300800 */
[----:B------:R-:W4:Y:S01]  /*15920*/  LDL.LU R7, [R1+0x54] ;  /* 0x0000540001077983 */ /* 0x000f220000300800 */
[----:B------:R-:W-:Y:S02]  /*15930*/  ISETP.NE.U32.AND P0, PT, RZ, c[0x0][0x508], PT ;  /* 0x00014200ff007a0c */ /* 0x000fe40003f05070 */
[----:B------:R-:W-:Y:S01]  /*15940*/  ISETP.NE.U32.AND P3, PT, RZ, c[0x0][0x500], PT ;  /* 0x00014000ff007a0c */ /* 0x000fe20003f65070 */
[----:B--2---:R-:W2:Y:S01]  /*15950*/  LDL.LU R6, [R1+0x84] ;  /* 0x0000840001067983 */ /* 0x004ea20000300800 */
[----:B------:R-:W-:Y:S01]  /*15960*/  ISETP.NE.AND.EX P2, PT, RZ, c[0x0][0x50c], PT, P0 ;  /* 0x00014300ff007a0c */ /* 0x000fe20003f45300 */
[----:B------:R-:W-:Y:S01]  /*15970*/  IMAD.MOV.U32 R19, RZ, RZ, c[0x0][0x388] ;  /* 0x0000e200ff137624 */ /* 0x000fe200078e00ff */
[----:B------:R-:W-:-:S02]  /*15980*/  ISETP.NE.AND.EX P3, PT, RZ, c[0x0][0x504], PT, P3 ;  /* 0x00014100ff007a0c */ /* 0x000fc40003f65330 */
[----:B---3--:R-:W-:-:S09]  /*15990*/  IADD3 R2, P1, R0, c[0x0][0x500], RZ ;  /* 0x0001400000027a10 */ /* 0x008fd20007f3e0ff */
[----:B------:R-:W-:Y:S01]  /*159a0*/  @P2 IADD3 R4, P0, R0, c[0x0][0x508], RZ ;  /* 0x0001420000042a10 */ /* 0x000fe20007f1e0ff */
[----:B------:R-:W-:Y:S01]  /*159b0*/  IMAD.MOV.U32 R0, RZ, RZ, RZ ;  /* 0x000000ffff007224 */ /* 0x000fe200078e00ff */
[C---:B----4-:R-:W-:Y:S02]  /*159c0*/  IADD3.X R3, R7.reuse, c[0x0][0x504], RZ, P1, !PT ;  /* 0x0001410007037a10 */ /* 0x050fe40000ffe4ff */
[----:B------:R-:W-:-:S03]  /*159d0*/  @P2 IADD3.X R5, R7, c[0x0][0x50c], RZ, P0, !PT ;  /* 0x0001430007052a10 */ /* 0x000fc600007fe4ff */
[----:B------:R1:W5:Y:S04]  /*159e0*/  @P3 LDG.E R0, [R2.64] ;  /* 0x0000000802003981 */ /* 0x000368000c1e1900 */
[----:B------:R1:W5:Y:S01]  /*159f0*/  @P2 LDG.E R19, [R4.64] ;  /* 0x0000000804132981 */ /* 0x000362000c1e1900 */
[----:B--2---:R-:W-:-:S04]  /*15a00*/  ISETP.NE.AND P0, PT, R6, RZ, PT ;  /* 0x000000ff0600720c */ /* 0x004fc80003f05270 */
[----:B------:R-:W-:Y:S01]  /*15a10*/  SEL R18, R6, c[0x0][0x3d4], P0 ;  /* 0x0000f50006127a07 */ /* 0x000fe20000000000 */
[----:B------:R-:W-:Y:S05]  /*15a20*/  @P2 BRA `(.L_x_377) ;  /* 0x0000004000002947 */ /* 0x000fea0003800000 */
[----:B------:R-:W-:Y:S05]  /*15a30*/  @!P3 BRA `(.L_x_377) ;  /* 0x000000300000b947 */ /* 0x000fea0003800000 */
[----:B-1----:R1:W2:Y:S04]  /*15a40*/  LDG.E R4, [R2.64] ;  /* 0x0000000802047981 */ /* 0x0022a8000c1e1900 */
[----:B-1----:R-:W2:Y:S02]  /*15a50*/  LDG.E R2, [R2.64+0x4] ;  /* 0x0000040802027981 */ /* 0x002ea4000c1e1900 */
[----:B--2--5:R-:W-:Y:S02]  /*15a60*/  IADD3 R19, -R4, R2, RZ ;  /* 0x0000000204137210 */ /* 0x024fe40007ffe1ff */
.L_x_377:
        /* <DEDUP_REMOVED lines=31> */
[----:B------:R-:W-:-:S04]  /*15c60*/  IMAD.WIDE.U32 R6, R6, R8, RZ ;  /* 0x0000000806067225 */ /* 0x000fc800078e00ff */
[----:B------:R-:W-:Y:S01]  /*15c70*/  IMAD.IADD R11, R7, 0x1, R11 ;  /* 0x00000001070b7824 */ /* 0x000fe200078e020b */
[----:B------:R-:W-:Y:S01]  /*15c80*/  IADD3 R7, R5, R10, RZ ;  /* 0x0000000a05077210 */ /* 0x000fe20007ffe0ff */
[----:B------:R-:W-:-:S05]  /*15c90*/  @P0 IMAD.HI.U32 R20, R16, c[0x0][0x4ec], RZ ;  /* 0x00013b0010140a27 */ /* 0x000fca00078e00ff */
[----:B------:R-:W-:Y:S02]  /*15ca0*/  @P0 SHF.R.U32.HI R2, RZ, c[0x0][0x4f0], R20 ;  /* 0x00013c00ff020a19 */ /* 0x000fe40000011614 */
[----:B------:R-:W-:-:S03]  /*15cb0*/  IADD3 R20, P1, P0, R4, R6, R0 ;  /* 0x0000000604147210 */ /* 0x000fc6000783e000 */
[----:B------:R-:W-:Y:S01]  /*15cc0*/  IMAD.MOV R6, RZ, RZ, -R2 ;  /* 0x000000ffff067224 */ /* 0x000fe200078e0a02 */
[----:B------:R-:W-:Y:S02]  /*15cd0*/  IADD3.X R11, R7, R11, R17, P1, P0 ;  /* 0x0000000b070b7210 */ /* 0x000fe40000fe0411 */
[----:B--2---:R-:W-:-:S05]  /*15ce0*/  SEL R3, R22, RZ, P2 ;  /* 0x000000ff16037207 */ /* 0x004fca0001000000 */
[-C--:B-----5:R-:W-:Y:S02]  /*15cf0*/  IMAD R10, R15, R3.reuse, RZ ;  /* 0x000000030f0a7224 */ /* 0x0a0fe400078e02ff */
[----:B------:R-:W-:-:S04]  /*15d00*/  IMAD.WIDE.U32 R4, R14, R3, RZ ;  /* 0x000000030e047225 */ /* 0x000fc800078e00ff */
[----:B------:R-:W-:Y:S01]  /*15d10*/  IMAD R3, R6, c[0x0][0x4e8], R16 ;  /* 0x00013a0006037a24 */ /* 0x000fe200078e0210 */
[----:B------:R-:W-:Y:S02]  /*15d20*/  IADD3 R7, R5, R10, RZ ;  /* 0x0000000a05077210 */ /* 0x000fe40007ffe0ff */
[----:B------:R-:W-:Y:S02]  /*15d30*/  IADD3 R4, P1, P0, R2, R20, R4 ;  /* 0x0000001402047210 */ /* 0x000fe4000783e004 */
[----:B------:R-:W-:Y:S01]  /*15d40*/  SHF.R.S32.HI R5, RZ, 0x1f, R2 ;  /* 0x0000001fff057819 */ /* 0x000fe20000011402 */
[----:B------:R-:W-:Y:S01]  /*15d50*/  IMAD R2, R13, R3, RZ ;  /* 0x000000030d027224 */ /* 0x000fe200078e02ff */
[----:B------:R-:W-:Y:S02]  /*15d60*/  SHF.R.S32.HI R6, RZ, 0x1f, R3 ;  /* 0x0000001fff067819 */ /* 0x000fe40000011403 */
[----:B------:R-:W-:Y:S01]  /*15d70*/  IADD3.X R5, R5, R11, R7, P1, P0 ;  /* 0x0000000b05057210 */ /* 0x000fe20000fe0407 */
[----:B------:R-:W-:-:S02]  /*15d80*/  IMAD.MOV.U32 R7, RZ, RZ, c[0x0][0x4a8] ;  /* 0x00012a00ff077624 */ /* 0x000fc400078e00ff */
[C---:B------:R-:W-:Y:S02]  /*15d90*/  IMAD R6, R12.reuse, R6, R2 ;  /* 0x000000060c067224 */ /* 0x040fe400078e0202 */
        /* <DEDUP_REMOVED lines=9> */
.L_x_379:
[----:B------:R-:W-:Y:S05]  /*15e30*/  BSYNC B0 ;  /* 0x0000000000007941 */ /* 0x000fea0003800000 */
.L_x_378:
[----:B------:R-:W-:-:S13]  /*15e40*/  ISETP.GT.AND P0, PT, R18, 0x1, PT ;  /* 0x000000011200780c */ /* 0x000fda0003f04270 */
[----:B------:R-:W-:Y:S05]  /*15e50*/  @P0 BRA `(.L_x_364) ;  /* 0x000006b000000947 */ /* 0x000fea0003800000 */
[----:B-1----:R-:W2:Y:S04]  /*15e60*/  LDL.LU R2, [R1+0x34] ;  /* 0x0000340001027983 */ /* 0x002ea80000300800 */
[----:B------:R-:W3:Y:S01]  /*15e70*/  LDL R5, [R1] ;  /* 0x0000000001057983 */ /* 0x000ee20000100800 */
[----:B------:R-:W-:Y:S01]  /*15e80*/  IMAD R4, R17, c[0x0][0x3a0], RZ ;  /* 0x0000e80011047a24 */ /* 0x000fe200078e02ff */
[----:B------:R-:W-:Y:S02]  /*15e90*/  ISETP.GE.AND P2, PT, R244, c[0x0][0x3c8], PT ;  /* 0x0000f200f4007a0c */ /* 0x000fe40003f46270 */
[----:B------:R-:W1:Y:S02]  /*15ea0*/  S2R R12, SR_TID.X ;  /* 0x00000000000c7919 */ /* 0x000e640000002100 */
[----:B-1----:R-:W-:-:S04]  /*15eb0*/  SHF.R.S32.HI R11, RZ, 0x1f, R12 ;  /* 0x0000001fff0b7819 */ /* 0x002fc8000001140c */
[----:B------:R-:W-:-:S04]  /*15ec0*/  LEA.HI R11, R11, R12, RZ, 0x3 ;  /* 0x0000000c0b0b7211 */ /* 0x000fc800078f18ff */
[----:B------:R-:W-:Y:S02]  /*15ed0*/  SHF.R.S32.HI R11, RZ, 0x3, R11 ;  /* 0x00000003ff0b7819 */ /* 0x000fe4000001140b */
[----:B--2---:R-:W-:Y:S02]  /*15ee0*/  MOV R10, R2 ;  /* 0x00000002000a7202 */ /* 0x004fe40000000f00 */
[----:B------:R-:W-:-:S04]  /*15ef0*/  MOV R2, c[0x0][0x4e8] ;  /* 0x00013a0000027a02 */ /* 0x000fc80000000f00 */
[----:B------:R-:W-:Y:S01]  /*15f00*/  ISETP.NE.AND P0, PT, R2, 0x1, PT ;  /* 0x000000010200780c */ /* 0x000fe20003f05270 */
[----:B------:R-:W-:-:S04]  /*15f10*/  IMAD.WIDE.U32 R2, R0, c[0x0][0x3a0], RZ ;  /* 0x0000e80000027a25 */ /* 0x000fc800078e00ff */
[----:B------:R-:W-:Y:S01]  /*15f20*/  IMAD R0, R0, c[0x0][0x3a4], R4 ;  /* 0x0000e90000007a24 */ /* 0x000fe200078e0204 */
[----:B---3--:R-:W-:Y:S01]  /*15f30*/  LEA R4, R10, R5, 0x7 ;  /* 0x000000050a047211 */ /* 0x008fe200078e38ff */
[----:B------:R-:W-:-:S03]  /*15f40*/  IMAD R5, R21, c[0x0][0x3f0], RZ ;  /* 0x0000fc0015057a24 */ /* 0x000fc600078e02ff */
[----:B------:R-:W-:Y:S01]  /*15f50*/  IADD3 R3, R3, R0, RZ ;  /* 0x0000000003037210 */ /* 0x000fe20007ffe0ff */
[----:B------:R-:W-:Y:S02]  /*15f60*/  IMAD.MOV.U32 R0, RZ, RZ, R4 ;  /* 0x000000ffff007224 */ /* 0x000fe400078e0004 */
[----:B------:R-:W-:-:S04]  /*15f70*/  @P0 IMAD.HI.U32 R6, R4, c[0x0][0x4ec], RZ ;  /* 0x00013b0004060a27 */ /* 0x000fc800078e00ff */
[----:B------:R-:W-:Y:S01]  /*15f80*/  IMAD.WIDE.U32 R2, R8, c[0x0][0x3e8], R2 ;  /* 0x0000fa0008027a25 */ /* 0x000fe200078e0002 */
[----:B------:R-:W-:-:S03]  /*15f90*/  @P0 SHF.R.U32.HI R0, RZ, c[0x0][0x4f0], R6 ;  /* 0x00013c00ff000a19 */ /* 0x000fc60000011606 */
[----:B------:R-:W-:Y:S01]  /*15fa0*/  IMAD R3, R8, c[0x0][0x3ec], R3 ;  /* 0x0000fb0008037a24 */ /* 0x000fe200078e0203 */
[----:B------:R-:W-:Y:S01]  /*15fb0*/  SHF.R.S32.HI R6, RZ, 0x1f, R0 ;  /* 0x0000001fff067819 */ /* 0x000fe20000011400 */
[C---:B------:R-:W-:Y:S01]  /*15fc0*/  IMAD R7, R9.reuse, c[0x0][0x3f4], R5 ;  /* 0x0000fd0009077a24 */ /* 0x040fe200078e0205 */
[----:B------:R-:W-:Y:S01]  /*15fd0*/  IADD3 R5, -R0, RZ, RZ ;  /* 0x000000ff00057210 */ /* 0x000fe20007ffe1ff */
[----:B------:R-:W-:-:S04]  /*15fe0*/  IMAD.WIDE.U32 R2, R9, c[0x0][0x3f0], R2 ;  /* 0x0000fc0009027a25 */ /* 0x000fc800078e0002 */
[----:B------:R-:W-:Y:S01]  /*15ff0*/  IMAD R6, R6, c[0x0][0x3e0], RZ ;  /* 0x0000f80006067a24 */ /* 0x000fe200078e02ff */
[----:B------:R-:W-:Y:S01]  /*16000*/  IADD3 R3, R3, R7, RZ ;  /* 0x0000000703037210 */ /* 0x000fe20007ffe0ff */
[----:B------:R-:W-:Y:S02]  /*16010*/  IMAD R4, R5, c[0x0][0x4e8], R4 ;  /* 0x00013a0005047a24 */ /* 0x000fe400078e0204 */
[C---:B------:R-:W-:Y:S02]  /*16020*/  IMAD R6, R0.reuse, c[0x0][0x3e4], R6 ;  /* 0x0000f90000067a24 */ /* 0x040fe400078e0206 */
[----:B------:R-:W-:Y:S01]  /*16030*/  IMAD.WIDE.U32 R2, R0, c[0x0][0x3e0], R2 ;  /* 0x0000f80000027a25 */ /* 0x000fe200078e0002 */
[----:B------:R-:W-:-:S03]  /*16040*/  SHF.R.S32.HI R0, RZ, 0x1f, R4 ;  /* 0x0000001fff007819 */ /* 0x000fc60000011404 */
[----:B------:R-:W-:Y:S02]  /*16050*/  IMAD.IADD R3, R3, 0x1, R6 ;  /* 0x0000000103037824 */ /* 0x000fe400078e0206 */
[----:B------:R-:W-:Y:S02]  /*16060*/  IMAD R0, R0, c[0x0][0x3d8], RZ ;  /* 0x0000f60000007a24 */ /* 0x000fe400078e02ff */
[----:B------:R-:W-:-:S04]  /*16070*/  IMAD.WIDE.U32 R2, R4, c[0x0][0x3d8], R2 ;  /* 0x0000f60004027a25 */ /* 0x000fc800078e0002 */
[----:B------:R-:W-:Y:S01]  /*16080*/  IMAD R4, R4, c[0x0][0x3dc], R0 ;  /* 0x0000f70004047a24 */ /* 0x000fe200078e0200 */
[----:B------:R-:W-:Y:S02]  /*16090*/  LEA R6, P0, R2, c[0x0][0x380], 0x1 ;  /* 0x0000e00002067a11 */ /* 0x000fe400078008ff */
[----:B------:R-:W-:Y:S02]  /*160a0*/  LEA R0, R10, R11, 0x7 ;  /* 0x0000000b0a007211 */ /* 0x000fe400078e38ff */
[----:B------:R-:W-:-:S04]  /*160b0*/  IADD3 R4, R3, R4, RZ ;  /* 0x0000000403047210 */ /* 0x000fc80007ffe0ff */
[----:B------:R-:W-:Y:S01]  /*160c0*/  LEA.HI.X R5, R2, c[0x0][0x384], R4, 0x1, P0 ;  /* 0x0000e10002057a11 */ /* 0x000fe200000f0c04 */
[----:B------:R-:W-:Y:S05]  /*160d0*/  BRA.DIV ~URZ, `(.L_x_380) ;  /* 0x000038b27f007947 */ /* 0x000fea000b800000 */
[----:B------:R1:W2:Y:S02]  /*160e0*/  SHFL.IDX PT, R7, R5, RZ, 0x181f ;  /* 0x00181fff05077589 */ /* 0x0002a400000e0000 */
.L_x_454:
[----:B------:R-:W-:Y:S05]  /*160f0*/  BRA.DIV ~URZ, `(.L_x_381) ;  /* 0x000039027f007947 */ /* 0x000fea000b800000 */
[----:B------:R3:W4:Y:S02]  /*16100*/  SHFL.IDX PT, R2, R6, RZ, 0x181f ;  /* 0x00181fff06027589 */ /* 0x00072400000e0000 */
.L_x_455:
[----:B------:R-:W-:-:S05]  /*16110*/  IMAD R4, R19, c[0x0][0x4e8], RZ ;  /* 0x00013a0013047a24 */ /* 0x000fca00078e02ff */
[----:B------:R-:W-:-:S13]  /*16120*/  ISETP.GE.OR P0, PT, R0, R4, P2 ;  /* 0x000000040000720c */ /* 0x000fda0001706670 */
[----:B----4-:R-:W-:-:S04]  /*16130*/  @!P0 LEA R2, P1, R244, R2, 0x1 ;  /* 0x00000002f4028211 */ /* 0x010fc800078208ff */
[----:B--2---:R-:W-:-:S05]  /*16140*/  @!P0 LEA.HI.X R3, R244, R7, R245, 0x1, P1 ;  /* 0x00000007f4038211 */ /* 0x004fca00008f0cf5 */
[----:B------:R2:W-:Y:S01]  /*16150*/  @!P0 ST.E.128 [R2.64], RZ ;  /* 0x000000ff02008985 */ /* 0x0005e2000c101d08 */
[----:B------:R-:W-:Y:S05]  /*16160*/  BRA.DIV ~URZ, `(.L_x_382) ;  /* 0x000039027f007947 */ /* 0x000fea000b800000 */
[----:B------:R4:W1:Y:S04]  /*16170*/  SHFL.IDX PT, R7, R5, 0x1, 0x181f ;  /* 0x00381f0005077f89 */ /* 0x00086800000e0000 */
[----:B--2---:R4:W2:Y:S02]  /*16180*/  SHFL.IDX PT, R2, R6, 0x1, 0x181f ;  /* 0x00381f0006027f89 */ /* 0x0048a400000e0000 */
.L_x_456:
[----:B------:R-:W-:-:S04]  /*16190*/  IADD3 R3, R0, 0x10, RZ ;  /* 0x0000001000037810 */ /* 0x000fc80007ffe0ff */
[----:B------:R-:W-:-:S13]  /*161a0*/  ISETP.GE.OR P0, PT, R3, R4, P2 ;  /* 0x000000040300720c */ /* 0x000fda0001706670 */
[----:B--2---:R-:W-:-:S04]  /*161b0*/  @!P0 LEA R2, P1, R244, R2, 0x1 ;  /* 0x00000002f4028211 */ /* 0x004fc800078208ff */
[----:B-1----:R-:W-:-:S05]  /*161c0*/  @!P0 LEA.HI.X R3, R244, R7, R245, 0x1, P1 ;  /* 0x00000007f4038211 */ /* 0x002fca00008f0cf5 */
[----:B------:R1:W-:Y:S01]  /*161d0*/  @!P0 ST.E.128 [R2.64], RZ ;  /* 0x000000ff02008985 */ /* 0x0003e2000c101d08 */
[----:B------:R-:W-:Y:S05]  /*161e0*/  BRA.DIV ~URZ, `(.L_x_383) ;  /* 0x000039527f007947 */ /* 0x000fea000b800000 */
[----:B------:R2:W1:Y:S02]  /*161f0*/  SHFL.IDX PT, R7, R5, 0x2, 0x181f ;  /* 0x00581f0005077f89 */ /* 0x00046400000e0000 */
.L_x_457:
[----:B------:R-:W-:Y:S05]  /*16200*/  BRA.DIV ~URZ, `(.L_x_384) ;  /* 0x000039a27f007947 */ /* 0x000fea000b800000 */
[----:B-1----:R1:W2:Y:S02]  /*16210*/  SHFL.IDX PT, R2, R6, 0x2, 0x181f ;  /* 0x00581f0006027f89 */ /* 0x0022a400000e0000 */
.L_x_458:
[----:B------:R-:W-:-:S04]  /*16220*/  IADD3 R3, R0, 0x20, RZ ;  /* 0x0000002000037810 */ /* 0x000fc80007ffe0ff */
[----:B------:R-:W-:-:S13]  /*16230*/  ISETP.GE.OR P0, PT, R3, R4, P2 ;  /* 0x000000040300720c */ /* 0x000fda0001706670 */
[----:B--2---:R-:W-:-:S04]  /*16240*/  @!P0 LEA R2, P1, R244, R2, 0x1 ;  /* 0x00000002f4028211 */ /* 0x004fc800078208ff */
[----:B------:R-:W-:-:S05]  /*16250*/  @!P0 LEA.HI.X R3, R244, R7, R245, 0x1, P1 ;  /* 0x00000007f4038211 */ /* 0x000fca00008f0cf5 */
[----:B------:R2:W-:Y:S01]  /*16260*/  @!P0 ST.E.128 [R2.64], RZ ;  /* 0x000000ff02008985 */ /* 0x0005e2000c101d08 */
[----:B------:R-:W-:Y:S05]  /*16270*/  BRA.DIV ~URZ, `(.L_x_385) ;  /* 0x000039a27f007947 */ /* 0x000fea000b800000 */
[----:B------:R1:W2:Y:S04]  /*16280*/  SHFL.IDX PT, R7, R5, 0x3, 0x181f ;  /* 0x00781f0005077f89 */ /* 0x0002a800000e0000 */
[----:B--2---:R1:W2:Y:S02]  /*16290*/  SHFL.IDX PT, R2, R6, 0x3, 0x181f ;  /* 0x00781f0006027f89 */ /* 0x0042a400000e0000 */
.L_x_459:
[----:B------:R-:W-:-:S04]  /*162a0*/  IADD3 R3, R0, 0x30, RZ ;  /* 0x0000003000037810 */ /* 0x000fc80007ffe0ff */
[----:B------:R-:W-:-:S13]  /*162b0*/  ISETP.GE.OR P0, PT, R3, R4, P2 ;  /* 0x000000040300720c */ /* 0x000fda0001706670 */
[----:B--2---:R-:W-:-:S04]  /*162c0*/  @!P0 LEA R2, P1, R244, R2, 0x1 ;  /* 0x00000002f4028211 */ /* 0x004fc800078208ff */
[----:B------:R-:W-:-:S05]  /*162d0*/  @!P0 LEA.HI.X R3, R244, R7, R245, 0x1, P1 ;  /* 0x00000007f4038211 */ /* 0x000fca00008f0cf5 */
[----:B------:R2:W-:Y:S01]  /*162e0*/  @!P0 ST.E.128 [R2.64], RZ ;  /* 0x000000ff02008985 */ /* 0x0005e2000c101d08 */
[----:B------:R-:W-:Y:S05]  /*162f0*/  BRA.DIV ~URZ, `(.L_x_386) ;  /* 0x000039f27f007947 */ /* 0x000fea000b800000 */
[----:B------:R1:W2:Y:S02]  /*16300*/  SHFL.IDX PT, R7, R5, 0x4, 0x181f ;  /* 0x00981f0005077f89 */ /* 0x0002a400000e0000 */
.L_x_460:
[----:B------:R-:W-:Y:S05]  /*16310*/  BRA.DIV ~URZ, `(.L_x_387) ;  /* 0x00003a427f007947 */ /* 0x000fea000b800000 */
[----:B--2---:R2:W1:Y:S02]  /*16320*/  SHFL.IDX PT, R2, R6, 0x4, 0x181f ;  /* 0x00981f0006027f89 */ /* 0x00446400000e0000 */
.L_x_461:
[----:B------:R-:W-:-:S04]  /*16330*/  IADD3 R3, R0, 0x40, RZ ;  /* 0x0000004000037810 */ /* 0x000fc80007ffe0ff */
[----:B------:R-:W-:-:S13]  /*16340*/  ISETP.GE.OR P0, PT, R3, R4, P2 ;  /* 0x000000040300720c */ /* 0x000fda0001706670 */
[----:B-1----:R-:W-:-:S04]  /*16350*/  @!P0 LEA R2, P1, R244, R2, 0x1 ;  /* 0x00000002f4028211 */ /* 0x002fc800078208ff */
[----:B------:R-:W-:-:S05]  /*16360*/  @!P0 LEA.HI.X R3, R244, R7, R245, 0x1, P1 ;  /* 0x00000007f4038211 */ /* 0x000fca00008f0cf5 */
[----:B------:R1:W-:Y:S01]  /*16370*/  @!P0 ST.E.128 [R2.64], RZ ;  /* 0x000000ff02008985 */ /* 0x0003e2000c101d08 */
[----:B------:R-:W-:Y:S05]  /*16380*/  BRA.DIV ~URZ, `(.L_x_388) ;  /* 0x00003a427f007947 */ /* 0x000fea000b800000 */
[----:B------:R1:W2:Y:S04]  /*16390*/  SHFL.IDX PT, R7, R5, 0x5, 0x181f ;  /* 0x00b81f0005077f89 */ /* 0x0002a800000e0000 */
[----:B-1----:R1:W3:Y:S02]  /*163a0*/  SHFL.IDX PT, R2, R6, 0x5, 0x181f ;  /* 0x00b81f0006027f89 */ /* 0x0022e400000e0000 */
.L_x_462:
[----:B------:R-:W-:-:S04]  /*163b0*/  IADD3 R3, R0, 0x50, RZ ;  /* 0x0000005000037810 */ /* 0x000fc80007ffe0ff */
[----:B------:R-:W-:-:S13]  /*163c0*/  ISETP.GE.OR P0, PT, R3, R4, P2 ;  /* 0x000000040300720c */ /* 0x000fda0001706670 */
[----:B---3--:R-:W-:-:S04]  /*163d0*/  @!P0 LEA R2, P1, R244, R2, 0x1 ;  /* 0x00000002f4028211 */ /* 0x008fc800078208ff */
[----:B--2---:R-:W-:-:S05]  /*163e0*/  @!P0 LEA.HI.X R3, R244, R7, R245, 0x1, P1 ;  /* 0x00000007f4038211 */ /* 0x004fca00008f0cf5 */
[----:B------:R2:W-:Y:S01]  /*163f0*/  @!P0 ST.E.128 [R2.64], RZ ;  /* 0x000000ff02008985 */ /* 0x0005e2000c101d08 */
[----:B------:R-:W-:Y:S05]  /*16400*/  BRA.DIV ~URZ, `(.L_x_389) ;  /* 0x00003a927f007947 */ /* 0x000fea000b800000 */
[----:B------:R3:W1:Y:S02]  /*16410*/  SHFL.IDX PT, R7, R5, 0x6, 0x181f ;  /* 0x00d81f0005077f89 */ /* 0x00066400000e0000 */
.L_x_463:
[----:B------:R-:W-:Y:S05]  /*16420*/  BRA.DIV ~URZ, `(.L_x_390) ;  /* 0x00003ae27f007947 */ /* 0x000fea000b800000 */
[----:B--2---:R2:W3:Y:S02]  /*16430*/  SHFL.IDX PT, R2, R6, 0x6, 0x181f ;  /* 0x00d81f0006027f89 */ /* 0x0044e400000e0000 */
.L_x_464:
[----:B------:R-:W-:-:S04]  /*16440*/  IADD3 R3, R0, 0x60, RZ ;  /* 0x0000006000037810 */ /* 0x000fc80007ffe0ff */
[----:B------:R-:W-:-:S13]  /*16450*/  ISETP.GE.OR P0, PT, R3, R4, P2 ;  /* 0x000000040300720c */ /* 0x000fda0001706670 */
[----:B---3--:R-:W-:-:S04]  /*16460*/  @!P0 LEA R2, P1, R244, R2, 0x1 ;  /* 0x00000002f4028211 */ /* 0x008fc800078208ff */
[----:B-1----:R-:W-:-:S05]  /*16470*/  @!P0 LEA.HI.X R3, R244, R7, R245, 0x1, P1 ;  /* 0x00000007f4038211 */ /* 0x002fca00008f0cf5 */
[----:B------:R1:W-:Y:S01]  /*16480*/  @!P0 ST.E.128 [R2.64], RZ ;  /* 0x000000ff02008985 */ /* 0x0003e2000c101d08 */
[----:B------:R-:W-:Y:S05]  /*16490*/  BRA.DIV ~URZ, `(.L_x_391) ;  /* 0x00003ae27f007947 */ /* 0x000fea000b800000 */
[----:B----4-:R-:W3:Y:S04]  /*164a0*/  SHFL.IDX PT, R5, R5, 0x7, 0x181f ;  /* 0x00f81f0005057f89 */ /* 0x010ee800000e0000 */
[----:B-1----:R1:W4:Y:S02]  /*164b0*/  SHFL.IDX PT, R2, R6, 0x7, 0x181f ;  /* 0x00f81f0006027f89 */ /* 0x00232400000e0000 */
.L_x_465:
[----:B------:R-:W-:-:S04]  /*164c0*/  IADD3 R0, R0, 0x70, RZ ;  /* 0x0000007000007810 */ /* 0x000fc80007ffe0ff */
[----:B------:R-:W-:-:S13]  /*164d0*/  ISETP.GE.OR P0, PT, R0, R4, P2 ;  /* 0x000000040000720c */ /* 0x000fda0001706670 */
[----:B----4-:R-:W-:-:S04]  /*164e0*/  @!P0 LEA R2, P1, R244, R2, 0x1 ;  /* 0x00000002f4028211 */ /* 0x010fc800078208ff */
[----:B---3--:R-:W-:-:S05]  /*164f0*/  @!P0 LEA.HI.X R3, R244, R5, R245, 0x1, P1 ;  /* 0x00000005f4038211 */ /* 0x008fca00008f0cf5 */
[----:B------:R3:W-:Y:S04]  /*16500*/  @!P0 ST.E.128 [R2.64], RZ ;  /* 0x000000ff02008985 */ /* 0x0007e8000c101d08 */
.L_x_364:
[----:B------:R-:W-:Y:S05]  /*16510*/  BSYNC B1 ;  /* 0x0000000000017941 */ /* 0x000fea0003800000 */
.L_x_348:
[----:B-1----:R-:W5:Y:S02]  /*16520*/  LDL R0, [R1+0xe4] ;  /* 0x0000e40001007983 */ /* 0x002f640000100800 */
[----:B-----5:R-:W-:-:S13]  /*16530*/  ISETP.NE.AND P0, PT, R0, RZ, PT ;  /* 0x000000ff0000720c */ /* 0x020fda0003f05270 */
[----:B------:R-:W-:Y:S01]  /*16540*/  @P0 WARPSYNC 0xffffffff ;  /* 0xffffffff00000948 */ /* 0x000fe20003800000 */
[----:B------:R-:W-:Y:S06]  /*16550*/  @P0 BAR.SYNC.DEFER_BLOCKING 0x5, 0x80 ;  /* 0x0142000000000b1d */ /* 0x000fec0000010000 */
[----:B--23--:R-:W1:Y:S04]  /*16560*/  @P0 LDS.128 R4, [0x9100] ;  /* 0x00910000ff040984 */ /* 0x00ce680000000c00 */
[----:B-1----:R1:W-:Y:S04]  /*16570*/  @P0 STL.64 [R1+0x30], R4 ;  /* 0x0000300401000387 */ /* 0x0023e80000100a00 */
        /* <DEDUP_REMOVED lines=9> */
.L_x_466:
[----:B------:R-:W-:Y:S05]  /*16610*/  BRA.DIV ~URZ, `(.L_x_394) ;  /* 0x00003aa27f007947 */ /* 0x000fea000b800000 */
[----:B------:R3:W1:Y:S02]  /*16620*/  SHFL.IDX PT, R8, R84, 0x1, 0x1f ;  /* 0x00201f0054087f89 */ /* 0x00066400000e0000 */
.L_x_467:
[----:B------:R-:W5:Y:S01]  /*16630*/  LDL R0, [R1+0x3c] ;  /* 0x00003c0001007983 */ /* 0x000f620000100800 */
[----:B------:R-:W-:Y:S02]  /*16640*/  IMAD.MOV.U32 R6, RZ, RZ, RZ ;  /* 0x000000ffff067224 */ /* 0x000fe400078e00ff */
[----:B-----5:R-:W-:-:S05]  /*16650*/  IMAD.IADD R0, R0, 0x1, R13 ;  /* 0x0000000100007824 */ /* 0x020fca00078e020d */
[----:B------:R-:W-:-:S13]  /*16660*/  ISETP.GE.OR P0, PT, R0, c[0x0][0x53c], !P6 ;  /* 0x00014f0000007a0c */ /* 0x000fda0007706670 */
[----:B------:R-:W-:Y:S01]  /*16670*/  @!P0 MOV R2, 0x4 ;  /* 0x0000000400028802 */ /* 0x000fe20000000f00 */
[----:B------:R-:W-:-:S04]  /*16680*/  @!P0 IMAD.MOV.U32 R4, RZ, RZ, 0x4 ;  /* 0x00000004ff048424 */ /* 0x000fc800078e00ff */
[----:B------:R-:W-:-:S04]  /*16690*/  @!P0 IMAD.WIDE R4, R0, R4, c[0x0][0x580] ;  /* 0x0001600000048625 */ /* 0x000fc800078e0204 */
[----:B----4-:R-:W-:Y:S01]  /*166a0*/  @!P0 IMAD.WIDE R2, R0, R2, c[0x0][0x578] ;  /* 0x00015e0000028625 */ /* 0x010fe200078e0202 */
[----:B------:R-:W4:Y:S04]  /*166b0*/  @!P0 LDG.E R6, [R4.64] ;  /* 0x0000000804068981 */ /* 0x000f28000c1e1900 */
[----:B------:R-:W4:Y:S01]  /*166c0*/  @!P0 LDG.E R7, [R2.64] ;  /* 0x0000000802078981 */ /* 0x000f22000c1e1900 */
[C---:B------:R-:W-:Y:S02]  /*166d0*/  ISETP.GE.U32.AND P4, PT, R13.reuse, 0x10, PT ;  /* 0x000000100d00780c */ /* 0x040fe40003f86070 */
[C---:B------:R-:W-:Y:S02]  /*166e0*/  ISETP.GE.U32.AND P3, PT, R13.reuse, 0x8, PT ;  /* 0x000000080d00780c */ /* 0x040fe40003f66070 */
[----:B------:R-:W-:-:S02]  /*166f0*/  ISETP.GE.U32.AND P2, PT, R13, 0x4, PT ;  /* 0x000000040d00780c */ /* 0x000fc40003f46070 */
[C---:B------:R-:W-:Y:S02]  /*16700*/  ISETP.GE.U32.AND P1, PT, R13.reuse, 0x2, PT ;  /* 0x000000020d00780c */ /* 0x040fe40003f26070 */
[----:B------:R-:W-:Y:S02]  /*16710*/  ISETP.NE.AND P5, PT, R13, RZ, PT ;  /* 0x000000ff0d00720c */ /* 0x000fe40003fa5270 */
[----:B------:R-:W-:Y:S01]  /*16720*/  MOV R11, RZ ;  /* 0x000000ff000b7202 */ /* 0x000fe20000000f00 */
[----:B----4-:R-:W-:Y:S01]  /*16730*/  IMAD R0, R7, R6, RZ ;  /* 0x0000000607007224 */ /* 0x010fe200078e02ff */
[----:B------:R-:W-:Y:S07]  /*16740*/  BRA.DIV ~URZ, `(.L_x_395) ;  /* 0x000039e27f007947 */ /* 0x000fee000b800000 */
[----:B------:R4:W3:Y:S02]  /*16750*/  SHFL.UP PT, R4, R0, 0x1, RZ ;  /* 0x0420000000047989 */ /* 0x0008e400000e00ff */
.L_x_468:
[----:B---3--:R-:W-:-:S04]  /*16760*/  SEL R4, R4, RZ, P5 ;  /* 0x000000ff04047207 */ /* 0x008fc80002800000 */
[----:B----4-:R-:W-:Y:S01]  /*16770*/  IADD3 R0, R0, R4, RZ ;  /* 0x0000000400007210 */ /* 0x010fe20007ffe0ff */
[----:B------:R-:W-:Y:S05]  /*16780*/  BRA.DIV ~URZ, `(.L_x_396) ;  /* 0x000039e27f007947 */ /* 0x000fea000b800000 */
[----:B------:R-:W3:Y:S02]  /*16790*/  SHFL.UP PT, R2, R0, 0x2, RZ ;  /* 0x0440000000027989 */ /* 0x000ee400000e00ff */
[----:B---3--:R-:W-:-:S05]  /*167a0*/  SEL R2, R2, RZ, P1 ;  /* 0x000000ff02027207 */ /* 0x008fca0000800000 */
[----:B------:R-:W-:-:S05]  /*167b0*/  IMAD.IADD R4, R0, 0x1, R2 ;  /* 0x0000000100047824 */ /* 0x000fca00078e0202 */
        /* <DEDUP_REMOVED lines=9> */
[----:B------:R3:W4:Y:S02]  /*16850*/  SHFL.IDX PT, R0, R4, 0x1f, 0x1f ;  /* 0x03e01f0004007f89 */ /* 0x00072400000e0000 */
.L_x_469:
[----:B----4-:R-:W-:Y:S01]  /*16860*/  IMAD R0, R0, c[0x0][0x538], RZ ;  /* 0x00014e0000007a24 */ /* 0x010fe200078e02ff */
[----:B------:R-:W-:Y:S04]  /*16870*/  BSSY B1, `(.L_x_397) ;  /* 0x0000084000017945 */ /* 0x000fe80003800000 */
[----:B-1----:R-:W-:-:S04]  /*16880*/  IADD3 R8, R0, R8, RZ ;  /* 0x0000000800087210 */ /* 0x002fc80007ffe0ff */
[----:B--2---:R-:W-:-:S13]  /*16890*/  ISETP.GT.AND P0, PT, R8, R9, PT ;  /* 0x000000090800720c */ /* 0x004fda0003f04270 */
[----:B------:R-:W-:Y:S05]  /*168a0*/  @P0 BRA `(.L_x_398) ;  /* 0x0000025000000947 */ /* 0x000fea0003800000 */
.L_x_402:
[----:B------:R-:W2:Y:S02]  /*168b0*/  LDL.LU R0, [R1+0x3c] ;  /* 0x00003c0001007983 */ /* 0x000ea40000300800 */
[----:B--2---:R-:W-:-:S04]  /*168c0*/  IADD3 R0, R0, 0x1f, RZ ;  /* 0x0000001f00007810 */ /* 0x004fc80007ffe0ff */
[----:B------:R-:W-:-:S13]  /*168d0*/  ISETP.GE.AND P0, PT, R0, c[0x0][0x53c], PT ;  /* 0x00014f0000007a0c */ /* 0x000fda0003f06270 */
[----:B------:R-:W-:Y:S05]  /*168e0*/  @P0 BRA `(.L_x_399) ;  /* 0x0000077000000947 */ /* 0x000fea0003800000 */
[----:B------:R1:W-:Y:S01]  /*168f0*/  STL [R1+0x3c], R0 ;  /* 0x00003c0001007387 */ /* 0x0003e20000100800 */
[----:B------:R-:W-:Y:S01]  /*16900*/  CS2R R6, SRZ ;  /* 0x0000000000067805 */ /* 0x000fe2000001ff00 */
[----:B-1----:R-:W-:-:S04]  /*16910*/  IADD3 R0, R0, R13, RZ ;  /* 0x0000000d00007210 */ /* 0x002fc80007ffe0ff */
[----:B------:R-:W-:-:S13]  /*16920*/  ISETP.GE.OR P0, PT, R0, c[0x0][0x53c], !P6 ;  /* 0x00014f0000007a0c */ /* 0x000fda0007706670 */
[----:B---3--:R-:W-:Y:S02]  /*16930*/  @!P0 MOV R4, 0x4 ;  /* 0x0000000400048802 */ /* 0x008fe40000000f00 */
[----:B------:R-:W-:-:S03]  /*16940*/  @!P0 MOV R2, 0x4 ;  /* 0x0000000400028802 */ /* 0x000fc60000000f00 */
[----:B------:R-:W-:-:S04]  /*16950*/  @!P0 IMAD.WIDE R4, R0, R4, c[0x0][0x580] ;  /* 0x0001600000048625 */ /* 0x000fc800078e0204 */
[----:B------:R-:W-:Y:S01]  /*16960*/  @!P0 IMAD.WIDE R2, R0, R2, c[0x0][0x578] ;  /* 0x00015e0000028625 */ /* 0x000fe200078e0202 */
[----:B------:R-:W2:Y:S04]  /*16970*/  @!P0 LDG.E R6, [R4.64] ;  /* 0x0000000804068981 */ /* 0x000ea8000c1e1900 */
[----:B------:R-:W2:Y:S02]  /*16980*/  @!P0 LDG.E R7, [R2.64] ;  /* 0x0000000802078981 */ /* 0x000ea4000c1e1900 */
[----:B--2---:R-:W-:Y:S01]  /*16990*/  IMAD R0, R7, R6, RZ ;  /* 0x0000000607007224 */ /* 0x004fe200078e02ff */
[----:B------:R-:W-:Y:S05]  /*169a0*/  BRA.DIV ~URZ, `(.L_x_400) ;  /* 0x000039727f007947 */ /* 0x000fea000b800000 */
[----:B------:R1:W2:Y:S02]  /*169b0*/  SHFL.UP PT, R2, R0, 0x1, RZ ;  /* 0x0420000000027989 */ /* 0x0002a400000e00ff */
.L_x_470:
        /* <DEDUP_REMOVED lines=16> */
.L_x_471:
[----:B--2---:R-:W-:-:S05]  /*16ac0*/  IMAD R0, R0, c[0x0][0x538], RZ ;  /* 0x00014e0000007a24 */ /* 0x004fca00078e02ff */
[----:B------:R-:W-:-:S04]  /*16ad0*/  IADD3 R8, R0, R8, RZ ;  /* 0x0000000800087210 */ /* 0x000fc80007ffe0ff */
[----:B------:R-:W-:-:S13]  /*16ae0*/  ISETP.GT.AND P0, PT, R8, R9, PT ;  /* 0x000000090800720c */ /* 0x000fda0003f04270 */
[----:B-1----:R-:W-:Y:S05]  /*16af0*/  @!P0 BRA `(.L_x_402) ;  /* 0xfffffdb000008947 */ /* 0x002fea000383ffff */
.L_x_398:
[----:B------:R-:W-:-:S05]  /*16b00*/  IADD3 R8, -R0, R8, RZ ;  /* 0x0000000800087210 */ /* 0x000fca0007ffe1ff */
[----:B------:R-:W-:-:S05]  /*16b10*/  IMAD R0, R4, c[0x0][0x538], R8 ;  /* 0x00014e0004007a24 */ /* 0x000fca00078e0208 */
[----:B------:R-:W-:Y:S01]  /*16b20*/  ISETP.GT.AND P0, PT, R0, R9, PT ;  /* 0x000000090000720c */ /* 0x000fe20003f04270 */
[----:B------:R-:W-:-:S12]  /*16b30*/  BRA.DIV ~URZ, `(.L_x_403) ;  /* 0x000039e27f007947 */ /* 0x000fd8000b800000 */
[----:B------:R-:W-:-:S04]  /*16b40*/  VOTE.ANY R0, PT, !P0 ;  /* 0x0000000000007806 */ /* 0x000fc800040e0100 */
.L_x_472:
[----:B------:R1:W2:Y:S01]  /*16b50*/  POPC R10, R0 ;  /* 0x00000000000a7309 */ /* 0x0002a20000000000 */
[----:B------:R-:W-:Y:S05]  /*16b60*/  BRA.DIV ~URZ, `(.L_x_404) ;  /* 0x000039f27f007947 */ /* 0x000fea000b800000 */
[----:B--2---:R2:W4:Y:S04]  /*16b70*/  SHFL.IDX PT, R6, R6, R10, 0x1f ;  /* 0x00001f0a06067589 */ /* 0x00452800000e0000 */
[----:B------:R2:W1:Y:S02]  /*16b80*/  SHFL.IDX PT, R7, R7, R10, 0x1f ;  /* 0x00001f0a07077589 */ /* 0x00046400000e0000 */
.L_x_473:
[----:B------:R-:W-:Y:S01]  /*16b90*/  ISETP.NE.AND P0, PT, R0, RZ, PT ;  /* 0x000000ff0000720c */ /* 0x000fe20003f05270 */
[----:B------:R-:W-:-:S12]  /*16ba0*/  BSSY B0, `(.L_x_405) ;  /* 0x0000005000007945 */ /* 0x000fd80003800000 */
[----:B------:R-:W-:Y:S05]  /*16bb0*/  @!P0 BRA `(.L_x_406) ;  /* 0x0000003000008947 */ /* 0x000fea0003800000 */
[----:B-1----:R-:W-:Y:S01]  /*16bc0*/  IADD3 R0, R10, -0x1, RZ ;  /* 0xffffffff0a007810 */ /* 0x002fe20007ffe0ff */
[----:B------:R-:W-:Y:S05]  /*16bd0*/  BRA.DIV ~URZ, `(.L_x_407) ;  /* 0x00003a527f007947 */ /* 0x000fea000b800000 */
[----:B------:R1:W2:Y:S02]  /*16be0*/  SHFL.IDX PT, R11, R4, R0, 0x1f ;  /* 0x00001f00040b7589 */ /* 0x0002a400000e0000 */
.L_x_406:
[----:B------:R-:W-:Y:S05]  /*16bf0*/  BSYNC B0 ;  /* 0x0000000000007941 */ /* 0x000fea0003800000 */
.L_x_405:
[----:B--2---:R-:W-:Y:S01]  /*16c00*/  IMAD R8, R11, c[0x0][0x538], R8 ;  /* 0x00014e000b087a24 */ /* 0x004fe200078e0208 */
[----:B----4-:R-:W-:Y:S02]  /*16c10*/  IABS R2, R6 ;  /* 0x0000000600027213 */ /* 0x010fe40000000000 */
[----:B-1----:R-:W-:Y:S01]  /*16c20*/  IABS R3, R7 ;  /* 0x0000000700037213 */ /* 0x002fe20000000000 */
[----:B------:R-:W-:Y:S01]  /*16c30*/  IMAD.IADD R9, R9, 0x1, -R8 ;  /* 0x0000000109097824 */ /* 0x000fe200078e0a08 */
[----:B------:R1:W-:Y:S01]  /*16c40*/  STL [R1+0x30], R8 ;  /* 0x0000300801007387 */ /* 0x0003e20000100800 */
[----:B---3--:R-:W2:Y:S03]  /*16c50*/  I2F.RP R4, R2 ;  /* 0x0000000200047306 */ /* 0x008ea60000209400 */
[----:B------:R-:W3:Y:S05]  /*16c60*/  LDL.LU R14, [R1+0x3c] ;  /* 0x00003c00010e7983 */ /* 0x000eea0000300800 */
[----:B--2---:R-:W2:Y:S02]  /*16c70*/  MUFU.RCP R4, R4 ;  /* 0x0000000400047308 */ /* 0x004ea40000001000 */
[----:B--2---:R-:W-:-:S06]  /*16c80*/  IADD3 R4, R4, 0xffffffe, RZ ;  /* 0x0ffffffe04047810 */ /* 0x004fcc0007ffe0ff */
[----:B------:R-:W2:Y:S01]  /*16c90*/  F2I.FTZ.U32.TRUNC.NTZ R5, R4 ;  /* 0x0000000400057305 */ /* 0x000ea2000021f000 */
[----:B-1----:R-:W-:Y:S02]  /*16ca0*/  MOV R8, R3 ;  /* 0x0000000300087202 */ /* 0x002fe40000000f00 */
[----:B------:R-:W-:Y:S01]  /*16cb0*/  IABS R11, R9 ;  /* 0x00000009000b7213 */ /* 0x000fe20000000000 */
[----:B--2---:R-:W-:-:S04]  /*16cc0*/  IMAD.MOV R0, RZ, RZ, -R5 ;  /* 0x000000ffff007224 */ /* 0x004fc800078e0a05 */
[----:B------:R-:W-:Y:S01]  /*16cd0*/  IMAD.MOV.U32 R4, RZ, RZ, R0 ;  /* 0x000000ffff047224 */ /* 0x000fe200078e0000 */
[----:B------:R-:W-:-:S03]  /*16ce0*/  IABS R0, R6 ;  /* 0x0000000600007213 */ /* 0x000fc60000000000 */
[----:B------:R-:W-:Y:S02]  /*16cf0*/  IMAD R3, R4, R2, RZ ;  /* 0x0000000204037224 */ /* 0x000fe400078e02ff */
[----:B------:R-:W-:Y:S01]  /*16d00*/  IMAD.MOV.U32 R4, RZ, RZ, RZ ;  /* 0x000000ffff047224 */ /* 0x000fe200078e00ff */
[----:B------:R-:W1:Y:S01]  /*16d10*/  I2F.RP R12, R8 ;  /* 0x00000008000c7306 */ /* 0x000e620000209400 */
[----:B------:R-:W-:Y:S02]  /*16d20*/  IMAD.MOV R0, RZ, RZ, -R0 ;  /* 0x000000ffff007224 */ /* 0x000fe400078e0a00 */
[----:B------:R-:W-:-:S04]  /*16d30*/  IMAD.HI.U32 R5, R5, R3, R4 ;  /* 0x0000000305057227 */ /* 0x000fc800078e0004 */
[----:B------:R-:W-:Y:S01]  /*16d40*/  IMAD.MOV.U32 R3, RZ, RZ, R11 ;  /* 0x000000ffff037224 */ /* 0x000fe200078e000b */
[----:B------:R-:W-:-:S03]  /*16d50*/  MOV R4, R0 ;  /* 0x0000000000047202 */ /* 0x000fc60000000f00 */
[----:B------:R-:W-:-:S04]  /*16d60*/  IMAD.HI.U32 R0, R5, R3, RZ ;  /* 0x0000000305007227 */ /* 0x000fc800078e00ff */
[----:B------:R-:W-:Y:S02]  /*16d70*/  IMAD R3, R0, R4, R3 ;  /* 0x0000000400037224 */ /* 0x000fe400078e0203 */
[----:B-1----:R-:W1:Y:S03]  /*16d80*/  MUFU.RCP R4, R12 ;  /* 0x0000000c00047308 */ /* 0x002e660000001000 */
[----:B------:R-:W-:-:S13]  /*16d90*/  ISETP.GT.U32.AND P0, PT, R2, R3, PT ;  /* 0x000000030200720c */ /* 0x000fda0003f04070 */
[----:B------:R-:W-:Y:S01]  /*16da0*/  @!P0 IMAD.IADD R3, R3, 0x1, -R2 ;  /* 0x0000000103038824 */ /* 0x000fe200078e0a02 */
[----:B-1----:R-:W-:-:S04]  /*16db0*/  IADD3 R4, R4, 0xffffffe, RZ ;  /* 0x0ffffffe04047810 */ /* 0x002fc80007ffe0ff */
[----:B------:R-:W-:Y:S02]  /*16dc0*/  ISETP.GE.U32.AND P2, PT, R3, R2, PT ;  /* 0x000000020300720c */ /* 0x000fe40003f46070 */
[----:B------:R-:W1:Y:S01]  /*16dd0*/  F2I.FTZ.U32.TRUNC.NTZ R3, R4 ;  /* 0x0000000400037305 */ /* 0x000e62000021f000 */
[----:B------:R-:W-:Y:S02]  /*16de0*/  LOP3.LUT R2, R9, R6, RZ, 0x3c, !PT ;  /* 0x0000000609027212 */ /* 0x000fe400078e3cff */
[----:B------:R-:W-:Y:S02]  /*16df0*/  @!P0 IADD3 R0, R0, 0x1, RZ ;  /* 0x0000000100008810 */ /* 0x000fe40007ffe0ff */
[----:B------:R-:W-:Y:S02]  /*16e00*/  ISETP.GE.AND P1, PT, R2, RZ, PT ;  /* 0x000000ff0200720c */ /* 0x000fe40003f26270 */
[----:B------:R-:W-:-:S04]  /*16e10*/  ISETP.NE.AND P0, PT, R6, RZ, PT ;  /* 0x000000ff0600720c */ /* 0x000fc80003f05270 */
[----:B------:R-:W-:Y:S01]  /*16e20*/  @P2 IADD3 R0, R0, 0x1, RZ ;  /* 0x0000000100002810 */ /* 0x000fe20007ffe0ff */
[----:B-1----:R-:W-:-:S06]  /*16e30*/  IMAD.MOV R2, RZ, RZ, -R3 ;  /* 0x000000ffff027224 */ /* 0x002fcc00078e0a03 */
[----:B------:R-:W-:Y:S01]  /*16e40*/  @!P1 IMAD.MOV R0, RZ, RZ, -R0 ;  /* 0x000000ffff009224 */ /* 0x000fe200078e0a00 */
[----:B------:R-:W-:Y:S02]  /*16e50*/  MOV R4, R2 ;  /* 0x0000000200047202 */ /* 0x000fe40000000f00 */
[----:B------:R-:W-:Y:S02]  /*16e60*/  IABS R2, R7 ;  /* 0x0000000700027213 */ /* 0x000fe40000000000 */
[----:B------:R-:W-:Y:S01]  /*16e70*/  @!P0 LOP3.LUT R0, RZ, R6, RZ, 0x33, !PT ;  /* 0x00000006ff008212 */ /* 0x000fe200078e33ff */
[----:B------:R-:W-:Y:S02]  /*16e80*/  IMAD R4, R4, R8, RZ ;  /* 0x0000000804047224 */ /* 0x000fe400078e02ff */
[----:B------:R-:W-:Y:S01]  /*16e90*/  IMAD.MOV R5, RZ, RZ, -R2 ;  /* 0x000000ffff057224 */ /* 0x000fe200078e0a02 */
[----:B------:R-:W-:Y:S01]  /*16ea0*/  IABS R11, R0 ;  /* 0x00000000000b7213 */ /* 0x000fe20000000000 */
[----:B------:R-:W-:-:S04]  /*16eb0*/  IMAD.MOV.U32 R2, RZ, RZ, RZ ;  /* 0x000000ffff027224 */ /* 0x000fc800078e00ff */
        /* <DEDUP_REMOVED lines=26> */
.L_x_399:
[----:B------:R-:W-:Y:S01]  /*17060*/  MOV R0, c[0x0][0x53c] ;  /* 0x00014f0000007a02 */ /* 0x000fe20000000f00 */
[----:B------:R1:W-:Y:S04]  /*17070*/  STL [R1+0x30], R9 ;  /* 0x0000300901007387 */ /* 0x0003e80000100800 */
[----:B------:R1:W-:Y:S04]  /*17080*/  STL [R1+0x34], RZ ;  /* 0x000034ff01007387 */ /* 0x0003e80000100800 */
[----:B------:R1:W-:Y:S04]  /*17090*/  STL [R1+0x38], RZ ;  /* 0x000038ff01007387 */ /* 0x0003e80000100800 */
[----:B------:R1:W-:Y:S02]  /*170a0*/  STL [R1+0x3c], R0 ;  /* 0x00003c0001007387 */ /* 0x0003e40000100800 */
.L_x_408:
[----:B------:R-:W-:Y:S05]  /*170b0*/  BSYNC B1 ;  /* 0x0000000000017941 */ /* 0x000fea0003800000 */
.L_x_397:
[----:B---3--:R-:W2:Y:S04]  /*170c0*/  LDL R4, [R1+0x30] ;  /* 0x0000300001047983 */ /* 0x008ea80000100800 */
[----:B------:R-:W2:Y:S04]  /*170d0*/  LDL R5, [R1+0x34] ;  /* 0x0000340001057983 */ /* 0x000ea80000100800 */
[----:B------:R-:W2:Y:S04]  /*170e0*/  LDL R6, [R1+0x38] ;  /* 0x0000380001067983 */ /* 0x000ea80000100800 */
[----:B------:R-:W2:Y:S01]  /*170f0*/  LDL R7, [R1+0x3c] ;  /* 0x00003c0001077983 */ /* 0x000ea20000100800 */
[----:B------:R-:W-:Y:S03]  /*17100*/  WARPSYNC 0xffffffff ;  /* 0xffffffff00007948 */ /* 0x000fe60003800000 */
[----:B------:R-:W-:Y:S01]  /*17110*/  BAR.SYNC.DEFER_BLOCKING 0x4, 0x80 ;  /* 0x0102000000007b1d */ /* 0x000fe20000010000 */
[----:B------:R-:W-:-:S13]  /*17120*/  ISETP.NE.AND P0, PT, R13, RZ, PT ;  /* 0x000000ff0d00720c */ /* 0x000fda0003f05270 */
[----:B--2---:R2:W-:Y:S04]  /*17130*/  @!P0 STS.128 [0x9100], R4 ;  /* 0x00910004ff008388 */ /* 0x0045e80000000c00 */
[----:B------:R-:W-:Y:S06]  /*17140*/  BAR.ARV 0x5, 0x80 ;  /* 0x0142000000007b1d */ /* 0x000fec0000002000 */
.L_x_392:
[----:B-1----:R-:W3:Y:S02]  /*17150*/  LDL R0, [R1+0x3c] ;  /* 0x00003c0001007983 */ /* 0x002ee40000100800 */
[----:B---3--:R-:W-:-:S13]  /*17160*/  ISETP.GE.AND P0, PT, R0, c[0x0][0x53c], PT ;  /* 0x00014f0000007a0c */ /* 0x008fda0003f06270 */
[----:B--2-4-:R-:W-:Y:S01]  /*17170*/  @P0 CALL.REL.NOINC `(.L_x_409) ;  /* 0x0000001000000944 */ /* 0x014fe20003c00000 */
[----:B------:R-:W-:Y:S05]  /*17180*/  BRA `(.L_x_410) ;  /* 0xfffea8f000007947 */ /* 0x000fea000383ffff */
.L_x_409:
[----:B------:R-:W-:Y:S05]  /*17190*/  EXIT ;  /* 0x000000000000794d */ /* 0x000fea0003800000 */
.L_x_222:
[----:B------:R-:W-:Y:S01]  /*171a0*/  IMAD.MOV.U32 R0, RZ, RZ, R5 ;  /* 0x000000ffff007224 */ /* 0x000fe200078e0005 */
[----:B------:R-:W-:Y:S02]  /*171b0*/  MOV R2, 0x1 ;  /* 0x0000000100027802 */ /* 0x000fe40000000f00 */
[----:B------:R-:W-:Y:S02]  /*171c0*/  MOV R3, 0x171e0 ;  /* 0x000171e000037802 */ /* 0x000fe40000000f00 */
[----:B------:R-:W-:Y:S05]  /*171d0*/  CALL.REL.NOINC `($__internal_6_$__cuda_sm70_shflsync_up_p) ;  /* 0x0000357000007944 */ /* 0x000fea0003c00000 */
[----:B------:R-:W-:Y:S01]  /*171e0*/  MOV R0, R4 ;  /* 0x0000000400007202 */ /* 0x000fe20000000f00 */
[----:B------:R-:W-:Y:S05]  /*171f0*/  BRA `(.L_x_411) ;  /* 0xfffe927000007947 */ /* 0x000fea000383ffff */
.L_x_223:
[----:B------:R-:W-:Y:S01]  /*17200*/  IMAD.MOV.U32 R0, RZ, RZ, R5 ;  /* 0x000000ffff007224 */ /* 0x000fe200078e0005 */
[----:B------:R-:W-:Y:S02]  /*17210*/  MOV R2, 0x2 ;  /* 0x0000000200027802 */ /* 0x000fe40000000f00 */
[----:B------:R-:W-:Y:S02]  /*17220*/  MOV R3, 0x17240 ;  /* 0x0001724000037802 */ /* 0x000fe40000000f00 */
[----:B------:R-:W-:Y:S05]  /*17230*/  CALL.REL.NOINC `($__internal_6_$__cuda_sm70_shflsync_up_p) ;  /* 0x0000351000007944 */ /* 0x000fea0003c00000 */
[----:B------:R-:W-:Y:S01]  /*17240*/  SEL R0, R4, RZ, P4 ;  /* 0x000000ff04007207 */ /* 0x000fe20002000000 */
[----:B------:R-:W-:Y:S01]  /*17250*/  IMAD.MOV.U32 R2, RZ, RZ, 0x4 ;  /* 0x00000004ff027424 */ /* 0x000fe200078e00ff */
[----:B------:R-:W-:-:S03]  /*17260*/  MOV R3, 0x17290 ;  /* 0x0001729000037802 */ /* 0x000fc60000000f00 */
[----:B------:R-:W-:Y:S02]  /*17270*/  IMAD.IADD R0, R5, 0x1, R0 ;  /* 0x0000000105007824 */ /* 0x000fe400078e0200 */
        /* <DEDUP_REMOVED lines=13> */
[----:B------:R-:W-:Y:S02]  /*17350*/  MOV R3, 0x1f ;  /* 0x0000001f00037802 */ /* 0x000fe40000000f00 */
[----:B------:R-:W-:Y:S01]  /*17360*/  MOV R2, 0x173a0 ;  /* 0x000173a000027802 */ /* 0x000fe20000000f00 */
[----:B------:R-:W-:-:S04]  /*17370*/  IMAD.IADD R4, R0, 0x1, R4 ;  /* 0x0000000100047824 */ /* 0x000fc800078e0204 */
[----:B------:R-:W-:Y:S02]  /*17380*/  IMAD.MOV.U32 R216, RZ, RZ, R4 ;  /* 0x000000ffffd87224 */ /* 0x000fe400078e0004 */
[----:B------:R-:W-:Y:S05]  /*17390*/  CALL.REL.NOINC `($__internal_5_$__cuda_sm70_shflsync_idx_p) ;  /* 0x0000336000007944 */ /* 0x000fea0003c00000 */
[----:B------:R-:W-:Y:S01]  /*173a0*/  MOV R0, R215 ;  /* 0x000000d700007202 */ /* 0x000fe20000000f00 */
[----:B------:R-:W-:Y:S05]  /*173b0*/  BRA `(.L_x_412) ;  /* 0xfffe91b000007947 */ /* 0x000fea000383ffff */
.L_x_225:
[----:B------:R-:W-:Y:S02]  /*173c0*/  SEL R0, RZ, 0x1, P0 ;  /* 0x00000001ff007807 */ /* 0x000fe40000000000 */
[----:B------:R-:W-:Y:S02]  /*173d0*/  MOV R2, 0x173f0 ;  /* 0x000173f000027802 */ /* 0x000fe40000000f00 */
[----:B------:R-:W-:Y:S05]  /*173e0*/  CALL.REL.NOINC `($__internal_7_$__cuda_sm70_votesync_ballot) ;  /* 0x000033d000007944 */ /* 0x000fea0003c00000 */
[----:B------:R-:W-:Y:S05]  /*173f0*/  BRA `(.L_x_413) ;  /* 0xfffe920000007947 */ /* 0x000fea000383ffff */
.L_x_226:
[----:B------:R-:W-:Y:S01]  /*17400*/  IMAD.MOV.U32 R216, RZ, RZ, R8 ;  /* 0x000000ffffd87224 */ /* 0x000fe200078e0008 */
[----:B--2---:R-:W-:Y:S01]  /*17410*/  MOV R215, R13 ;  /* 0x0000000d00d77202 */ /* 0x004fe20000000f00 */
[----:B------:R-:W-:Y:S01]  /*17420*/  IMAD.MOV.U32 R3, RZ, RZ, 0x1f ;  /* 0x0000001fff037424 */ /* 0x000fe200078e00ff */
[----:B------:R-:W-:Y:S02]  /*17430*/  MOV R2, 0x17450 ;  /* 0x0001745000027802 */ /* 0x000fe40000000f00 */
[----:B-1----:R-:W-:Y:S05]  /*17440*/  CALL.REL.NOINC `($__internal_5_$__cuda_sm70_shflsync_idx_p) ;  /* 0x000032b000007944 */ /* 0x002fea0003c00000 */
[----:B------:R-:W-:Y:S01]  /*17450*/  IMAD.MOV.U32 R11, RZ, RZ, R215 ;  /* 0x000000ffff0b7224 */ /* 0x000fe200078e00d7 */
[----:B------:R-:W-:Y:S01]  /*17460*/  MOV R216, R7 ;  /* 0x0000000700d87202 */ /* 0x000fe20000000f00 */
[----:B------:R-:W-:Y:S01]  /*17470*/  IMAD.MOV.U32 R6, RZ, RZ, RZ ;  /* 0x000000ffff067224 */ /* 0x000fe200078e00ff */
[----:B------:R-:W-:Y:S01]  /*17480*/  MOV R215, R13 ;  /* 0x0000000d00d77202 */ /* 0x000fe20000000f00 */
[----:B------:R-:W-:Y:S01]  /*17490*/  IMAD.MOV.U32 R3, RZ, RZ, 0x1f ;  /* 0x0000001fff037424 */ /* 0x000fe200078e00ff */
[----:B------:R-:W-:-:S02]  /*174a0*/  MOV R2, 0x174c0 ;  /* 0x000174c000027802 */ /* 0x000fc40000000f00 */
[----:B------:R-:W-:Y:S05]  /*174b0*/  CALL.REL.NOINC `($__internal_5_$__cuda_sm70_shflsync_idx_p) ;  /* 0x0000324000007944 */ /* 0x000fea0003c00000 */
[----:B------:R-:W-:Y:S01]  /*174c0*/  MOV R10, R215 ;  /* 0x000000d7000a7202 */ /* 0x000fe20000000f00 */
[----:B------:R-:W-:Y:S05]  /*174d0*/  BRA `(.L_x_414) ;  /* 0xfffe917000007947 */ /* 0x000fea000383ffff */
.L_x_229:
[----:B------:R-:W-:Y:S01]  /*174e0*/  IMAD.MOV.U32 R216, RZ, RZ, R4 ;  /* 0x000000ffffd87224 */ /* 0x000fe200078e0004 */
[----:B------:R-:W-:-:S02]  /*174f0*/  MOV R3, 0x1f ;  /* 0x0000001f00037802 */ /* 0x000fc40000000f00 */
[----:B------:R-:W-:Y:S02]  /*17500*/  MOV R2, 0x17520 ;  /* 0x0001752000027802 */ /* 0x000fe40000000f00 */
[----:B-1234-:R-:W-:Y:S05]  /*17510*/  CALL.REL.NOINC `($__internal_5_$__cuda_sm70_shflsync_idx_p) ;  /* 0x000031e000007944 */ /* 0x01efea0003c00000 */
[----:B------:R-:W-:Y:S01]  /*17520*/  MOV R6, R215 ;  /* 0x000000d700067202 */ /* 0x000fe20000000f00 */
[----:B------:R-:W-:Y:S05]  /*17530*/  BRA `(.L_x_228) ;  /* 0xfffe917000007947 */ /* 0x000fea000383ffff */
.L_x_275:
[----:B------:R-:W-:Y:S01]  /*17540*/  IMAD.MOV.U32 R216, RZ, RZ, R5 ;  /* 0x000000ffffd87224 */ /* 0x000fe200078e0005 */
[----:B------:R-:W-:Y:S01]  /*17550*/  MOV R215, RZ ;  /* 0x000000ff00d77202 */ /* 0x000fe20000000f00 */
[----:B------:R-:W-:Y:S01]  /*17560*/  IMAD.MOV.U32 R3, RZ, RZ, 0x181f ;  /* 0x0000181fff037424 */ /* 0x000fe200078e00ff */
[----:B------:R-:W-:Y:S02]  /*17570*/  MOV R2, 0x17590 ;  /* 0x0001759000027802 */ /* 0x000fe40000000f00 */
[----:B-----5:R-:W-:Y:S05]  /*17580*/  CALL.REL.NOINC `($__internal_5_$__cuda_sm70_shflsync_idx_p) ;  /* 0x0000317000007944 */ /* 0x020fea0003c00000 */
[----:B------:R-:W-:Y:S01]  /*17590*/  MOV R7, R215 ;  /* 0x000000d700077202 */ /* 0x000fe20000000f00 */
[----:B------:R-:W-:Y:S05]  /*175a0*/  BRA `(.L_x_415) ;  /* 0xffff0ee000007947 */ /* 0x000fea000383ffff */
.L_x_276:
[----:B------:R-:W-:Y:S01]  /*175b0*/  IMAD.MOV.U32 R216, RZ, RZ, R6 ;  /* 0x000000ffffd87224 */ /* 0x000fe200078e0006 */
[----:B------:R-:W-:Y:S01]  /*175c0*/  MOV R215, RZ ;  /* 0x000000ff00d77202 */ /* 0x000fe20000000f00 */
[----:B------:R-:W-:Y:S01]  /*175d0*/  IMAD.MOV.U32 R3, RZ, RZ, 0x181f ;  /* 0x0000181fff037424 */ /* 0x000fe200078e00ff */
[----:B------:R-:W-:Y:S02]  /*175e0*/  MOV R2, 0x17600 ;  /* 0x0001760000027802 */ /* 0x000fe40000000f00 */
[----:B-12--5:R-:W-:Y:S05]  /*175f0*/  CALL.REL.NOINC `($__internal_5_$__cuda_sm70_shflsync_idx_p) ;  /* 0x0000310000007944 */ /* 0x026fea0003c00000 */
[----:B------:R-:W-:Y:S01]  /*17600*/  MOV R2, R215 ;  /* 0x000000d700027202 */ /* 0x000fe20000000f00 */
[----:B------:R-:W-:Y:S05]  /*17610*/  BRA `(.L_x_416) ;  /* 0xffff0e9000007947 */ /* 0x000fea000383ffff */
.L_x_279:
[----:B------:R-:W-:Y:S01]  /*17620*/  IMAD.MOV.U32 R216, RZ, RZ, R5 ;  /* 0x000000ffffd87224 */ /* 0x000fe200078e0005 */
[----:B------:R-:W-:Y:S01]  /*17630*/  MOV R215, 0x1 ;  /* 0x0000000100d77802 */ /* 0x000fe20000000f00 */
[----:B--2---:R-:W-:Y:S01]  /*17640*/  IMAD.MOV.U32 R3, RZ, RZ, 0x181f ;  /* 0x0000181fff037424 */ /* 0x004fe200078e00ff */
[----:B----4-:R-:W-:-:S02]  /*17650*/  MOV R2, 0x17670 ;  /* 0x0001767000027802 */ /* 0x010fc40000000f00 */
[----:B-1-3-5:R-:W-:Y:S05]  /*17660*/  CALL.REL.NOINC `($__internal_5_$__cuda_sm70_shflsync_idx_p) ;  /* 0x0000309000007944 */ /* 0x02afea0003c00000 */
[----:B------:R-:W-:Y:S01]  /*17670*/  IMAD.MOV.U32 R7, RZ, RZ, R215 ;  /* 0x000000ffff077224 */ /* 0x000fe200078e00d7 */
[----:B------:R-:W-:Y:S01]  /*17680*/  MOV R215, 0x1 ;  /* 0x0000000100d77802 */ /* 0x000fe20000000f00 */
[----:B------:R-:W-:Y:S01]  /*17690*/  IMAD.MOV.U32 R216, RZ, RZ, R6 ;  /* 0x000000ffffd87224 */ /* 0x000fe200078e0006 */
[----:B------:R-:W-:-:S02]  /*176a0*/  MOV R3, 0x181f ;  /* 0x0000181f00037802 */ /* 0x000fc40000000f00 */
[----:B------:R-:W-:Y:S02]  /*176b0*/  MOV R2, 0x176d0 ;  /* 0x000176d000027802 */ /* 0x000fe40000000f00 */
[----:B------:R-:W-:Y:S05]  /*176c0*/  CALL.REL.NOINC `($__internal_5_$__cuda_sm70_shflsync_idx_p) ;  /* 0x0000303000007944 */ /* 0x000fea0003c00000 */
[----:B------:R-:W-:Y:S01]  /*176d0*/  MOV R2, R215 ;  /* 0x000000d700027202 */ /* 0x000fe20000000f00 */
[----:B------:R-:W-:Y:S05]  /*176e0*/  BRA `(.L_x_417) ;  /* 0xffff0ea000007947 */ /* 0x000fea000383ffff */
.L_x_282:
[----:B------:R-:W-:Y:S01]  /*176f0*/  IMAD.MOV.U32 R216, RZ, RZ, R5 ;  /* 0x000000ffffd87224 */ /* 0x000fe200078e0005 */
[----:B------:R-:W-:Y:S01]  /*17700*/  MOV R215, 0x2 ;  /* 0x0000000200d77802 */ /* 0x000fe20000000f00 */
[----:B-1----:R-:W-:Y:S01]  /*17710*/  IMAD.MOV.U32 R3, RZ, RZ, 0x181f ;  /* 0x0000181fff037424 */ /* 0x002fe200078e00ff */
[----:B----4-:R-:W-:Y:S02]  /*17720*/  MOV R2, 0x17740 ;  /* 0x0001774000027802 */ /* 0x010fe40000000f00 */
[----:B--23-5:R-:W-:Y:S05]  /*17730*/  CALL.REL.NOINC `($__internal_5_$__cuda_sm70_shflsync_idx_p) ;  /* 0x00002fc000007944 */ /* 0x02cfea0003c00000 */
[----:B------:R-:W-:Y:S01]  /*17740*/  MOV R7, R215 ;  /* 0x000000d700077202 */ /* 0x000fe20000000f00 */
[----:B------:R-:W-:Y:S05]  /*17750*/  BRA `(.L_x_418) ;  /* 0xffff0f0000007947 */ /* 0x000fea000383ffff */
.L_x_283:
[----:B------:R-:W-:Y:S01]  /*17760*/  IMAD.MOV.U32 R216, RZ, RZ, R6 ;  /* 0x000000ffffd87224 */ /* 0x000fe200078e0006 */
[----:B------:R-:W-:Y:S01]  /*17770*/  MOV R215, 0x2 ;  /* 0x0000000200d77802 */ /* 0x000fe20000000f00 */
[----:B------:R-:W-:Y:S01]  /*17780*/  IMAD.MOV.U32 R3, RZ, RZ, 0x181f ;  /* 0x0000181fff037424 */ /* 0x000fe200078e00ff */
[----:B----4-:R-:W-:Y:S02]  /*17790*/  MOV R2, 0x177b0 ;  /* 0x000177b000027802 */ /* 0x010fe40000000f00 */
[----:B-123-5:R-:W-:Y:S05]  /*177a0*/  CALL.REL.NOINC `($__internal_5_$__cuda_sm70_shflsync_idx_p) ;  /* 0x00002f5000007944 */ /* 0x02efea0003c00000 */
[----:B------:R-:W-:Y:S01]  /*177b0*/  MOV R2, R215 ;  /* 0x000000d700027202 */ /* 0x000fe20000000f00 */
[----:B------:R-:W-:Y:S05]  /*177c0*/  BRA `(.L_x_419) ;  /* 0xffff0eb000007947 */ /* 0x000fea000383ffff */
.L_x_286:
[----:B------:R-:W-:Y:S01]  /*177d0*/  IMAD.MOV.U32 R216, RZ, RZ, R5 ;  /* 0x000000ffffd87224 */ /* 0x000fe200078e0005 */
[----:B------:R-:W-:Y:S01]  /*177e0*/  MOV R215, 0x3 ;  /* 0x0000000300d77802 */ /* 0x000fe20000000f00 */
[----:B-1----:R-:W-:Y:S01]  /*177f0*/  IMAD.MOV.U32 R3, RZ, RZ, 0x181f ;  /* 0x0000181fff037424 */ /* 0x002fe200078e00ff */
[----:B------:R-:W-:-:S02]  /*17800*/  MOV R2, 0x17820 ;  /* 0x0001782000027802 */ /* 0x000fc40000000f00 */
[----:B--2345:R-:W-:Y:S05]  /*17810*/  CALL.REL.NOINC `($__internal_5_$__cuda_sm70_shflsync_idx_p) ;  /* 0x00002ee000007944 */ /* 0x03cfea0003c00000 */
        /* <DEDUP_REMOVED lines=8> */
.L_x_289:
[----:B------:R-:W-:Y:S01]  /*178a0*/  IMAD.MOV.U32 R216, RZ, RZ, R5 ;  /* 0x000000ffffd87224 */ /* 0x000fe200078e0005 */
[----:B------:R-:W-:Y:S01]  /*178b0*/  MOV R215, 0x4 ;  /* 0x0000000400d77802 */ /* 0x000fe20000000f00 */
[----:B-1----:R-:W-:Y:S01]  /*178c0*/  IMAD.MOV.U32 R3, RZ, RZ, 0x181f ;  /* 0x0000181fff037424 */ /* 0x002fe200078e00ff */
[----:B------:R-:W-:Y:S02]  /*178d0*/  MOV R2, 0x178f0 ;  /* 0x000178f000027802 */ /* 0x000fe40000000f00 */
[----:B--2345:R-:W-:Y:S05]  /*178e0*/  CALL.REL.NOINC `($__internal_5_$__cuda_sm70_shflsync_idx_p) ;  /* 0x00002e1000007944 */ /* 0x03cfea0003c00000 */
[----:B------:R-:W-:Y:S01]  /*178f0*/  MOV R7, R215 ;  /* 0x000000d700077202 */ /* 0x000fe20000000f00 */
[----:B------:R-:W-:Y:S05]  /*17900*/  BRA `(.L_x_421) ;  /* 0xffff0f2000007947 */ /* 0x000fea000383ffff */
.L_x_290:
[----:B------:R-:W-:Y:S01]  /*17910*/  IMAD.MOV.U32 R216, RZ, RZ, R6 ;  /* 0x000000ffffd87224 */ /* 0x000fe200078e0006 */
[----:B------:R-:W-:Y:S01]  /*17920*/  MOV R215, 0x4 ;  /* 0x0000000400d77802 */ /* 0x000fe20000000f00 */
[----:B-1----:R-:W-:Y:S01]  /*17930*/  IMAD.MOV.U32 R3, RZ, RZ, 0x181f ;  /* 0x0000181fff037424 */ /* 0x002fe200078e00ff */
[----:B------:R-:W-:Y:S02]  /*17940*/  MOV R2, 0x17960 ;  /* 0x0001796000027802 */ /* 0x000fe40000000f00 */
[----:B--2345:R-:W-:Y:S05]  /*17950*/  CALL.REL.NOINC `($__internal_5_$__cuda_sm70_shflsync_idx_p) ;  /* 0x00002da000007944 */ /* 0x03cfea0003c00000 */
[----:B------:R-:W-:Y:S01]  /*17960*/  MOV R2, R215 ;  /* 0x000000d700027202 */ /* 0x000fe20000000f00 */
[----:B------:R-:W-:Y:S05]  /*17970*/  BRA `(.L_x_422) ;  /* 0xffff0ed000007947 */ /* 0x000fea000383ffff */
.L_x_293:
[----:B------:R-:W-:Y:S01]  /*17980*/  IMAD.MOV.U32 R216, RZ, RZ, R5 ;  /* 0x000000ffffd87224 */ /* 0x000fe200078e0005 */
[----:B------:R-:W-:Y:S01]  /*17990*/  MOV R215, 0x5 ;  /* 0x0000000500d77802 */ /* 0x000fe20000000f00 */
[----:B--2---:R-:W-:Y:S01]  /*179a0*/  IMAD.MOV.U32 R3, RZ, RZ, 0x181f ;  /* 0x0000181fff037424 */ /* 0x004fe200078e00ff */
[----:B---3--:R-:W-:-:S02]  /*179b0*/  MOV R2, 0x179d0 ;  /* 0x000179d000027802 */ /* 0x008fc40000000f00 */
[----:B-1--45:R-:W-:Y:S05]  /*179c0*/  CALL.REL.NOINC `($__internal_5_$__cuda_sm70_shflsync_idx_p) ;  /* 0x00002d3000007944 */ /* 0x032fea0003c00000 */
        /* <DEDUP_REMOVED lines=8> */
.L_x_296:
[----:B------:R-:W-:Y:S01]  /*17a50*/  IMAD.MOV.U32 R216, RZ, RZ, R5 ;  /* 0x000000ffffd87224 */ /* 0x000fe200078e0005 */
[----:B------:R-:W-:Y:S01]  /*17a60*/  MOV R215, 0x6 ;  /* 0x0000000600d77802 */ /* 0x000fe20000000f00 */
[----:B-1----:R-:W-:Y:S01]  /*17a70*/  IMAD.MOV.U32 R3, RZ, RZ, 0x181f ;  /* 0x0000181fff037424 */ /* 0x002fe200078e00ff */
[----:B---3--:R-:W-:Y:S02]  /*17a80*/  MOV R2, 0x17aa0 ;  /* 0x00017aa000027802 */ /* 0x008fe40000000f00 */
[----:B--2-45:R-:W-:Y:S05]  /*17a90*/  CALL.REL.NOINC `($__internal_5_$__cuda_sm70_shflsync_idx_p) ;  /* 0x00002c6000007944 */ /* 0x034fea0003c00000 */
[----:B------:R-:W-:Y:S01]  /*17aa0*/  MOV R7, R215 ;  /* 0x000000d700077202 */ /* 0x000fe20000000f00 */
[----:B------:R-:W-:Y:S05]  /*17ab0*/  BRA `(.L_x_424) ;  /* 0xffff0f4000007947 */ /* 0x000fea000383ffff */
.L_x_297:
[----:B------:R-:W-:Y:S01]  /*17ac0*/  IMAD.MOV.U32 R216, RZ, RZ, R6 ;  /* 0x000000ffffd87224 */ /* 0x000fe200078e0006 */
[----:B------:R-:W-:Y:S01]  /*17ad0*/  MOV R215, 0x6 ;  /* 0x0000000600d77802 */ /* 0x000fe20000000f00 */
[----:B------:R-:W-:Y:S01]  /*17ae0*/  IMAD.MOV.U32 R3, RZ, RZ, 0x181f ;  /* 0x0000181fff037424 */ /* 0x000fe200078e00ff */
[----:B---3--:R-:W-:Y:S02]  /*17af0*/  MOV R2, 0x17b10 ;  /* 0x00017b1000027802 */ /* 0x008fe40000000f00 */
[----:B-12-45:R-:W-:Y:S05]  /*17b00*/  CALL.REL.NOINC `($__internal_5_$__cuda_sm70_shflsync_idx_p) ;  /* 0x00002bf000007944 */ /* 0x036fea0003c00000 */
[----:B------:R-:W-:Y:S01]  /*17b10*/  MOV R2, R215 ;  /* 0x000000d700027202 */ /* 0x000fe20000000f00 */
[----:B------:R-:W-:Y:S05]  /*17b20*/  BRA `(.L_x_425) ;  /* 0xffff0ef000007947 */ /* 0x000fea000383ffff */
.L_x_300:
        /* <DEDUP_REMOVED lines=13> */
.L_x_333:
[----:B------:R-:W-:Y:S01]  /*17c00*/  IMAD.MOV.U32 R216, RZ, RZ, R5 ;  /* 0x000000ffffd87224 */ /* 0x000fe200078e0005 */
[----:B------:R-:W-:Y:S01]  /*17c10*/  MOV R215, RZ ;  /* 0x000000ff00d77202 */ /* 0x000fe20000000f00 */
[----:B------:R-:W-:Y:S01]  /*17c20*/  IMAD.MOV.U32 R3, RZ, RZ, 0x181f ;  /* 0x0000181fff037424 */ /* 0x000fe200078e00ff */
[----:B------:R-:W-:Y:S02]  /*17c30*/  MOV R2, 0x17c50 ;  /* 0x00017c5000027802 */ /* 0x000fe40000000f00 */
[----:B------:R-:W-:Y:S05]  /*17c40*/  CALL.REL.NOINC `($__internal_5_$__cuda_sm70_shflsync_idx_p) ;  /* 0x00002ab000007944 */ /* 0x000fea0003c00000 */
[----:B------:R-:W-:Y:S01]  /*17c50*/  MOV R11, R215 ;  /* 0x000000d7000b7202 */ /* 0x000fe20000000f00 */
[----:B------:R-:W-:Y:S05]  /*17c60*/  BRA `(.L_x_427) ;  /* 0xffff56b000007947 */ /* 0x000fea000383ffff */
.L_x_334:
[----:B------:R-:W-:Y:S01]  /*17c70*/  IMAD.MOV.U32 R216, RZ, RZ, R4 ;  /* 0x000000ffffd87224 */ /* 0x000fe200078e0004 */
[----:B------:R-:W-:Y:S01]  /*17c80*/  MOV R215, RZ ;  /* 0x000000ff00d77202 */ /* 0x000fe20000000f00 */
[----:B------:R-:W-:Y:S01]  /*17c90*/  IMAD.MOV.U32 R3, RZ, RZ, 0x181f ;  /* 0x0000181fff037424 */ /* 0x000fe200078e00ff */
[----:B------:R-:W-:Y:S02]  /*17ca0*/  MOV R2, 0x17cc0 ;  /* 0x00017cc000027802 */ /* 0x000fe40000000f00 */
[----:B-12---:R-:W-:Y:S05]  /*17cb0*/  CALL.REL.NOINC `($__internal_5_$__cuda_sm70_shflsync_idx_p) ;  /* 0x00002a4000007944 */ /* 0x006fea0003c00000 */
        /* <DEDUP_REMOVED lines=12> */
[----:B------:R-:W-:Y:S05]  /*17d80*/  CALL.REL.NOINC `($__internal_5_$__cuda_sm70_shflsync_idx_p) ;  /* 0x0000297000007944 */ /* 0x000fea0003c00000 */
[----:B------:R-:W-:Y:S01]  /*17d90*/  IMAD.MOV.U32 R7, RZ, RZ, R215 ;  /* 0x000000ffff077224 */ /* 0x000fe200078e00d7 */
[----:B------:R-:W-:Y:S01]  /*17da0*/  MOV R215, 0x1 ;  /* 0x0000000100d77802 */ /* 0x000fe20000000f00 */
[----:B------:R-:W-:Y:S01]  /*17db0*/  IMAD.MOV.U32 R216, RZ, RZ, R4 ;  /* 0x000000ffffd87224 */ /* 0x000fe200078e0004 */
[----:B------:R-:W-:Y:S02]  /*17dc0*/  MOV R3, 0x181f ;  /* 0x0000181f00037802 */ /* 0x000fe40000000f00 */
[----:B------:R-:W-:Y:S02]  /*17dd0*/  MOV R2, 0x17df0 ;  /* 0x00017df000027802 */ /* 0x000fe40000000f00 */
[----:B------:R-:W-:Y:S05]  /*17de0*/  CALL.REL.NOINC `($__internal_5_$__cuda_sm70_shflsync_idx_p) ;  /* 0x0000291000007944 */ /* 0x000fea0003c00000 */
        /* <DEDUP_REMOVED lines=60> */
[----:B------:R-:W-:Y:S01]  /*181b0*/  MOV R4, R215 ;  /* 0x000000d700047202 */ /* 0x000fe20000000f00 */
[----:B------:R-:W-:Y:S05]  /*181c0*/  BRA `(.L_x_428) ;  /* 0xffff52d000007947 */ /* 0x000fea000383ffff */
.L_x_335:
[----:B------:R-:W-:Y:S01]  /*181d0*/  IMAD.MOV.U32 R84, RZ, RZ, R4 ;  /* 0x000000ffff547224 */ /* 0x000fe200078e0004 */
[----:B------:R-:W-:-:S02]  /*181e0*/  MOV R0, 0x2 ;  /* 0x0000000200007802 */ /* 0x000fc40000000f00 */
[----:B------:R-:W-:Y:S02]  /*181f0*/  MOV R2, 0x18210 ;  /* 0x0001821000027802 */ /* 0x000fe40000000f00 */
[----:B------:R-:W-:Y:S05]  /*18200*/  CALL.REL.NOINC `($__internal_4_$__cuda_sm70_shflsync_bfly_p) ;  /* 0x0000249000007944 */ /* 0x000fea0003c00000 */
[----:B------:R-:W-:Y:S01]  /*18210*/  FMNMX.FTZ R4, R4, R0, !PT ;  /* 0x0000000004047209 */ /* 0x000fe20007810000 */
[----:B------:R-:W-:Y:S01]  /*18220*/  IMAD.MOV.U32 R0, RZ, RZ, 0x1 ;  /* 0x00000001ff007424 */ /* 0x000fe200078e00ff */
[----:B------:R-:W-:-:S03]  /*18230*/  MOV R2, 0x18260 ;  /* 0x0001826000027802 */ /* 0x000fc60000000f00 */
[----:B------:R-:W-:Y:S02]  /*18240*/  IMAD.MOV.U32 R84, RZ, RZ, R4 ;  /* 0x000000ffff547224 */ /* 0x000fe400078e0004 */
[----:B------:R-:W-:Y:S05]  /*18250*/  CALL.REL.NOINC `($__internal_4_$__cuda_sm70_shflsync_bfly_p) ;  /* 0x0000244000007944 */ /* 0x000fea0003c00000 */
[----:B------:R-:W-:Y:S01]  /*18260*/  FMNMX.FTZ R90, R4, R0, !PT ;  /* 0x00000000045a7209 */ /* 0x000fe20007810000 */
[----:B------:R-:W-:Y:S01]  /*18270*/  IMAD.MOV.U32 R84, RZ, RZ, R5 ;  /* 0x000000ffff547224 */ /* 0x000fe200078e0005 */
[----:B------:R-:W-:Y:S01]  /*18280*/  MOV R2, 0x182b0 ;  /* 0x000182b000027802 */ /* 0x000fe20000000f00 */
[----:B------:R-:W-:Y:S02]  /*18290*/  IMAD.MOV.U32 R0, RZ, RZ, 0x2 ;  /* 0x00000002ff007424 */ /* 0x000fe400078e00ff */
        /* <DEDUP_REMOVED lines=26> */
[----:B------:R-:W-:Y:S01]  /*18440*/  MOV R8, R0 ;  /* 0x0000000000087202 */ /* 0x000fe20000000f00 */
[----:B------:R-:W-:Y:S05]  /*18450*/  BRA `(.L_x_429) ;  /* 0xffff5d1000007947 */ /* 0x000fea000383ffff */
.L_x_337:
[----:B-1--4-:R-:W-:Y:S01]  /*18460*/  MOV R215, RZ ;  /* 0x000000ff00d77202 */ /* 0x012fe20000000f00 */
[----:B------:R-:W-:Y:S01]  /*18470*/  IMAD.MOV.U32 R216, RZ, RZ, R56 ;  /* 0x000000ffffd87224 */ /* 0x000fe200078e0038 */
[----:B------:R-:W-:Y:S01]  /*18480*/  MOV R2, 0x184b0 ;  /* 0x000184b000027802 */ /* 0x000fe20000000f00 */
[----:B------:R-:W-:Y:S02]  /*18490*/  IMAD.MOV.U32 R3, RZ, RZ, 0x181f ;  /* 0x0000181fff037424 */ /* 0x000fe400078e00ff */
[----:B------:R-:W-:Y:S05]  /*184a0*/  CALL.REL.NOINC `($__internal_5_$__cuda_sm70_shflsync_idx_p) ;  /* 0x0000225000007944 */ /* 0x000fea0003c00000 */
[----:B------:R-:W-:Y:S01]  /*184b0*/  MOV R58, R215 ;  /* 0x000000d7003a7202 */ /* 0x000fe20000000f00 */
[----:B------:R-:W-:-:S05]  /*184c0*/  BRA `(.L_x_430) ;  /* 0xffff77e000007947 */ /* 0x000fca000383ffff */
.L_x_340:
[----:B------:R-:W-:Y:S01]  /*184d0*/  MOV R215, RZ ;  /* 0x000000ff00d77202 */ /* 0x000fe20000000f00 */
[----:B------:R-:W-:Y:S01]  /*184e0*/  IMAD.MOV.U32 R216, RZ, RZ, R84 ;  /* 0x000000ffffd87224 */ /* 0x000fe200078e0054 */
[----:B------:R-:W-:Y:S01]  /*184f0*/  MOV R2, 0x18520 ;  /* 0x0001852000027802 */ /* 0x000fe20000000f00 */
[----:B------:R-:W-:Y:S02]  /*18500*/  IMAD.MOV.U32 R3, RZ, RZ, 0x181f ;  /* 0x0000181fff037424 */ /* 0x000fe400078e00ff */
[----:B------:R-:W-:Y:S05]  /*18510*/  CALL.REL.NOINC `($__internal_5_$__cuda_sm70_shflsync_idx_p) ;  /* 0x000021e000007944 */ /* 0x000fea0003c00000 */
[----:B------:R-:W-:Y:S01]  /*18520*/  MOV R90, R215 ;  /* 0x000000d7005a7202 */ /* 0x000fe20000000f00 */
[----:B------:R-:W-:-:S05]  /*18530*/  BRA `(.L_x_431) ;  /* 0xffff821000007947 */ /* 0x000fca000383ffff */
.L_x_341:
[----:B------:R-:W-:Y:S01]  /*18540*/  MOV R215, RZ ;  /* 0x000000ff00d77202 */ /* 0x000fe20000000f00 */
[----:B------:R-:W-:Y:S01]  /*18550*/  IMAD.MOV.U32 R216, RZ, RZ, R0 ;  /* 0x000000ffffd87224 */ /* 0x000fe200078e0000 */
[----:B------:R-:W-:Y:S01]  /*18560*/  MOV R2, 0x18590 ;  /* 0x0001859000027802 */ /* 0x000fe20000000f00 */
[----:B------:R-:W-:Y:S02]  /*18570*/  IMAD.MOV.U32 R3, RZ, RZ, 0x181f ;  /* 0x0000181fff037424 */ /* 0x000fe400078e00ff */
[----:B-12---:R-:W-:Y:S05]  /*18580*/  CALL.REL.NOINC `($__internal_5_$__cuda_sm70_shflsync_idx_p) ;  /* 0x0000217000007944 */ /* 0x006fea0003c00000 */
        /* <DEDUP_REMOVED lines=13> */
[----:B------:R-:W-:Y:S05]  /*18660*/  CALL.REL.NOINC `($__internal_5_$__cuda_sm70_shflsync_idx_p) ;  /* 0x0000209000007944 */ /* 0x000fea0003c00000 */
[----:B------:R-:W-:Y:S01]  /*18670*/  MOV R3, 0x181f ;  /* 0x0000181f00037802 */ /* 0x000fe20000000f00 */
[----:B------:R-:W-:Y:S01]  /*18680*/  IMAD.MOV.U32 R90, RZ, RZ, R215 ;  /* 0x000000ffff5a7224 */ /* 0x000fe200078e00d7 */
[----:B------:R-:W-:Y:S01]  /*18690*/  MOV R215, 0x1 ;  /* 0x0000000100d77802 */ /* 0x000fe20000000f00 */
[----:B------:R-:W-:Y:S01]  /*186a0*/  IMAD.MOV.U32 R216, RZ, RZ, R0 ;  /* 0x000000ffffd87224 */ /* 0x000fe200078e0000 */
[----:B------:R-:W-:Y:S02]  /*186b0*/  MOV R2, 0x186d0 ;  /* 0x000186d000027802 */ /* 0x000fe40000000f00 */
[----:B------:R-:W-:Y:S05]  /*186c0*/  CALL.REL.NOINC `($__internal_5_$__cuda_sm70_shflsync_idx_p) ;  /* 0x0000203000007944 */ /* 0x000fea0003c00000 */
        /* <DEDUP_REMOVED lines=60> */
[----:B------:R-:W-:Y:S01]  /*18a90*/  MOV R2, R215 ;  /* 0x000000d700027202 */ /* 0x000fe20000000f00 */
[----:B------:R-:W-:-:S05]  /*18aa0*/  BRA `(.L_x_432) ;  /* 0xffff7e3000007947 */ /* 0x000fca000383ffff */
.L_x_342:
[----:B------:R-:W-:Y:S02]  /*18ab0*/  MOV R0, 0x2 ;  /* 0x0000000200007802 */ /* 0x000fe40000000f00 */
[----:B------:R-:W-:Y:S02]  /*18ac0*/  MOV R2, 0x18ae0 ;  /* 0x00018ae000027802 */ /* 0x000fe40000000f00 */
[----:B------:R-:W-:Y:S05]  /*18ad0*/  CALL.REL.NOINC `($__internal_4_$__cuda_sm70_shflsync_bfly_p) ;  /* 0x00001bc000007944 */ /* 0x000fea0003c00000 */
[----:B------:R-:W-:Y:S01]  /*18ae0*/  FMNMX.FTZ R84, R84, R0, !PT ;  /* 0x0000000054547209 */ /* 0x000fe20007810000 */
[----:B------:R-:W-:Y:S01]  /*18af0*/  IMAD.MOV.U32 R0, RZ, RZ, 0x1 ;  /* 0x00000001ff007424 */ /* 0x000fe200078e00ff */
[----:B------:R-:W-:Y:S02]  /*18b00*/  MOV R2, 0x18b20 ;  /* 0x00018b2000027802 */ /* 0x000fe40000000f00 */
        /* <DEDUP_REMOVED lines=28> */
[----:B------:R-:W-:-:S05]  /*18cd0*/  BRA `(.L_x_433) ;  /* 0xffff82b000007947 */ /* 0x000fca000383ffff */
.L_x_344:
[----:B------:R-:W-:Y:S01]  /*18ce0*/  IMAD.MOV.U32 R84, RZ, RZ, R225 ;  /* 0x000000ffff547224 */ /* 0x000fe200078e00e1 */
[----:B------:R-:W-:-:S02]  /*18cf0*/  MOV R0, 0x2 ;  /* 0x0000000200007802 */ /* 0x000fc40000000f00 */
[----:B------:R-:W-:Y:S02]  /*18d00*/  MOV R2, 0x18d20 ;  /* 0x00018d2000027802 */ /* 0x000fe40000000f00 */
[----:B------:R-:W-:Y:S05]  /*18d10*/  CALL.REL.NOINC `($__internal_4_$__cuda_sm70_shflsync_bfly_p) ;  /* 0x0000198000007944 */ /* 0x000fea0003c00000 */
[----:B------:R-:W-:Y:S05]  /*18d20*/  BRA `(.L_x_434) ;  /* 0xffffa00000007947 */ /* 0x000fea000383ffff */
.L_x_345:
[----:B------:R-:W-:Y:S01]  /*18d30*/  IMAD.MOV.U32 R84, RZ, RZ, R4 ;  /* 0x000000ffff547224 */ /* 0x000fe200078e0004 */
[----:B------:R-:W-:Y:S02]  /*18d40*/  MOV R0, 0x1 ;  /* 0x0000000100007802 */ /* 0x000fe40000000f00 */
[----:B------:R-:W-:Y:S02]  /*18d50*/  MOV R2, 0x18d70 ;  /* 0x00018d7000027802 */ /* 0x000fe40000000f00 */
[----:B-1----:R-:W-:Y:S05]  /*18d60*/  CALL.REL.NOINC `($__internal_4_$__cuda_sm70_shflsync_bfly_p) ;  /* 0x0000193000007944 */ /* 0x002fea0003c00000 */
[----:B------:R-:W-:Y:S01]  /*18d70*/  FADD.FTZ R4, R4, R0 ;  /* 0x0000000004047221 */ /* 0x000fe20000010000 */
[----:B------:R-:W-:Y:S02]  /*18d80*/  MOV R84, R224 ;  /* 0x000000e000547202 */ /* 0x000fe40000000f00 */
[----:B------:R-:W-:Y:S02]  /*18d90*/  MOV R0, 0x2 ;  /* 0x0000000200007802 */ /* 0x000fe40000000f00 */
[----:B------:R-:W-:Y:S02]  /*18da0*/  MOV R2, 0x18dc0 ;  /* 0x00018dc000027802 */ /* 0x000fe40000000f00 */
[----:B------:R-:W-:Y:S05]  /*18db0*/  CALL.REL.NOINC `($__internal_4_$__cuda_sm70_shflsync_bfly_p) ;  /* 0x000018e000007944 */ /* 0x000fea0003c00000 */
[----:B------:R-:W-:Y:S01]  /*18dc0*/  FADD.FTZ R6, R224, R0 ;  /* 0x00000000e0067221 */ /* 0x000fe20000010000 */
[----:B------:R-:W-:Y:S02]  /*18dd0*/  MOV R0, 0x1 ;  /* 0x0000000100007802 */ /* 0x000fe40000000f00 */
[----:B------:R-:W-:-:S02]  /*18de0*/  MOV R2, 0x18e10 ;  /* 0x00018e1000027802 */ /* 0x000fc40000000f00 */
[----:B------:R-:W-:Y:S02]  /*18df0*/  MOV R84, R6 ;  /* 0x0000000600547202 */ /* 0x000fe40000000f00 */
[----:B------:R-:W-:Y:S05]  /*18e00*/  CALL.REL.NOINC `($__internal_4_$__cuda_sm70_shflsync_bfly_p) ;  /* 0x0000189000007944 */ /* 0x000fea0003c00000 */
[----:B------:R-:W-:Y:S01]  /*18e10*/  FADD.FTZ R6, R6, R0 ;  /* 0x0000000006067221 */ /* 0x000fe20000010000 */
[----:B------:R-:W-:Y:S02]  /*18e20*/  MOV R84, R243 ;  /* 0x000000f300547202 */ /* 0x000fe40000000f00 */
[----:B------:R-:W-:Y:S02]  /*18e30*/  MOV R0, 0x2 ;  /* 0x0000000200007802 */ /* 0x000fe40000000f00 */
[----:B------:R-:W-:Y:S02]  /*18e40*/  MOV R2, 0x18e60 ;  /* 0x00018e6000027802 */ /* 0x000fe40000000f00 */
[----:B------:R-:W-:Y:S05]  /*18e50*/  CALL.REL.NOINC `($__internal_4_$__cuda_sm70_shflsync_bfly_p) ;  /* 0x0000184000007944 */ /* 0x000fea0003c00000 */
[----:B------:R-:W-:Y:S01]  /*18e60*/  FADD.FTZ R5, R243, R0 ;  /* 0x00000000f3057221 */ /* 0x000fe20000010000 */
[----:B------:R-:W-:Y:S02]  /*18e70*/  MOV R0, 0x1 ;  /* 0x0000000100007802 */ /* 0x000fe40000000f00 */
[----:B------:R-:W-:Y:S02]  /*18e80*/  MOV R2, 0x18eb0 ;  /* 0x00018eb000027802 */ /* 0x000fe40000000f00 */
[----:B------:R-:W-:-:S02]  /*18e90*/  MOV R84, R5 ;  /* 0x0000000500547202 */ /* 0x000fc40000000f00 */
[----:B------:R-:W-:Y:S05]  /*18ea0*/  CALL.REL.NOINC `($__internal_4_$__cuda_sm70_shflsync_bfly_p) ;  /* 0x000017f000007944 */ /* 0x000fea0003c00000 */
[----:B------:R-:W-:Y:S01]  /*18eb0*/  FADD.FTZ R5, R5, R0 ;  /* 0x0000000005057221 */ /* 0x000fe20000010000 */
[----:B------:R-:W-:-:S02]  /*18ec0*/  MOV R84, R246 ;  /* 0x000000f600547202 */ /* 0x000fc40000000f00 */
[----:B------:R-:W-:Y:S02]  /*18ed0*/  MOV R0, 0x2 ;  /* 0x0000000200007802 */ /* 0x000fe40000000f00 */
[----:B------:R-:W-:Y:S02]  /*18ee0*/  MOV R2, 0x18f00 ;  /* 0x00018f0000027802 */ /* 0x000fe40000000f00 */
[----:B------:R-:W-:Y:S05]  /*18ef0*/  CALL.REL.NOINC `($__internal_4_$__cuda_sm70_shflsync_bfly_p) ;  /* 0x000017a000007944 */ /* 0x000fea0003c00000 */
[----:B------:R-:W-:Y:S01]  /*18f00*/  FADD.FTZ R7, R246, R0 ;  /* 0x00000000f6077221 */ /* 0x000fe20000010000 */
[----:B------:R-:W-:Y:S02]  /*18f10*/  MOV R0, 0x1 ;  /* 0x0000000100007802 */ /* 0x000fe40000000f00 */
[----:B------:R-:W-:Y:S02]  /*18f20*/  MOV R2, 0x18f50 ;  /* 0x00018f5000027802 */ /* 0x000fe40000000f00 */
[----:B------:R-:W-:Y:S02]  /*18f30*/  MOV R84, R7 ;  /* 0x0000000700547202 */ /* 0x000fe40000000f00 */
[----:B------:R-:W-:Y:S05]  /*18f40*/  CALL.REL.NOINC `($__internal_4_$__cuda_sm70_shflsync_bfly_p) ;  /* 0x0000175000007944 */ /* 0x000fea0003c00000 */
[----:B------:R-:W-:Y:S01]  /*18f50*/  MOV R8, R0 ;  /* 0x0000000000087202 */ /* 0x000fe20000000f00 */
[----:B------:R-:W-:Y:S05]  /*18f60*/  BRA `(.L_x_435) ;  /* 0xffff9eb000007947 */ /* 0x000fea000383ffff */
.L_x_352:
[----:B-1-34-:R-:W-:Y:S01]  /*18f70*/  IMAD.MOV.U32 R216, RZ, RZ, R5 ;  /* 0x000000ffffd87224 */ /* 0x01afe200078e0005 */
[----:B------:R-:W-:Y:S01]  /*18f80*/  MOV R215, RZ ;  /* 0x000000ff00d77202 */ /* 0x000fe20000000f00 */
[----:B------:R-:W-:Y:S01]  /*18f90*/  IMAD.MOV.U32 R3, RZ, RZ, 0x181f ;  /* 0x0000181fff037424 */ /* 0x000fe200078e00ff */
[----:B------:R-:W-:-:S02]  /*18fa0*/  MOV R2, 0x18fc0 ;  /* 0x00018fc000027802 */ /* 0x000fc40000000f00 */
[----:B------:R-:W-:Y:S05]  /*18fb0*/  CALL.REL.NOINC `($__internal_5_$__cuda_sm70_shflsync_idx_p) ;  /* 0x0000174000007944 */ /* 0x000fea0003c00000 */
[----:B------:R-:W-:Y:S01]  /*18fc0*/  MOV R7, R215 ;  /* 0x000000d700077202 */ /* 0x000fe20000000f00 */
[----:B------:R-:W-:Y:S05]  /*18fd0*/  BRA `(.L_x_436) ;  /* 0xffffb51000007947 */ /* 0x000fea000383ffff */
.L_x_353:
[----:B------:R-:W-:Y:S01]  /*18fe0*/  IMAD.MOV.U32 R216, RZ, RZ, R6 ;  /* 0x000000ffffd87224 */ /* 0x000fe200078e0006 */
[----:B------:R-:W-:Y:S01]  /*18ff0*/  MOV R215, RZ ;  /* 0x000000ff00d77202 */ /* 0x000fe20000000f00 */
[----:B------:R-:W-:Y:S01]  /*19000*/  IMAD.MOV.U32 R3, RZ, RZ, 0x181f ;  /* 0x0000181fff037424 */ /* 0x000fe200078e00ff */
[----:B------:R-:W-:-:S02]  /*19010*/  MOV R2, 0x19030 ;  /* 0x0001903000027802 */ /* 0x000fc40000000f00 */
[----:B-12---:R-:W-:Y:S05]  /*19020*/  CALL.REL.NOINC `($__internal_5_$__cuda_sm70_shflsync_idx_p) ;  /* 0x000016d000007944 */ /* 0x006fea0003c00000 */
[----:B------:R-:W-:Y:S01]  /*19030*/  MOV R2, R215 ;  /* 0x000000d700027202 */ /* 0x000fe20000000f00 */
[----:B------:R-:W-:Y:S05]  /*19040*/  BRA `(.L_x_437) ;  /* 0xffffb4c000007947 */ /* 0x000fea000383ffff */
.L_x_354:
[----:B------:R-:W-:Y:S01]  /*19050*/  IMAD.MOV.U32 R216, RZ, RZ, R5 ;  /* 0x000000ffffd87224 */ /* 0x000fe200078e0005 */
[----:B------:R-:W-:Y:S01]  /*19060*/  MOV R215, 0x1 ;  /* 0x0000000100d77802 */ /* 0x000fe20000000f00 */
[----:B--2---:R-:W-:Y:S01]  /*19070*/  IMAD.MOV.U32 R3, RZ, RZ, 0x181f ;  /* 0x0000181fff037424 */ /* 0x004fe200078e00ff */
[----:B------:R-:W-:-:S02]  /*19080*/  MOV R2, 0x190a0 ;  /* 0x000190a000027802 */ /* 0x000fc40000000f00 */
[----:B-1-3--:R-:W-:Y:S05]  /*19090*/  CALL.REL.NOINC `($__internal_5_$__cuda_sm70_shflsync_idx_p) ;  /* 0x0000166000007944 */ /* 0x00afea0003c00000 */
        /* <DEDUP_REMOVED lines=8> */
.L_x_355:
[----:B------:R-:W-:Y:S01]  /*19120*/  IMAD.MOV.U32 R216, RZ, RZ, R5 ;  /* 0x000000ffffd87224 */ /* 0x000fe200078e0005 */
[----:B------:R-:W-:Y:S01]  /*19130*/  MOV R215, 0x2 ;  /* 0x0000000200d77802 */ /* 0x000fe20000000f00 */
[----:B-1----:R-:W-:Y:S01]  /*19140*/  IMAD.MOV.U32 R3, RZ, RZ, 0x181f ;  /* 0x0000181fff037424 */ /* 0x002fe200078e00ff */
[----:B------:R-:W-:Y:S02]  /*19150*/  MOV R2, 0x19170 ;  /* 0x0001917000027802 */ /* 0x000fe40000000f00 */
[----:B---34-:R-:W-:Y:S05]  /*19160*/  CALL.REL.NOINC `($__internal_5_$__cuda_sm70_shflsync_idx_p) ;  /* 0x0000159000007944 */ /* 0x018fea0003c00000 */
[----:B------:R-:W-:Y:S01]  /*19170*/  MOV R7, R215 ;  /* 0x000000d700077202 */ /* 0x000fe20000000f00 */
[----:B------:R-:W-:Y:S05]  /*19180*/  BRA `(.L_x_439) ;  /* 0xffffb46000007947 */ /* 0x000fea000383ffff */
.L_x_356:
[----:B------:R-:W-:Y:S01]  /*19190*/  IMAD.MOV.U32 R216, RZ, RZ, R6 ;  /* 0x000000ffffd87224 */ /* 0x000fe200078e0006 */
[----:B------:R-:W-:Y:S01]  /*191a0*/  MOV R215, 0x2 ;  /* 0x0000000200d77802 */ /* 0x000fe20000000f00 */
[----:B-1----:R-:W-:Y:S01]  /*191b0*/  IMAD.MOV.U32 R3, RZ, RZ, 0x181f ;  /* 0x0000181fff037424 */ /* 0x002fe200078e00ff */
[----:B------:R-:W-:Y:S02]  /*191c0*/  MOV R2, 0x191e0 ;  /* 0x000191e000027802 */ /* 0x000fe40000000f00 */
[----:B--234-:R-:W-:Y:S05]  /*191d0*/  CALL.REL.NOINC `($__internal_5_$__cuda_sm70_shflsync_idx_p) ;  /* 0x0000152000007944 */ /* 0x01cfea0003c00000 */
[----:B------:R-:W-:Y:S01]  /*191e0*/  MOV R2, R215 ;  /* 0x000000d700027202 */ /* 0x000fe20000000f00 */
[----:B------:R-:W-:Y:S05]  /*191f0*/  BRA `(.L_x_440) ;  /* 0xffffb41000007947 */ /* 0x000fea000383ffff */
.L_x_357:
[----:B------:R-:W-:Y:S01]  /*19200*/  IMAD.MOV.U32 R216, RZ, RZ, R5 ;  /* 0x000000ffffd87224 */ /* 0x000fe200078e0005 */
[----:B------:R-:W-:Y:S01]  /*19210*/  MOV R215, 0x3 ;  /* 0x0000000300d77802 */ /* 0x000fe20000000f00 */
[----:B--2---:R-:W-:Y:S01]  /*19220*/  IMAD.MOV.U32 R3, RZ, RZ, 0x181f ;  /* 0x0000181fff037424 */ /* 0x004fe200078e00ff */
[----:B------:R-:W-:-:S02]  /*19230*/  MOV R2, 0x19250 ;  /* 0x0001925000027802 */ /* 0x000fc40000000f00 */
[----:B-1-34-:R-:W-:Y:S05]  /*19240*/  CALL.REL.NOINC `($__internal_5_$__cuda_sm70_shflsync_idx_p) ;  /* 0x000014b000007944 */ /* 0x01afea0003c00000 */
        /* <DEDUP_REMOVED lines=8> */
.L_x_358:
[----:B------:R-:W-:Y:S01]  /*192d0*/  IMAD.MOV.U32 R216, RZ, RZ, R5 ;  /* 0x000000ffffd87224 */ /* 0x000fe200078e0005 */
[----:B------:R-:W-:Y:S01]  /*192e0*/  MOV R215, 0x4 ;  /* 0x0000000400d77802 */ /* 0x000fe20000000f00 */
[----:B--2---:R-:W-:Y:S01]  /*192f0*/  IMAD.MOV.U32 R3, RZ, RZ, 0x181f ;  /* 0x0000181fff037424 */ /* 0x004fe200078e00ff */
[----:B------:R-:W-:Y:S02]  /*19300*/  MOV R2, 0x19320 ;  /* 0x0001932000027802 */ /* 0x000fe40000000f00 */
[----:B-1-34-:R-:W-:Y:S05]  /*19310*/  CALL.REL.NOINC `($__internal_5_$__cuda_sm70_shflsync_idx_p) ;  /* 0x000013e000007944 */ /* 0x01afea0003c00000 */
[----:B------:R-:W-:Y:S01]  /*19320*/  MOV R7, R215 ;  /* 0x000000d700077202 */ /* 0x000fe20000000f00 */
[----:B------:R-:W-:Y:S05]  /*19330*/  BRA `(.L_x_442) ;  /* 0xffffb3c000007947 */ /* 0x000fea000383ffff */
.L_x_359:
[----:B------:R-:W-:Y:S01]  /*19340*/  IMAD.MOV.U32 R216, RZ, RZ, R6 ;  /* 0x000000ffffd87224 */ /* 0x000fe200078e0006 */
[----:B------:R-:W-:Y:S01]  /*19350*/  MOV R215, 0x4 ;  /* 0x0000000400d77802 */ /* 0x000fe20000000f00 */
[----:B--2---:R-:W-:Y:S01]  /*19360*/  IMAD.MOV.U32 R3, RZ, RZ, 0x181f ;  /* 0x0000181fff037424 */ /* 0x004fe200078e00ff */
[----:B------:R-:W-:Y:S02]  /*19370*/  MOV R2, 0x19390 ;  /* 0x0001939000027802 */ /* 0x000fe40000000f00 */
[----:B-1-34-:R-:W-:Y:S05]  /*19380*/  CALL.REL.NOINC `($__internal_5_$__cuda_sm70_shflsync_idx_p) ;  /* 0x0000137000007944 */ /* 0x01afea0003c00000 */
[----:B------:R-:W-:Y:S01]  /*19390*/  MOV R2, R215 ;  /* 0x000000d700027202 */ /* 0x000fe20000000f00 */
[----:B------:R-:W-:Y:S05]  /*193a0*/  BRA `(.L_x_443) ;  /* 0xffffb37000007947 */ /* 0x000fea000383ffff */
.L_x_360:
[----:B------:R-:W-:Y:S01]  /*193b0*/  IMAD.MOV.U32 R216, RZ, RZ, R5 ;  /* 0x000000ffffd87224 */ /* 0x000fe200078e0005 */
[----:B------:R-:W-:Y:S01]  /*193c0*/  MOV R215, 0x5 ;  /* 0x0000000500d77802 */ /* 0x000fe20000000f00 */
[----:B-1----:R-:W-:Y:S01]  /*193d0*/  IMAD.MOV.U32 R3, RZ, RZ, 0x181f ;  /* 0x0000181fff037424 */ /* 0x002fe200078e00ff */
[----:B------:R-:W-:-:S02]  /*193e0*/  MOV R2, 0x19400 ;  /* 0x0001940000027802 */ /* 0x000fc40000000f00 */
[----:B--234-:R-:W-:Y:S05]  /*193f0*/  CALL.REL.NOINC `($__internal_5_$__cuda_sm70_shflsync_idx_p) ;  /* 0x0000130000007944 */ /* 0x01cfea0003c00000 */
        /* <DEDUP_REMOVED lines=8> */
.L_x_361:
[----:B------:R-:W-:Y:S01]  /*19480*/  IMAD.MOV.U32 R216, RZ, RZ, R5 ;  /* 0x000000ffffd87224 */ /* 0x000fe200078e0005 */
[----:B------:R-:W-:Y:S01]  /*19490*/  MOV R215, 0x6 ;  /* 0x0000000600d77802 */ /* 0x000fe20000000f00 */
[----:B--2---:R-:W-:Y:S01]  /*194a0*/  IMAD.MOV.U32 R3, RZ, RZ, 0x181f ;  /* 0x0000181fff037424 */ /* 0x004fe200078e00ff */
[----:B------:R-:W-:Y:S02]  /*194b0*/  MOV R2, 0x194d0 ;  /* 0x000194d000027802 */ /* 0x000fe40000000f00 */
[----:B-1--4-:R-:W-:Y:S05]  /*194c0*/  CALL.REL.NOINC `($__internal_5_$__cuda_sm70_shflsync_idx_p) ;  /* 0x0000123000007944 */ /* 0x012fea0003c00000 */
[----:B------:R-:W-:Y:S01]  /*194d0*/  MOV R7, R215 ;  /* 0x000000d700077202 */ /* 0x000fe20000000f00 */
[----:B------:R-:W-:Y:S05]  /*194e0*/  BRA `(.L_x_445) ;  /* 0xffffb32000007947 */ /* 0x000fea000383ffff */
.L_x_362:
[----:B------:R-:W-:Y:S01]  /*194f0*/  IMAD.MOV.U32 R216, RZ, RZ, R6 ;  /* 0x000000ffffd87224 */ /* 0x000fe200078e0006 */
[----:B------:R-:W-:Y:S01]  /*19500*/  MOV R215, 0x6 ;  /* 0x0000000600d77802 */ /* 0x000fe20000000f00 */
[----:B--2---:R-:W-:Y:S01]  /*19510*/  IMAD.MOV.U32 R3, RZ, RZ, 0x181f ;  /* 0x0000181fff037424 */ /* 0x004fe200078e00ff */
[----:B------:R-:W-:Y:S02]  /*19520*/  MOV R2, 0x19540 ;  /* 0x0001954000027802 */ /* 0x000fe40000000f00 */
[----:B-1-34-:R-:W-:Y:S05]  /*19530*/  CALL.REL.NOINC `($__internal_5_$__cuda_sm70_shflsync_idx_p) ;  /* 0x000011c000007944 */ /* 0x01afea0003c00000 */
[----:B------:R-:W-:Y:S01]  /*19540*/  MOV R2, R215 ;  /* 0x000000d700027202 */ /* 0x000fe20000000f00 */
[----:B------:R-:W-:Y:S05]  /*19550*/  BRA `(.L_x_446) ;  /* 0xffffb2d000007947 */ /* 0x000fea000383ffff */
.L_x_363:
[----:B------:R-:W-:Y:S01]  /*19560*/  IMAD.MOV.U32 R216, RZ, RZ, R5 ;  /* 0x000000ffffd87224 */ /* 0x000fe200078e0005 */
[----:B------:R-:W-:Y:S01]  /*19570*/  MOV R215, 0x7 ;  /* 0x0000000700d77802 */ /* 0x000fe20000000f00 */
[----:B-1----:R-:W-:Y:S01]  /*19580*/  IMAD.MOV.U32 R3, RZ, RZ, 0x181f ;  /* 0x0000181fff037424 */ /* 0x002fe200078e00ff */
[----:B------:R-:W-:-:S02]  /*19590*/  MOV R2, 0x195b0 ;  /* 0x000195b000027802 */ /* 0x000fc40000000f00 */
[----:B--2-4-:R-:W-:Y:S05]  /*195a0*/  CALL.REL.NOINC `($__internal_5_$__cuda_sm70_shflsync_idx_p) ;  /* 0x0000115000007944 */ /* 0x014fea0003c00000 */
        /* <DEDUP_REMOVED lines=8> */
.L_x_365:
[----:B------:R-:W-:Y:S01]  /*19630*/  IMAD.MOV.U32 R216, RZ, RZ, R5 ;  /* 0x000000ffffd87224 */ /* 0x000fe200078e0005 */
[----:B------:R-:W-:Y:S01]  /*19640*/  MOV R215, RZ ;  /* 0x000000ff00d77202 */ /* 0x000fe20000000f00 */
[----:B------:R-:W-:Y:S01]  /*19650*/  IMAD.MOV.U32 R3, RZ, RZ, 0x1c1f ;  /* 0x00001c1fff037424 */ /* 0x000fe200078e00ff */
[----:B------:R-:W-:Y:S02]  /*19660*/  MOV R2, 0x19680 ;  /* 0x0001968000027802 */ /* 0x000fe40000000f00 */
[----:B------:R-:W-:Y:S05]  /*19670*/  CALL.REL.NOINC `($__internal_5_$__cuda_sm70_shflsync_idx_p) ;  /* 0x0000108000007944 */ /* 0x000fea0003c00000 */
[----:B------:R-:W-:Y:S01]  /*19680*/  MOV R4, R215 ;  /* 0x000000d700047202 */ /* 0x000fe20000000f00 */
[----:B------:R-:W-:Y:S05]  /*19690*/  BRA `(.L_x_448) ;  /* 0xffffb49000007947 */ /* 0x000fea000383ffff */
.L_x_366:
[----:B------:R-:W-:Y:S01]  /*196a0*/  IMAD.MOV.U32 R216, RZ, RZ, R12 ;  /* 0x000000ffffd87224 */ /* 0x000fe200078e000c */
[----:B------:R-:W-:Y:S01]  /*196b0*/  MOV R215, RZ ;  /* 0x000000ff00d77202 */ /* 0x000fe20000000f00 */
[----:B------:R-:W-:Y:S01]  /*196c0*/  IMAD.MOV.U32 R3, RZ, RZ, 0x1c1f ;  /* 0x00001c1fff037424 */ /* 0x000fe200078e00ff */
[----:B------:R-:W-:Y:S02]  /*196d0*/  MOV R2, 0x196f0 ;  /* 0x000196f000027802 */ /* 0x000fe40000000f00 */
[----:B-12---:R-:W-:Y:S05]  /*196e0*/  CALL.REL.NOINC `($__internal_5_$__cuda_sm70_shflsync_idx_p) ;  /* 0x0000101000007944 */ /* 0x006fea0003c00000 */
[----:B------:R-:W-:Y:S01]  /*196f0*/  MOV R0, R215 ;  /* 0x000000d700007202 */ /* 0x000fe20000000f00 */
[----:B------:R-:W-:Y:S05]  /*19700*/  BRA `(.L_x_449) ;  /* 0xffffb44000007947 */ /* 0x000fea000383ffff */
.L_x_369:
[----:B------:R-:W-:Y:S01]  /*19710*/  IMAD.MOV.U32 R216, RZ, RZ, R5 ;  /* 0x000000ffffd87224 */ /* 0x000fe200078e0005 */
[----:B------:R-:W-:Y:S01]  /*19720*/  MOV R215, 0x1 ;  /* 0x0000000100d77802 */ /* 0x000fe20000000f00 */
[----:B----4-:R-:W-:Y:S01]  /*19730*/  IMAD.MOV.U32 R3, RZ, RZ, 0x1c1f ;  /* 0x00001c1fff037424 */ /* 0x010fe200078e00ff */
[----:B------:R-:W-:-:S02]  /*19740*/  MOV R2, 0x19760 ;  /* 0x0001976000027802 */ /* 0x000fc40000000f00 */
[----:B-123--:R-:W-:Y:S05]  /*19750*/  CALL.REL.NOINC `($__internal_5_$__cuda_sm70_shflsync_idx_p) ;  /* 0x00000fa000007944 */ /* 0x00efea0003c00000 */
        /* <DEDUP_REMOVED lines=8> */
.L_x_372:
[----:B------:R-:W-:Y:S01]  /*197e0*/  IMAD.MOV.U32 R216, RZ, RZ, R5 ;  /* 0x000000ffffd87224 */ /* 0x000fe200078e0005 */
[----:B------:R-:W-:Y:S01]  /*197f0*/  MOV R215, 0x2 ;  /* 0x0000000200d77802 */ /* 0x000fe20000000f00 */
[----:B-1----:R-:W-:Y:S01]  /*19800*/  IMAD.MOV.U32 R3, RZ, RZ, 0x1c1f ;  /* 0x00001c1fff037424 */ /* 0x002fe200078e00ff */
[----:B------:R-:W-:Y:S02]  /*19810*/  MOV R2, 0x19830 ;  /* 0x0001983000027802 */ /* 0x000fe40000000f00 */
[----:B--234-:R-:W-:Y:S05]  /*19820*/  CALL.REL.NOINC `($__internal_5_$__cuda_sm70_shflsync_idx_p) ;  /* 0x00000ed000007944 */ /* 0x01cfea0003c00000 */
[----:B------:R-:W-:Y:S01]  /*19830*/  MOV R4, R215 ;  /* 0x000000d700047202 */ /* 0x000fe20000000f00 */
[----:B------:R-:W-:Y:S05]  /*19840*/  BRA `(.L_x_451) ;  /* 0xffffb9b000007947 */ /* 0x000fea000383ffff */
.L_x_373:
[----:B------:R-:W-:Y:S01]  /*19850*/  IMAD.MOV.U32 R216, RZ, RZ, R12 ;  /* 0x000000ffffd87224 */ /* 0x000fe200078e000c */
[----:B------:R-:W-:Y:S01]  /*19860*/  MOV R215, 0x2 ;  /* 0x0000000200d77802 */ /* 0x000fe20000000f00 */
[----:B------:R-:W-:Y:S01]  /*19870*/  IMAD.MOV.U32 R3, RZ, RZ, 0x1c1f ;  /* 0x00001c1fff037424 */ /* 0x000fe200078e00ff */
[----:B------:R-:W-:Y:S02]  /*19880*/  MOV R2, 0x198a0 ;  /* 0x000198a000027802 */ /* 0x000fe40000000f00 */
[----:B-1234-:R-:W-:Y:S05]  /*19890*/  CALL.REL.NOINC `($__internal_5_$__cuda_sm70_shflsync_idx_p) ;  /* 0x00000e6000007944 */ /* 0x01efea0003c00000 */
[----:B------:R-:W-:Y:S01]  /*198a0*/  MOV R0, R215 ;  /* 0x000000d700007202 */ /* 0x000fe20000000f00 */
[----:B------:R-:W-:Y:S05]  /*198b0*/  BRA `(.L_x_452) ;  /* 0xffffb96000007947 */ /* 0x000fea000383ffff */
.L_x_376:
        /* <DEDUP_REMOVED lines=13> */
.L_x_380:
[----:B------:R-:W-:Y:S01]  /*19990*/  IMAD.MOV.U32 R216, RZ, RZ, R5 ;  /* 0x000000ffffd87224 */ /* 0x000fe200078e0005 */
[----:B------:R-:W-:Y:S01]  /*199a0*/  MOV R215, RZ ;  /* 0x000000ff00d77202 */ /* 0x000fe20000000f00 */
[----:B------:R-:W-:Y:S01]  /*199b0*/  IMAD.MOV.U32 R3, RZ, RZ, 0x181f ;  /* 0x0000181fff037424 */ /* 0x000fe200078e00ff */
[----:B------:R-:W-:Y:S02]  /*199c0*/  MOV R2, 0x199e0 ;  /* 0x000199e000027802 */ /* 0x000fe40000000f00 */
[----:B------:R-:W-:Y:S05]  /*199d0*/  CALL.REL.NOINC `($__internal_5_$__cuda_sm70_shflsync_idx_p) ;  /* 0x00000d2000007944 */ /* 0x000fea0003c00000 */
[----:B------:R-:W-:Y:S01]  /*199e0*/  MOV R7, R215 ;  /* 0x000000d700077202 */ /* 0x000fe20000000f00 */
[----:B------:R-:W-:Y:S05]  /*199f0*/  BRA `(.L_x_454) ;  /* 0xffffc6f000007947 */ /* 0x000fea000383ffff */
.L_x_381:
[----:B------:R-:W-:Y:S01]  /*19a00*/  IMAD.MOV.U32 R216, RZ, RZ, R6 ;  /* 0x000000ffffd87224 */ /* 0x000fe200078e0006 */
[----:B------:R-:W-:Y:S01]  /*19a10*/  MOV R215, RZ ;  /* 0x000000ff00d77202 */ /* 0x000fe20000000f00 */
[----:B------:R-:W-:Y:S01]  /*19a20*/  IMAD.MOV.U32 R3, RZ, RZ, 0x181f ;  /* 0x0000181fff037424 */ /* 0x000fe200078e00ff */
[----:B------:R-:W-:Y:S02]  /*19a30*/  MOV R2, 0x19a50 ;  /* 0x00019a5000027802 */ /* 0x000fe40000000f00 */
[----:B-12---:R-:W-:Y:S05]  /*19a40*/  CALL.REL.NOINC `($__internal_5_$__cuda_sm70_shflsync_idx_p) ;  /* 0x00000cb000007944 */ /* 0x006fea0003c00000 */
[----:B------:R-:W-:Y:S01]  /*19a50*/  MOV R2, R215 ;  /* 0x000000d700027202 */ /* 0x000fe20000000f00 */
[----:B------:R-:W-:Y:S05]  /*19a60*/  BRA `(.L_x_455) ;  /* 0xffffc6a000007947 */ /* 0x000fea000383ffff */
.L_x_382:
        /* <DEDUP_REMOVED lines=13> */
.L_x_383:
[----:B------:R-:W-:Y:S01]  /*19b40*/  IMAD.MOV.U32 R216, RZ, RZ, R5 ;  /* 0x000000ffffd87224 */ /* 0x000fe200078e0005 */
[----:B------:R-:W-:Y:S01]  /*19b50*/  MOV R215, 0x2 ;  /* 0x0000000200d77802 */ /* 0x000fe20000000f00 */
[----:B-1----:R-:W-:Y:S01]  /*19b60*/  IMAD.MOV.U32 R3, RZ, RZ, 0x181f ;  /* 0x0000181fff037424 */ /* 0x002fe200078e00ff */
[----:B------:R-:W-:Y:S02]  /*19b70*/  MOV R2, 0x19b90 ;  /* 0x00019b9000027802 */ /* 0x000fe40000000f00 */
[----:B---34-:R-:W-:Y:S05]  /*19b80*/  CALL.REL.NOINC `($__internal_5_$__cuda_sm70_shflsync_idx_p) ;  /* 0x00000b7000007944 */ /* 0x018fea0003c00000 */
[----:B------:R-:W-:Y:S01]  /*19b90*/  MOV R7, R215 ;  /* 0x000000d700077202 */ /* 0x000fe20000000f00 */
[----:B------:R-:W-:Y:S05]  /*19ba0*/  BRA `(.L_x_457) ;  /* 0xffffc65000007947 */ /* 0x000fea000383ffff */
.L_x_384:
[----:B------:R-:W-:Y:S01]  /*19bb0*/  IMAD.MOV.U32 R216, RZ, RZ, R6 ;  /* 0x000000ffffd87224 */ /* 0x000fe200078e0006 */
[----:B------:R-:W-:Y:S01]  /*19bc0*/  MOV R215, 0x2 ;  /* 0x0000000200d77802 */ /* 0x000fe20000000f00 */
[----:B-1----:R-:W-:Y:S01]  /*19bd0*/  IMAD.MOV.U32 R3, RZ, RZ, 0x181f ;  /* 0x0000181fff037424 */ /* 0x002fe200078e00ff */
[----:B------:R-:W-:Y:S02]  /*19be0*/  MOV R2, 0x19c00 ;  /* 0x00019c0000027802 */ /* 0x000fe40000000f00 */
[----:B--234-:R-:W-:Y:S05]  /*19bf0*/  CALL.REL.NOINC `($__internal_5_$__cuda_sm70_shflsync_idx_p) ;  /* 0x00000b0000007944 */ /* 0x01cfea0003c00000 */
[----:B------:R-:W-:Y:S01]  /*19c00*/  MOV R2, R215 ;  /* 0x000000d700027202 */ /* 0x000fe20000000f00 */
[----:B------:R-:W-:Y:S05]  /*19c10*/  BRA `(.L_x_458) ;  /* 0xffffc60000007947 */ /* 0x000fea000383ffff */
.L_x_385:
        /* <DEDUP_REMOVED lines=13> */
.L_x_386:
[----:B------:R-:W-:Y:S01]  /*19cf0*/  IMAD.MOV.U32 R216, RZ, RZ, R5 ;  /* 0x000000ffffd87224 */ /* 0x000fe200078e0005 */
[----:B------:R-:W-:Y:S01]  /*19d00*/  MOV R215, 0x4 ;  /* 0x0000000400d77802 */ /* 0x000fe20000000f00 */
[----:B--2---:R-:W-:Y:S01]  /*19d10*/  IMAD.MOV.U32 R3, RZ, RZ, 0x181f ;  /* 0x0000181fff037424 */ /* 0x004fe200078e00ff */
[----:B------:R-:W-:Y:S02]  /*19d20*/  MOV R2, 0x19d40 ;  /* 0x00019d4000027802 */ /* 0x000fe40000000f00 */
[----:B-1-34-:R-:W-:Y:S05]  /*19d30*/  CALL.REL.NOINC `($__internal_5_$__cuda_sm70_shflsync_idx_p) ;  /* 0x000009c000007944 */ /* 0x01afea0003c00000 */
[----:B------:R-:W-:Y:S01]  /*19d40*/  MOV R7, R215 ;  /* 0x000000d700077202 */ /* 0x000fe20000000f00 */
[----:B------:R-:W-:Y:S05]  /*19d50*/  BRA `(.L_x_460) ;  /* 0xffffc5b000007947 */ /* 0x000fea000383ffff */
.L_x_387:
[----:B------:R-:W-:Y:S01]  /*19d60*/  IMAD.MOV.U32 R216, RZ, RZ, R6 ;  /* 0x000000ffffd87224 */ /* 0x000fe200078e0006 */
[----:B------:R-:W-:Y:S01]  /*19d70*/  MOV R215, 0x4 ;  /* 0x0000000400d77802 */ /* 0x000fe20000000f00 */
[----:B--2---:R-:W-:Y:S01]  /*19d80*/  IMAD.MOV.U32 R3, RZ, RZ, 0x181f ;  /* 0x0000181fff037424 */ /* 0x004fe200078e00ff */
[----:B------:R-:W-:Y:S02]  /*19d90*/  MOV R2, 0x19db0 ;  /* 0x00019db000027802 */ /* 0x000fe40000000f00 */
[----:B-1-34-:R-:W-:Y:S05]  /*19da0*/  CALL.REL.NOINC `($__internal_5_$__cuda_sm70_shflsync_idx_p) ;  /* 0x0000095000007944 */ /* 0x01afea0003c00000 */
[----:B------:R-:W-:Y:S01]  /*19db0*/  MOV R2, R215 ;  /* 0x000000d700027202 */ /* 0x000fe20000000f00 */
[----:B------:R-:W-:Y:S05]  /*19dc0*/  BRA `(.L_x_461) ;  /* 0xffffc56000007947 */ /* 0x000fea000383ffff */
.L_x_388:
        /* <DEDUP_REMOVED lines=13> */
.L_x_389:
[----:B------:R-:W-:Y:S01]  /*19ea0*/  IMAD.MOV.U32 R216, RZ, RZ, R5 ;  /* 0x000000ffffd87224 */ /* 0x000fe200078e0005 */
[----:B------:R-:W-:Y:S01]  /*19eb0*/  MOV R215, 0x6 ;  /* 0x0000000600d77802 */ /* 0x000fe20000000f00 */
[----:B--2---:R-:W-:Y:S01]  /*19ec0*/  IMAD.MOV.U32 R3, RZ, RZ, 0x181f ;  /* 0x0000181fff037424 */ /* 0x004fe200078e00ff */
[----:B------:R-:W-:Y:S02]  /*19ed0*/  MOV R2, 0x19ef0 ;  /* 0x00019ef000027802 */ /* 0x000fe40000000f00 */
[----:B-1--4-:R-:W-:Y:S05]  /*19ee0*/  CALL.REL.NOINC `($__internal_5_$__cuda_sm70_shflsync_idx_p) ;  /* 0x0000081000007944 */ /* 0x012fea0003c00000 */
[----:B------:R-:W-:Y:S01]  /*19ef0*/  MOV R7, R215 ;  /* 0x000000d700077202 */ /* 0x000fe20000000f00 */
[----:B------:R-:W-:Y:S05]  /*19f00*/  BRA `(.L_x_463) ;  /* 0xffffc51000007947 */ /* 0x000fea000383ffff */
.L_x_390:
[----:B------:R-:W-:Y:S01]  /*19f10*/  IMAD.MOV.U32 R216, RZ, RZ, R6 ;  /* 0x000000ffffd87224 */ /* 0x000fe200078e0006 */
[----:B------:R-:W-:Y:S01]  /*19f20*/  MOV R215, 0x6 ;  /* 0x0000000600d77802 */ /* 0x000fe20000000f00 */
[----:B--2---:R-:W-:Y:S01]  /*19f30*/  IMAD.MOV.U32 R3, RZ, RZ, 0x181f ;  /* 0x0000181fff037424 */ /* 0x004fe200078e00ff */
[----:B------:R-:W-:Y:S02]  /*19f40*/  MOV R2, 0x19f60 ;  /* 0x00019f6000027802 */ /* 0x000fe40000000f00 */
[----:B-1-34-:R-:W-:Y:S05]  /*19f50*/  CALL.REL.NOINC `($__internal_5_$__cuda_sm70_shflsync_idx_p) ;  /* 0x000007a000007944 */ /* 0x01afea0003c00000 */
[----:B------:R-:W-:Y:S01]  /*19f60*/  MOV R2, R215 ;  /* 0x000000d700027202 */ /* 0x000fe20000000f00 */
[----:B------:R-:W-:Y:S05]  /*19f70*/  BRA `(.L_x_464) ;  /* 0xffffc4c000007947 */ /* 0x000fea000383ffff */
.L_x_391:
        /* <DEDUP_REMOVED lines=13> */
.L_x_393:
[----:B------:R-:W-:Y:S01]  /*1a050*/  IMAD.MOV.U32 R216, RZ, RZ, R84 ;  /* 0x000000ffffd87224 */ /* 0x000fe200078e0054 */
[----:B------:R-:W-:Y:S01]  /*1a060*/  MOV R215, RZ ;  /* 0x000000ff00d77202 */ /* 0x000fe20000000f00 */
[----:B----4-:R-:W-:Y:S01]  /*1a070*/  IMAD.MOV.U32 R3, RZ, RZ, 0x1f ;  /* 0x0000001fff037424 */ /* 0x010fe200078e00ff */
[----:B------:R-:W-:Y:S02]  /*1a080*/  MOV R2, 0x1a0a0 ;  /* 0x0001a0a000027802 */ /* 0x000fe40000000f00 */
[----:B------:R-:W-:Y:S05]  /*1a090*/  CALL.REL.NOINC `($__internal_5_$__cuda_sm70_shflsync_idx_p) ;  /* 0x0000066000007944 */ /* 0x000fea0003c00000 */
[----:B------:R-:W-:Y:S01]  /*1a0a0*/  MOV R9, R215 ;  /* 0x000000d700097202 */ /* 0x000fe20000000f00 */
[----:B------:R-:W-:Y:S05]  /*1a0b0*/  BRA `(.L_x_466) ;  /* 0xffffc55000007947 */ /* 0x000fea000383ffff */
.L_x_394:
[----:B------:R-:W-:Y:S01]  /*1a0c0*/  IMAD.MOV.U32 R216, RZ, RZ, R84 ;  /* 0x000000ffffd87224 */ /* 0x000fe200078e0054 */
[----:B------:R-:W-:Y:S01]  /*1a0d0*/  MOV R215, 0x1 ;  /* 0x0000000100d77802 */ /* 0x000fe20000000f00 */
[----:B----4-:R-:W-:Y:S01]  /*1a0e0*/  IMAD.MOV.U32 R3, RZ, RZ, 0x1f ;  /* 0x0000001fff037424 */ /* 0x010fe200078e00ff */
[----:B------:R-:W-:Y:S02]  /*1a0f0*/  MOV R2, 0x1a110 ;  /* 0x0001a11000027802 */ /* 0x000fe40000000f00 */
[----:B-12---:R-:W-:Y:S05]  /*1a100*/  CALL.REL.NOINC `($__internal_5_$__cuda_sm70_shflsync_idx_p) ;  /* 0x000005f000007944 */ /* 0x006fea0003c00000 */
[----:B------:R-:W-:Y:S01]  /*1a110*/  MOV R8, R215 ;  /* 0x000000d700087202 */ /* 0x000fe20000000f00 */
[----:B------:R-:W-:Y:S05]  /*1a120*/  BRA `(.L_x_467) ;  /* 0xffffc50000007947 */ /* 0x000fea000383ffff */
.L_x_395:
[----:B------:R-:W-:Y:S02]  /*1a130*/  MOV R2, 0x1 ;  /* 0x0000000100027802 */ /* 0x000fe40000000f00 */
[----:B------:R-:W-:-:S02]  /*1a140*/  MOV R3, 0x1a160 ;  /* 0x0001a16000037802 */ /* 0x000fc40000000f00 */
[----:B-123--:R-:W-:Y:S05]  /*1a150*/  CALL.REL.NOINC `($__internal_6_$__cuda_sm70_shflsync_up_p) ;  /* 0x000005f000007944 */ /* 0x00efea0003c00000 */
[----:B------:R-:W-:Y:S05]  /*1a160*/  BRA `(.L_x_468) ;  /* 0xffffc5f000007947 */ /* 0x000fea000383ffff */
.L_x_396:
[----:B------:R-:W-:Y:S02]  /*1a170*/  MOV R2, 0x2 ;  /* 0x0000000200027802 */ /* 0x000fe40000000f00 */
[----:B------:R-:W-:-:S02]  /*1a180*/  MOV R3, 0x1a1a0 ;  /* 0x0001a1a000037802 */ /* 0x000fc40000000f00 */
[----:B-12---:R-:W-:Y:S05]  /*1a190*/  CALL.REL.NOINC `($__internal_6_$__cuda_sm70_shflsync_up_p) ;  /* 0x000005b000007944 */ /* 0x006fea0003c00000 */
        /* <DEDUP_REMOVED lines=24> */
.L_x_400:
[----:B------:R-:W-:Y:S02]  /*1a320*/  MOV R2, 0x1 ;  /* 0x0000000100027802 */ /* 0x000fe40000000f00 */
[----:B------:R-:W-:Y:S02]  /*1a330*/  MOV R3, 0x1a350 ;  /* 0x0001a35000037802 */ /* 0x000fe40000000f00 */
[----:B------:R-:W-:Y:S05]  /*1a340*/  CALL.REL.NOINC `($__internal_6_$__cuda_sm70_shflsync_up_p) ;  /* 0x0000040000007944 */ /* 0x000fea0003c00000 */
[----:B------:R-:W-:Y:S01]  /*1a350*/  MOV R2, R4 ;  /* 0x0000000400027202 */ /* 0x000fe20000000f00 */
[----:B------:R-:W-:Y:S05]  /*1a360*/  BRA `(.L_x_470) ;  /* 0xffffc65000007947 */ /* 0x000fea000383ffff */
.L_x_401:
        /* <DEDUP_REMOVED lines=27> */
.L_x_403:
[----:B------:R-:W-:Y:S02]  /*1a520*/  SEL R0, RZ, 0x1, P0 ;  /* 0x00000001ff007807 */ /* 0x000fe40000000000 */
[----:B------:R-:W-:Y:S02]  /*1a530*/  MOV R2, 0x1a550 ;  /* 0x0001a55000027802 */ /* 0x000fe40000000f00 */
[----:B---3--:R-:W-:Y:S05]  /*1a540*/  CALL.REL.NOINC `($__internal_7_$__cuda_sm70_votesync_ballot) ;  /* 0x0000027000007944 */ /* 0x008fea0003c00000 */
[----:B------:R-:W-:Y:S05]  /*1a550*/  BRA `(.L_x_472) ;  /* 0xffffc5f000007947 */ /* 0x000fea000383ffff */
.L_x_404:
[----:B------:R-:W-:Y:S01]  /*1a560*/  IMAD.MOV.U32 R216, RZ, RZ, R6 ;  /* 0x000000ffffd87224 */ /* 0x000fe200078e0006 */
[----:B--2---:R-:W-:Y:S01]  /*1a570*/  MOV R215, R10 ;  /* 0x0000000a00d77202 */ /* 0x004fe20000000f00 */
[----:B------:R-:W-:Y:S01]  /*1a580*/  IMAD.MOV.U32 R3, RZ, RZ, 0x1f ;  /* 0x0000001fff037424 */ /* 0x000fe200078e00ff */
[----:B------:R-:W-:Y:S02]  /*1a590*/  MOV R2, 0x1a5b0 ;  /* 0x0001a5b000027802 */ /* 0x000fe40000000f00 */
[----:B-1-3--:R-:W-:Y:S05]  /*1a5a0*/  CALL.REL.NOINC `($__internal_5_$__cuda_sm70_shflsync_idx_p) ;  /* 0x0000015000007944 */ /* 0x00afea0003c00000 */
[----:B------:R-:W-:Y:S01]  /*1a5b0*/  IMAD.MOV.U32 R6, RZ, RZ, R215 ;  /* 0x000000ffff067224 */ /* 0x000fe200078e00d7 */
[----:B------:R-:W-:Y:S01]  /*1a5c0*/  MOV R215, R10 ;  /* 0x0000000a00d77202 */ /* 0x000fe20000000f00 */
[----:B------:R-:W-:Y:S01]  /*1a5d0*/  IMAD.MOV.U32 R216, RZ, RZ, R7 ;  /* 0x000000ffffd87224 */ /* 0x000fe200078e0007 */
[----:B------:R-:W-:Y:S02]  /*1a5e0*/  MOV R3, 0x1f ;  /* 0x0000001f00037802 */ /* 0x000fe40000000f00 */
[----:B------:R-:W-:-:S02]  /*1a5f0*/  MOV R2, 0x1a610 ;  /* 0x0001a61000027802 */ /* 0x000fc40000000f00 */
[----:B------:R-:W-:Y:S05]  /*1a600*/  CALL.REL.NOINC `($__internal_5_$__cuda_sm70_shflsync_idx_p) ;  /* 0x000000f000007944 */ /* 0x000fea0003c00000 */
[----:B------:R-:W-:Y:S01]  /*1a610*/  MOV R7, R215 ;  /* 0x000000d700077202 */ /* 0x000fe20000000f00 */
[----:B------:R-:W-:Y:S05]  /*1a620*/  BRA `(.L_x_473) ;  /* 0xffffc56000007947 */ /* 0x000fea000383ffff */
.L_x_407:
[----:B------:R-:W-:Y:S01]  /*1a630*/  IMAD.MOV.U32 R216, RZ, RZ, R4 ;  /* 0x000000ffffd87224 */ /* 0x000fe200078e0004 */
[----:B------:R-:W-:Y:S01]  /*1a640*/  MOV R215, R0 ;  /* 0x0000000000d77202 */ /* 0x000fe20000000f00 */
[----:B------:R-:W-:Y:S01]  /*1a650*/  IMAD.MOV.U32 R3, RZ, RZ, 0x1f ;  /* 0x0000001fff037424 */ /* 0x000fe200078e00ff */
[----:B------:R-:W-:-:S02]  /*1a660*/  MOV R2, 0x1a680 ;  /* 0x0001a68000027802 */ /* 0x000fc40000000f00 */
[----:B--234-:R-:W-:Y:S05]  /*1a670*/  CALL.REL.NOINC `($__internal_5_$__cuda_sm70_shflsync_idx_p) ;  /* 0x0000008000007944 */ /* 0x01cfea0003c00000 */
[----:B------:R-:W-:Y:S01]  /*1a680*/  MOV R11, R215 ;  /* 0x000000d7000b7202 */ /* 0x000fe20000000f00 */
[----:B------:R-:W-:Y:S05]  /*1a690*/  BRA `(.L_x_406) ;  /* 0xffffc55000007947 */ /* 0x000fea000383ffff */
        .weak           $__internal_4_$__cuda_sm70_shflsync_bfly_p
        .type           $__internal_4_$__cuda_sm70_shflsync_bfly_p,@function
        .size           $__internal_4_$__cuda_sm70_shflsync_bfly_p,($__internal_5_$__cuda_sm70_shflsync_idx_p - $__internal_4_$__cuda_sm70_shflsync_bfly_p)
$__internal_4_$__cuda_sm70_shflsync_bfly_p:
[----:B------:R-:W-:Y:S02]  /*1a6a0*/  MOV R165, 0xffffffff ;  /* 0xffffffff00a57802 */ /* 0x000fe40000000f00 */
[----:B------:R-:W-:-:S02]  /*1a6b0*/  MOV R3, 0x1f ;  /* 0x0000001f00037802 */ /* 0x000fc40000000f00 */
[----:B------:R-:W-:Y:S04]  /*1a6c0*/  WARPSYNC R165 ;  /* 0x000000a500007348 */ /* 0x000fe80003800000 */
[----:B------:R1:W2:Y:S02]  /*1a6d0*/  SHFL.BFLY PT, R0, R84, R0, R3 ;  /* 0x0c00000054007389 */ /* 0x0002a400000e0003 */
[----:B-1----:R-:W-:-:S04]  /*1a6e0*/  MOV R3, 0x0 ;  /* 0x0000000000037802 */ /* 0x002fc80000000f00 */
[----:B--2---:R-:W-:Y:S05]  /*1a6f0*/  RET.REL.NODEC R2 `(_ZN7cutlass13device_kernelIN5flash19enable_sm80_to_sm89INS1_16FlashAttnFwdSm80INS1_25CollectiveMainloopFwdSm80ILi4ELi1ELb0EN4cute5tupleIJNS5_1CILi128EEENS7_ILi80EEENS7_ILi64EEEEEELi64ENS_6half_tEfNS_4arch4Sm80ELb0ELb0ELb0ELb1ELb1ELb1ELb1ELb1EEENS1_21CollectiveEpilogueFwdINS6_IJS8_SA_S9_EEENS6_IJNS7_ILi1EEESI_SI_EEESC_SE_Li128ELb1ELb1ELb1ELb0EEENS1_36VarlenDynamicPersistentTileSchedulerILi128ELi80ELi128ELi128ELb1ELb1ELb0ELb0ELb1ELb1EEEEEEEEEvNT_6ParamsE) ;  /* 0xfffe590002007950 */ /* 0x004fea0003c3ffff */
        .weak           $__internal_5_$__cuda_sm70_shflsync_idx_p
        .type           $__internal_5_$__cuda_sm70_shflsync_idx_p,@function
        .size           $__internal_5_$__cuda_sm70_shflsync_idx_p,($__internal_6_$__cuda_sm70_shflsync_up_p - $__internal_5_$__cuda_sm70_shflsync_idx_p)
$__internal_5_$__cuda_sm70_shflsync_idx_p:
[----:B------:R-:W-:-:S04]  /*1a700*/  MOV R217, 0xffffffff ;  /* 0xffffffff00d97802 */ /* 0x000fc80000000f00 */
[----:B------:R-:W-:Y:S04]  /*1a710*/  WARPSYNC R217 ;  /* 0x000000d900007348 */ /* 0x000fe80003800000 */
[----:B------:R1:W2:Y:S02]  /*1a720*/  SHFL.IDX PT, R215, R216, R215, R3 ;  /* 0x000000d7d8d77389 */ /* 0x0002a400000e0003 */
[----:B-1----:R-:W-:-:S04]  /*1a730*/  MOV R3, 0x0 ;  /* 0x0000000000037802 */ /* 0x002fc80000000f00 */
[----:B--2---:R-:W-:Y:S05]  /*1a740*/  RET.REL.NODEC R2 `(_ZN7cutlass13device_kernelIN5flash19enable_sm80_to_sm89INS1_16FlashAttnFwdSm80INS1_25CollectiveMainloopFwdSm80ILi4ELi1ELb0EN4cute5tupleIJNS5_1CILi128EEENS7_ILi80EEENS7_ILi64EEEEEELi64ENS_6half_tEfNS_4arch4Sm80ELb0ELb0ELb0ELb1ELb1ELb1ELb1ELb1EEENS1_21CollectiveEpilogueFwdINS6_IJS8_SA_S9_EEENS6_IJNS7_ILi1EEESI_SI_EEESC_SE_Li128ELb1ELb1ELb1ELb0EEENS1_36VarlenDynamicPersistentTileSchedulerILi128ELi80ELi128ELi128ELb1ELb1ELb0ELb0ELb1ELb1EEEEEEEEEvNT_6ParamsE) ;  /* 0xfffe58b002007950 */ /* 0x004fea0003c3ffff */
        .weak           $__internal_6_$__cuda_sm70_shflsync_up_p
        .type           $__internal_6_$__cuda_sm70_shflsync_up_p,@function
        .size           $__internal_6_$__cuda_sm70_shflsync_up_p,($__internal_7_$__cuda_sm70_votesync_ballot - $__internal_6_$__cuda_sm70_shflsync_up_p)
$__internal_6_$__cuda_sm70_shflsync_up_p:
[----:B------:R-:W-:Y:S02]  /*1a750*/  IMAD.MOV.U32 R4, RZ, RZ, RZ ;  /* 0x000000ffff047224 */ /* 0x000fe400078e00ff */
[----:B------:R-:W-:-:S04]  /*1a760*/  IMAD.MOV.U32 R10, RZ, RZ, -0x1 ;  /* 0xffffffffff0a7424 */ /* 0x000fc800078e00ff */
[----:B------:R-:W-:Y:S04]  /*1a770*/  WARPSYNC R10 ;  /* 0x0000000a00007348 */ /* 0x000fe80003800000 */
[----:B------:R1:W2:Y:S02]  /*1a780*/  SHFL.UP PT, R4, R0, R2, R4 ;  /* 0x0400000200047389 */ /* 0x0002a400000e0004 */
[----:B-1----:R-:W-:Y:S02]  /*1a790*/  MOV R2, R3 ;  /* 0x0000000300027202 */ /* 0x002fe40000000f00 */
[----:B------:R-:W-:-:S04]  /*1a7a0*/  MOV R3, 0x0 ;  /* 0x0000000000037802 */ /* 0x000fc80000000f00 */
[----:B--2---:R-:W-:Y:S05]  /*1a7b0*/  RET.REL.NODEC R2 `(_ZN7cutlass13device_kernelIN5flash19enable_sm80_to_sm89INS1_16FlashAttnFwdSm80INS1_25CollectiveMainloopFwdSm80ILi4ELi1ELb0EN4cute5tupleIJNS5_1CILi128EEENS7_ILi80EEENS7_ILi64EEEEEELi64ENS_6half_tEfNS_4arch4Sm80ELb0ELb0ELb0ELb1ELb1ELb1ELb1ELb1EEENS1_21CollectiveEpilogueFwdINS6_IJS8_SA_S9_EEENS6_IJNS7_ILi1EEESI_SI_EEESC_SE_Li128ELb1ELb1ELb1ELb0EEENS1_36VarlenDynamicPersistentTileSchedulerILi128ELi80ELi128ELi128ELb1ELb1ELb0ELb0ELb1ELb1EEEEEEEEEvNT_6ParamsE) ;  /* 0xfffe584002007950 */ /* 0x004fea0003c3ffff */
        .weak           $__internal_7_$__cuda_sm70_votesync_ballot
        .type           $__internal_7_$__cuda_sm70_votesync_ballot,@function
        .size           $__internal_7_$__cuda_sm70_votesync_ballot,(.L_x_1915 - $__internal_7_$__cuda_sm70_votesync_ballot)
$__internal_7_$__cuda_sm70_votesync_ballot:
[----:B------:R-:W-:Y:S01]  /*1a7c0*/  ISETP.NE.U32.AND P0, PT, R0, 0x1, PT ;  /* 0x000000010000780c */ /* 0x000fe20003f05070 */
[----:B------:R-:W-:-:S04]  /*1a7d0*/  IMAD.MOV.U32 R3, RZ, RZ, -0x1 ;  /* 0xffffffffff037424 */ /* 0x000fc800078e00ff */
[----:B------:R-:W-:Y:S08]  /*1a7e0*/  WARPSYNC R3 ;  /* 0x0000000300007348 */ /* 0x000ff00003800000 */
[----:B------:R-:W-:-:S04]  /*1a7f0*/  VOTE.ANY R0, PT, !P0 ;  /* 0x0000000000007806 */ /* 0x000fc800040e0100 */
[----:B------:R-:W-:Y:S01]  /*1a800*/  LOP3.LUT R0, R0, R3, RZ, 0xc0, !PT ;  /* 0x0000000300007212 */ /* 0x000fe200078ec0ff */
[----:B------:R-:W-:-:S04]  /*1a810*/  IMAD.MOV.U32 R3, RZ, RZ, 0x0 ;  /* 0x00000000ff037424 */ /* 0x000fc800078e00ff */
[----:B------:R-:W-:Y:S05]  /*1a820*/  RET.REL.NODEC R2 `(_ZN7cutlass13device_kernelIN5flash19enable_sm80_to_sm89INS1_16FlashAttnFwdSm80INS1_25CollectiveMainloopFwdSm80ILi4ELi1ELb0EN4cute5tupleIJNS5_1CILi128EEENS7_ILi80EEENS7_ILi64EEEEEELi64ENS_6half_tEfNS_4arch4Sm80ELb0ELb0ELb0ELb1ELb1ELb1ELb1ELb1EEENS1_21CollectiveEpilogueFwdINS6_IJS8_SA_S9_EEENS6_IJNS7_ILi1EEESI_SI_EEESC_SE_Li128ELb1ELb1ELb1ELb0EEENS1_36VarlenDynamicPersistentTileSchedulerILi128ELi80ELi128ELi128ELb1ELb1ELb0ELb0ELb1ELb1EEEEEEEEEvNT_6ParamsE) ;  /* 0xfffe57d002007950 */ /* 0x000fea0003c3ffff */
.L_x_474:
        /* <DEDUP_REMOVED lines=13> */
.L_x_1915:


//--------------------- .text._ZN7cutlass13device_kernelIN5flash19enable_sm80_to_sm89INS1_16FlashAttnFwdSm80INS1_25CollectiveMainloopFwdSm80ILi4ELi1ELb0EN4cute5tupleIJNS5_1CILi128EEENS7_ILi96EEENS7_ILi64EEEEEELi64ENS_6half_tEfNS_4arch4Sm80ELb0ELb1ELb0ELb0ELb1ELb0ELb1ELb1EEENS1_21CollectiveEpilogueFwdINS6_IJS8_SA_S9_EEENS6_IJNS7_ILi1EEESI_SI_EEESC_SE_Li128ELb0ELb1ELb1ELb0EEENS1_19SingleTileSchedulerILb0ELb1ELb1ELi128EEEEEEEEEvNT_6ParamsE --------------------------
	.section	.text._ZN7cutlass13device_kernelIN5flash19enable_sm80_to_sm89INS1_16FlashAttnFwdSm80INS1_25CollectiveMainloopFwdSm80ILi4ELi1ELb0EN4cute5tupleIJNS5_1CILi128EEENS7_ILi96EEENS7_ILi64EEEEEELi64ENS_6half_tEfNS_4arch4Sm80ELb0ELb1ELb0ELb0ELb1ELb0ELb1ELb1EEENS1_21CollectiveEpilogueFwdINS6_IJS8_SA_S9_EEENS6_IJNS7_ILi1EEESI_SI_EEESC_SE_Li128ELb0ELb1ELb1ELb0EEENS1_19SingleTileSchedulerILb0ELb1ELb1ELi128EEEEEEEEEvNT_6ParamsE,"ax",@progbits
	.sectioninfo	@"SHI_REGISTERS=255"
	.align	128
.text._ZN7cutlass13device_kernelIN5flash19enable_sm80_to_sm89INS1_16FlashAttnFwdSm80INS1_25CollectiveMainloopFwdSm80ILi4ELi1ELb0EN4cute5tupleIJNS5_1CILi128EEENS7_ILi96EEENS7_ILi64EEEEEELi64ENS_6half_tEfNS_4arch4Sm80ELb0ELb1ELb0ELb0ELb1ELb0ELb1ELb1EEENS1_21CollectiveEpilogueFwdINS6_IJS8_SA_S9_EEENS6_IJNS7_ILi1EEESI_SI_EEESC_SE_Li128ELb0ELb1ELb1ELb0EEENS1_19SingleTileSchedulerILb0ELb1ELb1ELi128EEEEEEEEEvNT_6ParamsE:
        .type           _ZN7cutlass13device_kernelIN5flash19enable_sm80_to_sm89INS1_16FlashAttnFwdSm80INS1_25CollectiveMainloopFwdSm80ILi4ELi1ELb0EN4cute5tupleIJNS5_1CILi128EEENS7_ILi96EEENS7_ILi64EEEEEELi64ENS_6half_tEfNS_4arch4Sm80ELb0ELb1ELb0ELb0ELb1ELb0ELb1ELb1EEENS1_21CollectiveEpilogueFwdINS6_IJS8_SA_S9_EEENS6_IJNS7_ILi1EEESI_SI_EEESC_SE_Li128ELb0ELb1ELb1ELb0EEENS1_19SingleTileSchedulerILb0ELb1ELb1ELi128EEEEEEEEEvNT_6ParamsE,@function
        .size           _ZN7cutlass13device_kernelIN5flash19enable_sm80_to_sm89INS1_16FlashAttnFwdSm80INS1_25CollectiveMainloopFwdSm80ILi4ELi1ELb0EN4cute5tupleIJNS5_1CILi128EEENS7_ILi96EEENS7_ILi64EEEEEELi64ENS_6half_tEfNS_4arch4Sm80ELb0ELb1ELb0ELb0ELb1ELb0ELb1ELb1EEENS1_21CollectiveEpilogueFwdINS6_IJS8_SA_S9_EEENS6_IJNS7_ILi1EEESI_SI_EEESC_SE_Li128ELb0ELb1ELb1ELb0EEENS1_19SingleTileSchedulerILb0ELb1ELb1ELi128EEEEEEEEEvNT_6ParamsE,(.L_x_1920 - _ZN7cutlass13device_kernelIN5flash19enable_sm80_to_sm89INS1_16FlashAttnFwdSm80INS1_25CollectiveMainloopFwdSm80ILi4ELi1ELb0EN4cute5tupleIJNS5_1CILi128EEENS7_ILi96EEENS7_ILi64EEEEEELi64ENS_6half_tEfNS_4arch4Sm80ELb0ELb1ELb0ELb0ELb1ELb0ELb1ELb1EEENS1_21CollectiveEpilogueFwdINS6_IJS8_SA_S9_EEENS6_IJNS7_ILi1EEESI_SI_EEESC_SE_Li128ELb0ELb1ELb1ELb0EEENS1_19SingleTileSchedulerILb0ELb1ELb1ELi128EEEEEEEEEvNT_6ParamsE)
        .other          _ZN7cutlass13device_kernelIN5flash19enable_sm80_to_sm89INS1_16FlashAttnFwdSm80INS1_25CollectiveMainloopFwdSm80ILi4ELi1ELb0EN4cute5tupleIJNS5_1CILi128EEENS7_ILi96EEENS7_ILi64EEEEEELi64ENS_6half_tEfNS_4arch4Sm80ELb0ELb1ELb0ELb0ELb1ELb0ELb1ELb1EEENS1_21CollectiveEpilogueFwdINS6_IJS8_SA_S9_EEENS6_IJNS7_ILi1EEESI_SI_EEESC_SE_Li128ELb0ELb1ELb1ELb0EEENS1_19SingleTileSchedulerILb0ELb1ELb1ELi128EEEEEEEEEvNT_6ParamsE,@"STO_CUDA_ENTRY STV_DEFAULT"
_ZN7cutlass13device_kernelIN5flash19enable_sm80_to_sm89INS1_16FlashAttnFwdSm80INS1_25CollectiveMainloopFwdSm80ILi4ELi1ELb0EN4cute5tupleIJNS5_1CILi128EEENS7_ILi96EEENS7_ILi64EEEEEELi64ENS_6half_tEfNS_4arch4Sm80ELb0ELb1ELb0ELb0ELb1ELb0ELb1ELb1EEENS1_21CollectiveEpilogueFwdINS6_IJS8_SA_S9_EEENS6_IJNS7_ILi1EEESI_SI_EEESC_SE_Li128ELb0ELb1ELb1ELb0EEENS1_19SingleTileSchedulerILb0ELb1ELb1ELi128EEEEEEEEEvNT_6ParamsE:
        /* <DEDUP_REMOVED lines=18> */
.L_x_475:
[----:B------:R-:W-:Y:S02]  /*0120*/  ULDC.64 UR4, c[0x0][0x550] ;  /* 0x0001540000047ab9 */ /* 0x000fe40000000a00 */
[----:B------:R-:W-:Y:S02]  /*0130*/  UISETP.NE.AND UP0, UPT, UR4, 0x1, UPT ;  /* 0x000000010400788c */ /* 0x000fe4000bf05270 */
[----:B------:R-:W-:-:S02]  /*0140*/  UIMAD.WIDE.U32 UR10, UR7, UR5, URZ ;  /* 0x00000005070a72a5 */ /* 0x000fc4000f8e003f */
[----:B------:R-:W-:Y:S02]  /*0150*/  ULDC UR4, c[0x0][0x558] ;  /* 0x0001560000047ab9 */ /* 0x000fe40000000800 */
[----:B------:R-:W-:-:S05]  /*0160*/  UMOV UR9, UR7 ;  /* 0x0000000700097c82 */ /* 0x000fca0008000000 */
[----:B------:R-:W-:-:S03]  /*0170*/  @UP0 USHF.R.U32.HI UR9, URZ, UR4, UR11 ;  /* 0x000000043f090299 */ /* 0x000fc6000801160b */
.L_x_476:
[----:B------:R-:W-:Y:S01]  /*0180*/  ISETP.LE.AND P0, PT, RZ, UR6, PT ;  /* 0x00000006ff007c0c */ /* 0x000fe2000bf03270 */
[----:B------:R-:W-:Y:S02]  /*0190*/  UIADD3 UR5, -UR9, URZ, URZ ;  /* 0x0000003f09057290 */ /* 0x000fe4000fffe13f */
[----:B------:R-:W-:Y:S02]  /*01a0*/  ULDC UR4, c[0x0][0x550] ;  /* 0x0001540000047ab9 */ /* 0x000fe40000000800 */
[----:B------:R-:W-:-:S08]  /*01b0*/  UIMAD UR7, UR5, UR4, UR7 ;  /* 0x00000004050772a4 */ /* 0x000fd0000f8e0207 */
[----:B------:R-:W-:Y:S05]  /*01c0*/  @!P0 EXIT ;  /* 0x000000000000894d */ /* 0x000fea0003800000 */
[----:B------:R-:W-:Y:S01]  /*01d0*/  ULDC.64 UR4, c[0x0][0x370] ;  /* 0x0000dc0000047ab9 */ /* 0x000fe20000000a00 */
[----:B------:R-:W-:Y:S01]  /*01e0*/  IMAD.MOV.U32 R234, RZ, RZ, RZ ;  /* 0x000000ffffea7224 */ /* 0x000fe200078e00ff */
[----:B------:R-:W-:Y:S02]  /*01f0*/  UISETP.NE.U32.AND UP0, UPT, URZ, UR4, UPT ;  /* 0x000000043f00728c */ /* 0x000fe4000bf05070 */
[----:B------:R-:W-:Y:S02]  /*0200*/  ULDC.64 UR10, c[0x0][0x370] ;  /* 0x0000dc00000a7ab9 */ /* 0x000fe40000000a00 */
[----:B------:R-:W-:Y:S01]  /*0210*/  UISETP.NE.AND.EX UP0, UPT, URZ, UR5, UPT, UP0 ;  /* 0x000000053f00728c */ /* 0x000fe2000bf05300 */
[----:B------:R-:W1:Y:S01]  /*0220*/  S2UR UR19, SR_CTAID.X ;  /* 0x00000000001379c3 */ /* 0x000e620000002500 */
[----:B------:R-:W-:Y:S02]  /*0230*/  ULDC UR8, c[0x0][0x2ac] ;  /* 0x0000ab0000087ab9 */ /* 0x000fe40000000800 */
[----:B------:R-:W-:-:S02]  /*0240*/  ULDC.64 UR16, c[0x0][0x118] ;  /* 0x0000460000107ab9 */ /* 0x000fc40000000a00 */
[----:B------:R-:W-:-:S05]  /*0250*/  PLOP3.LUT P0, PT, PT, PT, UP0, 0x80, 0x0 ;  /* 0x000000000000781c */ /* 0x000fca0003f0f008 */
[----:B------:R-:W-:Y:S02]  /*0260*/  @UP0 UMOV UR4, 0x4 ;  /* 0x0000000400040882 */ /* 0x000fe40000000000 */
[----:B------:R-:W-:-:S06]  /*0270*/  @UP0 UIMAD.WIDE UR4, UR6, UR4, UR10 ;  /* 0x00000004060402a5 */ /* 0x000fcc000f8e020a */
[----:B------:R-:W-:Y:S01]  /*0280*/  MOV R2, UR4 ;  /* 0x0000000400027c02 */ /* 0x000fe20008000f00 */
[----:B------:R-:W-:Y:S01]  /*0290*/  ULDC UR4, c[0x0][0x2c4] ;  /* 0x0000b10000047ab9 */ /* 0x000fe20000000800 */
[----:B------:R-:W-:Y:S01]  /*02a0*/  IMAD.U32 R3, RZ, RZ, UR5 ;  /* 0x00000005ff037e24 */ /* 0x000fe2000f8e00ff */
[----:B------:R-:W-:Y:S02]  /*02b0*/  UISETP.NE.AND UP2, UPT, UR4, 0x1, UPT ;  /* 0x000000010400788c */ /* 0x000fe4000bf45270 */
[----:B-1----:R-:W-:Y:S02]  /*02c0*/  USHF.L.U32 UR19, UR19, 0x7, URZ ;  /* 0x0000000713137899 */ /* 0x002fe4000800063f */
[----:B------:R1:W5:Y:S01]  /*02d0*/  @P0 LDG.E R234, [R2.64] ;  /* 0x0000001002ea0981 */ /* 0x000362000c1e1900 */
[----:B------:R-:W-:Y:S02]  /*02e0*/  ULDC.64 UR4, c[0x0][0x2c8] ;  /* 0x0000b20000047ab9 */ /* 0x000fe40000000a00 */
[----:B------:R-:W-:-:S04]  /*02f0*/  UIADD3 UR10, UR19, 0x7f, URZ ;  /* 0x0000007f130a7890 */ /* 0x000fc8000fffe03f */
[----:B------:R-:W-:-:S04]  /*0300*/  @UP2 UIADD3 UR12, UR19, 0x7f, URZ ;  /* 0x0000007f130c2890 */ /* 0x000fc8000fffe03f */
[----:B------:R-:W-:-:S03]  /*0310*/  UIMAD.WIDE.U32 UR12, UR12, UR4, URZ ;  /* 0x000000040c0c72a5 */ /* 0x000fc6000f8e003f */
[----:B------:R-:W-:Y:S02]  /*0320*/  ULDC UR4, c[0x0][0x1d0] ;  /* 0x0000740000047ab9 */ /* 0x000fe40000000800 */
[----:B------:R-:W-:Y:S02]  /*0330*/  UIMAD UR8, UR8, UR4, URZ ;  /* 0x00000004080872a4 */ /* 0x000fe4000f8e023f */
[----:B------:R-:W-:Y:S02]  /*0340*/  @UP2 UMOV UR11, UR13 ;  /* 0x0000000d000b2c82 */ /* 0x000fe40008000000 */
[----:B------:R-:W-:Y:S02]  /*0350*/  @UP2 USHF.R.U32.HI UR10, URZ, UR5, UR11 ;  /* 0x000000053f0a2299 */ /* 0x000fe4000801160b */
[----:B------:R-:W-:Y:S02]  /*0360*/  ULDC UR12, c[0x0][0x168] ;  /* 0x00005a00000c7ab9 */ /* 0x000fe40000000800 */
[----:B------:R-:W-:-:S02]  /*0370*/  UMOV UR11, 0x1 ;  /* 0x00000001000b7882 */ /* 0x000fc40000000000 */
[----:B------:R-:W-:Y:S02]  /*0380*/  ULDC.64 UR4, c[0x0][0x328] ;  /* 0x0000ca0000047ab9 */ /* 0x000fe40000000a00 */
[----:B------:R-:W-:Y:S02]  /*0390*/  UISETP.LE.AND UP1, UPT, UR11, UR5, UPT ;  /* 0x000000050b00728c */ /* 0x000fe4000bf23270 */
[----:B------:R-:W-:-:S04]  /*03a0*/  UIADD3 UR12, UR8, -UR12, UR11 ;  /* 0x8000000c080c7290 */ /* 0x000fc8000fffe00b */
[----:B------:R-:W-:Y:S01]  /*03b0*/  PLOP3.LUT P0, PT, PT, PT, UP1, 0x40, 0x0 ;  /* 0x000000000000781c */ /* 0x000fe20003f0e818 */
[----:B------:R-:W-:-:S04]  /*03c0*/  UIADD3 UR5, UR12, UR10, URZ ;  /* 0x0000000a0c057290 */ /* 0x000fc8000fffe03f */
[----:B------:R-:W-:-:S08]  /*03d0*/  UIADD3 UR10, UR5, UR4, URZ ;  /* 0x00000004050a7290 */ /* 0x000fd0000fffe03f */
[----:B------:R-:W-:Y:S05]  /*03e0*/  @P0 BRA `(.L_x_477) ;  /* 0x0000016000000947 */ /* 0x000fea0003800000 */
[----:B-1----:R-:W-:Y:S01]  /*03f0*/  ISETP.LT.AND P0, PT, RZ, UR5, PT ;  /* 0x00000005ff007c0c */ /* 0x002fe2000bf01270 */
[----:B------:R-:W-:-:S12]  /*0400*/  UIADD3 UR12, UR5, -0x1, URZ ;  /* 0xffffffff050c7890 */ /* 0x000fd8000fffe03f */
[----:B------:R-:W-:Y:S05]  /*0410*/  @P0 BRA `(.L_x_478) ;  /* 0x0000009000000947 */ /* 0x000fea0003800000 */
[----:B------:R-:W-:Y:S02]  /*0420*/  ULDC UR4, c[0x0][0x32c] ;  /* 0x0000cb0000047ab9 */ /* 0x000fe40000000800 */
[----:B------:R-:W-:Y:S02]  /*0430*/  UISETP.NE.AND UP0, UPT, UR11, UR4, UPT ;  /* 0x000000040b00728c */ /* 0x000fe4000bf05270 */
[----:B------:R-:W-:-:S03]  /*0440*/  UIADD3 UR12, -UR5, URZ, URZ ;  /* 0x0000003f050c7290 */ /* 0x000fc6000fffe13f */
[----:B------:R-:W-:Y:S02]  /*0450*/  ULDC.64 UR4, c[0x0][0x330] ;  /* 0x0000cc0000047ab9 */ /* 0x000fe40000000a00 */
[----:B------:R-:W-:-:S07]  /*0460*/  UIMAD.WIDE.U32 UR14, UR12, UR4, URZ ;  /* 0x000000040c0e72a5 */ /* 0x000fce000f8e003f */
[----:B------:R-:W-:Y:S02]  /*0470*/  @UP0 UMOV UR11, UR15 ;  /* 0x0000000f000b0c82 */ /* 0x000fe40008000000 */
[----:B------:R-:W-:-:S04]  /*0480*/  @UP0 USHF.R.U32.HI UR12, URZ, UR5, UR11 ;  /* 0x000000053f0c0299 */ /* 0x000fc8000801160b */
[----:B------:R-:W-:Y:S01]  /*0490*/  ULOP3.LUT UR12, URZ, UR12, URZ, 0x33, !UPT ;  /* 0x0000000c3f0c7292 */ /* 0x000fe2000f8e333f */
[----:B------:R-:W-:Y:S05]  /*04a0*/  BRA `(.L_x_479) ;  /* 0x0000006000007947 */ /* 0x000fea0003800000 */
.L_x_478:
[----:B------:R-:W-:Y:S02]  /*04b0*/  ULDC UR4, c[0x0][0x32c] ;  /* 0x0000cb0000047ab9 */ /* 0x000fe40000000800 */
[----:B------:R-:W-:-:S03]  /*04c0*/  UISETP.NE.AND UP0, UPT, UR11, UR4, UPT ;  /* 0x000000040b00728c */ /* 0x000fc6000bf05270 */
[----:B------:R-:W-:Y:S02]  /*04d0*/  ULDC.64 UR4, c[0x0][0x330] ;  /* 0x0000cc0000047ab9 */ /* 0x000fe40000000a00 */
[----:B------:R-:W-:-:S07]  /*04e0*/  UIMAD.WIDE.U32 UR14, UR12, UR4, URZ ;  /* 0x000000040c0e72a5 */ /* 0x000fce000f8e003f */
[----:B------:R-:W-:Y:S02]  /*04f0*/  @UP0 UMOV UR11, UR15 ;  /* 0x0000000f000b0c82 */ /* 0x000fe40008000000 */
[----:B------:R-:W-:Y:S02]  /*0500*/  @UP0 USHF.R.U32.HI UR12, URZ, UR5, UR11 ;  /* 0x000000053f0c0299 */ /* 0x000fe4000801160b */
.L_x_479:
[----:B------:R-:W-:Y:S02]  /*0510*/  ULDC UR4, c[0x0][0x32c] ;  /* 0x0000cb0000047ab9 */ /* 0x000fe40000000800 */
[----:B------:R-:W-:-:S04]  /*0520*/  UIMAD UR4, UR12, UR4, UR4 ;  /* 0x000000040c0472a4 */ /* 0x000fc8000f8e0204 */
[----:B------:R-:W-:-:S04]  /*0530*/  UISETP.LT.AND UP0, UPT, UR10, UR4, UPT ;  /* 0x000000040a00728c */ /* 0x000fc8000bf01270 */
[----:B------:R-:W-:Y:S02]  /*0540*/  USEL UR10, UR10, UR4, UP0 ;  /* 0x000000040a0a7287 */ /* 0x000fe40008000000 */
.L_x_477:
[----:B-1----:R-:W-:Y:S01]  /*0550*/  UIADD3 UR11, UR8, 0x5f, URZ ;  /* 0x0000005f080b7890 */ /* 0x002fe2000fffe03f */
[----:B------:R-:W-:Y:S01]  /*0560*/  PLOP3.LUT P0, PT, PT, PT, UP1, 0x40, 0x0 ;  /* 0x000000000000781c */ /* 0x000fe20003f0e818 */
[----:B------:R-:W-:Y:S02]  /*0570*/  ULDC.64 UR4, c[0x0][0x2c8] ;  /* 0x0000b20000047ab9 */ /* 0x000fe40000000a00 */
[----:B------:R-:W-:Y:S02]  /*0580*/  UIMAD.WIDE.U32 UR12, UR19, UR4, URZ ;  /* 0x00000004130c72a5 */ /* 0x000fe4000f8e003f */
[----:B------:R-:W-:Y:S02]  /*0590*/  UIMAD.WIDE UR14, UR11, 0x2aaaaaab, URZ ;  /* 0x2aaaaaab0b0e78a5 */ /* 0x000fe4000f8e023f */
[----:B------:R-:W-:Y:S02]  /*05a0*/  UIADD3 UR10, UR10, 0x5f, URZ ;  /* 0x0000005f0a0a7890 */ /* 0x000fe4000fffe03f */
[----:B------:R-:W-:-:S02]  /*05b0*/  UMOV UR4, UR19 ;  /* 0x0000001300047c82 */ /* 0x000fc40008000000 */
[----:B------:R-:W-:Y:S02]  /*05c0*/  UIMAD.WIDE UR10, UR10, 0x2aaaaaab, URZ ;  /* 0x2aaaaaab0a0a78a5 */ /* 0x000fe4000f8e023f */
[----:B------:R-:W-:Y:S02]  /*05d0*/  ULDC UR18, c[0x0][0x168] ;  /* 0x00005a0000127ab9 */ /* 0x000fe40000000800 */
[----:B------:R-:W-:Y:S02]  /*05e0*/  @UP2 USHF.R.U32.HI UR4, URZ, UR5, UR13 ;  /* 0x000000053f042299 */ /* 0x000fe4000801160d */
[----:B------:R-:W-:Y:S02]  /*05f0*/  UIADD3 UR18, UR8, -UR18, URZ ;  /* 0x8000001208127290 */ /* 0x000fe4000fffe03f */
[----:B------:R-:W-:Y:S02]  /*0600*/  UMOV UR13, UR15 ;  /* 0x0000000f000d7c82 */ /* 0x000fe40008000000 */
[----:B------:R-:W-:-:S02]  /*0610*/  USHF.R.U32.HI UR12, URZ, 0x1f, UR13 ;  /* 0x0000001f3f0c7899 */ /* 0x000fc4000801160d */
[----:B------:R-:W-:Y:S02]  /*0620*/  USHF.R.U32.HI UR10, URZ, 0x1f, UR11 ;  /* 0x0000001f3f0a7899 */ /* 0x000fe4000801160b */
[----:B------:R-:W-:Y:S02]  /*0630*/  UIADD3 UR4, UR18, UR4, URZ ;  /* 0x0000000412047290 */ /* 0x000fe4000fffe03f */
[----:B------:R-:W-:Y:S02]  /*0640*/  ULDC UR5, c[0x0][0x324] ;  /* 0x0000c90000057ab9 */ /* 0x000fe40000000800 */
[----:B------:R-:W-:Y:S02]  /*0650*/  ULEA.HI.SX32 UR12, UR13, UR12, 0x1c ;  /* 0x0000000c0d0c7291 */ /* 0x000fe4000f8fe23f */
[----:B------:R-:W-:Y:S02]  /*0660*/  ULEA.HI.SX32 UR10, UR11, UR10, 0x1c ;  /* 0x0000000a0b0a7291 */ /* 0x000fe4000f8fe23f */
[----:B------:R-:W-:-:S02]  /*0670*/  UIADD3 UR5, UR4, -UR5, URZ ;  /* 0x8000000504057290 */ /* 0x000fc4000fffe03f */
[----:B------:R-:W-:-:S04]  /*0680*/  UISETP.LT.AND UP0, UPT, UR12, UR10, UPT ;  /* 0x0000000a0c00728c */ /* 0x000fc8000bf01270 */
[----:B------:R-:W-:Y:S01]  /*0690*/  USEL UR10, UR12, UR10, UP0 ;  /* 0x0000000a0c0a7287 */ /* 0x000fe20008000000 */
[----:B------:R-:W-:Y:S01]  /*06a0*/  MOV R2, UR5 ;  /* 0x0000000500027c02 */ /* 0x000fe20008000f00 */
[----:B------:R-:W-:Y:S05]  /*06b0*/  @P0 BRA `(.L_x_480) ;  /* 0x0000010000000947 */ /* 0x000fea0003800000 */
[----:B------:R-:W-:-:S04]  /*06c0*/  MOV R3, UR4 ;  /* 0x0000000400037c02 */ /* 0x000fc80008000f00 */
[----:B------:R-:W-:-:S13]  /*06d0*/  ISETP.GT.AND P0, PT, R3, -0x1, PT ;  /* 0xffffffff0300780c */ /* 0x000fda0003f04270 */
[----:B------:R-:W-:Y:S05]  /*06e0*/  @P0 BRA `(.L_x_481) ;  /* 0x0000007000000947 */ /* 0x000fea0003800000 */
[----:B------:R-:W-:Y:S01]  /*06f0*/  IMAD.MOV.U32 R0, RZ, RZ, c[0x0][0x32c] ;  /* 0x0000cb00ff007624 */ /* 0x000fe200078e00ff */
[----:B------:R-:W-:-:S04]  /*0700*/  LOP3.LUT R3, RZ, R3, RZ, 0x33, !PT ;  /* 0x00000003ff037212 */ /* 0x000fc800078e33ff */
[----:B------:R-:W-:-:S13]  /*0710*/  ISETP.NE.AND P0, PT, R0, 0x1, PT ;  /* 0x000000010000780c */ /* 0x000fda0003f05270 */
[----:B------:R-:W-:-:S05]  /*0720*/  @P0 IMAD.HI.U32 R0, R3, c[0x0][0x330], RZ ;  /* 0x0000cc0003000a27 */ /* 0x000fca00078e00ff */
[----:B------:R-:W-:-:S04]  /*0730*/  @P0 SHF.R.U32.HI R3, RZ, c[0x0][0x334], R0 ;  /* 0x0000cd00ff030a19 */ /* 0x000fc80000011600 */
[----:B------:R-:W-:Y:S01]  /*0740*/  LOP3.LUT R3, RZ, R3, RZ, 0x33, !PT ;  /* 0x00000003ff037212 */ /* 0x000fe200078e33ff */
[----:B------:R-:W-:Y:S05]  /*0750*/  BRA `(.L_x_482) ;  /* 0x0000004000007947 */ /* 0x000fea0003800000 */
.L_x_481:
[----:B------:R-:W-:-:S04]  /*0760*/  MOV R0, c[0x0][0x32c] ;  /* 0x0000cb0000007a02 */ /* 0x000fc80000000f00 */
[----:B------:R-:W-:-:S13]  /*0770*/  ISETP.NE.AND P0, PT, R0, 0x1, PT ;  /* 0x000000010000780c */ /* 0x000fda0003f05270 */
[----:B------:R-:W-:-:S05]  /*0780*/  @P0 IMAD.HI.U32 R0, R3, c[0x0][0x330], RZ ;  /* 0x0000cc0003000a27 */ /* 0x000fca00078e00ff */
[----:B------:R-:W-:-:S05]  /*0790*/  @P0 SHF.R.U32.HI R3, RZ, c[0x0][0x334], R0 ;  /* 0x0000cd00ff030a19 */ /* 0x000fca0000011600 */
.L_x_482:
[----:B------:R-:W-:-:S05]  /*07a0*/  IMAD R3, R3, c[0x0][0x32c], RZ ;  /* 0x0000cb0003037a24 */ /* 0x000fca00078e02ff */
[----:B------:R-:W-:-:S05]  /*07b0*/  IMNMX R2, R2, R3, !PT ;  /* 0x0000000302027217 */ /* 0x000fca0007800200 */
.L_x_480:
[----:B------:R-:W-:Y:S01]  /*07c0*/  IMAD.HI R2, R2, 0x2aaaaaab, RZ ;  /* 0x2aaaaaab02027827 */ /* 0x000fe200078e02ff */
[----:B------:R-:W-:Y:S02]  /*07d0*/  USHF.R.U32.HI UR5, URZ, 0x10, UR7 ;  /* 0x000000103f057899 */ /* 0x000fe40008011607 */
[----:B------:R-:W-:Y:S01]  /*07e0*/  ULDC UR4, c[0x0][0x338] ;  /* 0x0000ce0000047ab9 */ /* 0x000fe20000000800 */
[----:B------:R-:W-:Y:S01]  /*07f0*/  IMAD.MOV.U32 R6, RZ, RZ, RZ ;  /* 0x000000ffff067224 */ /* 0x000fe200078e00ff */
[----:B------:R-:W-:Y:S01]  /*0800*/  SHF.R.U32.HI R0, RZ, 0x1f, R2 ;  /* 0x0000001fff007819 */ /* 0x000fe20000011602 */
[----:B------:R-:W-:-:S03]  /*0810*/  UISETP.NE.AND UP0, UPT, UR5, URZ, UPT ;  /* 0x0000003f0500728c */ /* 0x000fc6000bf05270 */
[----:B------:R-:W-:Y:S01]  /*0820*/  LEA.HI.SX32 R0, R2, R0, 0x1c ;  /* 0x0000000002007211 */ /* 0x000fe200078fe2ff */
[----:B------:R-:W-:-:S03]  /*0830*/  USEL UR4, UR5, UR4, UP0 ;  /* 0x0000000405047287 */ /* 0x000fc60008000000 */
[----:B------:R-:W-:-:S04]  /*0840*/  IMNMX R230, RZ, R0, !PT ;  /* 0x00000000ffe67217 */ /* 0x000fc80007800200 */
[----:B------:R-:W-:-:S13]  /*0850*/  ISETP.LT.AND P0, PT, R230, UR10, PT ;  /* 0x0000000ae6007c0c */ /* 0x000fda000bf01270 */
[----:B------:R-:W-:Y:S05]  /*0860*/  @!P0 BRA `(.L_x_483) ;  /* 0x000001c000008947 */ /* 0x000fea0003800000 */
[----:B------:R-:W-:Y:S01]  /*0870*/  IMAD.U32 R0, RZ, RZ, UR4 ;  /* 0x00000004ff007e24 */ /* 0x000fe2000f8e00ff */
[----:B------:R-:W-:-:S04]  /*0880*/  UIADD3 UR5, UR4, -0x1, UR10 ;  /* 0xffffffff04057890 */ /* 0x000fc8000fffe00a */
[-C--:B------:R-:W-:Y:S02]  /*0890*/  IABS R4, R0.reuse ;  /* 0x0000000000047213 */ /* 0x080fe40000000000 */
[----:B------:R-:W-:Y:S02]  /*08a0*/  IADD3 R5, -R230, UR5, RZ ;  /* 0x00000005e6057c10 */ /* 0x000fe4000fffe1ff */
[----:B------:R-:W1:Y:S01]  /*08b0*/  I2F.RP R6, R4 ;  /* 0x0000000400067306 */ /* 0x000e620000209400 */
[----:B------:R-:W-:Y:S02]  /*08c0*/  IABS R0, R0 ;  /* 0x0000000000007213 */ /* 0x000fe40000000000 */
[----:B------:R-:W-:Y:S02]  /*08d0*/  IABS R2, R5 ;  /* 0x0000000500027213 */ /* 0x000fe40000000000 */
[----:B------:R-:W-:Y:S01]  /*08e0*/  LOP3.LUT R5, R5, UR4, RZ, 0x3c, !PT ;  /* 0x0000000405057c12 */ /* 0x000fe2000f8e3cff */
[----:B------:R-:W-:-:S03]  /*08f0*/  IMAD.MOV R0, RZ, RZ, -R0 ;  /* 0x000000ffff007224 */ /* 0x000fc600078e0a00 */
[----:B------:R-:W-:Y:S01]  /*0900*/  ISETP.GE.AND P0, PT, R5, RZ, PT ;  /* 0x000000ff0500720c */ /* 0x000fe20003f06270 */
[----:B-1----:R-:W1:Y:S02]  /*0910*/  MUFU.RCP R6, R6 ;  /* 0x0000000600067308 */ /* 0x002e640000001000 */
[----:B-1----:R-:W-:-:S06]  /*0920*/  IADD3 R6, R6, 0xffffffe, RZ ;  /* 0x0ffffffe06067810 */ /* 0x002fcc0007ffe0ff */
[----:B------:R-:W1:Y:S02]  /*0930*/  F2I.FTZ.U32.TRUNC.NTZ R7, R6 ;  /* 0x0000000600077305 */ /* 0x000e64000021f000 */
[----:B-1----:R-:W-:Y:S02]  /*0940*/  IMAD.MOV R3, RZ, RZ, -R7 ;  /* 0x000000ffff037224 */ /* 0x002fe400078e0a07 */
[----:B------:R-:W-:Y:S02]  /*0950*/  IMAD.MOV.U32 R6, RZ, RZ, RZ ;  /* 0x000000ffff067224 */ /* 0x000fe400078e00ff */
[----:B------:R-:W-:-:S04]  /*0960*/  IMAD R3, R3, R4, RZ ;  /* 0x0000000403037224 */ /* 0x000fc800078e02ff */
[----:B------:R-:W-:-:S06]  /*0970*/  IMAD.HI.U32 R3, R7, R3, R6 ;  /* 0x0000000307037227 */ /* 0x000fcc00078e0006 */
[----:B------:R-:W-:-:S04]  /*0980*/  IMAD.HI.U32 R3, R3, R2, RZ ;  /* 0x0000000203037227 */ /* 0x000fc800078e00ff */
[----:B------:R-:W-:-:S05]  /*0990*/  IMAD R0, R3, R0, R2 ;  /* 0x0000000003007224 */ /* 0x000fca00078e0202 */
[----:B------:R-:W-:-:S13]  /*09a0*/  ISETP.GT.U32.AND P1, PT, R4, R0, PT ;  /* 0x000000000400720c */ /* 0x000fda0003f24070 */
[----:B------:R-:W-:Y:S01]  /*09b0*/  @!P1 IMAD.IADD R0, R0, 0x1, -R4 ;  /* 0x0000000100009824 */ /* 0x000fe200078e0a04 */
[----:B------:R-:W-:Y:S02]  /*09c0*/  @!P1 IADD3 R3, R3, 0x1, RZ ;  /* 0x0000000103039810 */ /* 0x000fe40007ffe0ff */
[----:B------:R-:W-:Y:S02]  /*09d0*/  ISETP.NE.AND P1, PT, RZ, UR4, PT ;  /* 0x00000004ff007c0c */ /* 0x000fe4000bf25270 */
[----:B------:R-:W-:-:S13]  /*09e0*/  ISETP.GE.U32.AND P2, PT, R0, R4, PT ;  /* 0x000000040000720c */ /* 0x000fda0003f46070 */
[----:B------:R-:W-:-:S05]  /*09f0*/  @P2 IADD3 R3, R3, 0x1, RZ ;  /* 0x0000000103032810 */ /* 0x000fca0007ffe0ff */
[----:B------:R-:W-:Y:S01]  /*0a00*/  @!P0 IMAD.MOV R3, RZ, RZ, -R3 ;  /* 0x000000ffff038224 */ /* 0x000fe200078e0a03 */
[----:B------:R-:W-:-:S05]  /*0a10*/  @!P1 LOP3.LUT R3, RZ, UR4, RZ, 0x33, !PT ;  /* 0x00000004ff039c12 */ /* 0x000fca000f8e33ff */
[----:B------:R-:W-:Y:S02]  /*0a20*/  IMAD.MOV.U32 R6, RZ, RZ, R3 ;  /* 0x000000ffff067224 */ /* 0x000fe400078e0003 */
.L_x_483:
[----:B------:R-:W-:Y:S01]  /*0a30*/  ULOP3.LUT UR7, UR7, 0xffff, URZ, 0xc0, !UPT ;  /* 0x0000ffff07077892 */ /* 0x000fe2000f8ec03f */
[----:B------:R-:W-:Y:S01]  /*0a40*/  PLOP3.LUT P4, PT, PT, PT, PT, 0x80, 0x0 ;  /* 0x000000000000781c */ /* 0x000fe20003f8f070 */
[----:B------:R-:W-:Y:S01]  /*0a50*/  CS2R R8, SRZ ;  /* 0x0000000000087805 */ /* 0x000fe2000001ff00 */
[----:B------:R-:W-:Y:S01]  /*0a60*/  CS2R R4, SRZ ;  /* 0x0000000000047805 */ /* 0x000fe2000001ff00 */
[----:B------:R-:W-:Y:S01]  /*0a70*/  CS2R R122, SRZ ;  /* 0x00000000007a7805 */ /* 0x000fe2000001ff00 */
[----:B------:R-:W-:Y:S01]  /*0a80*/  CS2R R120, SRZ ;  /* 0x0000000000787805 */ /* 0x000fe2000001ff00 */
[----:B------:R-:W-:Y:S01]  /*0a90*/  IMAD R230, R6, UR7, R230 ;  /* 0x0000000706e67c24 */ /* 0x000fe2000f8e02e6 */
[----:B------:R-:W-:Y:S01]  /*0aa0*/  CS2R R126, SRZ ;  /* 0x00000000007e7805 */ /* 0x000fe2000001ff00 */
[----:B------:R-:W-:Y:S01]  /*0ab0*/  CS2R R124, SRZ ;  /* 0x00000000007c7805 */ /* 0x000fe2000001ff00 */
[----:B------:R-:W-:Y:S01]  /*0ac0*/  CS2R R118, SRZ ;  /* 0x0000000000767805 */ /* 0x000fe2000001ff00 */
[----:B------:R-:W-:Y:S01]  /*0ad0*/  IMAD.IADD R6, R230, 0x1, R6 ;  /* 0x00000001e6067824 */ /* 0x000fe200078e0206 */
[----:B------:R-:W-:Y:S01]  /*0ae0*/  CS2R R116, SRZ ;  /* 0x0000000000747805 */ /* 0x000fe2000001ff00 */
[----:B------:R-:W-:Y:S01]  /*0af0*/  CS2R R130, SRZ ;  /* 0x0000000000827805 */ /* 0x000fe2000001ff00 */
[----:B------:R-:W-:Y:S01]  /*0b00*/  CS2R R128, SRZ ;  /* 0x0000000000807805 */ /* 0x000fe2000001ff00 */
[----:B------:R-:W-:Y:S01]  /*0b10*/  CS2R R110, SRZ ;  /* 0x00000000006e7805 */ /* 0x000fe2000001ff00 */
[----:B------:R-:W-:Y:S01]  /*0b20*/  IMNMX R6, R6, UR10, PT ;  /* 0x0000000a06067c17 */ /* 0x000fe2000b800200 */
        /* <DEDUP_REMOVED lines=32> */
[----:B------:R-:W-:Y:S02]  /*0d30*/  IMAD.U32 R2, RZ, RZ, UR4 ;  /* 0x00000004ff027e24 */ /* 0x000fe4000f8e00ff */
[----:B------:R-:W-:Y:S01]  /*0d40*/  IMAD.U32 R3, RZ, RZ, UR5 ;  /* 0x00000005ff037e24 */ /* 0x000fe2000f8e00ff */
[----:B------:R-:W-:Y:S01]  /*0d50*/  SHF.R.S32.HI R173, RZ, 0x1f, R171 ;  /* 0x0000001fffad7819 */ /* 0x000fe200000114ab */
[----:B------:R-:W-:Y:S01]  /*0d60*/  USHF.R.S32.HI UR7, URZ, 0x1f, UR9 ;  /* 0x0000001f3f077899 */ /* 0x000fe20008011409 */
[----:B------:R-:W-:Y:S01]  /*0d70*/  PLOP3.LUT P2, PT, PT, PT, UP2, 0x80, 0x0 ;  /* 0x000000000000781c */ /* 0x000fe20003f4f028 */
[----:B------:R-:W-:Y:S01]  /*0d80*/  ULDC.64 UR4, c[0x0][0x1b8] ;  /* 0x00006e0000047ab9 */ /* 0x000fe20000000a00 */
[----:B------:R1:W2:Y:S01]  /*0d90*/  @P1 LDG.E R2, [R2.64] ;  /* 0x0000001002021981 */ /* 0x0002a2000c1e1900 */
[CC--:B------:R-:W-:Y:S01]  /*0da0*/  LEA.HI R18, R173.reuse, R171.reuse, RZ, 0x3 ;  /* 0x000000abad127211 */ /* 0x0c0fe200078f18ff */
[----:B------:R-:W-:Y:S01]  /*0db0*/  UIMAD UR7, UR7, UR4, URZ ;  /* 0x00000004070772a4 */ /* 0x000fe2000f8e023f */
[----:B------:R-:W-:Y:S01]  /*0dc0*/  PLOP3.LUT P0, PT, PT, PT, UP2, 0x80, 0x0 ;  /* 0x000000000000781c */ /* 0x000fe20003f0f028 */
[----:B------:R-:W-:Y:S01]  /*0dd0*/  UIMAD.WIDE.U32 UR12, UR9, UR4, URZ ;  /* 0x00000004090c72a5 */ /* 0x000fe2000f8e003f */
[----:B------:R-:W-:Y:S01]  /*0de0*/  LOP3.LUT R0, R18, 0xfffffff8, RZ, 0xc0, !PT ;  /* 0xfffffff812007812 */ /* 0x000fe200078ec0ff */
[----:B------:R-:W-:Y:S01]  /*0df0*/  UIMAD UR7, UR9, UR5, UR7 ;  /* 0x00000005090772a4 */ /* 0x000fe2000f8e0207 */
[----:B------:R-:W-:Y:S01]  /*0e00*/  SHF.R.S32.HI R18, RZ, 0x3, R18 ;  /* 0x00000003ff127819 */ /* 0x000fe20000011412 */
[----:B------:R-:W-:Y:S01]  /*0e10*/  USHF.R.S32.HI UR10, URZ, 0x1f, UR6 ;  /* 0x0000001f3f0a7899 */ /* 0x000fe20008011406 */
[-C--:B------:R-:W-:Y:S01]  /*0e20*/  LEA.HI R21, R173, R171.reuse, RZ, 0x4 ;  /* 0x000000abad157211 */ /* 0x080fe200078f20ff */
[----:B------:R-:W-:Y:S01]  /*0e30*/  IMAD.IADD R0, R171, 0x1, -R0 ;  /* 0x00000001ab007824 */ /* 0x000fe200078e0a00 */
[----:B------:R-:W-:Y:S01]  /*0e40*/  ULDC.64 UR4, c[0x0][0x1c0] ;  /* 0x0000700000047ab9 */ /* 0x000fe20000000a00 */
[----:B------:R-:W-:Y:S01]  /*0e50*/  IMAD.SHL.U32 R229, R18, 0x40, RZ ;  /* 0x0000004012e57824 */ /* 0x000fe200078e00ff */
[----:B------:R-:W-:Y:S01]  /*0e60*/  UIADD3 UR13, UR13, UR7, URZ ;  /* 0x000000070d0d7290 */ /* 0x000fe2000fffe03f */
[C---:B------:R-:W-:Y:S01]  /*0e70*/  IMAD R233, R0.reuse, 0x10, R18 ;  /* 0x0000001000e97824 */ /* 0x040fe200078e0212 */
[----:B------:R-:W-:Y:S01]  /*0e80*/  UIMAD UR10, UR10, UR4, URZ ;  /* 0x000000040a0a72a4 */ /* 0x000fe2000f8e023f */
[----:B------:R-:W-:Y:S01]  /*0e90*/  IMAD.SHL.U32 R0, R0, 0x8, RZ ;  /* 0x0000000800007824 */ /* 0x000fe200078e00ff */
[----:B------:R-:W-:Y:S01]  /*0ea0*/  UIMAD.WIDE.U32 UR12, UR6, UR4, UR12 ;  /* 0x00000004060c72a5 */ /* 0x000fe2000f8e000c */
[----:B------:R-:W-:Y:S01]  /*0eb0*/  LOP3.LUT R229, R229, 0x1c0, RZ, 0xc0, !PT ;  /* 0x000001c0e5e57812 */ /* 0x000fe200078ec0ff */
[----:B------:R-:W-:Y:S01]  /*0ec0*/  UIMAD UR5, UR6, UR5, UR10 ;  /* 0x00000005060572a4 */ /* 0x000fe2000f8e020a */
[----:B------:R-:W-:Y:S01]  /*0ed0*/  IADD3 R4, R233, UR19, RZ ;  /* 0x00000013e9047c10 */ /* 0x000fe2000fffe0ff */
[----:B------:R-:W-:Y:S01]  /*0ee0*/  ULDC UR4, c[0x0][0x2c4] ;  /* 0x0000b10000047ab9 */ /* 0x000fe20000000800 */
[----:B------:R-:W-:Y:S01]  /*0ef0*/  LEA.HI R88, R173, R171, RZ, 0x3 ;  /* 0x000000abad587211 */ /* 0x000fe200078f18ff */
[----:B------:R-:W-:Y:S01]  /*0f00*/  UIADD3 UR5, UR13, UR5, URZ ;  /* 0x000000050d057290 */ /* 0x000fe2000fffe03f */
[----:B------:R-:W-:Y:S01]  /*0f10*/  IMAD.U32 R9, RZ, RZ, UR13 ;  /* 0x0000000dff097e24 */ /* 0x000fe2000f8e00ff */
[----:B------:R-:W-:Y:S01]  /*0f20*/  ULDC UR7, c[0x0][0x168] ;  /* 0x00005a0000077ab9 */ /* 0x000fe20000000800 */
[----:B-1----:R-:W-:Y:S01]  /*0f30*/  @P2 IMAD.HI.U32 R3, R4, c[0x0][0x2c8], RZ ;  /* 0x0000b20004032a27 */ /* 0x002fe200078e00ff */
[----:B------:R-:W-:Y:S01]  /*0f40*/  UIMAD UR7, UR4, UR7, URZ ;  /* 0x00000007040772a4 */ /* 0x000fe2000f8e023f */
[----:B------:R-:W-:Y:S01]  /*0f50*/  LOP3.LUT R88, R88, 0xfffffff8, RZ, 0xc0, !PT ;  /* 0xfffffff858587812 */ /* 0x000fe200078ec0ff */
[----:B------:R-:W-:Y:S01]  /*0f60*/  BSSY B0, `(.L_x_485) ;  /* 0x0000034000007945 */ /* 0x000fe20003800000 */
[----:B------:R-:W-:Y:S01]  /*0f70*/  IMAD.MOV.U32 R7, RZ, RZ, R4 ;  /* 0x000000ffff077224 */ /* 0x000fe200078e0004 */
[----:B------:R-:W-:Y:S01]  /*0f80*/  @P0 SHF.R.U32.HI R7, RZ, c[0x0][0x2cc], R3 ;  /* 0x0000b300ff070a19 */ /* 0x000fe20000011603 */
[----:B------:R-:W-:Y:S01]  /*0f90*/  IMAD.U32 R8, RZ, RZ, UR12 ;  /* 0x0000000cff087e24 */ /* 0x000fe2000f8e00ff */
[----:B------:R-:W-:Y:S01]  /*0fa0*/  ISETP.GE.AND P0, PT, R0, c[0x0][0x198], PT ;  /* 0x0000660000007a0c */ /* 0x000fe20003f06270 */
[----:B------:R-:W-:Y:S01]  /*0fb0*/  IMAD.U32 R9, RZ, RZ, UR5 ;  /* 0x00000005ff097e24 */ /* 0x000fe2000f8e00ff */
[--C-:B------:R-:W-:Y:S01]  /*0fc0*/  SHF.R.S32.HI R5, RZ, 0x1f, R7.reuse ;  /* 0x0000001fff057819 */ /* 0x100fe20000011407 */
[----:B------:R-:W-:-:S02]  /*0fd0*/  IMAD.MOV R3, RZ, RZ, -R7 ;  /* 0x000000ffff037224 */ /* 0x000fc400078e0a07 */
[----:B------:R-:W-:-:S04]  /*0fe0*/  IMAD.WIDE.U32 R10, R7, c[0x0][0x1b0], R8 ;  /* 0x00006c00070a7a25 */ /* 0x000fc800078e0008 */
[----:B------:R-:W-:Y:S02]  /*0ff0*/  IMAD R5, R5, c[0x0][0x1b0], RZ ;  /* 0x00006c0005057a24 */ /* 0x000fe400078e02ff */
[----:B------:R-:W-:Y:S01]  /*1000*/  IMAD R4, R3, c[0x0][0x2c4], R4 ;  /* 0x0000b10003047a24 */ /* 0x000fe200078e0204 */
[----:B------:R-:W-:Y:S01]  /*1010*/  LOP3.LUT R3, R229, 0x38, R0, 0xf8, !PT ;  /* 0x00000038e5037812 */ /* 0x000fe200078ef800 */
[----:B------:R-:W-:Y:S01]  /*1020*/  IMAD R5, R7, c[0x0][0x1b4], R5 ;  /* 0x00006d0007057a24 */ /* 0x000fe200078e0205 */
[----:B------:R-:W-:Y:S01]  /*1030*/  LOP3.LUT R7, R21, 0xfffffff0, RZ, 0xc0, !PT ;  /* 0xfffffff015077812 */ /* 0x000fe200078ec0ff */
[----:B------:R-:W-:Y:S01]  /*1040*/  IMAD.IADD R88, R171, 0x1, -R88 ;  /* 0x00000001ab587824 */ /* 0x000fe200078e0a58 */
[----:B------:R-:W-:Y:S01]  /*1050*/  SHF.R.S32.HI R9, RZ, 0x1f, R4 ;  /* 0x0000001fff097819 */ /* 0x000fe20000011404 */
[----:B------:R-:W-:Y:S01]  /*1060*/  IMAD.IADD R11, R11, 0x1, R5 ;  /* 0x000000010b0b7824 */ /* 0x000fe200078e0205 */
[----:B------:R-:W-:Y:S01]  /*1070*/  SHF.R.U32.HI R229, RZ, 0x3, R229 ;  /* 0x00000003ffe57819 */ /* 0x000fe200000116e5 */
[----:B------:R-:W-:-:S02]  /*1080*/  IMAD.IADD R0, R171, 0x1, -R7 ;  /* 0x00000001ab007824 */ /* 0x000fc400078e0a07 */
[----:B------:R-:W-:Y:S01]  /*1090*/  IMAD R9, R9, c[0x0][0x1a8], RZ ;  /* 0x00006a0009097a24 */ /* 0x000fe200078e02ff */
[----:B------:R-:W-:Y:S01]  /*10a0*/  LOP3.LUT R229, R3, R229, RZ, 0x3c, !PT ;  /* 0x000000e503e57212 */ /* 0x000fe200078e3cff */
[----:B------:R-:W-:Y:S01]  /*10b0*/  IMAD.SHL.U32 R236, R88, 0x8, RZ ;  /* 0x0000000858ec7824 */ /* 0x000fe200078e00ff */
[----:B------:R-:W-:Y:S01]  /*10c0*/  SHF.R.S32.HI R20, RZ, 0x1f, R0 ;  /* 0x0000001fff147819 */ /* 0x000fe20000011400 */
[C---:B------:R-:W-:Y:S02]  /*10d0*/  IMAD R9, R4.reuse, c[0x0][0x1ac], R9 ;  /* 0x00006b0004097a24 */ /* 0x040fe400078e0209 */
[----:B------:R-:W-:Y:S01]  /*10e0*/  IMAD.WIDE.U32 R4, R4, c[0x0][0x1a8], R10 ;  /* 0x00006a0004047a25 */ /* 0x000fe200078e000a */
[----:B------:R-:W-:Y:S02]  /*10f0*/  LEA.HI R20, R20, R0, RZ, 0x3 ;  /* 0x0000000014147211 */ /* 0x000fe400078f18ff */
[----:B------:R-:W-:Y:S01]  /*1100*/  SHF.R.S32.HI R235, RZ, 0x1f, R236 ;  /* 0x0000001fffeb7819 */ /* 0x000fe200000114ec */
[----:B------:R-:W-:Y:S01]  /*1110*/  IMAD.IADD R9, R5, 0x1, R9 ;  /* 0x0000000105097824 */ /* 0x000fe200078e0209 */
[----:B------:R-:W-:-:S02]  /*1120*/  LOP3.LUT R19, R20, 0xfffffff8, RZ, 0xc0, !PT ;  /* 0xfffffff814137812 */ /* 0x000fc400078ec0ff */
[----:B------:R-:W-:Y:S02]  /*1130*/  LEA R10, P2, R4, c[0x0][0x160], 0x1 ;  /* 0x00005800040a7a11 */ /* 0x000fe400078408ff */
[----:B------:R-:W-:Y:S01]  /*1140*/  LEA.HI R5, R173, R171, RZ, 0x6 ;  /* 0x000000abad057211 */ /* 0x000fe200078f30ff */
[----:B------:R-:W-:Y:S01]  /*1150*/  IMAD.IADD R19, R0, 0x1, -R19 ;  /* 0x0000000100137824 */ /* 0x000fe200078e0a13 */
[----:B------:R-:W-:Y:S01]  /*1160*/  LEA.HI.X R9, R4, c[0x0][0x164], R9, 0x1, P2 ;  /* 0x0000590004097a11 */ /* 0x000fe200010f0c09 */
[----:B------:R-:W-:Y:S01]  /*1170*/  IMAD.MOV.U32 R0, RZ, RZ, 0x10 ;  /* 0x00000010ff007424 */ /* 0x000fe200078e00ff */
[----:B------:R1:W3:Y:S01]  /*1180*/  SHFL.IDX PT, R12, R10, RZ, 0x181f ;  /* 0x00181fff0a0c7589 */ /* 0x0002e200000e0000 */
[----:B------:R-:W-:Y:S02]  /*1190*/  IMAD.SHL.U32 R5, R5, 0x8, RZ ;  /* 0x0000000805057824 */ /* 0x000fe400078e00ff */
[----:B------:R-:W-:Y:S01]  /*11a0*/  IMAD.MOV.U32 R4, RZ, RZ, 0x20 ;  /* 0x00000020ff047424 */ /* 0x000fe200078e00ff */
[----:B------:R1:W4:Y:S02]  /*11b0*/  SHFL.IDX PT, R3, R9, RZ, 0x181f ;  /* 0x00181fff09037589 */ /* 0x00032400000e0000 */
[----:B------:R-:W-:Y:S01]  /*11c0*/  LOP3.LUT R229, R229, 0xfffffe00, R5, 0xf8, !PT ;  /* 0xfffffe00e5e57812 */ /* 0x000fe200078ef805 */
[----:B--2---:R2:W1:Y:S02]  /*11d0*/  @P1 R2UR UR10, R2 ;  /* 0x00000000020a13c2 */ /* 0x00446400000e0000 */
[----:B-1----:R-:W-:Y:S01]  /*11e0*/  @!UP0 UMOV UR10, UR6 ;  /* 0x00000006000a8c82 */ /* 0x002fe20008000000 */
[----:B--2---:R-:W-:-:S04]  /*11f0*/  IADD3 R2, R18, UR19, RZ ;  /* 0x0000001312027c10 */ /* 0x004fc8000fffe0ff */
[----:B------:R-:W-:-:S04]  /*1200*/  ISETP.GE.AND P3, PT, R2, UR7, PT ;  /* 0x0000000702007c0c */ /* 0x000fc8000bf66270 */
[----:B------:R-:W-:-:S05]  /*1210*/  R2P PR, R19, 0x6 ;  /* 0x0000000613007804 */ /* 0x000fca0000000000 */
[----:B------:R-:W-:Y:S02]  /*1220*/  SEL R0, R0, 0xfffffff0, !P1 ;  /* 0xfffffff000007807 */ /* 0x000fe40004800000 */
[----:B------:R-:W-:Y:S02]  /*1230*/  SEL R4, R4, 0xffffffe0, !P2 ;  /* 0xffffffe004047807 */ /* 0x000fe40005000000 */
[----:B------:R-:W-:Y:S05]  /*1240*/  @P3 BRA `(.L_x_486) ;  /* 0x0000005000003947 */ /* 0x000fea0003800000 */
[----:B---34-:R-:W-:-:S04]  /*1250*/  LEA R12, P1, R236, R12, 0x1 ;  /* 0x0000000cec0c7211 */ /* 0x018fc800078208ff */
[----:B------:R-:W-:Y:S01]  /*1260*/  LEA.HI.X R13, R236, R3, R235, 0x1, P1 ;  /* 0x00000003ec0d7211 */ /* 0x000fe200008f0ceb */
[----:B------:R-:W-:-:S05]  /*1270*/  IMAD.SHL.U32 R3, R229, 0x2, RZ ;  /* 0x00000002e5037824 */ /* 0x000fca00078e00ff */
[----:B------:R-:W-:Y:S01]  /*1280*/  @!PT LDS RZ, [RZ] ;  /* 0x00000000fffff984 */ /* 0x000fe20000000800 */
[----:B------:R1:W-:Y:S03]  /*1290*/  LDGSTS.E.BYPASS.LTC128B.128 [R3+0x6100], [R12.64], !P0 ;  /* 0x061000000c037fae */ /* 0x0003e6000c101d50 */
.L_x_486:
[----:B---34-:R-:W-:Y:S05]  /*12a0*/  BSYNC B0 ;  /* 0x0000000000007941 */ /* 0x018fea0003800000 */
.L_x_485:
[----:B------:R-:W-:Y:S01]  /*12b0*/  IADD3 R5, R2, 0x10, RZ ;  /* 0x0000001002057810 */ /* 0x000fe20007ffe0ff */
[----:B-1----:R1:W2:Y:S01]  /*12c0*/  SHFL.IDX PT, R3, R9, 0x1, 0x181f ;  /* 0x00381f0009037f89 */ /* 0x0022a200000e0000 */
[----:B------:R-:W-:Y:S02]  /*12d0*/  BSSY B0, `(.L_x_487) ;  /* 0x0000009000007945 */ /* 0x000fe40003800000 */
[----:B------:R-:W-:Y:S01]  /*12e0*/  ISETP.GE.AND P1, PT, R5, UR7, PT ;  /* 0x0000000705007c0c */ /* 0x000fe2000bf26270 */
[----:B------:R1:W3:-:S12]  /*12f0*/  SHFL.IDX PT, R12, R10, 0x1, 0x181f ;  /* 0x00381f000a0c7f89 */ /* 0x0002d800000e0000 */
[----:B------:R-:W-:Y:S05]  /*1300*/  @P1 BRA `(.L_x_488) ;  /* 0x0000005000001947 */ /* 0x000fea0003800000 */
[----:B---3--:R-:W-:-:S04]  /*1310*/  LEA R12, P1, R236, R12, 0x1 ;  /* 0x0000000cec0c7211 */ /* 0x008fc800078208ff */
[----:B--2---:R-:W-:Y:S01]  /*1320*/  LEA.HI.X R13, R236, R3, R235, 0x1, P1 ;  /* 0x00000003ec0d7211 */ /* 0x004fe200008f0ceb */
[----:B------:R-:W-:-:S05]  /*1330*/  IMAD.SHL.U32 R3, R229, 0x2, RZ ;  /* 0x00000002e5037824 */ /* 0x000fca00078e00ff */
[----:B------:R-:W-:Y:S01]  /*1340*/  @!PT LDS RZ, [RZ] ;  /* 0x00000000fffff984 */ /* 0x000fe20000000800 */
[----:B------:R2:W-:Y:S03]  /*1350*/  LDGSTS.E.BYPASS.LTC128B.128 [R3+0x6900], [R12.64], !P0 ;  /* 0x069000000c037fae */ /* 0x0005e6000c101d50 */
.L_x_488:
[----:B------:R-:W-:Y:S05]  /*1360*/  BSYNC B0 ;  /* 0x0000000000007941 */ /* 0x000fea0003800000 */
.L_x_487:
[----:B------:R-:W-:Y:S01]  /*1370*/  IADD3 R5, R2, 0x20, RZ ;  /* 0x0000002002057810 */ /* 0x000fe20007ffe0ff */
[----:B--2---:R2:W4:Y:S01]  /*1380*/  SHFL.IDX PT, R3, R9, 0x2, 0x181f ;  /* 0x00581f0009037f89 */ /* 0x00452200000e0000 */
[----:B------:R-:W-:Y:S02]  /*1390*/  BSSY B0, `(.L_x_489) ;  /* 0x0000009000007945 */ /* 0x000fe40003800000 */
[----:B------:R-:W-:Y:S01]  /*13a0*/  ISETP.GE.AND P1, PT, R5, UR7, PT ;  /* 0x0000000705007c0c */ /* 0x000fe2000bf26270 */
[----:B---3--:R2:W3:-:S12]  /*13b0*/  SHFL.IDX PT, R12, R10, 0x2, 0x181f ;  /* 0x00581f000a0c7f89 */ /* 0x0084d800000e0000 */
[----:B------:R-:W-:Y:S05]  /*13c0*/  @P1 BRA `(.L_x_490) ;  /* 0x0000005000001947 */ /* 0x000fea0003800000 */
[----:B---3--:R-:W-:-:S04]  /*13d0*/  LEA R12, P1, R236, R12, 0x1 ;  /* 0x0000000cec0c7211 */ /* 0x008fc800078208ff */
[----:B----4-:R-:W-:Y:S01]  /*13e0*/  LEA.HI.X R13, R236, R3, R235, 0x1, P1 ;  /* 0x00000003ec0d7211 */ /* 0x010fe200008f0ceb */
[----:B------:R-:W-:-:S05]  /*13f0*/  IMAD.SHL.U32 R3, R229, 0x2, RZ ;  /* 0x00000002e5037824 */ /* 0x000fca00078e00ff */
[----:B------:R-:W-:Y:S01]  /*1400*/  @!PT LDS RZ, [RZ] ;  /* 0x00000000fffff984 */ /* 0x000fe20000000800 */
[----:B------:R3:W-:Y:S03]  /*1410*/  LDGSTS.E.BYPASS.LTC128B.128 [R3+0x7100], [R12.64], !P0 ;  /* 0x071000000c037fae */ /* 0x0007e6000c101d50 */
.L_x_490:
[----:B------:R-:W-:Y:S05]  /*1420*/  BSYNC B0 ;  /* 0x0000000000007941 */ /* 0x000fea0003800000 */
.L_x_489:
[----:B------:R-:W-:Y:S01]  /*1430*/  IADD3 R5, R2, 0x30, RZ ;  /* 0x0000003002057810 */ /* 0x000fe20007ffe0ff */
[----:B---34-:R3:W4:Y:S01]  /*1440*/  SHFL.IDX PT, R3, R9, 0x3, 0x181f ;  /* 0x00781f0009037f89 */ /* 0x01872200000e0000 */
[----:B------:R-:W-:Y:S02]  /*1450*/  BSSY B0, `(.L_x_491) ;  /* 0x0000009000007945 */ /* 0x000fe40003800000 */
[----:B------:R-:W-:Y:S01]  /*1460*/  ISETP.GE.AND P1, PT, R5, UR7, PT ;  /* 0x0000000705007c0c */ /* 0x000fe2000bf26270 */
[----:B------:R3:W1:-:S12]  /*1470*/  SHFL.IDX PT, R12, R10, 0x3, 0x181f ;  /* 0x00781f000a0c7f89 */ /* 0x00065800000e0000 */
[----:B------:R-:W-:Y:S05]  /*1480*/  @P1 BRA `(.L_x_492) ;  /* 0x0000005000001947 */ /* 0x000fea0003800000 */
[----:B-1----:R-:W-:-:S04]  /*1490*/  LEA R12, P1, R236, R12, 0x1 ;  /* 0x0000000cec0c7211 */ /* 0x002fc800078208ff */
[----:B----4-:R-:W-:Y:S01]  /*14a0*/  LEA.HI.X R13, R236, R3, R235, 0x1, P1 ;  /* 0x00000003ec0d7211 */ /* 0x010fe200008f0ceb */
[----:B------:R-:W-:-:S05]  /*14b0*/  IMAD.SHL.U32 R3, R229, 0x2, RZ ;  /* 0x00000002e5037824 */ /* 0x000fca00078e00ff */
[----:B------:R-:W-:Y:S01]  /*14c0*/  @!PT LDS RZ, [RZ] ;  /* 0x00000000fffff984 */ /* 0x000fe20000000800 */
[----:B------:R1:W-:Y:S03]  /*14d0*/  LDGSTS.E.BYPASS.LTC128B.128 [R3+0x7900], [R12.64], !P0 ;  /* 0x079000000c037fae */ /* 0x0003e6000c101d50 */
.L_x_492:
[----:B------:R-:W-:Y:S05]  /*14e0*/  BSYNC B0 ;  /* 0x0000000000007941 */ /* 0x000fea0003800000 */
.L_x_491:
[----:B------:R-:W-:Y:S01]  /*14f0*/  IADD3 R5, R2, 0x40, RZ ;  /* 0x0000004002057810 */ /* 0x000fe20007ffe0ff */
[----:B-1--4-:R1:W4:Y:S01]  /*1500*/  SHFL.IDX PT, R3, R9, 0x4, 0x181f ;  /* 0x00981f0009037f89 */ /* 0x01232200000e0000 */
[----:B------:R-:W-:Y:S02]  /*1510*/  BSSY B0, `(.L_x_493) ;  /* 0x0000009000007945 */ /* 0x000fe40003800000 */
[----:B------:R-:W-:Y:S01]  /*1520*/  ISETP.GE.AND P1, PT, R5, UR7, PT ;  /* 0x0000000705007c0c */ /* 0x000fe2000bf26270 */
[----:B------:R1:W2:-:S12]  /*1530*/  SHFL.IDX PT, R12, R10, 0x4, 0x181f ;  /* 0x00981f000a0c7f89 */ /* 0x00029800000e0000 */
[----:B------:R-:W-:Y:S05]  /*1540*/  @P1 BRA `(.L_x_494) ;  /* 0x0000005000001947 */ /* 0x000fea0003800000 */
[----:B--2---:R-:W-:-:S04]  /*1550*/  LEA R12, P1, R236, R12, 0x1 ;  /* 0x0000000cec0c7211 */ /* 0x004fc800078208ff */
[----:B----4-:R-:W-:Y:S01]  /*1560*/  LEA.HI.X R13, R236, R3, R235, 0x1, P1 ;  /* 0x00000003ec0d7211 */ /* 0x010fe200008f0ceb */
[----:B------:R-:W-:-:S05]  /*1570*/  IMAD.SHL.U32 R3, R229, 0x2, RZ ;  /* 0x00000002e5037824 */ /* 0x000fca00078e00ff */
[----:B------:R-:W-:Y:S01]  /*1580*/  @!PT LDS RZ, [RZ] ;  /* 0x00000000fffff984 */ /* 0x000fe20000000800 */
[----:B------:R2:W-:Y:S03]  /*1590*/  LDGSTS.E.BYPASS.LTC128B.128 [R3+0x8100], [R12.64], !P0 ;  /* 0x081000000c037fae */ /* 0x0005e6000c101d50 */
.L_x_494:
[----:B------:R-:W-:Y:S05]  /*15a0*/  BSYNC B0 ;  /* 0x0000000000007941 */ /* 0x000fea0003800000 */
.L_x_493:
[----:B------:R-:W-:Y:S01]  /*15b0*/  IADD3 R5, R2, 0x50, RZ ;  /* 0x0000005002057810 */ /* 0x000fe20007ffe0ff */
[----:B--2-4-:R2:W4:Y:S01]  /*15c0*/  SHFL.IDX PT, R3, R9, 0x5, 0x181f ;  /* 0x00b81f0009037f89 */ /* 0x01452200000e0000 */
        /* <DEDUP_REMOVED lines=9> */
.L_x_496:
[----:B------:R-:W-:Y:S05]  /*1660*/  BSYNC B0 ;  /* 0x0000000000007941 */ /* 0x000fea0003800000 */
.L_x_495:
        /* <DEDUP_REMOVED lines=11> */
.L_x_498:
[----:B------:R-:W-:Y:S05]  /*1720*/  BSYNC B0 ;  /* 0x0000000000007941 */ /* 0x000fea0003800000 */
.L_x_497:
[----:B-123--:R-:W1:Y:S01]  /*1730*/  SHFL.IDX PT, R10, R10, 0x7, 0x181f ;  /* 0x00f81f000a0a7f89 */ /* 0x00ee6200000e0000 */
[----:B------:R-:W-:Y:S01]  /*1740*/  ULDC UR4, c[0x0][0x2b8] ;  /* 0x0000ae0000047ab9 */ /* 0x000fe20000000800 */
[----:B----4-:R-:W-:Y:S01]  /*1750*/  IMAD.MOV.U32 R3, RZ, RZ, 0x60 ;  /* 0x00000060ff037424 */ /* 0x010fe200078e00ff */
[----:B------:R-:W-:Y:S01]  /*1760*/  UISETP.NE.AND UP3, UPT, UR4, 0x1, UPT ;  /* 0x000000010400788c */ /* 0x000fe2000bf65270 */
[----:B------:R-:W2:Y:S01]  /*1770*/  SHFL.IDX PT, R9, R9, 0x7, 0x181f ;  /* 0x00f81f0009097f89 */ /* 0x000ea200000e0000 */
[----:B------:R-:W-:Y:S01]  /*1780*/  IADD3 R2, R2, 0x70, RZ ;  /* 0x0000007002027810 */ /* 0x000fe20007ffe0ff */
[----:B------:R-:W-:Y:S01]  /*1790*/  IMAD R169, R6, R3, -0x60 ;  /* 0xffffffa006a97424 */ /* 0x000fe200078e0203 */
[----:B------:R-:W-:Y:S01]  /*17a0*/  USHF.R.S32.HI UR6, URZ, 0x1f, UR10 ;  /* 0x0000001f3f067899 */ /* 0x000fe2000801140a */
[----:B------:R-:W-:Y:S01]  /*17b0*/  IMAD.SHL.U32 R229, R229, 0x2, RZ ;  /* 0x00000002e5e57824 */ /* 0x000fe200078e00ff */
[----:B------:R-:W-:Y:S01]  /*17c0*/  PLOP3.LUT P2, PT, PT, PT, UP3, 0x80, 0x0 ;  /* 0x000000000000781c */ /* 0x000fe20003f4f038 */
[C---:B------:R-:W-:Y:S01]  /*17d0*/  IMAD.IADD R232, R233.reuse, 0x1, R169 ;  /* 0x00000001e9e87824 */ /* 0x040fe200078e02a9 */
[----:B------:R-:W-:Y:S01]  /*17e0*/  ISETP.GE.AND P3, PT, R2, UR7, PT ;  /* 0x0000000702007c0c */ /* 0x000fe2000bf66270 */
[----:B------:R-:W-:Y:S01]  /*17f0*/  ULDC.64 UR4, c[0x0][0x2b0] ;  /* 0x0000ac0000047ab9 */ /* 0x000fe20000000a00 */
[----:B------:R-:W-:Y:S01]  /*1800*/  PLOP3.LUT P1, PT, PT, PT, UP3, 0x80, 0x0 ;  /* 0x000000000000781c */ /* 0x000fe20003f2f038 */
[----:B------:R-:W-:Y:S01]  /*1810*/  UIMAD UR6, UR6, UR4, URZ ;  /* 0x00000004060672a4 */ /* 0x000fe2000f8e023f */
[C---:B------:R-:W-:Y:S01]  /*1820*/  ISETP.GE.AND P4, PT, R232.reuse, UR8, PT ;  /* 0x00000008e8007c0c */ /* 0x040fe2000bf86270 */
[----:B-----5:R-:W-:Y:S01]  /*1830*/  IMAD.IADD R232, R232, 0x1, R234 ;  /* 0x00000001e8e87824 */ /* 0x020fe200078e02ea */
[----:B------:R-:W-:Y:S01]  /*1840*/  UIMAD.WIDE.U32 UR14, UR10, UR4, URZ ;  /* 0x000000040a0e72a5 */ /* 0x000fe2000f8e003f */
[----:B------:R-:W-:Y:S01]  /*1850*/  IMAD.MOV.U32 R231, RZ, RZ, RZ ;  /* 0x000000ffffe77224 */ /* 0x000fe200078e00ff */
[----:B------:R-:W-:Y:S01]  /*1860*/  ISETP.GT.OR P4, PT, R233, 0x5f, P4 ;  /* 0x0000005fe900780c */ /* 0x000fe20002784670 */
[----:B------:R-:W-:Y:S01]  /*1870*/  UIMAD UR5, UR10, UR5, UR6 ;  /* 0x000000050a0572a4 */ /* 0x000fe2000f8e0206 */
[----:B------:R-:W-:-:S02]  /*1880*/  IMAD.MOV.U32 R2, RZ, RZ, R232 ;  /* 0x000000ffff027224 */ /* 0x000fc400078e00e8 */
[----:B------:R-:W-:Y:S01]  /*1890*/  @P2 IMAD.HI.U32 R5, R232, c[0x0][0x2bc], RZ ;  /* 0x0000af00e8052a27 */ /* 0x000fe200078e00ff */
[----:B-1----:R-:W-:Y:S01]  /*18a0*/  @!P3 LEA R10, P2, R236, R10, 0x1 ;  /* 0x0000000aec0ab211 */ /* 0x002fe200078408ff */
[----:B------:R-:W-:-:S03]  /*18b0*/  UIADD3 UR7, UR15, UR5, URZ ;  /* 0x000000050f077290 */ /* 0x000fc6000fffe03f */
[----:B--2---:R-:W-:Y:S01]  /*18c0*/  @!P3 LEA.HI.X R11, R236, R9, R235, 0x1, P2 ;  /* 0x00000009ec0bb211 */ /* 0x004fe200010f0ceb */
[----:B------:R-:W-:Y:S01]  /*18d0*/  USHF.R.S32.HI UR12, URZ, 0x1f, UR9 ;  /* 0x0000001f3f0c7899 */ /* 0x000fe20008011409 */
[----:B------:R-:W-:Y:S01]  /*18e0*/  @P1 SHF.R.U32.HI R2, RZ, c[0x0][0x2c0], R5 ;  /* 0x0000b000ff021a19 */ /* 0x000fe20000011605 */
[----:B------:R-:W-:Y:S02]  /*18f0*/  ULDC.64 UR4, c[0x0][0x1e8] ;  /* 0x00007a0000047ab9 */ /* 0x000fe40000000a00 */
[----:B------:R-:W-:Y:S01]  /*1900*/  @!PT LDS RZ, [RZ] ;  /* 0x00000000fffff984 */ /* 0x000fe20000000800 */
[----:B------:R1:W-:Y:S01]  /*1910*/  @!P3 LDGSTS.E.BYPASS.LTC128B.128 [R229+0x9900], [R10.64], !P0 ;  /* 0x099000000ae5bfae */ /* 0x0003e2000c101d50 */
[----:B------:R-:W-:-:S03]  /*1920*/  @!P4 IADD3 R7, P1, R2, UR14, RZ ;  /* 0x0000000e0207cc10 */ /* 0x000fc6000ff3e0ff */
[----:B------:R-:W0:Y:S01]  /*1930*/  LDGDEPBAR ;  /* 0x00000000000079af */ /* 0x000e220000000000 */
[----:B------:R-:W-:Y:S02]  /*1940*/  @!P4 LEA.HI.X.SX32 R5, R2, UR7, 0x1, P1 ;  /* 0x000000070205cc11 */ /* 0x000fe400088f0eff */
[----:B------:R-:W-:-:S04]  /*1950*/  @!P4 LEA R8, P1, R7, c[0x0][0x2a0], 0x2 ;  /* 0x0000a8000708ca11 */ /* 0x000fc800078210ff */
[----:B------:R-:W-:Y:S01]  /*1960*/  @!P4 LEA.HI.X R9, R7, c[0x0][0x2a4], R5, 0x2, P1 ;  /* 0x0000a9000709ca11 */ /* 0x000fe200008f1405 */
[----:B------:R-:W-:Y:S06]  /*1970*/  BAR.SYNC.DEFER_BLOCKING 0x0 ;  /* 0x0000000000007b1d */ /* 0x000fec0000010000 */
[----:B------:R2:W3:Y:S01]  /*1980*/  @!P4 LDG.E R231, [R8.64] ;  /* 0x0000001008e7c981 */ /* 0x0004e2000c1e1900 */
[----:B------:R-:W-:Y:S01]  /*1990*/  IMAD.MOV R2, RZ, RZ, -R2 ;  /* 0x000000ffff027224 */ /* 0x000fe200078e0a02 */
[----:B------:R-:W-:Y:S01]  /*19a0*/  UIMAD UR6, UR12, UR4, URZ ;  /* 0x000000040c0672a4 */ /* 0x000fe2000f8e023f */
[----:B------:R-:W-:Y:S01]  /*19b0*/  IMAD R3, R6, -0x60, R3 ;  /* 0xffffffa006037824 */ /* 0x000fe200078e0203 */
[----:B------:R-:W-:Y:S01]  /*19c0*/  UIMAD.WIDE.U32 UR10, UR9, UR4, URZ ;  /* 0x00000004090a72a5 */ /* 0x000fe2000f8e003f */
[----:B------:R-:W-:Y:S01]  /*19d0*/  IMAD R232, R2, c[0x0][0x2b8], R232 ;  /* 0x0000ae0002e87a24 */ /* 0x000fe200078e02e8 */
[----:B------:R-:W-:Y:S01]  /*19e0*/  UIMAD UR6, UR9, UR5, UR6 ;  /* 0x00000005090672a4 */ /* 0x000fe2000f8e0206 */
[----:B------:R-:W-:Y:S01]  /*19f0*/  ISETP.GE.AND P4, PT, R236, c[0x0][0x1d4], PT ;  /* 0x00007500ec007a0c */ /* 0x000fe20003f86270 */
[----:B------:R-:W-:Y:S01]  /*1a00*/  IMAD.SHL.U32 R19, R19, 0x40, RZ ;  /* 0x0000004013137824 */ /* 0x000fe200078e00ff */
[----:B------:R-:W-:Y:S01]  /*1a10*/  IADD3 R5, R3, UR8, RZ ;  /* 0x0000000803057c10 */ /* 0x000fe2000fffe0ff */
[----:B------:R-:W-:Y:S01]  /*1a20*/  IMAD.WIDE.U32 R12, R232, c[0x0][0x1e0], RZ ;  /* 0x00007800e80c7a25 */ /* 0x000fe200078e00ff */
[----:B------:R-:W-:Y:S01]  /*1a30*/  UIADD3 UR6, UR11, UR6, URZ ;  /* 0x000000060b067290 */ /* 0x000fe2000fffe03f */
[----:B------:R-:W-:Y:S01]  /*1a40*/  LEA.HI R172, R173, R171, RZ, 0x5 ;  /* 0x000000abadac7211 */ /* 0x000fe200078f28ff */
[----:B------:R-:W-:Y:S01]  /*1a50*/  ULDC.64 UR4, c[0x0][0x210] ;  /* 0x0000840000047ab9 */ /* 0x000fe20000000a00 */
[----:B------:R-:W-:Y:S01]  /*1a60*/  IMAD.SHL.U32 R168, R20, 0x40, RZ ;  /* 0x0000004014a87824 */ /* 0x000fe200078e00ff */
[----:B------:R-:W-:Y:S01]  /*1a70*/  LOP3.LUT R19, R19, 0x1c0, RZ, 0xc0, !PT ;  /* 0x000001c013137812 */ /* 0x000fe200078ec0ff */
[----:B------:R-:W-:Y:S01]  /*1a80*/  IMAD.WIDE.U32 R38, R232, c[0x0][0x208], RZ ;  /* 0x00008200e8267a25 */ /* 0x000fe200078e00ff */
[----:B------:R-:W-:Y:S01]  /*1a90*/  SHF.R.S32.HI R170, RZ, 0x5, R172 ;  /* 0x00000005ffaa7819 */ /* 0x000fe200000114ac */
[----:B------:R-:W-:Y:S01]  /*1aa0*/  UIMAD UR12, UR12, UR4, URZ ;  /* 0x000000040c0c72a4 */ /* 0x000fe2000f8e023f */
[----:B------:R-:W-:Y:S01]  /*1ab0*/  LOP3.LUT R168, R168, 0xfffffe00, RZ, 0xc0, !PT ;  /* 0xfffffe00a8a87812 */ /* 0x000fe200078ec0ff */
[----:B------:R-:W-:Y:S01]  /*1ac0*/  UIMAD.WIDE.U32 UR20, UR9, UR4, URZ ;  /* 0x00000004091472a5 */ /* 0x000fe2000f8e003f */
[----:B------:R-:W-:Y:S01]  /*1ad0*/  IADD3 R239, R229, 0x100, RZ ;  /* 0x00000100e5ef7810 */ /* 0x000fe20007ffe0ff */
[----:B------:R-:W-:-:S02]  /*1ae0*/  UIMAD UR12, UR9, UR5, UR12 ;  /* 0x00000005090c72a4 */ /* 0x000fc4000f8e020c */
[----:B------:R-:W-:Y:S01]  /*1af0*/  IMAD R228, R170, 0x400, R168 ;  /* 0x00000400aae47824 */ /* 0x000fe200078e02a8 */
[----:B--2---:R-:W-:Y:S01]  /*1b00*/  SHF.R.S32.HI R8, RZ, 0x1f, R232 ;  /* 0x0000001fff087819 */ /* 0x004fe200000114e8 */
[----:B------:R-:W-:-:S04]  /*1b10*/  UIADD3 UR12, UR21, UR12, URZ ;  /* 0x0000000c150c7290 */ /* 0x000fc8000fffe03f */
[C---:B-1----:R-:W-:Y:S02]  /*1b20*/  IMAD R10, R8.reuse, c[0x0][0x1e0], RZ ;  /* 0x00007800080a7a24 */ /* 0x042fe400078e02ff */
[----:B------:R-:W-:Y:S02]  /*1b30*/  IMAD R8, R8, c[0x0][0x208], RZ ;  /* 0x0000820008087a24 */ /* 0x000fe400078e02ff */
[C---:B------:R-:W-:Y:S02]  /*1b40*/  IMAD R10, R232.reuse, c[0x0][0x1e4], R10 ;  /* 0x00007900e80a7a24 */ /* 0x040fe400078e020a */
[----:B------:R-:W-:Y:S02]  /*1b50*/  IMAD R8, R232, c[0x0][0x20c], R8 ;  /* 0x00008300e8087a24 */ /* 0x000fe400078e0208 */
[----:B------:R-:W-:Y:S02]  /*1b60*/  IMAD.IADD R11, R13, 0x1, R10 ;  /* 0x000000010d0b7824 */ /* 0x000fe400078e020a */
[----:B------:R-:W-:-:S02]  /*1b70*/  IMAD.MOV.U32 R10, RZ, RZ, R12 ;  /* 0x000000ffff0a7224 */ /* 0x000fc400078e000c */
[----:B------:R-:W-:Y:S01]  /*1b80*/  IMAD.IADD R39, R39, 0x1, R8 ;  /* 0x0000000127277824 */ /* 0x000fe200078e0208 */
[----:B---3--:R-:W-:Y:S01]  /*1b90*/  SHF.R.S32.HI R36, RZ, 0x1f, R231 ;  /* 0x0000001fff247819 */ /* 0x008fe200000114e7 */
[----:B------:R-:W-:-:S04]  /*1ba0*/  IMAD.WIDE.U32 R10, R231, c[0x0][0x1f0], R10 ;  /* 0x00007c00e70a7a25 */ /* 0x000fc800078e000a */
[----:B------:R-:W-:Y:S01]  /*1bb0*/  IMAD R9, R36, c[0x0][0x1f0], RZ ;  /* 0x00007c0024097a24 */ /* 0x000fe200078e02ff */
[----:B------:R-:W-:Y:S01]  /*1bc0*/  IADD3 R2, P0, R10, UR10, RZ ;  /* 0x0000000a0a027c10 */ /* 0x000fe2000ff1e0ff */
[----:B------:R-:W-:Y:S02]  /*1bd0*/  IMAD R36, R36, c[0x0][0x218], RZ ;  /* 0x0000860024247a24 */ /* 0x000fe400078e02ff */
[C---:B------:R-:W-:Y:S02]  /*1be0*/  IMAD R9, R231.reuse, c[0x0][0x1f4], R9 ;  /* 0x00007d00e7097a24 */ /* 0x040fe400078e0209 */
[----:B------:R-:W-:-:S03]  /*1bf0*/  IMAD.WIDE.U32 R38, R231, c[0x0][0x218], R38 ;  /* 0x00008600e7267a25 */ /* 0x000fc600078e0026 */
[----:B------:R-:W-:Y:S01]  /*1c00*/  IADD3.X R9, R11, UR6, R9, P0, !PT ;  /* 0x000000060b097c10 */ /* 0x000fe200087fe409 */
[----:B------:R-:W-:Y:S01]  /*1c10*/  IMAD R36, R231, c[0x0][0x21c], R36 ;  /* 0x00008700e7247a24 */ /* 0x000fe200078e0224 */
[----:B------:R-:W-:-:S04]  /*1c20*/  LEA R11, P0, R2, c[0x0][0x1c8], 0x1 ;  /* 0x00007200020b7a11 */ /* 0x000fc800078008ff */
[----:B------:R-:W-:Y:S01]  /*1c30*/  LEA.HI.X R9, R2, c[0x0][0x1cc], R9, 0x1, P0 ;  /* 0x0000730002097a11 */ /* 0x000fe200000f0c09 */
[----:B------:R-:W1:Y:S01]  /*1c40*/  SHFL.IDX PT, R22, R11, RZ, 0x181f ;  /* 0x00181fff0b167589 */ /* 0x000e6200000e0000 */
[----:B------:R-:W-:Y:S02]  /*1c50*/  IMAD.IADD R2, R5, 0x1, -R18 ;  /* 0x0000000105027824 */ /* 0x000fe400078e0a12 */
[----:B------:R-:W-:Y:S01]  /*1c60*/  IMAD.SHL.U32 R18, R18, 0x8, RZ ;  /* 0x0000000812127824 */ /* 0x000fe200078e00ff */
[----:B------:R-:W2:Y:S02]  /*1c70*/  SHFL.IDX PT, R7, R9, RZ, 0x181f ;  /* 0x00181fff09077589 */ /* 0x000ea400000e0000 */
[C---:B------:R-:W-:Y:S02]  /*1c80*/  ISETP.GE.AND P1, PT, R2.reuse, 0x1, PT ;  /* 0x000000010200780c */ /* 0x040fe40003f26270 */
[----:B------:R-:W3:Y:S01]  /*1c90*/  SHFL.IDX PT, R16, R11, 0x1, 0x181f ;  /* 0x00381f000b107f89 */ /* 0x000ee200000e0000 */
[----:B------:R-:W-:-:S02]  /*1ca0*/  ISETP.GE.AND P0, PT, R2, 0x11, PT ;  /* 0x000000110200780c */ /* 0x000fc40003f06270 */
[C---:B------:R-:W-:Y:S01]  /*1cb0*/  ISETP.GE.AND P6, PT, R2.reuse, 0x21, PT ;  /* 0x000000210200780c */ /* 0x040fe20003fc6270 */
[----:B------:R-:W4:Y:S01]  /*1cc0*/  SHFL.IDX PT, R17, R9, 0x1, 0x181f ;  /* 0x00381f0009117f89 */ /* 0x000f2200000e0000 */
[C---:B------:R-:W-:Y:S02]  /*1cd0*/  ISETP.GE.AND P5, PT, R2.reuse, 0x31, PT ;  /* 0x000000310200780c */ /* 0x040fe40003fa6270 */
[----:B------:R-:W-:Y:S01]  /*1ce0*/  ISETP.GE.AND P3, PT, R2, 0x41, PT ;  /* 0x000000410200780c */ /* 0x000fe20003f66270 */
[----:B------:R-:W3:Y:S04]  /*1cf0*/  SHFL.IDX PT, R14, R11, 0x2, 0x181f ;  /* 0x00581f000b0e7f89 */ /* 0x000ee800000e0000 */
[----:B------:R-:W3:Y:S01]  /*1d00*/  SHFL.IDX PT, R12, R11, 0x3, 0x181f ;  /* 0x00781f000b0c7f89 */ /* 0x000ee200000e0000 */
[----:B-1----:R-:W-:-:S03]  /*1d10*/  @P1 LEA R22, P2, R236, R22, 0x1 ;  /* 0x00000016ec161211 */ /* 0x002fc600078408ff */
[----:B------:R-:W1:Y:S01]  /*1d20*/  SHFL.IDX PT, R15, R9, 0x2, 0x181f ;  /* 0x00581f00090f7f89 */ /* 0x000e6200000e0000 */
[----:B--2---:R-:W-:-:S03]  /*1d30*/  @P1 LEA.HI.X R23, R236, R7, R235, 0x1, P2 ;  /* 0x00000007ec171211 */ /* 0x004fc600010f0ceb */
[----:B------:R-:W2:Y:S01]  /*1d40*/  SHFL.IDX PT, R10, R11, 0x4, 0x181f ;  /* 0x00981f000b0a7f89 */ /* 0x000ea200000e0000 */
[----:B------:R-:W-:-:S03]  /*1d50*/  ISETP.GE.AND P2, PT, R2, 0x51, PT ;  /* 0x000000510200780c */ /* 0x000fc60003f46270 */
[----:B------:R-:W1:Y:S04]  /*1d60*/  SHFL.IDX PT, R13, R9, 0x3, 0x181f ;  /* 0x00781f00090d7f89 */ /* 0x000e6800000e0000 */
[----:B------:R-:W-:Y:S04]  /*1d70*/  SHFL.IDX PT, R7, R11, 0x5, 0x181f ;  /* 0x00b81f000b077f89 */ /* 0x000fe800000e0000 */
[----:B------:R-:W1:Y:S04]  /*1d80*/  SHFL.IDX PT, R11, R9, 0x4, 0x181f ;  /* 0x00981f00090b7f89 */ /* 0x000e6800000e0000 */
[----:B------:R-:W1:Y:S04]  /*1d90*/  SHFL.IDX PT, R9, R9, 0x5, 0x181f ;  /* 0x00b81f0009097f89 */ /* 0x000e6800000e0000 */
[----:B------:R3:W-:Y:S02]  /*1da0*/  @P1 LDGSTS.E.BYPASS.LTC128B.128 [R229+0x3100], [R22.64], !P4 ;  /* 0x0310000016e51fae */ /* 0x0007e4000e101d50 */
[----:B---3--:R-:W-:-:S02]  /*1db0*/  @P0 LEA R22, P1, R236, R16, 0x1 ;  /* 0x00000010ec160211 */ /* 0x008fc400078208ff */
[----:B------:R-:W-:Y:S02]  /*1dc0*/  SHF.R.S32.HI R16, RZ, 0x4, R21 ;  /* 0x00000004ff107819 */ /* 0x000fe40000011415 */
[C-C-:B----4-:R-:W-:Y:S02]  /*1dd0*/  @P0 LEA.HI.X R23, R236.reuse, R17, R235.reuse, 0x1, P1 ;  /* 0x00000011ec170211 */ /* 0x150fe400008f0ceb */
[C---:B------:R-:W-:Y:S02]  /*1de0*/  @P6 LEA R14, P1, R236.reuse, R14, 0x1 ;  /* 0x0000000eec0e6211 */ /* 0x040fe400078208ff */
[----:B------:R-:W-:Y:S01]  /*1df0*/  LEA.HI R21, R21, R16, RZ, 0x1 ;  /* 0x0000001015157211 */ /* 0x000fe200078f08ff */
[----:B------:R3:W-:Y:S01]  /*1e00*/  @P0 LDGSTS.E.BYPASS.LTC128B.128 [R229+0x3900], [R22.64], !P4 ;  /* 0x0390000016e50fae */ /* 0x0007e2000e101d50 */
[C---:B------:R-:W-:Y:S02]  /*1e10*/  @P5 LEA R12, P0, R236.reuse, R12, 0x1 ;  /* 0x0000000cec0c5211 */ /* 0x040fe400078008ff */
[----:B-1----:R-:W-:-:S02]  /*1e20*/  @P6 LEA.HI.X R15, R236, R15, R235, 0x1, P1 ;  /* 0x0000000fec0f6211 */ /* 0x002fc400008f0ceb */
[C---:B--2---:R-:W-:Y:S02]  /*1e30*/  @P3 LEA R10, P1, R236.reuse, R10, 0x1 ;  /* 0x0000000aec0a3211 */ /* 0x044fe400078208ff */
[C-C-:B------:R-:W-:Y:S01]  /*1e40*/  @P5 LEA.HI.X R13, R236.reuse, R13, R235.reuse, 0x1, P0 ;  /* 0x0000000dec0d5211 */ /* 0x140fe200000f0ceb */
[----:B------:R1:W-:Y:S01]  /*1e50*/  @P6 LDGSTS.E.BYPASS.LTC128B.128 [R229+0x4100], [R14.64], !P4 ;  /* 0x041000000ee56fae */ /* 0x0003e2000e101d50 */
[----:B------:R-:W-:Y:S02]  /*1e60*/  @P3 LEA.HI.X R11, R236, R11, R235, 0x1, P1 ;  /* 0x0000000bec0b3211 */ /* 0x000fe400008f0ceb */
[----:B------:R-:W-:Y:S01]  /*1e70*/  LOP3.LUT R21, R21, 0xfffffffe, RZ, 0xc0, !PT ;  /* 0xfffffffe15157812 */ /* 0x000fe200078ec0ff */
[----:B------:R1:W-:Y:S01]  /*1e80*/  @P5 LDGSTS.E.BYPASS.LTC128B.128 [R229+0x4900], [R12.64], !P4 ;  /* 0x049000000ce55fae */ /* 0x0003e2000e101d50 */
[----:B------:R-:W-:-:S03]  /*1e90*/  LOP3.LUT P1, RZ, R88, 0x2, RZ, 0xc0, !PT ;  /* 0x0000000258ff7812 */ /* 0x000fc6000782c0ff */
[----:B------:R2:W-:Y:S01]  /*1ea0*/  @P3 LDGSTS.E.BYPASS.LTC128B.128 [R229+0x5100], [R10.64], !P4 ;  /* 0x051000000ae53fae */ /* 0x0005e2000e101d50 */
[----:B------:R-:W-:Y:S01]  /*1eb0*/  IMAD.IADD R16, R16, 0x1, -R21 ;  /* 0x0000000110107824 */ /* 0x000fe200078e0a15 */
[----:B---3--:R-:W-:Y:S01]  /*1ec0*/  @P2 LEA R22, P0, R236, R7, 0x1 ;  /* 0x00000007ec162211 */ /* 0x008fe200078008ff */
[----:B------:R-:W-:-:S03]  /*1ed0*/  IMAD.SHL.U32 R7, R88, 0x40, RZ ;  /* 0x0000004058077824 */ /* 0x000fc600078e00ff */
[----:B------:R-:W-:Y:S01]  /*1ee0*/  @P2 LEA.HI.X R23, R236, R9, R235, 0x1, P0 ;  /* 0x00000009ec172211 */ /* 0x000fe200000f0ceb */
[----:B------:R-:W-:Y:S01]  /*1ef0*/  IMAD.SHL.U32 R9, R16, 0x8, RZ ;  /* 0x0000000810097824 */ /* 0x000fe200078e00ff */
[----:B------:R-:W-:Y:S02]  /*1f00*/  LOP3.LUT R7, R7, 0x1c0, RZ, 0xc0, !PT ;  /* 0x000001c007077812 */ /* 0x000fe400078ec0ff */
[----:B------:R-:W-:Y:S01]  /*1f10*/  IADD3 R94, P0, R38, UR20, RZ ;  /* 0x00000014265e7c10 */ /* 0x000fe2000ff1e0ff */
[----:B------:R3:W-:Y:S01]  /*1f20*/  @P2 LDGSTS.E.BYPASS.LTC128B.128 [R229+0x5900], [R22.64], !P4 ;  /* 0x0590000016e52fae */ /* 0x0007e2000e101d50 */
[----:B------:R-:W-:Y:S02]  /*1f30*/  LOP3.LUT R18, R7, 0x8, R18, 0xf8, !PT ;  /* 0x0000000807127812 */ /* 0x000fe400078ef812 */
[----:B------:R-:W-:Y:S01]  /*1f40*/  SHF.R.U32.HI R7, RZ, 0x3, R7 ;  /* 0x00000003ff077819 */ /* 0x000fe20000011607 */
[----:B------:R-:W0:Y:S01]  /*1f50*/  LDGDEPBAR ;  /* 0x00000000000079af */ /* 0x000e220000000000 */
[----:B------:R-:W-:-:S02]  /*1f60*/  LOP3.LUT R9, R19, 0x8, R9, 0xf8, !PT ;  /* 0x0000000813097812 */ /* 0x000fc400078ef809 */
[----:B------:R-:W-:Y:S02]  /*1f70*/  SHF.R.U32.HI R19, RZ, 0x3, R19 ;  /* 0x00000003ff137819 */ /* 0x000fe40000011613 */
[----:B------:R-:W-:Y:S02]  /*1f80*/  LOP3.LUT R18, R18, R7, RZ, 0x3c, !PT ;  /* 0x0000000712127212 */ /* 0x000fe400078e3cff */
[----:B------:R-:W-:Y:S02]  /*1f90*/  LOP3.LUT R7, R9, R19, RZ, 0x3c, !PT ;  /* 0x0000001309077212 */ /* 0x000fe400078e3cff */
[----:B------:R-:W-:Y:S01]  /*1fa0*/  IADD3.X R36, R39, UR12, R36, P0, !PT ;  /* 0x0000000c27247c10 */ /* 0x000fe200087fe424 */
[----:B------:R-:W-:Y:S01]  /*1fb0*/  IMAD R227, R16, 0x200, R18 ;  /* 0x0000020010e37824 */ /* 0x000fe200078e0212 */
[----:B------:R-:W-:Y:S01]  /*1fc0*/  LEA R93, P0, R94, c[0x0][0x1f8], 0x1 ;  /* 0x00007e005e5d7a11 */ /* 0x000fe200078008ff */
[----:B------:R-:W-:Y:S01]  /*1fd0*/  IMAD.IADD R228, R7, 0x1, R228 ;  /* 0x0000000107e47824 */ /* 0x000fe200078e02e4 */
[----:B------:R-:W-:Y:S01]  /*1fe0*/  SHF.L.U64.HI R235, R236, 0x1, R235 ;  /* 0x00000001eceb7819 */ /* 0x000fe200000102eb */
[----:B------:R-:W-:Y:S01]  /*1ff0*/  IMAD.SHL.U32 R227, R227, 0x2, RZ ;  /* 0x00000002e3e37824 */ /* 0x000fe200078e00ff */
[----:B------:R-:W-:Y:S01]  /*2000*/  LEA.HI.X R94, R94, c[0x0][0x1fc], R36, 0x1, P0 ;  /* 0x00007f005e5e7a11 */ /* 0x000fe200000f0c24 */
[----:B------:R-:W-:Y:S01]  /*2010*/  IMAD.SHL.U32 R228, R228, 0x2, RZ ;  /* 0x00000002e4e47824 */ /* 0x000fe200078e00ff */
[----:B------:R-:W4:Y:S01]  /*2020*/  SHFL.IDX PT, R92, R93, 0x1, 0x181f ;  /* 0x00381f005d5c7f89 */ /* 0x000f2200000e0000 */
[C---:B------:R-:W-:Y:S01]  /*2030*/  ISETP.GE.AND P2, PT, R236.reuse, c[0x0][0x1d4], PT ;  /* 0x00007500ec007a0c */ /* 0x040fe20003f46270 */
[----:B------:R-:W-:Y:S01]  /*2040*/  IMAD.SHL.U32 R236, R236, 0x2, RZ ;  /* 0x00000002ecec7824 */ /* 0x000fe200078e00ff */
[C---:B------:R-:W-:Y:S01]  /*2050*/  IADD3 R37, R227.reuse, 0x3100, RZ ;  /* 0x00003100e3257810 */ /* 0x040fe20007ffe0ff */
[----:B------:R-:W-:Y:S01]  /*2060*/  SHFL.IDX PT, R95, R94, 0x1, 0x181f ;  /* 0x00381f005e5f7f89 */ /* 0x000fe200000e0000 */
[----:B------:R-:W-:Y:S01]  /*2070*/  IADD3 R226, R227, 0x3120, RZ ;  /* 0x00003120e3e27810 */ /* 0x000fe20007ffe0ff */
[----:B------:R-:W-:Y:S01]  /*2080*/  IMAD R224, R0, 0x2, R228 ;  /* 0x0000000200e07824 */ /* 0x000fe200078e02e4 */
[----:B------:R-:W-:-:S04]  /*2090*/  DEPBAR.LE SB0, 0x1 ;  /* 0x000080400000791a */ /* 0x000fc80000000000 */
[----:B------:R-:W-:-:S04]  /*20a0*/  DEPBAR.LE SB0, 0x0 ;  /* 0x000080000000791a */ /* 0x000fc80000000000 */
[----:B------:R-:W-:Y:S01]  /*20b0*/  BAR.SYNC.DEFER_BLOCKING 0x0 ;  /* 0x0000000000007b1d */ /* 0x000fe20000010000 */
[----:B------:R-:W-:Y:S01]  /*20c0*/  @P1 IADD3 R226, R37, -0x20, RZ ;  /* 0xffffffe025e21810 */ /* 0x000fe20007ffe0ff */
[----:B------:R-:W-:Y:S01]  /*20d0*/  IMAD R223, R4, 0x2, R228 ;  /* 0x0000000204df7824 */ /* 0x000fe200078e02e4 */
[----:B------:R-:W-:Y:S02]  /*20e0*/  LOP3.LUT P1, RZ, R88, 0x4, RZ, 0xc0, !PT ;  /* 0x0000000458ff7812 */ /* 0x000fe4000782c0ff */
[C---:B------:R-:W-:Y:S01]  /*20f0*/  ISETP.LT.OR P5, PT, R2.reuse, 0x1, P2 ;  /* 0x000000010200780c */ /* 0x040fe200017a1670 */
[----:B------:R-:W1:Y:S01]  /*2100*/  SHFL.IDX PT, R98, R93, RZ, 0x181f ;  /* 0x00181fff5d627589 */ /* 0x000e6200000e0000 */
[----:B------:R-:W-:Y:S01]  /*2110*/  ISETP.LT.OR P0, PT, R2, 0x11, P2 ;  /* 0x000000110200780c */ /* 0x000fe20001701670 */
[----:B------:R-:W-:Y:S01]  /*2120*/  IMAD R221, R0, 0x2, R223 ;  /* 0x0000000200dd7824 */ /* 0x000fe200078e02df */
[----:B----4-:R-:W-:Y:S01]  /*2130*/  IADD3 R92, P3, R92, R236, RZ ;  /* 0x000000ec5c5c7210 */ /* 0x010fe20007f7e0ff */
[----:B------:R-:W4:Y:S01]  /*2140*/  SHFL.IDX PT, R96, R94, RZ, 0x181f ;  /* 0x00181fff5e607589 */ /* 0x000f2200000e0000 */
[----:B------:R-:W-:-:S02]  /*2150*/  IADD3 R217, R226, 0x800, RZ ;  /* 0x00000800e2d97810 */ /* 0x000fc40007ffe0ff */
[C---:B------:R-:W-:Y:S01]  /*2160*/  IADD3 R216, R226.reuse, 0x1000, RZ ;  /* 0x00001000e2d87810 */ /* 0x040fe20007ffe0ff */
[----:B------:R-:W-:Y:S01]  /*2170*/  SHFL.IDX PT, R89, R94, 0x2, 0x181f ;  /* 0x00581f005e597f89 */ /* 0x000fe200000e0000 */
[C---:B------:R-:W-:Y:S02]  /*2180*/  IADD3 R215, R226.reuse, 0x1800, RZ ;  /* 0x00001800e2d77810 */ /* 0x040fe40007ffe0ff */
[C---:B------:R-:W-:Y:S01]  /*2190*/  IADD3 R214, R226.reuse, 0x2000, RZ ;  /* 0x00002000e2d67810 */ /* 0x040fe20007ffe0ff */
[----:B------:R-:W-:Y:S01]  /*21a0*/  SHFL.IDX PT, R91, R93, 0x3, 0x181f ;  /* 0x00781f005d5b7f89 */ /* 0x000fe200000e0000 */
[----:B------:R-:W-:-:S03]  /*21b0*/  IADD3 R213, R226, 0x2800, RZ ;  /* 0x00002800e2d57810 */ /* 0x000fc60007ffe0ff */
[----:B------:R-:W-:Y:S04]  /*21c0*/  SHFL.IDX PT, R90, R94, 0x3, 0x181f ;  /* 0x00781f005e5a7f89 */ /* 0x000fe800000e0000 */
[----:B------:R-:W-:Y:S04]  /*21d0*/  LDSM.16.M88.4 R28, [R228+0x6100] ;  /* 0x00610000e41c783b */ /* 0x000fe80000000200 */
[----:B------:R-:W-:Y:S01]  /*21e0*/  LDSM.16.M88.4 R32, [R228+0x8100] ;  /* 0x00810000e420783b */ /* 0x000fe20000000200 */
[----:B-1----:R-:W-:-:S03]  /*21f0*/  IADD3 R98, P6, R98, R236, RZ ;  /* 0x000000ec62627210 */ /* 0x002fc60007fde0ff */
[----:B------:R-:W1:Y:S02]  /*2200*/  LDSM.16.M88.4 R84, [R227+0x5900] ;  /* 0x00590000e354783b */ /* 0x000e640000000200 */
[----:B----4-:R-:W-:Y:S01]  /*2210*/  IMAD.X R99, R96, 0x1, R235, P6 ;  /* 0x0000000160637824 */ /* 0x010fe200030e06eb */
[C---:B------:R-:W-:Y:S01]  /*2220*/  ISETP.LT.OR P6, PT, R2.reuse, 0x21, P2 ;  /* 0x000000210200780c */ /* 0x040fe200017c1670 */
[----:B------:R-:W4:Y:S04]  /*2230*/  LDSM.16.M88.4 R76, [R227+0x3100] ;  /* 0x00310000e34c783b */ /* 0x000f280000000200 */
[----:B------:R-:W2:Y:S04]  /*2240*/  LDSM.16.M88.4 R68, [R227+0x3900] ;  /* 0x00390000e344783b */ /* 0x000ea80000000200 */
[----:B------:R-:W2:Y:S04]  /*2250*/  LDSM.16.M88.4 R60, [R227+0x4100] ;  /* 0x00410000e33c783b */ /* 0x000ea80000000200 */
[----:B------:R-:W2:Y:S04]  /*2260*/  LDSM.16.M88.4 R52, [R227+0x4900] ;  /* 0x00490000e334783b */ /* 0x000ea80000000200 */
[----:B------:R-:W2:Y:S04]  /*2270*/  LDSM.16.M88.4 R40, [R227+0x5100] ;  /* 0x00510000e328783b */ /* 0x000ea80000000200 */
[----:B------:R-:W-:Y:S04]  /*2280*/  LDSM.16.M88.4 R156, [R226] ;  /* 0x00000000e29c783b */ /* 0x000fe80000000200 */
[----:B------:R-:W-:Y:S04]  /*2290*/  LDSM.16.M88.4 R152, [R226+0x800] ;  /* 0x00080000e298783b */ /* 0x000fe80000000200 */
[----:B------:R-:W-:Y:S04]  /*22a0*/  LDSM.16.M88.4 R148, [R226+0x1000] ;  /* 0x00100000e294783b */ /* 0x000fe80000000200 */
[----:B------:R-:W-:Y:S01]  /*22b0*/  LDSM.16.M88.4 R144, [R226+0x1800] ;  /* 0x00180000e290783b */ /* 0x000fe20000000200 */
[-C--:B-1----:R-:W-:Y:S03]  /*22c0*/  HMMA.16816.F32 R36, R28, R84.reuse, RZ ;  /* 0x000000541c24723c */ /* 0x082fe600000018ff */
[----:B------:R-:W-:Y:S04]  /*22d0*/  LDSM.16.M88.4 R140, [R226+0x2000] ;  /* 0x00200000e28c783b */ /* 0x000fe80000000200 */
[----:B------:R-:W-:Y:S01]  /*22e0*/  LDSM.16.M88.4 R136, [R226+0x2800] ;  /* 0x00280000e288783b */ /* 0x000fe20000000200 */
[----:B------:R-:W-:Y:S03]  /*22f0*/  HMMA.16816.F32 R116, R32, R84, RZ ;  /* 0x000000542074723c */ /* 0x000fe600000018ff */
[----:B------:R-:W-:Y:S04]  /*2300*/  SHFL.IDX PT, R84, R93, 0x2, 0x181f ;  /* 0x00581f005d547f89 */ /* 0x000fe800000e0000 */
[----:B------:R-:W1:Y:S01]  /*2310*/  LDSM.16.M88.4 R112, [R224+0x6100] ;  /* 0x00610000e070783b */ /* 0x000e620000000200 */
[-C--:B----4-:R-:W-:Y:S03]  /*2320*/  HMMA.16816.F32 R80, R28, R76.reuse, RZ ;  /* 0x0000004c1c50723c */ /* 0x090fe600000018ff */
[----:B------:R-:W-:Y:S04]  /*2330*/  SHFL.IDX PT, R85, R93, 0x5, 0x181f ;  /* 0x00b81f005d557f89 */ /* 0x000fe800000e0000 */
[----:B------:R-:W-:Y:S01]  /*2340*/  LDSM.16.M88.4 R160, [R224+0x8100] ;  /* 0x00810000e0a0783b */ /* 0x000fe20000000200 */
[----:B------:R-:W-:Y:S03]  /*2350*/  HMMA.16816.F32 R24, R32, R76, RZ ;  /* 0x0000004c2018723c */ /* 0x000fe600000018ff */
[----:B------:R-:W-:Y:S01]  /*2360*/  @!PT LDS RZ, [RZ] ;  /* 0x00000000fffff984 */ /* 0x000fe20000000800 */
[----:B------:R-:W-:Y:S01]  /*2370*/  @!PT LDS RZ, [RZ] ;  /* 0x00000000fffff984 */ /* 0x000fe20000000800 */
[----:B------:R-:W-:Y:S01]  /*2380*/  @!PT LDS RZ, [RZ] ;  /* 0x00000000fffff984 */ /* 0x000fe20000000800 */
[----:B------:R4:W-:Y:S01]  /*2390*/  LDGSTS.E.BYPASS.LTC128B.128 [R229+0x100], [R98.64], !P5 ;  /* 0x0010000062e57fae */ /* 0x0009e2000e901d50 */
[----:B------:R-:W-:-:S04]  /*23a0*/  ISETP.LT.OR P5, PT, R2, 0x31, P2 ;  /* 0x000000310200780c */ /* 0x000fc800017a1670 */
[----:B------:R-:W-:Y:S08]  /*23b0*/  HMMA.16816.F32 R132, R32, R78, RZ ;  /* 0x0000004e2084723c */ /* 0x000ff000000018ff */
[-C--:B--2---:R-:W-:Y:S08]  /*23c0*/  HMMA.16816.F32 R72, R28, R68.reuse, RZ ;  /* 0x000000441c48723c */ /* 0x084ff000000018ff */
[C---:B---3--:R-:W-:Y:S08]  /*23d0*/  HMMA.16816.F32 R20, R32.reuse, R68, RZ ;  /* 0x000000442014723c */ /* 0x048ff000000018ff */
[----:B------:R-:W-:Y:S08]  /*23e0*/  HMMA.16816.F32 R128, R32, R70, RZ ;  /* 0x000000462080723c */ /* 0x000ff000000018ff */
[-C--:B------:R-:W-:Y:S08]  /*23f0*/  HMMA.16816.F32 R64, R28, R60.reuse, RZ ;  /* 0x0000003c1c40723c */ /* 0x080ff000000018ff */
[C---:B------:R-:W-:Y:S08]  /*2400*/  HMMA.16816.F32 R16, R32.reuse, R60, RZ ;  /* 0x0000003c2010723c */ /* 0x040ff000000018ff */
[----:B------:R-:W-:Y:S08]  /*2410*/  HMMA.16816.F32 R124, R32, R62, RZ ;  /* 0x0000003e207c723c */ /* 0x000ff000000018ff */
[-C--:B------:R-:W-:Y:S08]  /*2420*/  HMMA.16816.F32 R56, R28, R52.reuse, RZ ;  /* 0x000000341c38723c */ /* 0x080ff000000018ff */
[C---:B------:R-:W-:Y:S08]  /*2430*/  HMMA.16816.F32 R12, R32.reuse, R52, RZ ;  /* 0x00000034200c723c */ /* 0x040ff000000018ff */
[----:B------:R-:W-:Y:S08]  /*2440*/  HMMA.16816.F32 R120, R32, R54, RZ ;  /* 0x000000362078723c */ /* 0x000ff000000018ff */
[-C--:B------:R-:W-:Y:S08]  /*2450*/  HMMA.16816.F32 R48, R28, R40.reuse, RZ ;  /* 0x000000281c30723c */ /* 0x080ff000000018ff */
[C---:B------:R-:W-:Y:S08]  /*2460*/  HMMA.16816.F32 R8, R32.reuse, R40, RZ ;  /* 0x000000282008723c */ /* 0x040ff000000018ff */
[----:B------:R-:W-:Y:S08]  /*2470*/  HMMA.16816.F32 R44, R32, R42, RZ ;  /* 0x0000002a202c723c */ /* 0x000ff000000018ff */
[C---:B------:R-:W-:Y:S08]  /*2480*/  HMMA.16816.F32 R76, R28.reuse, R78, RZ ;  /* 0x0000004e1c4c723c */ /* 0x040ff000000018ff */
[C---:B------:R-:W-:Y:S08]  /*2490*/  HMMA.16816.F32 R68, R28.reuse, R70, RZ ;  /* 0x000000461c44723c */ /* 0x040ff000000018ff */
[C---:B------:R-:W-:Y:S08]  /*24a0*/  HMMA.16816.F32 R60, R28.reuse, R62, RZ ;  /* 0x0000003e1c3c723c */ /* 0x040ff000000018ff */
[C---:B------:R-:W-:Y:S08]  /*24b0*/  HMMA.16816.F32 R52, R28.reuse, R54, RZ ;  /* 0x000000361c34723c */ /* 0x040ff000000018ff */
[----:B------:R-:W-:Y:S08]  /*24c0*/  HMMA.16816.F32 R40, R28, R42, RZ ;  /* 0x0000002a1c28723c */ /* 0x000ff000000018ff */
[-C--:B------:R-:W-:Y:S08]  /*24d0*/  HMMA.16816.F32 R32, R32, R86.reuse, RZ ;  /* 0x000000562020723c */ /* 0x080ff000000018ff */
[----:B------:R-:W-:Y:S01]  /*24e0*/  HMMA.16816.F32 R28, R28, R86, RZ ;  /* 0x000000561c1c723c */ /* 0x000fe200000018ff */
[----:B------:R2:W3:Y:S04]  /*24f0*/  SHFL.IDX PT, R87, R93, 0x4, 0x181f ;  /* 0x00981f005d577f89 */ /* 0x0004e800000e0000 */
[----:B------:R-:W3:Y:S03]  /*2500*/  SHFL.IDX PT, R86, R94, 0x4, 0x181f ;  /* 0x00981f005e567f89 */ /* 0x000ee600000e0000 */
[C---:B-1----:R-:W-:Y:S08]  /*2510*/  HMMA.16816.F32 R80, R112.reuse, R156, R80 ;  /* 0x0000009c7050723c */ /* 0x042ff00000001850 */
[----:B------:R-:W-:Y:S01]  /*2520*/  HMMA.16816.F32 R72, R112, R152, R72 ;  /* 0x000000987048723c */ /* 0x000fe20000001848 */
[----:B--2---:R-:W-:Y:S01]  /*2530*/  IMAD.X R93, R95, 0x1, R235, P3 ;  /* 0x000000015f5d7824 */ /* 0x004fe200018e06eb */
[----:B------:R-:W-:-:S06]  /*2540*/  IADD3 R88, P3, R84, R236, RZ ;  /* 0x000000ec54587210 */ /* 0x000fcc0007f7e0ff */
[----:B------:R-:W-:Y:S01]  /*2550*/  HMMA.16816.F32 R64, R112, R148, R64 ;  /* 0x000000947040723c */ /* 0x000fe20000001840 */
[----:B------:R1:W2:Y:S01]  /*2560*/  SHFL.IDX PT, R84, R94, 0x5, 0x181f ;  /* 0x00b81f005e547f89 */ /* 0x0002a200000e0000 */
[----:B------:R-:W-:-:S03]  /*2570*/  IMAD.X R89, R89, 0x1, R235, P3 ;  /* 0x0000000159597824 */ /* 0x000fc600018e06eb */
[----:B------:R2:W-:Y:S03]  /*2580*/  LDGSTS.E.BYPASS.LTC128B.128 [R229+0x900], [R92.64], !P0 ;  /* 0x009000005ce57fae */ /* 0x0005e6000c101d50 */
[C---:B------:R-:W-:Y:S01]  /*2590*/  HMMA.16816.F32 R56, R112.reuse, R144, R56 ;  /* 0x000000907038723c */ /* 0x040fe20000001838 */
[----:B------:R2:W-:Y:S07]  /*25a0*/  LDGSTS.E.BYPASS.LTC128B.128 [R229+0x1100], [R88.64], !P6 ;  /* 0x0110000058e57fae */ /* 0x0005ee000f101d50 */
[----:B------:R-:W-:Y:S01]  /*25b0*/  HMMA.16816.F32 R48, R112, R140, R48 ;  /* 0x0000008c7030723c */ /* 0x000fe20000001830 */
[----:B-1----:R-:W-:-:S07]  /*25c0*/  IADD3 R94, P3, R91, R236, RZ ;  /* 0x000000ec5b5e7210 */ /* 0x002fce0007f7e0ff */
[----:B------:R-:W-:Y:S01]  /*25d0*/  HMMA.16816.F32 R36, R112, R136, R36 ;  /* 0x000000887024723c */ /* 0x000fe20000001824 */
[----:B------:R-:W-:Y:S01]  /*25e0*/  IMAD.X R95, R90, 0x1, R235, P3 ;  /* 0x000000015a5f7824 */ /* 0x000fe200018e06eb */
[----:B------:R-:W-:Y:S02]  /*25f0*/  ISETP.LT.OR P3, PT, R2, 0x41, P2 ;  /* 0x000000410200780c */ /* 0x000fe40001761670 */
[----:B---3--:R-:W-:-:S04]  /*2600*/  IADD3 R90, P0, R87, R236, RZ ;  /* 0x000000ec575a7210 */ /* 0x008fc80007f1e0ff */
[C---:B------:R-:W-:Y:S01]  /*2610*/  HMMA.16816.F32 R76, R112.reuse, R158, R76 ;  /* 0x0000009e704c723c */ /* 0x040fe2000000184c */
[----:B------:R-:W-:Y:S01]  /*2620*/  ISETP.LT.OR P2, PT, R2, 0x51, P2 ;  /* 0x000000510200780c */ /* 0x000fe20001741670 */
[----:B------:R-:W-:Y:S01]  /*2630*/  IMAD.MOV.U32 R2, RZ, RZ, 0x40 ;  /* 0x00000040ff027424 */ /* 0x000fe200078e00ff */
[----:B------:R1:W-:Y:S01]  /*2640*/  LDGSTS.E.BYPASS.LTC128B.128 [R229+0x1900], [R94.64], !P5 ;  /* 0x019000005ee57fae */ /* 0x0003e2000e901d50 */
[--C-:B------:R-:W-:Y:S01]  /*2650*/  IMAD.X R91, R86, 0x1, R235.reuse, P0 ;  /* 0x00000001565b7824 */ /* 0x100fe200000e06eb */
[----:B------:R-:W-:Y:S02]  /*2660*/  IADD3 R86, P0, R85, R236, RZ ;  /* 0x000000ec55567210 */ /* 0x000fe40007f1e0ff */
[----:B------:R-:W-:Y:S01]  /*2670*/  SEL R2, R2, 0xffffffc0, !P1 ;  /* 0xffffffc002027807 */ /* 0x000fe20004800000 */
[C---:B------:R-:W-:Y:S02]  /*2680*/  HMMA.16816.F32 R68, R112.reuse, R154, R68 ;  /* 0x0000009a7044723c */ /* 0x040fe40000001844 */
[----:B--2---:R-:W-:Y:S01]  /*2690*/  IMAD.X R87, R84, 0x1, R235, P0 ;  /* 0x0000000154577824 */ /* 0x004fe200000e06eb */
[----:B------:R2:W-:Y:S01]  /*26a0*/  LDGSTS.E.BYPASS.LTC128B.128 [R229+0x2100], [R90.64], !P3 ;  /* 0x021000005ae57fae */ /* 0x0005e2000d901d50 */
[----:B------:R-:W-:Y:S01]  /*26b0*/  IMAD.IADD R222, R227, 0x1, R2 ;  /* 0x00000001e3de7824 */ /* 0x000fe200078e0202 */
[----:B------:R-:W-:Y:S01]  /*26c0*/  ISETP.GT.AND P3, PT, R233, 0x5f, PT ;  /* 0x0000005fe900780c */ /* 0x000fe20003f64270 */
[----:B------:R-:W-:Y:S01]  /*26d0*/  IMAD.IADD R212, R2, 0x1, R226 ;  /* 0x0000000102d47824 */ /* 0x000fe200078e02e2 */
[----:B------:R3:W-:Y:S01]  /*26e0*/  LDGSTS.E.BYPASS.LTC128B.128 [R229+0x2900], [R86.64], !P2 ;  /* 0x0290000056e57fae */ /* 0x0007e2000d101d50 */
[----:B------:R-:W-:Y:S01]  /*26f0*/  HMMA.16816.F32 R60, R112, R150, R60 ;  /* 0x00000096703c723c */ /* 0x000fe2000000183c */
[----:B------:R-:W-:-:S02]  /*2700*/  IADD3 R2, R6, -0x1, RZ ;  /* 0xffffffff06027810 */ /* 0x000fc40007ffe0ff */
[----:B------:R-:W-:Y:S02]  /*2710*/  LDSM.16.M88.4 R108, [R223+0x8100] ;  /* 0x00810000df6c783b */ /* 0x000fe40000000200 */
[----:B------:R-:W-:Y:S02]  /*2720*/  ISETP.GT.AND P0, PT, R2, R230, PT ;  /* 0x000000e60200720c */ /* 0x000fe40003f04270 */
[----:B------:R-:W3:Y:S01]  /*2730*/  LDSM.16.M88.4 R104, [R222+0x3100] ;  /* 0x00310000de68783b */ /* 0x000ee20000000200 */
[C---:B------:R-:W-:Y:S03]  /*2740*/  HMMA.16816.F32 R52, R112.reuse, R146, R52 ;  /* 0x000000927034723c */ /* 0x040fe60000001834 */
[----:B------:R-:W3:Y:S04]  /*2750*/  LDSM.16.M88.4 R100, [R222+0x3900] ;  /* 0x00390000de64783b */ /* 0x000ee80000000200 */
[----:B----4-:R-:W4:Y:S01]  /*2760*/  LDSM.16.M88.4 R96, [R222+0x4100] ;  /* 0x00410000de60783b */ /* 0x010f220000000200 */
[C---:B------:R-:W-:Y:S03]  /*2770*/  HMMA.16816.F32 R40, R112.reuse, R142, R40 ;  /* 0x0000008e7028723c */ /* 0x040fe60000001828 */
[----:B-1----:R-:W1:Y:S04]  /*2780*/  LDSM.16.M88.4 R92, [R222+0x4900] ;  /* 0x00490000de5c783b */ /* 0x002e680000000200 */
[----:B--2---:R-:W2:Y:S01]  /*2790*/  LDSM.16.M88.4 R88, [R222+0x5100] ;  /* 0x00510000de58783b */ /* 0x004ea20000000200 */
[----:B------:R-:W-:Y:S03]  /*27a0*/  HMMA.16816.F32 R28, R112, R138, R28 ;  /* 0x0000008a701c723c */ /* 0x000fe6000000181c */
[----:B---3--:R-:W3:Y:S04]  /*27b0*/  LDSM.16.M88.4 R84, [R222+0x5900] ;  /* 0x00590000de54783b */ /* 0x008ee80000000200 */
[----:B------:R-:W1:Y:S01]  /*27c0*/  LDSM.16.M88.4 R112, [R223+0x6100] ;  /* 0x00610000df70783b */ /* 0x000e620000000200 */
[C---:B------:R-:W-:Y:S03]  /*27d0*/  HMMA.16816.F32 R24, R160.reuse, R156, R24 ;  /* 0x0000009ca018723c */ /* 0x040fe60000001818 */
[----:B------:R-:W-:Y:S04]  /*27e0*/  LDSM.16.M88.4 R164, [R221+0x6100] ;  /* 0x00610000dda4783b */ /* 0x000fe80000000200 */
[----:B------:R-:W0:Y:S01]  /*27f0*/  LDGDEPBAR ;  /* 0x00000000000079af */ /* 0x000e220000000000 */
        /* <DEDUP_REMOVED lines=9> */
[C---:B------:R-:W-:Y:S01]  /*2890*/  HMMA.16816.F32 R124, R160.reuse, R150, R124 ;  /* 0x00000096a07c723c */ /* 0x040fe2000000187c */
[----:B------:R-:W-:Y:S07]  /*28a0*/  LDSM.16.M88.4 R148, [R212+0x1000] ;  /* 0x00100000d494783b */ /* 0x000fee0000000200 */
[C---:B------:R-:W-:Y:S01]  /*28b0*/  HMMA.16816.F32 R120, R160.reuse, R146, R120 ;  /* 0x00000092a078723c */ /* 0x040fe20000001878 */
[----:B------:R-:W-:Y:S07]  /*28c0*/  LDSM.16.M88.4 R144, [R212+0x1800] ;  /* 0x00180000d490783b */ /* 0x000fee0000000200 */
[C---:B------:R-:W-:Y:S01]  /*28d0*/  HMMA.16816.F32 R44, R160.reuse, R142, R44 ;  /* 0x0000008ea02c723c */ /* 0x040fe2000000182c */
[----:B------:R-:W-:Y:S07]  /*28e0*/  LDSM.16.M88.4 R140, [R212+0x2000] ;  /* 0x00200000d48c783b */ /* 0x000fee0000000200 */
[----:B------:R-:W-:Y:S01]  /*28f0*/  HMMA.16816.F32 R32, R160, R138, R32 ;  /* 0x0000008aa020723c */ /* 0x000fe20000001820 */
[----:B------:R-:W2:Y:S04]  /*2900*/  LDSM.16.M88.4 R160, [R221+0x8100] ;  /* 0x00810000dda0783b */ /* 0x000ea80000000200 */
[----:B------:R-:W3:Y:S01]  /*2910*/  LDSM.16.M88.4 R136, [R212+0x2800] ;  /* 0x00280000d488783b */ /* 0x000ee20000000200 */
[----:B------:R-:W-:-:S04]  /*2920*/  DEPBAR.LE SB0, 0x0 ;  /* 0x000080000000791a */ /* 0x000fc80000000000 */
[C---:B------:R-:W-:Y:S08]  /*2930*/  HMMA.16816.F32 R24, R108.reuse, R104, R24 ;  /* 0x000000686c18723c */ /* 0x040ff00000001818 */
[C---:B------:R-:W-:Y:S08]  /*2940*/  HMMA.16816.F32 R20, R108.reuse, R100, R20 ;  /* 0x000000646c14723c */ /* 0x040ff00000001814 */
[C---:B----4-:R-:W-:Y:S08]  /*2950*/  HMMA.16816.F32 R16, R108.reuse, R96, R16 ;  /* 0x000000606c10723c */ /* 0x050ff00000001810 */
[C---:B-1----:R-:W-:Y:S08]  /*2960*/  HMMA.16816.F32 R12, R108.reuse, R92, R12 ;  /* 0x0000005c6c0c723c */ /* 0x042ff0000000180c */
[C---:B--2---:R-:W-:Y:S08]  /*2970*/  HMMA.16816.F32 R8, R108.reuse, R88, R8 ;  /* 0x000000586c08723c */ /* 0x044ff00000001808 */
[C---:B---3--:R-:W-:Y:S08]  /*2980*/  HMMA.16816.F32 R116, R108.reuse, R84, R116 ;  /* 0x000000546c74723c */ /* 0x048ff00000001874 */
        /* <DEDUP_REMOVED lines=44> */
[----:B------:R-:W-:Y:S01]  /*2c50*/  PLOP3.LUT P1, PT, PT, PT, UP3, 0x80, 0x0 ;  /* 0x000000000000781c */ /* 0x000fe20003f2f038 */
[----:B------:R-:W-:Y:S01]  /*2c60*/  IMAD.MOV.U32 R231, RZ, RZ, RZ ;  /* 0x000000ffffe77224 */ /* 0x000fe200078e00ff */
[----:B------:R-:W-:-:S02]  /*2c70*/  IADD3 R232, R233, R169, R234 ;  /* 0x000000a9e9e87210 */ /* 0x000fc40007ffe0ea */
[----:B------:R-:W-:Y:S02]  /*2c80*/  PLOP3.LUT P0, PT, PT, PT, UP3, 0x80, 0x0 ;  /* 0x000000000000781c */ /* 0x000fe40003f0f038 */
[----:B------:R-:W-:-:S05]  /*2c90*/  IADD3 R232, R232, -0x60, RZ ;  /* 0xffffffa0e8e87810 */ /* 0x000fca0007ffe0ff */
[----:B------:R-:W-:Y:S02]  /*2ca0*/  IMAD.MOV.U32 R2, RZ, RZ, R232 ;  /* 0x000000ffff027224 */ /* 0x000fe400078e00e8 */
[----:B------:R-:W-:-:S05]  /*2cb0*/  @P1 IMAD.HI.U32 R84, R232, c[0x0][0x2bc], RZ ;  /* 0x0000af00e8541a27 */ /* 0x000fca00078e00ff */
[----:B------:R-:W-:-:S04]  /*2cc0*/  @P0 SHF.R.U32.HI R2, RZ, c[0x0][0x2c0], R84 ;  /* 0x0000b000ff020a19 */ /* 0x000fc80000011654 */
[----:B------:R-:W-:-:S04]  /*2cd0*/  @!P3 IADD3 R86, P0, R2, UR14, RZ ;  /* 0x0000000e0256bc10 */ /* 0x000fc8000ff1e0ff */
[----:B------:R-:W-:Y:S02]  /*2ce0*/  @!P3 LEA.HI.X.SX32 R85, R2, UR7, 0x1, P0 ;  /* 0x000000070255bc11 */ /* 0x000fe400080f0eff */
        /* <DEDUP_REMOVED lines=13> */
[----:B------:R-:W-:-:S03]  /*2dc0*/  IADD3 R2, P0, R86, UR10, RZ ;  /* 0x0000000a56027c10 */ /* 0x000fc6000ff1e0ff */
[----:B------:R-:W-:-:S05]  /*2dd0*/  IMAD R84, R231, c[0x0][0x1f4], R84 ;  /* 0x00007d00e7547a24 */ /* 0x000fca00078e0254 */
[----:B------:R-:W-:Y:S02]  /*2de0*/  IADD3.X R84, R87, UR6, R84, P0, !PT ;  /* 0x0000000657547c10 */ /* 0x000fe400087fe454 */
[----:B------:R-:W-:-:S04]  /*2df0*/  LEA R98, P0, R2, c[0x0][0x1c8], 0x1 ;  /* 0x0000720002627a11 */ /* 0x000fc800078008ff */
[----:B------:R-:W-:Y:S01]  /*2e00*/  LEA.HI.X R2, R2, c[0x0][0x1cc], R84, 0x1, P0 ;  /* 0x0000730002027a11 */ /* 0x000fe200000f0c54 */
[----:B------:R-:W1:Y:S04]  /*2e10*/  SHFL.IDX PT, R93, R98, RZ, 0x181f ;  /* 0x00181fff625d7589 */ /* 0x000e6800000e0000 */
[----:B------:R-:W2:Y:S04]  /*2e20*/  SHFL.IDX PT, R94, R2, RZ, 0x181f ;  /* 0x00181fff025e7589 */ /* 0x000ea800000e0000 */
[----:B------:R-:W3:Y:S04]  /*2e30*/  SHFL.IDX PT, R91, R98, 0x1, 0x181f ;  /* 0x00381f00625b7f89 */ /* 0x000ee800000e0000 */
[----:B------:R-:W-:Y:S04]  /*2e40*/  SHFL.IDX PT, R89, R98, 0x2, 0x181f ;  /* 0x00581f0062597f89 */ /* 0x000fe800000e0000 */
[----:B------:R-:W4:Y:S04]  /*2e50*/  SHFL.IDX PT, R92, R2, 0x1, 0x181f ;  /* 0x00381f00025c7f89 */ /* 0x000f2800000e0000 */
[----:B------:R-:W5:Y:S04]  /*2e60*/  SHFL.IDX PT, R87, R98, 0x3, 0x181f ;  /* 0x00781f0062577f89 */ /* 0x000f6800000e0000 */
[----:B------:R-:W5:Y:S01]  /*2e70*/  SHFL.IDX PT, R85, R98, 0x4, 0x181f ;  /* 0x00981f0062557f89 */ /* 0x000f6200000e0000 */
[----:B-1----:R-:W-:-:S03]  /*2e80*/  IADD3 R96, P0, R93, R236, RZ ;  /* 0x000000ec5d607210 */ /* 0x002fc60007f1e0ff */
[----:B------:R1:W1:Y:S02]  /*2e90*/  SHFL.IDX PT, R84, R98, 0x5, 0x181f ;  /* 0x00b81f0062547f89 */ /* 0x00026400000e0000 */
[----:B--2---:R-:W-:Y:S02]  /*2ea0*/  IMAD.X R97, R94, 0x1, R235, P0 ;  /* 0x000000015e617824 */ /* 0x004fe400000e06eb */
[----:B------:R-:W-:Y:S01]  /*2eb0*/  SHFL.IDX PT, R90, R2, 0x2, 0x181f ;  /* 0x00581f00025a7f89 */ /* 0x000fe200000e0000 */
[----:B---3--:R-:W-:-:S03]  /*2ec0*/  IADD3 R94, P0, R91, R236, RZ ;  /* 0x000000ec5b5e7210 */ /* 0x008fc60007f1e0ff */
[----:B------:R-:W2:Y:S04]  /*2ed0*/  SHFL.IDX PT, R88, R2, 0x3, 0x181f ;  /* 0x00781f0002587f89 */ /* 0x000ea800000e0000 */
[----:B------:R-:W3:Y:S01]  /*2ee0*/  SHFL.IDX PT, R86, R2, 0x4, 0x181f ;  /* 0x00981f0002567f89 */ /* 0x000ee200000e0000 */
[----:B----4-:R-:W-:-:S03]  /*2ef0*/  IMAD.X R95, R92, 0x1, R235, P0 ;  /* 0x000000015c5f7824 */ /* 0x010fc600000e06eb */
[----:B------:R-:W4:Y:S01]  /*2f00*/  SHFL.IDX PT, R2, R2, 0x5, 0x181f ;  /* 0x00b81f0002027f89 */ /* 0x000f2200000e0000 */
[----:B-----5:R-:W-:-:S03]  /*2f10*/  IADD3 R92, P2, R87, R236, RZ ;  /* 0x000000ec575c7210 */ /* 0x020fc60007f5e0ff */
[----:B------:R5:W-:Y:S01]  /*2f20*/  LDGSTS.E.BYPASS.LTC128B.128 [R229+0x3100], [R96.64], !P4 ;  /* 0x0310000060e57fae */ /* 0x000be2000e101d50 */
[----:B-1----:R-:W-:-:S03]  /*2f30*/  IADD3 R98, P1, R85, R236, RZ ;  /* 0x000000ec55627210 */ /* 0x002fc60007f3e0ff */
[----:B------:R1:W-:Y:S01]  /*2f40*/  LDGSTS.E.BYPASS.LTC128B.128 [R229+0x3900], [R94.64], !P4 ;  /* 0x039000005ee57fae */ /* 0x0003e2000e101d50 */
[-C--:B------:R-:W-:Y:S01]  /*2f50*/  IADD3 R84, P0, R84, R236.reuse, RZ ;  /* 0x000000ec54547210 */ /* 0x080fe20007f1e0ff */
[--C-:B--2---:R-:W-:Y:S02]  /*2f60*/  IMAD.X R93, R88, 0x1, R235.reuse, P2 ;  /* 0x00000001585d7824 */ /* 0x104fe400010e06eb */
[--C-:B---3--:R-:W-:Y:S02]  /*2f70*/  IMAD.X R99, R86, 0x1, R235.reuse, P1 ;  /* 0x0000000156637824 */ /* 0x108fe400008e06eb */
[----:B----4-:R-:W-:Y:S01]  /*2f80*/  IMAD.X R85, R2, 0x1, R235, P0 ;  /* 0x0000000102557824 */ /* 0x010fe200000e06eb */
[----:B-----5:R-:W-:-:S05]  /*2f90*/  IADD3 R96, P5, R89, R236, RZ ;  /* 0x000000ec59607210 */ /* 0x020fca0007fbe0ff */
[----:B------:R-:W-:-:S05]  /*2fa0*/  IMAD.X R97, R90, 0x1, R235, P5 ;  /* 0x000000015a617824 */ /* 0x000fca00028e06eb */
[----:B------:R1:W-:Y:S04]  /*2fb0*/  LDGSTS.E.BYPASS.LTC128B.128 [R229+0x4100], [R96.64], !P4 ;  /* 0x0410000060e57fae */ /* 0x0003e8000e101d50 */
[----:B------:R1:W-:Y:S04]  /*2fc0*/  LDGSTS.E.BYPASS.LTC128B.128 [R229+0x4900], [R92.64], !P4 ;  /* 0x049000005ce57fae */ /* 0x0003e8000e101d50 */
[----:B------:R1:W-:Y:S04]  /*2fd0*/  LDGSTS.E.BYPASS.LTC128B.128 [R229+0x5100], [R98.64], !P4 ;  /* 0x0510000062e57fae */ /* 0x0003e8000e101d50 */
[----:B------:R1:W-:Y:S02]  /*2fe0*/  LDGSTS.E.BYPASS.LTC128B.128 [R229+0x5900], [R84.64], !P4 ;  /* 0x0590000054e57fae */ /* 0x0003e4000e101d50 */
.L_x_499:
[----:B-1----:R-:W-:Y:S01]  /*2ff0*/  LEA.HI R85, R173, R171, RZ, 0x2 ;  /* 0x000000abad557211 */ /* 0x002fe200078f10ff */
[----:B------:R-:W-:Y:S01]  /*3000*/  ULDC UR13, c[0x0][0x324] ;  /* 0x0000c900000d7ab9 */ /* 0x000fe20000000800 */
[----:B------:R-:W-:Y:S01]  /*3010*/  LOP3.LUT R84, R172, 0xffffffe0, RZ, 0xc0, !PT ;  /* 0xffffffe0ac547812 */ /* 0x000fe200078ec0ff */
[----:B------:R-:W-:Y:S01]  /*3020*/  ULOP3.LUT UR13, URZ, UR13, URZ, 0x33, !UPT ;  /* 0x0000000d3f0d7292 */ /* 0x000fe2000f8e333f */
[----:B------:R-:W-:Y:S01]  /*3030*/  LOP3.LUT R85, R85, 0xfffffffc, RZ, 0xc0, !PT ;  /* 0xfffffffc55557812 */ /* 0x000fe200078ec0ff */
[----:B------:R-:W0:Y:S01]  /*3040*/  LDGDEPBAR ;  /* 0x00000000000079af */ /* 0x000e220000000000 */
[----:B------:R-:W-:Y:S01]  /*3050*/  SHF.R.S32.HI R86, RZ, 0x1f, R170 ;  /* 0x0000001fff567819 */ /* 0x000fe200000114aa */
[C---:B------:R-:W-:Y:S01]  /*3060*/  IMAD.IADD R84, R171.reuse, 0x1, -R84 ;  /* 0x00000001ab547824 */ /* 0x040fe200078e0a54 */
[----:B------:R-:W-:Y:S01]  /*3070*/  PLOP3.LUT P1, PT, PT, PT, UP2, 0x80, 0x0 ;  /* 0x000000000000781c */ /* 0x000fe20003f2f028 */
[----:B------:R-:W-:Y:S01]  /*3080*/  IMAD.IADD R171, R171, 0x1, -R85 ;  /* 0x00000001abab7824 */ /* 0x000fe200078e0a55 */
[----:B------:R-:W-:-:S02]  /*3090*/  LEA.HI R86, R86, R170, RZ, 0x2 ;  /* 0x000000aa56567211 */ /* 0x000fc400078f10ff */
[----:B------:R-:W-:Y:S02]  /*30a0*/  SHF.R.S32.HI R2, RZ, 0x1f, R84 ;  /* 0x0000001fff027819 */ /* 0x000fe40000011454 */
[----:B------:R-:W-:Y:S02]  /*30b0*/  LOP3.LUT R86, R86, 0xffffffc, RZ, 0xc0, !PT ;  /* 0x0ffffffc56567812 */ /* 0x000fe400078ec0ff */
[----:B------:R-:W-:Y:S02]  /*30c0*/  LEA.HI R85, R171, R171, RZ, 0x1 ;  /* 0x000000abab557211 */ /* 0x000fe400078f08ff */
[----:B------:R-:W-:Y:S01]  /*30d0*/  LEA.HI R2, R2, R84, RZ, 0x2 ;  /* 0x0000005402027211 */ /* 0x000fe200078f10ff */
[----:B------:R-:W-:Y:S01]  /*30e0*/  IMAD.IADD R170, R170, 0x1, -R86 ;  /* 0x00000001aaaa7824 */ /* 0x000fe200078e0a56 */
[----:B------:R-:W-:Y:S01]  /*30f0*/  PLOP3.LUT P0, PT, PT, PT, UP2, 0x80, 0x0 ;  /* 0x000000000000781c */ /* 0x000fe20003f0f028 */
[----:B------:R-:W-:Y:S01]  /*3100*/  IMAD.SHL.U32 R87, R85, 0x20, RZ ;  /* 0x0000002055577824 */ /* 0x000fe200078e00ff */
[----:B------:R-:W-:-:S02]  /*3110*/  LEA.HI.SX32 R86, R2, UR19, 0x1e ;  /* 0x0000001302567c11 */ /* 0x000fc4000f8ff2ff */
[----:B------:R-:W-:Y:S02]  /*3120*/  LOP3.LUT R85, R85, 0x1ffffffe, RZ, 0xc0, !PT ;  /* 0x1ffffffe55557812 */ /* 0x000fe400078ec0ff */
[----:B------:R-:W-:Y:S01]  /*3130*/  LOP3.LUT R87, R87, 0xffffffc0, RZ, 0xc0, !PT ;  /* 0xffffffc057577812 */ /* 0x000fe200078ec0ff */
[----:B------:R-:W-:Y:S02]  /*3140*/  IMAD R86, R170, 0x10, R86 ;  /* 0x00000010aa567824 */ /* 0x000fe400078e0256 */
[----:B------:R-:W-:Y:S02]  /*3150*/  IMAD.IADD R85, R171, 0x1, -R85 ;  /* 0x00000001ab557824 */ /* 0x000fe400078e0a55 */
[----:B------:R-:W-:-:S04]  /*3160*/  IMAD.IADD R86, R87, 0x1, R86 ;  /* 0x0000000157567824 */ /* 0x000fc800078e0256 */
[----:B------:R-:W-:-:S04]  /*3170*/  IMAD R237, R85, 0x8, R86 ;  /* 0x0000000855ed7824 */ /* 0x000fc800078e0256 */
[----:B------:R-:W-:-:S04]  /*3180*/  @P1 IMAD.HI.U32 R85, R237, c[0x0][0x2c8], RZ ;  /* 0x0000b200ed551a27 */ /* 0x000fc800078e00ff */
[----:B------:R-:W-:Y:S01]  /*3190*/  IMAD.MOV.U32 R96, RZ, RZ, R237 ;  /* 0x000000ffff607224 */ /* 0x000fe200078e00ed */
[----:B------:R-:W-:Y:S02]  /*31a0*/  @P0 SHF.R.U32.HI R96, RZ, c[0x0][0x2cc], R85 ;  /* 0x0000b300ff600a19 */ /* 0x000fe40000011655 */
[----:B------:R-:W-:Y:S02]  /*31b0*/  LOP3.LUT R85, R2, 0x7ffffffc, RZ, 0xc0, !PT ;  /* 0x7ffffffc02557812 */ /* 0x000fe400078ec0ff */
[----:B------:R-:W-:Y:S01]  /*31c0*/  PLOP3.LUT P0, PT, PT, PT, UP1, 0x40, 0x0 ;  /* 0x000000000000781c */ /* 0x000fe20003f0e818 */
[----:B------:R-:W1:Y:S02]  /*31d0*/  SHFL.IDX PT, R2, R96, RZ, 0x1c1f ;  /* 0x001c1fff60027589 */ /* 0x000e6400000e0000 */
[----:B------:R-:W-:Y:S02]  /*31e0*/  IMAD.IADD R85, R84, 0x1, -R85 ;  /* 0x0000000154557824 */ /* 0x000fe400078e0a55 */
[----:B------:R-:W-:-:S02]  /*31f0*/  IMAD.MOV.U32 R84, RZ, RZ, c[0x0][0x2ac] ;  /* 0x0000ab00ff547624 */ /* 0x000fc400078e00ff */
[----:B------:R-:W-:Y:S02]  /*3200*/  IMAD.SHL.U32 R238, R85, 0x2, RZ ;  /* 0x0000000255ee7824 */ /* 0x000fe400078e00ff */
[----:B------:R-:W-:Y:S02]  /*3210*/  IMAD R84, R84, c[0x0][0x1d0], R3 ;  /* 0x0000740054547a24 */ /* 0x000fe400078e0203 */
[--C-:B------:R-:W-:Y:S01]  /*3220*/  IMAD.IADD R100, R3, 0x1, -R238.reuse ;  /* 0x0000000103647824 */ /* 0x100fe200078e0aee */
[----:B------:R-:W-:Y:S01]  /*3230*/  IADD3 R98, -R238, 0x1, R5 ;  /* 0x00000001ee627810 */ /* 0x000fe20007ffe105 */
[----:B------:R-:W-:Y:S02]  /*3240*/  IMAD.IADD R97, R84, 0x1, -R238 ;  /* 0x0000000154617824 */ /* 0x000fe400078e0aee */
[----:B------:R-:W-:Y:S01]  /*3250*/  IMAD.IADD R5, R168, 0x1, R7 ;  /* 0x00000001a8057824 */ /* 0x000fe200078e0207 */
[----:B------:R-:W-:-:S04]  /*3260*/  IADD3 R98, R98, -c[0x0][0x168], RZ ;  /* 0x80005a0062627a10 */ /* 0x000fc80007ffe0ff */
[C---:B------:R-:W-:Y:S02]  /*3270*/  IADD3 R99, R98.reuse, c[0x0][0x328], RZ ;  /* 0x0000ca0062637a10 */ /* 0x040fe40007ffe0ff */
[----:B------:R-:W-:-:S03]  /*3280*/  IADD3 R98, R98, UR13, RZ ;  /* 0x0000000d62627c10 */ /* 0x000fc6000fffe0ff */
[--C-:B-1----:R-:W-:Y:S02]  /*3290*/  IMAD.IADD R87, R99, 0x1, R2.reuse ;  /* 0x0000000163577824 */ /* 0x102fe400078e0202 */
[----:B------:R-:W-:-:S03]  /*32a0*/  IMAD.IADD R84, R98, 0x1, R2 ;  /* 0x0000000162547824 */ /* 0x000fc600078e0202 */
[----:B------:R-:W-:Y:S01]  /*32b0*/  IMNMX R87, R87, R97, PT ;  /* 0x0000006157577217 */ /* 0x000fe20003800200 */
[----:B------:R-:W-:Y:S05]  /*32c0*/  @P0 BRA `(.L_x_500) ;  /* 0x0000015000000947 */ /* 0x000fea0003800000 */
[----:B------:R-:W-:Y:S01]  /*32d0*/  IMAD.U32 R7, RZ, RZ, UR8 ;  /* 0x00000008ff077e24 */ /* 0x000fe2000f8e00ff */
[----:B------:R-:W-:Y:S04]  /*32e0*/  BSSY B0, `(.L_x_501) ;  /* 0x000000f000007945 */ /* 0x000fe80003800000 */
[----:B------:R-:W-:-:S04]  /*32f0*/  IADD3 R7, R7, -c[0x0][0x168], R2 ;  /* 0x80005a0007077a10 */ /* 0x000fc80007ffe002 */
        /* <DEDUP_REMOVED lines=9> */
.L_x_502:
[----:B------:R-:W-:-:S04]  /*3390*/  MOV R2, c[0x0][0x32c] ;  /* 0x0000cb0000027a02 */ /* 0x000fc80000000f00 */
[----:B------:R-:W-:-:S13]  /*33a0*/  ISETP.NE.AND P0, PT, R2, 0x1, PT ;  /* 0x000000010200780c */ /* 0x000fda0003f05270 */
[----:B------:R-:W-:-:S05]  /*33b0*/  @P0 IMAD.HI.U32 R2, R7, c[0x0][0x330], RZ ;  /* 0x0000cc0007020a27 */ /* 0x000fca00078e00ff */
[----:B------:R-:W-:Y:S02]  /*33c0*/  @P0 SHF.R.U32.HI R7, RZ, c[0x0][0x334], R2 ;  /* 0x0000cd00ff070a19 */ /* 0x000fe40000011602 */
.L_x_503:
[----:B------:R-:W-:Y:S05]  /*33d0*/  BSYNC B0 ;  /* 0x0000000000007941 */ /* 0x000fea0003800000 */
.L_x_501:
[----:B------:R-:W-:-:S05]  /*33e0*/  IMAD R7, R7, c[0x0][0x32c], R100 ;  /* 0x0000cb0007077a24 */ /* 0x000fca00078e0264 */
[----:B------:R-:W-:Y:S02]  /*33f0*/  IADD3 R2, R7, c[0x0][0x32c], RZ ;  /* 0x0000cb0007027a10 */ /* 0x000fe40007ffe0ff */
[----:B------:R-:W-:Y:S02]  /*3400*/  IMNMX R84, R84, R7, !PT ;  /* 0x0000000754547217 */ /* 0x000fe40007800200 */
[----:B------:R-:W-:Y:S02]  /*3410*/  IMNMX R87, R87, R2, PT ;  /* 0x0000000257577217 */ /* 0x000fe40003800200 */
.L_x_500:
[----:B------:R-:W1:Y:S01]  /*3420*/  SHFL.IDX PT, R2, R96, 0x1, 0x1c1f ;  /* 0x003c1f0060027f89 */ /* 0x000e6200000e0000 */
[----:B------:R-:W-:Y:S01]  /*3430*/  PLOP3.LUT P0, PT, PT, PT, UP1, 0x40, 0x0 ;  /* 0x000000000000781c */ /* 0x000fe20003f0e818 */
[--C-:B-1----:R-:W-:Y:S02]  /*3440*/  IMAD.IADD R142, R99, 0x1, R2.reuse ;  /* 0x00000001638e7824 */ /* 0x102fe400078e0202 */
[----:B------:R-:W-:-:S03]  /*3450*/  IMAD.IADD R139, R98, 0x1, R2 ;  /* 0x00000001628b7824 */ /* 0x000fc600078e0202 */
[----:B------:R-:W-:-:S07]  /*3460*/  IMNMX R142, R142, R97, PT ;  /* 0x000000618e8e7217 */ /* 0x000fce0003800200 */
        /* <DEDUP_REMOVED lines=13> */
.L_x_506:
[----:B------:R-:W-:-:S04]  /*3540*/  MOV R2, c[0x0][0x32c] ;  /* 0x0000cb0000027a02 */ /* 0x000fc80000000f00 */
[----:B------:R-:W-:-:S13]  /*3550*/  ISETP.NE.AND P0, PT, R2, 0x1, PT ;  /* 0x000000010200780c */ /* 0x000fda0003f05270 */
[----:B------:R-:W-:-:S05]  /*3560*/  @P0 IMAD.HI.U32 R2, R7, c[0x0][0x330], RZ ;  /* 0x0000cc0007020a27 */ /* 0x000fca00078e00ff */
[----:B------:R-:W-:Y:S02]  /*3570*/  @P0 SHF.R.U32.HI R7, RZ, c[0x0][0x334], R2 ;  /* 0x0000cd00ff070a19 */ /* 0x000fe40000011602 */
.L_x_507:
[----:B------:R-:W-:Y:S05]  /*3580*/  BSYNC B0 ;  /* 0x0000000000007941 */ /* 0x000fea0003800000 */
.L_x_505:
[----:B------:R-:W-:-:S05]  /*3590*/  IMAD R7, R7, c[0x0][0x32c], R100 ;  /* 0x0000cb0007077a24 */ /* 0x000fca00078e0264 */
[----:B------:R-:W-:Y:S02]  /*35a0*/  IADD3 R2, R7, c[0x0][0x32c], RZ ;  /* 0x0000cb0007027a10 */ /* 0x000fe40007ffe0ff */
[----:B------:R-:W-:Y:S02]  /*35b0*/  IMNMX R139, R139, R7, !PT ;  /* 0x000000078b8b7217 */ /* 0x000fe40007800200 */
[----:B------:R-:W-:Y:S02]  /*35c0*/  IMNMX R142, R142, R2, PT ;  /* 0x000000028e8e7217 */ /* 0x000fe40003800200 */
.L_x_504:
[C---:B------:R-:W-:Y:S02]  /*35d0*/  ISETP.GE.AND P0, PT, R3.reuse, 0x2, PT ;  /* 0x000000020300780c */ /* 0x040fe40003f06270 */
[----:B------:R-:W-:Y:S02]  /*35e0*/  ISETP.GE.AND P2, PT, R3, 0xa, PT ;  /* 0x0000000a0300780c */ /* 0x000fe40003f46270 */
[----:B------:R-:W-:Y:S02]  /*35f0*/  P2R R2, PR, RZ, 0x1 ;  /* 0x00000001ff027803 */ /* 0x000fe40000000000 */
[----:B------:R-:W-:-:S02]  /*3600*/  ISETP.GT.AND P0, PT, R84, 0x1, !P0 ;  /* 0x000000015400780c */ /* 0x000fc40004704270 */
[----:B------:R-:W-:Y:S02]  /*3610*/  ISETP.GE.AND P1, PT, R3, 0x9, PT ;  /* 0x000000090300780c */ /* 0x000fe40003f26270 */
[----:B------:R-:W-:Y:S02]  /*3620*/  ISETP.LT.OR P0, PT, R87, 0x2, P0 ;  /* 0x000000025700780c */ /* 0x000fe40000701670 */
[----:B------:R-:W-:Y:S02]  /*3630*/  P2R R102, PR, RZ, 0x2 ;  /* 0x00000002ff667803 */ /* 0x000fe40000000000 */
[----:B------:R-:W-:Y:S02]  /*3640*/  FSEL R95, R81, -INF , !P0 ;  /* 0xff800000515f7808 */ /* 0x000fe40004000000 */
[----:B------:R-:W-:Y:S02]  /*3650*/  ISETP.GT.AND P0, PT, R84, 0x9, !P2 ;  /* 0x000000095400780c */ /* 0x000fe40005704270 */
[----:B------:R-:W-:-:S02]  /*3660*/  P2R R101, PR, RZ, 0x4 ;  /* 0x00000004ff657803 */ /* 0x000fc40000000000 */
[----:B------:R-:W-:Y:S02]  /*3670*/  ISETP.LT.OR P0, PT, R87, 0xa, P0 ;  /* 0x0000000a5700780c */ /* 0x000fe40000701670 */
[C---:B------:R-:W-:Y:S02]  /*3680*/  ISETP.GT.AND P1, PT, R84.reuse, 0x8, !P1 ;  /* 0x000000085400780c */ /* 0x040fe40004f24270 */
[----:B------:R-:W-:Y:S02]  /*3690*/  ISETP.GE.AND P2, PT, R3, 0x11, PT ;  /* 0x000000110300780c */ /* 0x000fe40003f46270 */
[----:B------:R-:W-:Y:S02]  /*36a0*/  FSEL R93, R77, -INF , !P0 ;  /* 0xff8000004d5d7808 */ /* 0x000fe40004000000 */
[----:B------:R-:W-:Y:S02]  /*36b0*/  ISETP.LT.OR P1, PT, R87, 0x9, P1 ;  /* 0x000000095700780c */ /* 0x000fe40000f21670 */
[----:B------:R-:W-:-:S02]  /*36c0*/  ISETP.GT.AND P0, PT, R84, 0x10, !P2 ;  /* 0x000000105400780c */ /* 0x000fc40005704270 */
[----:B------:R-:W-:Y:S02]  /*36d0*/  FSEL R94, R76, -INF , !P1 ;  /* 0xff8000004c5e7808 */ /* 0x000fe40004800000 */
[----:B------:R-:W-:Y:S02]  /*36e0*/  ISETP.LT.OR P0, PT, R87, 0x11, P0 ;  /* 0x000000115700780c */ /* 0x000fe40000701670 */
[----:B------:R-:W-:Y:S02]  /*36f0*/  ISETP.GE.AND P1, PT, R3, 0x12, PT ;  /* 0x000000120300780c */ /* 0x000fe40003f26270 */
[----:B------:R-:W-:Y:S02]  /*3700*/  FSEL R92, R72, -INF , !P0 ;  /* 0xff800000485c7808 */ /* 0x000fe40004000000 */
[----:B------:R-:W-:Y:S02]  /*3710*/  ISETP.GT.AND P0, PT, R84, 0x11, !P1 ;  /* 0x000000115400780c */ /* 0x000fe40004f04270 */
[----:B------:R-:W-:-:S02]  /*3720*/  P2R R144, PR, RZ, 0x2 ;  /* 0x00000002ff907803 */ /* 0x000fc40000000000 */
[----:B------:R-:W-:Y:S02]  /*3730*/  ISETP.LT.OR P0, PT, R87, 0x12, P0 ;  /* 0x000000125700780c */ /* 0x000fe40000701670 */
[----:B------:R-:W-:Y:S02]  /*3740*/  ISETP.GE.AND P1, PT, R3, 0x19, PT ;  /* 0x000000190300780c */ /* 0x000fe40003f26270 */
[----:B------:R-:W-:Y:S02]  /*3750*/  FSEL R91, R73, -INF , !P0 ;  /* 0xff800000495b7808 */ /* 0x000fe40004000000 */
[----:B------:R-:W-:Y:S02]  /*3760*/  ISETP.GT.AND P0, PT, R84, 0x18, !P1 ;  /* 0x000000185400780c */ /* 0x000fe40004f04270 */
[----:B------:R-:W-:Y:S02]  /*3770*/  P2R R141, PR, RZ, 0x2 ;  /* 0x00000002ff8d7803 */ /* 0x000fe40000000000 */
[----:B------:R-:W-:-:S02]  /*3780*/  ISETP.LT.OR P0, PT, R87, 0x19, P0 ;  /* 0x000000195700780c */ /* 0x000fc40000701670 */
[----:B------:R-:W-:Y:S02]  /*3790*/  ISETP.GE.AND P1, PT, R3, 0x1a, PT ;  /* 0x0000001a0300780c */ /* 0x000fe40003f26270 */
[----:B------:R-:W-:Y:S02]  /*37a0*/  FSEL R90, R68, -INF , !P0 ;  /* 0xff800000445a7808 */ /* 0x000fe40004000000 */
[----:B------:R-:W-:Y:S02]  /*37b0*/  ISETP.GT.AND P0, PT, R84, 0x19, !P1 ;  /* 0x000000195400780c */ /* 0x000fe40004f04270 */
[----:B------:R-:W-:Y:S02]  /*37c0*/  P2R R140, PR, RZ, 0x2 ;  /* 0x00000002ff8c7803 */ /* 0x000fe40000000000 */
[----:B------:R-:W-:Y:S02]  /*37d0*/  ISETP.LT.OR P0, PT, R87, 0x1a, P0 ;  /* 0x0000001a5700780c */ /* 0x000fe40000701670 */
[----:B------:R-:W-:-:S02]  /*37e0*/  ISETP.GE.AND P1, PT, R3, 0x21, PT ;  /* 0x000000210300780c */ /* 0x000fc40003f26270 */
[----:B------:R-:W-:Y:S02]  /*37f0*/  FSEL R88, R69, -INF , !P0 ;  /* 0xff80000045587808 */ /* 0x000fe40004000000 */
[----:B------:R-:W-:Y:S02]  /*3800*/  ISETP.GT.AND P0, PT, R84, 0x20, !P1 ;  /* 0x000000205400780c */ /* 0x000fe40004f04270 */
[----:B------:R-:W-:Y:S02]  /*3810*/  P2R R115, PR, RZ, 0x2 ;  /* 0x00000002ff737803 */ /* 0x000fe40000000000 */
[----:B------:R-:W-:Y:S02]  /*3820*/  ISETP.LT.OR P0, PT, R87, 0x21, P0 ;  /* 0x000000215700780c */ /* 0x000fe40000701670 */
[----:B------:R-:W-:Y:S02]  /*3830*/  ISETP.GE.AND P1, PT, R3, 0x22, PT ;  /* 0x000000220300780c */ /* 0x000fe40003f26270 */
[----:B------:R-:W-:-:S02]  /*3840*/  FSEL R86, R64, -INF , !P0 ;  /* 0xff80000040567808 */ /* 0x000fc40004000000 */
[C---:B------:R-:W-:Y:S02]  /*3850*/  ISETP.GT.AND P0, PT, R84.reuse, 0x21, !P1 ;  /* 0x000000215400780c */ /* 0x040fe40004f04270 */
[----:B------:R-:W-:Y:S02]  /*3860*/  P2R R114, PR, RZ, 0x2 ;  /* 0x00000002ff727803 */ /* 0x000fe40000000000 */
[----:B------:R-:W-:Y:S02]  /*3870*/  ISETP.LT.OR P0, PT, R87, 0x22, P0 ;  /* 0x000000225700780c */ /* 0x000fe40000701670 */
[----:B------:R-:W-:Y:S02]  /*3880*/  ISETP.GE.AND P1, PT, R3, 0x29, PT ;  /* 0x000000290300780c */ /* 0x000fe40003f26270 */
[----:B------:R-:W-:Y:S02]  /*3890*/  FSEL R85, R65, -INF , !P0 ;  /* 0xff80000041557808 */ /* 0x000fe40004000000 */
[----:B------:R-:W-:-:S02]  /*38a0*/  ISETP.GT.AND P0, PT, R84, 0x28, !P1 ;  /* 0x000000285400780c */ /* 0x000fc40004f04270 */
[----:B------:R-:W-:Y:S02]  /*38b0*/  P2R R113, PR, RZ, 0x2 ;  /* 0x00000002ff717803 */ /* 0x000fe40000000000 */
        /* <DEDUP_REMOVED lines=41> */
[C---:B------:R-:W-:Y:S02]  /*3b50*/  ISETP.GE.AND P1, PT, R3.reuse, 0x4a, PT ;  /* 0x0000004a0300780c */ /* 0x040fe40003f26270 */
[----:B------:R-:W-:Y:S02]  /*3b60*/  FSEL R210, R40, -INF , !P0 ;  /* 0xff80000028d27808 */ /* 0x000fe40004000000 */
[----:B------:R-:W-:Y:S02]  /*3b70*/  ISETP.GT.AND P0, PT, R84, 0x49, !P1 ;  /* 0x000000495400780c */ /* 0x000fe40004f04270 */
[----:B------:R-:W-:Y:S02]  /*3b80*/  ISETP.GE.AND P6, PT, R3, 0x51, PT ;  /* 0x000000510300780c */ /* 0x000fe40003fc6270 */
        /* <DEDUP_REMOVED lines=15> */
[----:B------:R-:W-:-:S04]  /*3c80*/  ISETP.LT.OR P0, PT, R87, 0x59, P0 ;  /* 0x000000595700780c */ /* 0x000fc80000701670 */
[----:B------:R-:W-:Y:S02]  /*3c90*/  FSEL R110, R28, -INF , !P0 ;  /* 0xff8000001c6e7808 */ /* 0x000fe40004000000 */
[----:B------:R-:W-:Y:S01]  /*3ca0*/  ISETP.GT.AND P0, PT, R84, RZ, !P1 ;  /* 0x000000ff5400720c */ /* 0x000fe20004f04270 */
[----:B------:R-:W1:Y:S01]  /*3cb0*/  SHFL.IDX PT, R28, R96, 0x2, 0x1c1f ;  /* 0x005c1f00601c7f89 */ /* 0x000e6200000e0000 */
[----:B------:R-:W-:Y:S02]  /*3cc0*/  ISETP.GE.AND P1, PT, R3, 0x5a, PT ;  /* 0x0000005a0300780c */ /* 0x000fe40003f26270 */
[----:B------:R-:W-:-:S04]  /*3cd0*/  ISETP.LT.OR P0, PT, R87, 0x1, P0 ;  /* 0x000000015700780c */ /* 0x000fc80000701670 */
[----:B------:R-:W-:Y:S02]  /*3ce0*/  FSEL R41, R80, -INF , !P0 ;  /* 0xff80000050297808 */ /* 0x000fe40004000000 */
[----:B------:R-:W-:-:S04]  /*3cf0*/  ISETP.GT.AND P0, PT, R84, 0x59, !P1 ;  /* 0x000000595400780c */ /* 0x000fc80004f04270 */
[----:B------:R-:W-:-:S04]  /*3d00*/  ISETP.LT.OR P0, PT, R87, 0x5a, P0 ;  /* 0x0000005a5700780c */ /* 0x000fc80000701670 */
[----:B------:R-:W-:Y:S02]  /*3d10*/  FSEL R111, R29, -INF , !P0 ;  /* 0xff8000001d6f7808 */ /* 0x000fe40004000000 */
        /* <DEDUP_REMOVED lines=17> */
.L_x_510:
[----:B------:R-:W-:-:S04]  /*3e30*/  MOV R28, c[0x0][0x32c] ;  /* 0x0000cb00001c7a02 */ /* 0x000fc80000000f00 */
[----:B------:R-:W-:-:S13]  /*3e40*/  ISETP.NE.AND P0, PT, R28, 0x1, PT ;  /* 0x000000011c00780c */ /* 0x000fda0003f05270 */
[----:B------:R-:W-:-:S05]  /*3e50*/  @P0 IMAD.HI.U32 R28, R29, c[0x0][0x330], RZ ;  /* 0x0000cc001d1c0a27 */ /* 0x000fca00078e00ff */
[----:B------:R-:W-:Y:S02]  /*3e60*/  @P0 SHF.R.U32.HI R29, RZ, c[0x0][0x334], R28 ;  /* 0x0000cd00ff1d0a19 */ /* 0x000fe4000001161c */
.L_x_511:
[----:B------:R-:W-:Y:S05]  /*3e70*/  BSYNC B0 ;  /* 0x0000000000007941 */ /* 0x000fea0003800000 */
.L_x_509:
[----:B------:R-:W-:-:S05]  /*3e80*/  IMAD R29, R29, c[0x0][0x32c], R100 ;  /* 0x0000cb001d1d7a24 */ /* 0x000fca00078e0264 */
[----:B------:R-:W-:Y:S02]  /*3e90*/  IADD3 R28, R29, c[0x0][0x32c], RZ ;  /* 0x0000cb001d1c7a10 */ /* 0x000fe40007ffe0ff */
[----:B------:R-:W-:Y:S02]  /*3ea0*/  IMNMX R3, R3, R29, !PT ;  /* 0x0000001d03037217 */ /* 0x000fe40007800200 */
[----:B------:R-:W-:Y:S02]  /*3eb0*/  IMNMX R48, R48, R28, PT ;  /* 0x0000001c30307217 */ /* 0x000fe40003800200 */
.L_x_508:
[----:B------:R-:W-:Y:S02]  /*3ec0*/  ISETP.NE.AND P0, PT, R102, RZ, PT ;  /* 0x000000ff6600720c */ /* 0x000fe40003f05270 */
[----:B------:R-:W-:Y:S02]  /*3ed0*/  P2R R147, PR, RZ, 0x10 ;  /* 0x00000010ff937803 */ /* 0x000fe40000000000 */
[----:B------:R-:W-:Y:S02]  /*3ee0*/  ISETP.GT.AND P0, PT, R139, 0x8, !P0 ;  /* 0x000000088b00780c */ /* 0x000fe40004704270 */
[----:B------:R-:W-:-:S02]  /*3ef0*/  ISETP.NE.AND P4, PT, R52, RZ, PT ;  /* 0x000000ff3400720c */ /* 0x000fc40003f85270 */
[----:B------:R-:W-:Y:S02]  /*3f00*/  ISETP.LT.OR P0, PT, R142, 0x9, P0 ;  /* 0x000000098e00780c */ /* 0x000fe40000701670 */
[----:B------:R-:W-:Y:S02]  /*3f10*/  P2R R57, PR, RZ, 0x8 ;  /* 0x00000008ff397803 */ /* 0x000fe40000000000 */
[----:B------:R-:W-:Y:S02]  /*3f20*/  FSEL R29, R78, -INF , !P0 ;  /* 0xff8000004e1d7808 */ /* 0x000fe40004000000 */
[----:B------:R-:W-:Y:S02]  /*3f30*/  ISETP.NE.AND P0, PT, R101, RZ, PT ;  /* 0x000000ff6500720c */ /* 0x000fe40003f05270 */
[----:B------:R-:W-:Y:S02]  /*3f40*/  ISETP.NE.AND P3, PT, R40, RZ, PT ;  /* 0x000000ff2800720c */ /* 0x000fe40003f65270 */
[----:B------:R-:W-:-:S02]  /*3f50*/  ISETP.GT.AND P0, PT, R139, 0x9, !P0 ;  /* 0x000000098b00780c */ /* 0x000fc40004704270 */
[----:B------:R-:W-:Y:S02]  /*3f60*/  P2R R36, PR, RZ, 0x10 ;  /* 0x00000010ff247803 */ /* 0x000fe40000000000 */
[----:B------:R-:W-:-:S04]  /*3f70*/  ISETP.LT.OR P0, PT, R142, 0xa, P0 ;  /* 0x0000000a8e00780c */ /* 0x000fc80000701670 */
[----:B------:R-:W-:Y:S02]  /*3f80*/  FSEL R28, R79, -INF , !P0 ;  /* 0xff8000004f1c7808 */ /* 0x000fe40004000000 */
[----:B------:R-:W-:-:S04]  /*3f90*/  ISETP.NE.AND P0, PT, R145, RZ, PT ;  /* 0x000000ff9100720c */ /* 0x000fc80003f05270 */
[----:B------:R-:W-:-:S04]  /*3fa0*/  ISETP.GT.AND P0, PT, R139, 0x10, !P0 ;  /* 0x000000108b00780c */ /* 0x000fc80004704270 */
        /* <DEDUP_REMOVED lines=54> */
[----:B------:R-:W-:Y:S02]  /*4310*/  ISETP.GT.AND P0, PT, R139, 0x48, !P4 ;  /* 0x000000488b00780c */ /* 0x000fe40006704270 */
[----:B------:R-:W-:Y:S02]  /*4320*/  ISETP.NE.AND P4, PT, R146, RZ, PT ;  /* 0x000000ff9200720c */ /* 0x000fe40003f85270 */
[----:B------:R-:W-:-:S04]  /*4330*/  ISETP.LT.OR P0, PT, R142, 0x49, P0 ;  /* 0x000000498e00780c */ /* 0x000fc80000701670 */
[----:B------:R-:W-:Y:S02]  /*4340*/  FSEL R242, R42, -INF , !P0 ;  /* 0xff8000002af27808 */ /* 0x000fe40004000000 */
[----:B------:R-:W-:-:S04]  /*4350*/  ISETP.GT.AND P0, PT, R139, 0x49, !P3 ;  /* 0x000000498b00780c */ /* 0x000fc80005f04270 */
        /* <DEDUP_REMOVED lines=8> */
[----:B------:R-:W-:-:S04]  /*43e0*/  ISETP.NE.AND P0, PT, R2, RZ, PT ;  /* 0x000000ff0200720c */ /* 0x000fc80003f05270 */
[----:B------:R-:W-:-:S04]  /*43f0*/  ISETP.GT.AND P0, PT, R139, 0x1, !P0 ;  /* 0x000000018b00780c */ /* 0x000fc80004704270 */
[----:B------:R-:W-:-:S04]  /*4400*/  ISETP.LT.OR P0, PT, R142, 0x2, P0 ;  /* 0x000000028e00780c */ /* 0x000fc80000701670 */
[----:B------:R-:W-:Y:S02]  /*4410*/  FSEL R83, R83, -INF , !P0 ;  /* 0xff80000053537808 */ /* 0x000fe40004000000 */
[----:B------:R-:W-:-:S04]  /*4420*/  ISETP.GT.AND P0, PT, R139, RZ, !P4 ;  /* 0x000000ff8b00720c */ /* 0x000fc80006704270 */
        /* <DEDUP_REMOVED lines=8> */
[----:B------:R-:W-:Y:S02]  /*44b0*/  ISETP.GT.AND P0, PT, R3, RZ, !P4 ;  /* 0x000000ff0300720c */ /* 0x000fe40006704270 */
[----:B------:R-:W-:Y:S02]  /*44c0*/  ISETP.NE.AND P4, PT, R36, RZ, PT ;  /* 0x000000ff2400720c */ /* 0x000fe40003f85270 */
        /* <DEDUP_REMOVED lines=87> */
[----:B------:R-:W-:Y:S02]  /*4a40*/  ISETP.GT.AND P0, PT, R3, 0x59, !P1 ;  /* 0x000000590300780c */ /* 0x000fe40004f04270 */
[----:B------:R-:W1:Y:S02]  /*4a50*/  SHFL.IDX PT, R3, R96, 0x3, 0x1c1f ;  /* 0x007c1f0060037f89 */ /* 0x000e6400000e0000 */
        /* <DEDUP_REMOVED lines=19> */
.L_x_514:
[----:B------:R-:W-:-:S04]  /*4b90*/  MOV R3, c[0x0][0x32c] ;  /* 0x0000cb0000037a02 */ /* 0x000fc80000000f00 */
[----:B------:R-:W-:-:S13]  /*4ba0*/  ISETP.NE.AND P0, PT, R3, 0x1, PT ;  /* 0x000000010300780c */ /* 0x000fda0003f05270 */
[----:B------:R-:W-:-:S05]  /*4bb0*/  @P0 IMAD.HI.U32 R3, R8, c[0x0][0x330], RZ ;  /* 0x0000cc0008030a27 */ /* 0x000fca00078e00ff */
[----:B------:R-:W-:Y:S02]  /*4bc0*/  @P0 SHF.R.U32.HI R8, RZ, c[0x0][0x334], R3 ;  /* 0x0000cd00ff080a19 */ /* 0x000fe40000011603 */
.L_x_515:
[----:B------:R-:W-:Y:S05]  /*4bd0*/  BSYNC B0 ;  /* 0x0000000000007941 */ /* 0x000fea0003800000 */
.L_x_513:
[----:B------:R-:W-:-:S05]  /*4be0*/  IMAD R8, R8, c[0x0][0x32c], R100 ;  /* 0x0000cb0008087a24 */ /* 0x000fca00078e0264 */
[----:B------:R-:W-:Y:S02]  /*4bf0*/  IADD3 R3, R8, c[0x0][0x32c], RZ ;  /* 0x0000cb0008037a10 */ /* 0x000fe40007ffe0ff */
[----:B------:R-:W-:Y:S02]  /*4c00*/  IMNMX R98, R98, R8, !PT ;  /* 0x0000000862627217 */ /* 0x000fe40007800200 */
[----:B------:R-:W-:Y:S02]  /*4c10*/  IMNMX R97, R97, R3, PT ;  /* 0x0000000361617217 */ /* 0x000fe40003800200 */
.L_x_512:
[----:B------:R-:W-:Y:S01]  /*4c20*/  ISETP.NE.AND P0, PT, R102, RZ, PT ;  /* 0x000000ff6600720c */ /* 0x000fe20003f05270 */
[----:B------:R-:W-:Y:S01]  /*4c30*/  IMAD.SHL.U32 R225, R5, 0x2, RZ ;  /* 0x0000000205e17824 */ /* 0x000fe200078e00ff */
[----:B------:R-:W-:Y:S01]  /*4c40*/  FMNMX.FTZ R3, R41, R95, !PT ;  /* 0x0000005f29037209 */ /* 0x000fe20007810000 */
[----:B------:R-:W-:Y:S01]  /*4c50*/  ULDC.64 UR4, c[0x0][0x2c8] ;  /* 0x0000b20000047ab9 */ /* 0x000fe20000000a00 */
[----:B------:R-:W-:Y:S01]  /*4c60*/  ISETP.GT.AND P0, PT, R98, 0x8, !P0 ;  /* 0x000000086200780c */ /* 0x000fe20004704270 */
[--C-:B------:R-:W-:Y:S01]  /*4c70*/  IMAD R219, R4, 0x2, R225.reuse ;  /* 0x0000000204db7824 */ /* 0x100fe200078e02e1 */
[----:B------:R-:W-:Y:S01]  /*4c80*/  FMNMX.FTZ R3, R94, R3, !PT ;  /* 0x000000035e037209 */ /* 0x000fe20007810000 */
[C---:B------:R-:W-:Y:S01]  /*4c90*/  IMAD R220, R0.reuse, 0x2, R225 ;  /* 0x0000000200dc7824 */ /* 0x040fe200078e02e1 */
[----:B------:R-:W-:Y:S01]  /*4ca0*/  ISETP.LT.OR P0, PT, R97, 0x9, P0 ;  /* 0x000000096100780c */ /* 0x000fe20000701670 */
[----:B------:R-:W-:Y:S01]  /*4cb0*/  IMAD R218, R0, 0x2, R219 ;  /* 0x0000000200da7824 */ /* 0x000fe200078e02db */
[----:B------:R-:W-:Y:S01]  /*4cc0*/  FMNMX.FTZ R3, R93, R3, !PT ;  /* 0x000000035d037209 */ /* 0x000fe20007810000 */
[----:B------:R-:W-:Y:S01]  /*4cd0*/  UIMAD.WIDE.U32 UR22, UR19, UR4, URZ ;  /* 0x00000004131672a5 */ /* 0x000fe2000f8e003f */
[----:B------:R-:W-:-:S02]  /*4ce0*/  FSEL R57, R134, -INF , !P0 ;  /* 0xff80000086397808 */ /* 0x000fc40004000000 */
[----:B------:R-:W-:Y:S01]  /*4cf0*/  ISETP.NE.AND P0, PT, R101, RZ, PT ;  /* 0x000000ff6500720c */ /* 0x000fe20003f05270 */
[----:B------:R-:W-:Y:S01]  /*4d00*/  @UP2 USHF.R.U32.HI UR19, URZ, UR5, UR23 ;  /* 0x000000053f132299 */ /* 0x000fe20008011617 */
[----:B------:R-:W-:Y:S02]  /*4d10*/  FMNMX.FTZ R3, R92, R3, !PT ;  /* 0x000000035c037209 */ /* 0x000fe40007810000 */
[----:B------:R-:W-:Y:S01]  /*4d20*/  ISETP.GT.AND P0, PT, R98, 0x9, !P0 ;  /* 0x000000096200780c */ /* 0x000fe20004704270 */
[----:B------:R-:W-:Y:S01]  /*4d30*/  UIADD3 UR4, UR18, UR19, URZ ;  /* 0x0000001312047290 */ /* 0x000fe2000fffe03f */
[----:B------:R-:W-:Y:S02]  /*4d40*/  FMNMX.FTZ R3, R91, R3, !PT ;  /* 0x000000035b037209 */ /* 0x000fe40007810000 */
[----:B------:R-:W-:Y:S01]  /*4d50*/  ISETP.LT.OR P0, PT, R97, 0xa, P0 ;  /* 0x0000000a6100780c */ /* 0x000fe20000701670 */
[----:B------:R-:W-:Y:S01]  /*4d60*/  ULDC UR18, c[0x0][0x328] ;  /* 0x0000ca0000127ab9 */ /* 0x000fe20000000800 */
[----:B------:R-:W-:Y:S01]  /*4d70*/  FMNMX.FTZ R3, R90, R3, !PT ;  /* 0x000000035a037209 */ /* 0x000fe20007810000 */
[----:B------:R-:W-:Y:S01]  /*4d80*/  UIADD3 UR18, UR4, UR18, URZ ;  /* 0x0000001204127290 */ /* 0x000fe2000fffe03f */
[----:B------:R-:W-:-:S02]  /*4d90*/  FSEL R51, R135, -INF , !P0 ;  /* 0xff80000087337808 */ /* 0x000fc40004000000 */
[----:B------:R-:W-:Y:S02]  /*4da0*/  ISETP.NE.AND P0, PT, R145, RZ, PT ;  /* 0x000000ff9100720c */ /* 0x000fe40003f05270 */
[----:B------:R-:W-:Y:S02]  /*4db0*/  FMNMX.FTZ R3, R88, R3, !PT ;  /* 0x0000000358037209 */ /* 0x000fe40007810000 */
[----:B------:R-:W-:Y:S02]  /*4dc0*/  ISETP.GT.AND P0, PT, R98, 0x10, !P0 ;  /* 0x000000106200780c */ /* 0x000fe40004704270 */
[----:B------:R-:W-:Y:S02]  /*4dd0*/  FMNMX.FTZ R3, R86, R3, !PT ;  /* 0x0000000356037209 */ /* 0x000fe40007810000 */
[----:B------:R-:W-:Y:S02]  /*4de0*/  ISETP.LT.OR P0, PT, R97, 0x11, P0 ;  /* 0x000000116100780c */ /* 0x000fe40000701670 */
[----:B------:R-:W-:-:S02]  /*4df0*/  FMNMX.FTZ R3, R85, R3, !PT ;  /* 0x0000000355037209 */ /* 0x000fc40007810000 */
[----:B------:R-:W-:Y:S02]  /*4e00*/  FSEL R48, R22, -INF , !P0 ;  /* 0xff80000016307808 */ /* 0x000fe40004000000 */
[----:B------:R-:W-:Y:S02]  /*4e10*/  ISETP.NE.AND P0, PT, R144, RZ, PT ;  /* 0x000000ff9000720c */ /* 0x000fe40003f05270 */
[----:B------:R-:W-:Y:S02]  /*4e20*/  FMNMX.FTZ R3, R81, R3, !PT ;  /* 0x0000000351037209 */ /* 0x000fe40007810000 */
[----:B------:R-:W-:Y:S02]  /*4e30*/  ISETP.GT.AND P0, PT, R98, 0x11, !P0 ;  /* 0x000000116200780c */ /* 0x000fe40004704270 */
[----:B------:R-:W-:Y:S02]  /*4e40*/  FMNMX.FTZ R3, R7, R3, !PT ;  /* 0x0000000307037209 */ /* 0x000fe40007810000 */
[----:B------:R-:W-:-:S02]  /*4e50*/  ISETP.LT.OR P0, PT, R97, 0x12, P0 ;  /* 0x000000126100780c */ /* 0x000fc40000701670 */
[----:B------:R-:W-:Y:S02]  /*4e60*/  FMNMX.FTZ R3, R73, R3, !PT ;  /* 0x0000000349037209 */ /* 0x000fe40007810000 */
[----:B------:R-:W-:Y:S02]  /*4e70*/  FSEL R38, R23, -INF , !P0 ;  /* 0xff80000017267808 */ /* 0x000fe40004000000 */
[----:B------:R-:W-:Y:S01]  /*4e80*/  ISETP.NE.AND P0, PT, R141, RZ, PT ;  /* 0x000000ff8d00720c */ /* 0x000fe20003f05270 */
[----:B------:R-:W-:Y:S01]  /*4e90*/  LDSM.16.MT88.4 R20, [R220+0x900] ;  /* 0x00090000dc14783b */ /* 0x000fe20000004200 */
[----:B------:R-:W-:Y:S02]  /*4ea0*/  FMNMX.FTZ R3, R72, R3, !PT ;  /* 0x0000000348037209 */ /* 0x000fe40007810000 */
[----:B------:R-:W-:Y:S02]  /*4eb0*/  ISETP.GT.AND P0, PT, R98, 0x18, !P0 ;  /* 0x000000186200780c */ /* 0x000fe40004704270 */
[----:B------:R-:W-:-:S02]  /*4ec0*/  FMNMX.FTZ R3, R69, R3, !PT ;  /* 0x0000000345037209 */ /* 0x000fc40007810000 */
[----:B------:R-:W-:Y:S02]  /*4ed0*/  ISETP.LT.OR P0, PT, R97, 0x19, P0 ;  /* 0x000000196100780c */ /* 0x000fe40000701670 */
[----:B------:R-:W-:Y:S02]  /*4ee0*/  FMNMX.FTZ R8, R82, R83, !PT ;  /* 0x0000005352087209 */ /* 0x000fe40007810000 */
[----:B------:R-:W-:Y:S02]  /*4ef0*/  FSEL R33, R130, -INF , !P0 ;  /* 0xff80000082217808 */ /* 0x000fe40004000000 */
[----:B------:R-:W-:Y:S02]  /*4f00*/  ISETP.NE.AND P0, PT, R140, RZ, PT ;  /* 0x000000ff8c00720c */ /* 0x000fe40003f05270 */
[----:B------:R-:W-:Y:S02]  /*4f10*/  FMNMX.FTZ R3, R68, R3, !PT ;  /* 0x0000000344037209 */ /* 0x000fe40007810000 */
[----:B------:R-:W-:-:S02]  /*4f20*/  ISETP.GT.AND P0, PT, R98, 0x19, !P0 ;  /* 0x000000196200780c */ /* 0x000fc40004704270 */
[----:B------:R-:W-:Y:S02]  /*4f30*/  FMNMX.FTZ R8, R29, R8, !PT ;  /* 0x000000081d087209 */ /* 0x000fe40007810000 */
[----:B------:R-:W-:Y:S02]  /*4f40*/  ISETP.LT.OR P0, PT, R97, 0x1a, P0 ;  /* 0x0000001a6100780c */ /* 0x000fe40000701670 */
[----:B------:R-:W-:Y:S02]  /*4f50*/  FMNMX.FTZ R3, R65, R3, !PT ;  /* 0x0000000341037209 */ /* 0x000fe40007810000 */
[----:B------:R-:W-:Y:S02]  /*4f60*/  FSEL R32, R131, -INF , !P0 ;  /* 0xff80000083207808 */ /* 0x000fe40004000000 */
[----:B------:R-:W-:Y:S02]  /*4f70*/  ISETP.NE.AND P0, PT, R115, RZ, PT ;  /* 0x000000ff7300720c */ /* 0x000fe40003f05270 */
[----:B------:R-:W-:-:S02]  /*4f80*/  FMNMX.FTZ R8, R28, R8, !PT ;  /* 0x000000081c087209 */ /* 0x000fc40007810000 */
[----:B------:R-:W-:Y:S02]  /*4f90*/  ISETP.GT.AND P0, PT, R98, 0x20, !P0 ;  /* 0x000000206200780c */ /* 0x000fe40004704270 */
[----:B------:R-:W-:Y:S02]  /*4fa0*/  FMNMX.FTZ R3, R208, R3, !PT ;  /* 0x00000003d0037209 */ /* 0x000fe40007810000 */
[----:B------:R-:W-:Y:S02]  /*4fb0*/  ISETP.LT.OR P0, PT, R97, 0x21, P0 ;  /* 0x000000216100780c */ /* 0x000fe40000701670 */
[----:B------:R-:W-:Y:S02]  /*4fc0*/  FMNMX.FTZ R8, R61, R8, !PT ;  /* 0x000000083d087209 */ /* 0x000fe40007810000 */
[----:B------:R-:W-:Y:S02]  /*4fd0*/  FSEL R247, R18, -INF , !P0 ;  /* 0xff80000012f77808 */ /* 0x000fe40004000000 */
[----:B------:R-:W-:-:S02]  /*4fe0*/  ISETP.NE.AND P0, PT, R114, RZ, PT ;  /* 0x000000ff7200720c */ /* 0x000fc40003f05270 */
[----:B------:R-:W-:Y:S02]  /*4ff0*/  FMNMX.FTZ R3, R210, R3, !PT ;  /* 0x00000003d2037209 */ /* 0x000fe40007810000 */
[----:B------:R-:W-:Y:S02]  /*5000*/  ISETP.GT.AND P0, PT, R98, 0x21, !P0 ;  /* 0x000000216200780c */ /* 0x000fe40004704270 */
[----:B------:R-:W-:Y:S02]  /*5010*/  FMNMX.FTZ R8, R60, R8, !PT ;  /* 0x000000083c087209 */ /* 0x000fe40007810000 */
[----:B------:R-:W-:Y:S02]  /*5020*/  ISETP.LT.OR P0, PT, R97, 0x22, P0 ;  /* 0x000000226100780c */ /* 0x000fe40000701670 */
[----:B------:R-:W-:Y:S02]  /*5030*/  FMNMX.FTZ R3, R77, R3, !PT ;  /* 0x000000034d037209 */ /* 0x000fe40007810000 */
[----:B------:R-:W-:-:S02]  /*5040*/  FSEL R78, R19, -INF , !P0 ;  /* 0xff800000134e7808 */ /* 0x000fc40004000000 */
[----:B------:R-:W-:Y:S01]  /*5050*/  ISETP.NE.AND P0, PT, R113, RZ, PT ;  /* 0x000000ff7100720c */ /* 0x000fe20003f05270 */
[----:B------:R-:W-:Y:S01]  /*5060*/  LDSM.16.MT88.4 R16, [R219+0x900] ;  /* 0x00090000db10783b */ /* 0x000fe20000004200 */
        /* <DEDUP_REMOVED lines=13> */
[----:B------:R-:W-:Y:S02]  /*5140*/  ISETP.NE.AND P0, PT, R107, RZ, PT ;  /* 0x000000ff6b00720c */ /* 0x000fe40003f05270 */
        /* <DEDUP_REMOVED lines=13> */
[----:B------:R-:W-:Y:S01]  /*5220*/  ISETP.NE.AND P0, PT, R105, RZ, PT ;  /* 0x000000ff6900720c */ /* 0x000fe20003f05270 */
[----:B------:R-:W-:Y:S01]  /*5230*/  LDSM.16.MT88.4 R12, [R218+0x900] ;  /* 0x00090000da0c783b */ /* 0x000fe20000004200 */
        /* <DEDUP_REMOVED lines=22> */
[C---:B------:R-:W-:Y:S02]  /*53a0*/  ISETP.GT.AND P0, PT, R98.reuse, 0x41, !P0 ;  /* 0x000000416200780c */ /* 0x040fe40004704270 */
[----:B------:R-:W-:Y:S02]  /*53b0*/  ISETP.GT.AND P6, PT, R98, 0x50, !P6 ;  /* 0x000000506200780c */ /* 0x000fe400077c4270 */
[----:B------:R-:W-:-:S02]  /*53c0*/  ISETP.LT.OR P0, PT, R97, 0x42, P0 ;  /* 0x000000426100780c */ /* 0x000fc40000701670 */
[----:B------:R-:W-:Y:S02]  /*53d0*/  ISETP.GT.AND P5, PT, R98, 0x51, !P5 ;  /* 0x000000516200780c */ /* 0x000fe40006fa4270 */
[----:B------:R-:W-:Y:S02]  /*53e0*/  FSEL R179, R11, -INF , !P0 ;  /* 0xff8000000bb37808 */ /* 0x000fe40004000000 */
[----:B------:R-:W-:Y:S02]  /*53f0*/  ISETP.NE.AND P0, PT, R2, RZ, PT ;  /* 0x000000ff0200720c */ /* 0x000fe40003f05270 */
[----:B------:R-:W1:Y:S01]  /*5400*/  SHFL.BFLY PT, R2, R3, 0x2, 0x1f ;  /* 0x0c401f0003027f89 */ /* 0x000e6200000e0000 */
[----:B------:R-:W-:Y:S02]  /*5410*/  ISETP.LT.OR P6, PT, R97, 0x51, P6 ;  /* 0x000000516100780c */ /* 0x000fe400037c1670 */
[C---:B------:R-:W-:Y:S02]  /*5420*/  ISETP.GT.AND P0, PT, R98.reuse, 0x1, !P0 ;  /* 0x000000016200780c */ /* 0x040fe40004704270 */
[----:B------:R-:W-:-:S02]  /*5430*/  ISETP.GT.AND P2, PT, R98, 0x58, !P2 ;  /* 0x000000586200780c */ /* 0x000fc40005744270 */
[C---:B------:R-:W-:Y:S02]  /*5440*/  ISETP.LT.OR P0, PT, R97.reuse, 0x2, P0 ;  /* 0x000000026100780c */ /* 0x040fe40000701670 */
[----:B------:R-:W-:Y:S02]  /*5450*/  ISETP.LT.OR P5, PT, R97, 0x52, P5 ;  /* 0x000000526100780c */ /* 0x000fe40002fa1670 */
[----:B------:R-:W-:Y:S02]  /*5460*/  FSEL R75, R27, -INF , !P0 ;  /* 0xff8000001b4b7808 */ /* 0x000fe40004000000 */
[----:B------:R-:W-:Y:S02]  /*5470*/  ISETP.NE.AND P0, PT, R146, RZ, PT ;  /* 0x000000ff9200720c */ /* 0x000fe40003f05270 */
[----:B------:R-:W-:Y:S02]  /*5480*/  FSEL R178, R118, -INF , !P6 ;  /* 0xff80000076b27808 */ /* 0x000fe40007000000 */
[----:B------:R-:W-:-:S02]  /*5490*/  ISETP.GT.AND P0, PT, R98, RZ, !P0 ;  /* 0x000000ff6200720c */ /* 0x000fc40004704270 */
[----:B------:R-:W-:Y:S02]  /*54a0*/  ISETP.GT.AND P1, PT, R98, 0x59, !P1 ;  /* 0x000000596200780c */ /* 0x000fe40004f24270 */
[C---:B------:R-:W-:Y:S02]  /*54b0*/  ISETP.LT.OR P0, PT, R97.reuse, 0x1, P0 ;  /* 0x000000016100780c */ /* 0x040fe40000701670 */
[----:B------:R-:W-:Y:S02]  /*54c0*/  ISETP.LT.OR P2, PT, R97, 0x59, P2 ;  /* 0x000000596100780c */ /* 0x000fe40001741670 */
[----:B-1----:R-:W-:Y:S02]  /*54d0*/  FMNMX.FTZ R3, R3, R2, !PT ;  /* 0x0000000203037209 */ /* 0x002fe40007810000 */
[----:B------:R-:W-:Y:S02]  /*54e0*/  FSEL R181, R26, -INF , !P0 ;  /* 0xff8000001ab57808 */ /* 0x000fe40004000000 */
[----:B------:R-:W-:Y:S01]  /*54f0*/  ISETP.NE.AND P0, PT, R52, RZ, PT ;  /* 0x000000ff3400720c */ /* 0x000fe20003f05270 */
[----:B------:R-:W1:Y:S01]  /*5500*/  SHFL.BFLY PT, R2, R3, 0x1, 0x1f ;  /* 0x0c201f0003027f89 */ /* 0x000e6200000e0000 */
[----:B------:R-:W-:-:S02]  /*5510*/  FMNMX.FTZ R44, R181, R75, !PT ;  /* 0x0000004bb52c7209 */ /* 0x000fc40007810000 */
[----:B------:R-:W-:Y:S01]  /*5520*/  ISETP.GT.AND P0, PT, R98, 0x48, !P0 ;  /* 0x000000486200780c */ /* 0x000fe20004704270 */
[----:B------:R-:W-:Y:S01]  /*5530*/  LDSM.16.MT88.4 R52, [R225+0x100] ;  /* 0x00010000e134783b */ /* 0x000fe20000004200 */
[----:B------:R-:W-:Y:S02]  /*5540*/  FMNMX.FTZ R44, R57, R44, !PT ;  /* 0x0000002c392c7209 */ /* 0x000fe40007810000 */
[----:B------:R-:W-:Y:S01]  /*5550*/  ISETP.LT.OR P0, PT, R97, 0x49, P0 ;  /* 0x000000496100780c */ /* 0x000fe20000701670 */
[----:B------:R-:W-:Y:S01]  /*5560*/  LDSM.16.MT88.4 R24, [R218+0x100] ;  /* 0x00010000da18783b */ /* 0x000fe20000004200 */
[----:B------:R-:W-:Y:S02]  /*5570*/  FMNMX.FTZ R44, R51, R44, !PT ;  /* 0x0000002c332c7209 */ /* 0x000fe40007810000 */
[----:B------:R-:W-:Y:S02]  /*5580*/  FSEL R180, R46, -INF , !P0 ;  /* 0xff8000002eb47808 */ /* 0x000fe40004000000 */
[----:B------:R-:W-:-:S02]  /*5590*/  FMNMX.FTZ R44, R48, R44, !PT ;  /* 0x0000002c302c7209 */ /* 0x000fc40007810000 */
[----:B------:R-:W-:Y:S02]  /*55a0*/  FSEL R176, R119, -INF , !P5 ;  /* 0xff80000077b07808 */ /* 0x000fe40006800000 */
[----:B------:R-:W-:Y:S02]  /*55b0*/  FMNMX.FTZ R44, R38, R44, !PT ;  /* 0x0000002c262c7209 */ /* 0x000fe40007810000 */
[----:B------:R-:W-:Y:S02]  /*55c0*/  ISETP.LT.OR P1, PT, R97, 0x5a, P1 ;  /* 0x0000005a6100780c */ /* 0x000fe40000f21670 */
[----:B------:R-:W-:Y:S02]  /*55d0*/  FMNMX.FTZ R44, R33, R44, !PT ;  /* 0x0000002c212c7209 */ /* 0x000fe40007810000 */
[----:B------:R-:W-:Y:S02]  /*55e0*/  FSEL R174, R34, -INF , !P2 ;  /* 0xff80000022ae7808 */ /* 0x000fe40005000000 */
[----:B-1----:R-:W-:-:S02]  /*55f0*/  FMNMX.FTZ R3, R3, R2, !PT ;  /* 0x0000000203037209 */ /* 0x002fc40007810000 */
[----:B------:R-:W1:Y:S01]  /*5600*/  SHFL.BFLY PT, R2, R8, 0x2, 0x1f ;  /* 0x0c401f0008027f89 */ /* 0x000e6200000e0000 */
[----:B------:R-:W-:Y:S02]  /*5610*/  FMNMX.FTZ R44, R32, R44, !PT ;  /* 0x0000002c202c7209 */ /* 0x000fe40007810000 */
[C---:B------:R-:W-:Y:S01]  /*5620*/  FMUL.FTZ R123, R3.reuse, c[0x0][0x2d0] ;  /* 0x0000b400037b7a20 */ /* 0x040fe20000410000 */
[----:B------:R-:W-:Y:S02]  /*5630*/  FSETP.NEU.FTZ.AND P0, PT, R3, -INF , PT ;  /* 0xff8000000300780b */ /* 0x000fe40003f1d000 */
[----:B------:R-:W-:Y:S02]  /*5640*/  FMNMX.FTZ R44, R247, R44, !PT ;  /* 0x0000002cf72c7209 */ /* 0x000fe40007810000 */
[----:B------:R-:W-:Y:S02]  /*5650*/  FSEL R123, R123, RZ, P0 ;  /* 0x000000ff7b7b7208 */ /* 0x000fe40000000000 */
[----:B------:R-:W-:-:S02]  /*5660*/  FMNMX.FTZ R44, R78, R44, !PT ;  /* 0x0000002c4e2c7209 */ /* 0x000fc40007810000 */
[----:B------:R-:W-:Y:S01]  /*5670*/  FSEL R175, R35, -INF , !P1 ;  /* 0xff80000023af7808 */ /* 0x000fe20004800000 */
[--C-:B------:R-:W-:Y:S01]  /*5680*/  FFMA.FTZ R141, R41, c[0x0][0x2d0], -R123.reuse ;  /* 0x0000b400298d7a23 */ /* 0x100fe2000001087b */
[----:B------:R-:W-:Y:S01]  /*5690*/  FMNMX.FTZ R44, R155, R44, !PT ;  /* 0x0000002c9b2c7209 */ /* 0x000fe20007810000 */
[--C-:B------:R-:W-:Y:S02]  /*56a0*/  FFMA.FTZ R140, R95, c[0x0][0x2d0], -R123.reuse ;  /* 0x0000b4005f8c7a23 */ /* 0x100fe4000001087b */
[--C-:B------:R-:W-:Y:S01]  /*56b0*/  FFMA.FTZ R164, R94, c[0x0][0x2d0], -R123.reuse ;  /* 0x0000b4005ea47a23 */ /* 0x100fe2000001087b */
[----:B------:R-:W-:Y:S01]  /*56c0*/  FMNMX.FTZ R44, R154, R44, !PT ;  /* 0x0000002c9a2c7209 */ /* 0x000fe20007810000 */
[--C-:B------:R-:W-:Y:S01]  /*56d0*/  FFMA.FTZ R107, R93, c[0x0][0x2d0], -R123.reuse ;  /* 0x0000b4005d6b7a23 */ /* 0x100fe2000001087b */
[----:B------:R-:W-:Y:S01]  /*56e0*/  MUFU.EX2 R141, R141 ;  /* 0x0000008d008d7308 */ /* 0x000fe20000000800 */
[--C-:B------:R-:W-:Y:S01]  /*56f0*/  FFMA.FTZ R105, R92, c[0x0][0x2d0], -R123.reuse ;  /* 0x0000b4005c697a23 */ /* 0x100fe2000001087b */
[----:B------:R-:W-:Y:S01]  /*5700*/  FMNMX.FTZ R44, R209, R44, !PT ;  /* 0x0000002cd12c7209 */ /* 0x000fe20007810000 */
[--C-:B------:R-:W-:Y:S01]  /*5710*/  FFMA.FTZ R99, R91, c[0x0][0x2d0], -R123.reuse ;  /* 0x0000b4005b637a23 */ /* 0x100fe2000001087b */
[----:B-1----:R-:W-:Y:S01]  /*5720*/  FMNMX.FTZ R8, R8, R2, !PT ;  /* 0x0000000208087209 */ /* 0x002fe20007810000 */
[--C-:B------:R-:W-:Y:S01]  /*5730*/  FFMA.FTZ R46, R88, c[0x0][0x2d0], -R123.reuse ;  /* 0x0000b400582e7a23 */ /* 0x100fe2000001087b */
[----:B------:R-:W-:Y:S01]  /*5740*/  FMNMX.FTZ R44, R205, R44, !PT ;  /* 0x0000002ccd2c7209 */ /* 0x000fe20007810000 */
[--C-:B------:R-:W-:Y:S01]  /*5750*/  FFMA.FTZ R118, R86, c[0x0][0x2d0], -R123.reuse ;  /* 0x0000b40056767a23 */ /* 0x100fe2000001087b */
[----:B------:R-:W1:Y:S01]  /*5760*/  MUFU.EX2 R140, R140 ;  /* 0x0000008c008c7308 */ /* 0x000e620000000800 */
[----:B------:R-:W2:Y:S01]  /*5770*/  SHFL.BFLY PT, R2, R8, 0x1, 0x1f ;  /* 0x0c201f0008027f89 */ /* 0x000ea200000e0000 */
[----:B------:R-:W-:Y:S01]  /*5780*/  FMNMX.FTZ R44, R203, R44, !PT ;  /* 0x0000002ccb2c7209 */ /* 0x000fe20007810000 */
[----:B------:R-:W-:-:S02]  /*5790*/  FFMA.FTZ R45, R81, c[0x0][0x2d0], -R123 ;  /* 0x0000b400512d7a23 */ /* 0x000fc4000001087b */
[----:B------:R-:W-:Y:S01]  /*57a0*/  LDSM.16.MT88.4 R92, [R225+0x1100] ;  /* 0x00110000e15c783b */ /* 0x000fe20000004200 */
[----:B------:R-:W-:Y:S01]  /*57b0*/  FMNMX.FTZ R44, R202, R44, !PT ;  /* 0x0000002cca2c7209 */ /* 0x000fe20007810000 */
[--C-:B------:R-:W-:Y:S01]  /*57c0*/  FFMA.FTZ R7, R7, c[0x0][0x2d0], -R123.reuse ;  /* 0x0000b40007077a23 */ /* 0x100fe2000001087b */
[----:B------:R-:W-:Y:S01]  /*57d0*/  MUFU.EX2 R164, R164 ;  /* 0x000000a400a47308 */ /* 0x000fe20000000800 */
[--C-:B------:R-:W-:Y:S01]  /*57e0*/  FFMA.FTZ R195, R73, c[0x0][0x2d0], -R123.reuse ;  /* 0x0000b40049c37a23 */ /* 0x100fe2000001087b */
[----:B------:R-:W-:Y:S01]  /*57f0*/  FMNMX.FTZ R44, R177, R44, !PT ;  /* 0x0000002cb12c7209 */ /* 0x000fe20007810000 */
[--C-:B------:R-:W-:Y:S02]  /*5800*/  FFMA.FTZ R194, R72, c[0x0][0x2d0], -R123.reuse ;  /* 0x0000b40048c27a23 */ /* 0x100fe4000001087b */
[--C-:B------:R-:W-:Y:S01]  /*5810*/  FFMA.FTZ R197, R69, c[0x0][0x2d0], -R123.reuse ;  /* 0x0000b40045c57a23 */ /* 0x100fe2000001087b */
[----:B------:R-:W-:Y:S01]  /*5820*/  FMNMX.FTZ R44, R179, R44, !PT ;  /* 0x0000002cb32c7209 */ /* 0x000fe20007810000 */
[--C-:B------:R-:W-:Y:S01]  /*5830*/  FFMA.FTZ R199, R68, c[0x0][0x2d0], -R123.reuse ;  /* 0x0000b40044c77a23 */ /* 0x100fe2000001087b */
[----:B------:R-:W3:Y:S01]  /*5840*/  MUFU.EX2 R107, R107 ;  /* 0x0000006b006b7308 */ /* 0x000ee20000000800 */
[----:B-1----:R-:W-:Y:S01]  /*5850*/  F2FP.PACK_AB R124, R140, R141 ;  /* 0x0000008d8c7c723e */ /* 0x002fe200000000ff */
[--C-:B------:R-:W-:Y:S01]  /*5860*/  FFMA.FTZ R200, R65, c[0x0][0x2d0], -R123.reuse ;  /* 0x0000b40041c87a23 */ /* 0x100fe2000001087b */
[----:B------:R-:W-:Y:S01]  /*5870*/  FMNMX.FTZ R44, R180, R44, !PT ;  /* 0x0000002cb42c7209 */ /* 0x000fe20007810000 */
[----:B------:R-:W-:-:S02]  /*5880*/  FFMA.FTZ R208, R208, c[0x0][0x2d0], -R123 ;  /* 0x0000b400d0d07a23 */ /* 0x000fc4000001087b */
[--C-:B------:R-:W-:Y:S02]  /*5890*/  FFMA.FTZ R210, R210, c[0x0][0x2d0], -R123.reuse ;  /* 0x0000b400d2d27a23 */ /* 0x100fe4000001087b */
[----:B------:R-:W-:Y:S01]  /*58a0*/  MUFU.EX2 R105, R105 ;  /* 0x0000006900697308 */ /* 0x000fe20000000800 */
[----:B--2---:R-:W-:Y:S01]  /*58b0*/  FMNMX.FTZ R2, R8, R2, !PT ;  /* 0x0000000208027209 */ /* 0x004fe20007810000 */
[--C-:B------:R-:W-:Y:S01]  /*58c0*/  FFMA.FTZ R211, R77, c[0x0][0x2d0], -R123.reuse ;  /* 0x0000b4004dd37a23 */ /* 0x100fe2000001087b */
[----:B------:R-:W-:Y:S01]  /*58d0*/  FMNMX.FTZ R8, R59, R58, !PT ;  /* 0x0000003a3b087209 */ /* 0x000fe20007810000 */
[----:B------:R-:W-:Y:S01]  /*58e0*/  FFMA.FTZ R111, R111, c[0x0][0x2d0], -R123 ;  /* 0x0000b4006f6f7a23 */ /* 0x000fe2000001087b */
[C---:B------:R-:W-:Y:S01]  /*58f0*/  FSETP.NEU.FTZ.AND P0, PT, R2.reuse, -INF , PT ;  /* 0xff8000000200780b */ /* 0x040fe20003f1d000 */
[----:B------:R-:W-:Y:S01]  /*5900*/  FMUL.FTZ R122, R2, c[0x0][0x2d0] ;  /* 0x0000b400027a7a20 */ /* 0x000fe20000410000 */
[----:B------:R-:W-:Y:S01]  /*5910*/  FMNMX.FTZ R8, R56, R8, !PT ;  /* 0x0000000838087209 */ /* 0x000fe20007810000 */
[----:B------:R-:W-:Y:S01]  /*5920*/  MUFU.EX2 R99, R99 ;  /* 0x0000006300637308 */ /* 0x000fe20000000800 */
[----:B---3--:R-:W-:-:S02]  /*5930*/  F2FP.PACK_AB R126, R107, R164 ;  /* 0x000000a46b7e723e */ /* 0x008fc400000000ff */
[----:B------:R-:W-:Y:S02]  /*5940*/  FMNMX.FTZ R8, R50, R8, !PT ;  /* 0x0000000832087209 */ /* 0x000fe40007810000 */
[----:B------:R-:W-:Y:S02]  /*5950*/  FSEL R122, R122, RZ, P0 ;  /* 0x000000ff7a7a7208 */ /* 0x000fe40000000000 */
[----:B------:R-:W-:Y:S01]  /*5960*/  FMNMX.FTZ R8, R49, R8, !PT ;  /* 0x0000000831087209 */ /* 0x000fe20007810000 */
[----:B------:R-:W-:Y:S01]  /*5970*/  MUFU.EX2 R46, R46 ;  /* 0x0000002e002e7308 */ /* 0x000fe20000000800 */
[----:B------:R-:W-:Y:S01]  /*5980*/  ISETP.NE.AND P0, PT, R40, RZ, PT ;  /* 0x000000ff2800720c */ /* 0x000fe20003f05270 */
[--C-:B------:R-:W-:Y:S01]  /*5990*/  FFMA.FTZ R167, R29, c[0x0][0x2d0], -R122.reuse ;  /* 0x0000b4001da77a23 */ /* 0x100fe2000001087a */
[----:B------:R-:W-:Y:S01]  /*59a0*/  FMNMX.FTZ R8, R39, R8, !PT ;  /* 0x0000000827087209 */ /* 0x000fe20007810000 */
[--C-:B------:R-:W-:Y:S01]  /*59b0*/  FFMA.FTZ R104, R28, c[0x0][0x2d0], -R122.reuse ;  /* 0x0000b4001c687a23 */ /* 0x100fe2000001087a */
[----:B------:R-:W-:Y:S01]  /*59c0*/  ISETP.GT.AND P0, PT, R98, 0x49, !P0 ;  /* 0x000000496200780c */ /* 0x000fe20004704270 */
[----:B------:R-:W-:Y:S01]  /*59d0*/  LDSM.16.MT88.4 R40, [R220+0x100] ;  /* 0x00010000dc28783b */ /* 0x000fe20000004200 */
[----:B------:R-:W-:Y:S01]  /*59e0*/  FMNMX.FTZ R5, R37, R8, !PT ;  /* 0x0000000825057209 */ /* 0x000fe20007810000 */
[--C-:B------:R-:W-:Y:S01]  /*59f0*/  FFMA.FTZ R166, R82, c[0x0][0x2d0], -R122.reuse ;  /* 0x0000b40052a67a23 */ /* 0x100fe2000001087a */
[----:B------:R-:W-:Y:S01]  /*5a00*/  ISETP.LT.OR P0, PT, R97, 0x4a, P0 ;  /* 0x0000004a6100780c */ /* 0x000fe20000701670 */
[----:B------:R-:W-:Y:S01]  /*5a10*/  LDSM.16.MT88.4 R28, [R219+0x100] ;  /* 0x00010000db1c783b */ /* 0x000fe20000004200 */
[----:B------:R-:W-:Y:S01]  /*5a20*/  FMNMX.FTZ R5, R36, R5, !PT ;  /* 0x0000000524057209 */ /* 0x000fe20007810000 */
[--C-:B------:R-:W-:Y:S01]  /*5a30*/  FFMA.FTZ R165, R83, c[0x0][0x2d0], -R122.reuse ;  /* 0x0000b40053a57a23 */ /* 0x100fe2000001087a */
[----:B------:R-:W-:Y:S01]  /*5a40*/  FSEL R182, R47, -INF , !P0 ;  /* 0xff8000002fb67808 */ /* 0x000fe20004000000 */
[----:B------:R-:W-:Y:S01]  /*5a50*/  MUFU.EX2 R166, R166 ;  /* 0x000000a600a67308 */ /* 0x000fe20000000800 */
[----:B------:R-:W-:Y:S01]  /*5a60*/  FMNMX.FTZ R5, R244, R5, !PT ;  /* 0x00000005f4057209 */ /* 0x000fe20007810000 */
[--C-:B------:R-:W-:Y:S01]  /*5a70*/  FFMA.FTZ R106, R61, c[0x0][0x2d0], -R122.reuse ;  /* 0x0000b4003d6a7a23 */ /* 0x100fe2000001087a */
[----:B------:R-:W-:Y:S01]  /*5a80*/  FMNMX.FTZ R44, R182, R44, !PT ;  /* 0x0000002cb62c7209 */ /* 0x000fe20007810000 */
[--C-:B------:R-:W-:Y:S01]  /*5a90*/  FFMA.FTZ R117, R60, c[0x0][0x2d0], -R122.reuse ;  /* 0x0000b4003c757a23 */ /* 0x100fe2000001087a */
[----:B------:R-:W-:Y:S01]  /*5aa0*/  FMNMX.FTZ R5, R245, R5, !PT ;  /* 0x00000005f5057209 */ /* 0x000fe20007810000 */
[----:B------:R-:W-:Y:S01]  /*5ab0*/  LDSM.16.MT88.4 R60, [R225+0x900] ;  /* 0x00090000e13c783b */ /* 0x000fe20000004200 */
[----:B------:R-:W-:Y:S01]  /*5ac0*/  FMNMX.FTZ R44, R178, R44, !PT ;  /* 0x0000002cb22c7209 */ /* 0x000fe20007810000 */
[----:B------:R-:W1:Y:S01]  /*5ad0*/  MUFU.EX2 R165, R165 ;  /* 0x000000a500a57308 */ /* 0x000e620000000800 */
[----:B------:R-:W-:Y:S01]  /*5ae0*/  FMNMX.FTZ R4, R246, R5, !PT ;  /* 0x00000005f6047209 */ /* 0x000fe20007810000 */
[--C-:B------:R-:W-:Y:S01]  /*5af0*/  FFMA.FTZ R98, R90, c[0x0][0x2d0], -R123.reuse ;  /* 0x0000b4005a627a23 */ /* 0x100fe2000001087b */
[----:B------:R-:W-:Y:S01]  /*5b00*/  FMNMX.FTZ R44, R176, R44, !PT ;  /* 0x0000002cb02c7209 */ /* 0x000fe20007810000 */
[--C-:B------:R-:W-:Y:S01]  /*5b10*/  FFMA.FTZ R116, R87, c[0x0][0x2d0], -R122.reuse ;  /* 0x0000b40057747a23 */ /* 0x100fe2000001087a */
[----:B------:R-:W-:Y:S01]  /*5b20*/  FMNMX.FTZ R4, R76, R4, !PT ;  /* 0x000000044c047209 */ /* 0x000fe20007810000 */
[--C-:B------:R-:W-:Y:S01]  /*5b30*/  FFMA.FTZ R89, R89, c[0x0][0x2d0], -R122.reuse ;  /* 0x0000b40059597a23 */ /* 0x100fe2000001087a */
[----:B------:R-:W-:Y:S01]  /*5b40*/  FMNMX.FTZ R44, R174, R44, !PT ;  /* 0x0000002cae2c7209 */ /* 0x000fe20007810000 */
[----:B------:R-:W-:Y:S01]  /*5b50*/  MUFU.EX2 R167, R167 ;  /* 0x000000a700a77308 */ /* 0x000fe20000000800 */
[----:B------:R-:W-:Y:S01]  /*5b60*/  FMNMX.FTZ R0, R152, R4, !PT ;  /* 0x0000000498007209 */ /* 0x000fe20007810000 */
[----:B------:R-:W-:Y:S01]  /*5b70*/  FFMA.FTZ R97, R85, c[0x0][0x2d0], -R123 ;  /* 0x0000b40055617a23 */ /* 0x000fe2000001087b */
[----:B------:R-:W-:Y:S01]  /*5b80*/  FMNMX.FTZ R44, R175, R44, !PT ;  /* 0x0000002caf2c7209 */ /* 0x000fe20007810000 */
[--C-:B------:R-:W-:Y:S01]  /*5b90*/  FFMA.FTZ R96, R84, c[0x0][0x2d0], -R122.reuse ;  /* 0x0000b40054607a23 */ /* 0x100fe2000001087a */
[----:B------:R-:W-:Y:S01]  /*5ba0*/  FMNMX.FTZ R0, R153, R0, !PT ;  /* 0x0000000099007209 */ /* 0x000fe20007810000 */
[--C-:B------:R-:W-:Y:S01]  /*5bb0*/  FFMA.FTZ R47, R80, c[0x0][0x2d0], -R122.reuse ;  /* 0x0000b400502f7a23 */ /* 0x100fe2000001087a */
[----:B------:R-:W-:Y:S01]  /*5bc0*/  LDSM.16.MT88.4 R84, [R219+0x1100] ;  /* 0x00110000db54783b */ /* 0x000fe20000004200 */
[----:B------:R-:W2:Y:S01]  /*5bd0*/  MUFU.EX2 R104, R104 ;  /* 0x0000006800687308 */ /* 0x000ea20000000800 */
[----:B------:R-:W-:Y:S01]  /*5be0*/  FMNMX.FTZ R0, R120, R0, !PT ;  /* 0x0000000078007209 */ /* 0x000fe20007810000 */
[--C-:B------:R-:W-:Y:S01]  /*5bf0*/  FFMA.FTZ R201, R70, c[0x0][0x2d0], -R122.reuse ;  /* 0x0000b40046c97a23 */ /* 0x100fe2000001087a */
[----:B------:R-:W3:Y:S01]  /*5c00*/  SHFL.BFLY PT, R5, R44, 0x2, 0x1f ;  /* 0x0c401f002c057f89 */ /* 0x000ee200000e0000 */
[----:B-1----:R-:W-:Y:S01]  /*5c10*/  F2FP.PACK_AB R125, R165, R166 ;  /* 0x000000a6a57d723e */ /* 0x002fe200000000ff */
[--C-:B------:R-:W-:Y:S01]  /*5c20*/  FFMA.FTZ R204, R67, c[0x0][0x2d0], -R122.reuse ;  /* 0x0000b40043cc7a23 */ /* 0x100fe2000001087a */
[----:B------:R-:W-:Y:S01]  /*5c30*/  FMNMX.FTZ R0, R121, R0, !PT ;  /* 0x0000000079007209 */ /* 0x000fe20007810000 */
[----:B------:R-:W-:Y:S01]  /*5c40*/  LDSM.16.MT88.4 R80, [R218+0x1100] ;  /* 0x00110000da50783b */ /* 0x000fe20000004200 */
[----:B------:R-:W1:Y:S01]  /*5c50*/  MUFU.EX2 R98, R98 ;  /* 0x0000006200627308 */ /* 0x000e620000000800 */
[----:B------:R-:W-:Y:S01]  /*5c60*/  F2FP.PACK_AB R8, R99, R105 ;  /* 0x000000696308723e */ /* 0x000fe200000000ff */
[--C-:B------:R-:W-:Y:S01]  /*5c70*/  FFMA.FTZ R207, R66, c[0x0][0x2d0], -R122.reuse ;  /* 0x0000b40042cf7a23 */ /* 0x100fe2000001087a */
[----:B------:R-:W-:Y:S01]  /*5c80*/  FMNMX.FTZ R0, R142, R0, !PT ;  /* 0x000000008e007209 */ /* 0x000fe20007810000 */
[----:B------:R-:W-:-:S02]  /*5c90*/  FFMA.FTZ R206, R64, c[0x0][0x2d0], -R122 ;  /* 0x0000b40040ce7a23 */ /* 0x000fc4000001087a */
[----:B------:R-:W-:Y:S01]  /*5ca0*/  LDSM.16.MT88.4 R64, [R219+0x1900] ;  /* 0x00190000db40783b */ /* 0x000fe20000004200 */
[----:B------:R-:W-:Y:S01]  /*5cb0*/  FMNMX.FTZ R0, R143, R0, !PT ;  /* 0x000000008f007209 */ /* 0x000fe20007810000 */
[----:B------:R-:W-:Y:S01]  /*5cc0*/  MUFU.EX2 R106, R106 ;  /* 0x0000006a006a7308 */ /* 0x000fe20000000800 */
[----:B--2---:R-:W-:Y:S01]  /*5cd0*/  F2FP.PACK_AB R127, R104, R167 ;  /* 0x000000a7687f723e */ /* 0x004fe200000000ff */
[--C-:B------:R-:W-:Y:S01]  /*5ce0*/  FFMA.FTZ R240, R240, c[0x0][0x2d0], -R122.reuse ;  /* 0x0000b400f0f07a23 */ /* 0x100fe2000001087a */
[----:B------:R-:W-:Y:S01]  /*5cf0*/  FMNMX.FTZ R0, R156, R0, !PT ;  /* 0x000000009c007209 */ /* 0x000fe20007810000 */
[--C-:B------:R-:W-:Y:S02]  /*5d00*/  FFMA.FTZ R241, R241, c[0x0][0x2d0], -R122.reuse ;  /* 0x0000b400f1f17a23 */ /* 0x100fe4000001087a */
[--C-:B------:R-:W-:Y:S01]  /*5d10*/  FFMA.FTZ R242, R242, c[0x0][0x2d0], -R122.reuse ;  /* 0x0000b400f2f27a23 */ /* 0x100fe2000001087a */
[----:B------:R-:W-:Y:S01]  /*5d20*/  FMNMX.FTZ R0, R157, R0, !PT ;  /* 0x000000009d007209 */ /* 0x000fe20007810000 */
[C---:B------:R-:W-:Y:S01]  /*5d30*/  HMMA.16816.F32 R160, R124.reuse, R52, RZ ;  /* 0x000000347ca0723c */ /* 0x040fe200000018ff */
[----:B------:R-:W2:Y:S01]  /*5d40*/  MUFU.EX2 R117, R117 ;  /* 0x0000007500757308 */ /* 0x000ea20000000800 */
[----:B-1----:R-:W-:Y:S01]  /*5d50*/  F2FP.PACK_AB R10, R46, R98 ;  /* 0x000000622e0a723e */ /* 0x002fe200000000ff */
[--C-:B------:R-:W-:Y:S01]  /*5d60*/  FFMA.FTZ R243, R79, c[0x0][0x2d0], -R122.reuse ;  /* 0x0000b4004ff37a23 */ /* 0x100fe2000001087a */
[----:B------:R-:W-:Y:S01]  /*5d70*/  FMNMX.FTZ R0, R158, R0, !PT ;  /* 0x000000009e007209 */ /* 0x000fe20007810000 */
[----:B------:R-:W-:Y:S01]  /*5d80*/  FADD.FTZ R165, R166, R165 ;  /* 0x000000a5a6a57221 */ /* 0x000fe20000010000 */
[----:B---3--:R-:W-:Y:S01]  /*5d90*/  FMNMX.FTZ R44, R44, R5, !PT ;  /* 0x000000052c2c7209 */ /* 0x008fe20007810000 */
[----:B------:R-:W-:Y:S01]  /*5da0*/  FFMA.FTZ R5, R74, c[0x0][0x2d0], -R122 ;  /* 0x0000b4004a057a23 */ /* 0x000fe2000001087a */
[----:B------:R-:W-:Y:S01]  /*5db0*/  FMNMX.FTZ R0, R159, R0, !PT ;  /* 0x000000009f007209 */ /* 0x000fe20007810000 */
[----:B------:R-:W-:Y:S01]  /*5dc0*/  HMMA.16816.F32 R144, R124, R40, RZ ;  /* 0x000000287c90723c */ /* 0x000fe200000018ff */
[----:B------:R1:W3:Y:S01]  /*5dd0*/  MUFU.EX2 R119, R89 ;  /* 0x0000005900777308 */ /* 0x0002e20000000800 */
[----:B------:R-:W4:Y:S01]  /*5de0*/  SHFL.BFLY PT, R34, R44, 0x1, 0x1f ;  /* 0x0c201f002c227f89 */ /* 0x000f2200000e0000 */
[----:B------:R-:W-:Y:S01]  /*5df0*/  FMNMX.FTZ R0, R171, R0, !PT ;  /* 0x00000000ab007209 */ /* 0x000fe20007810000 */
[----:B------:R-:W-:-:S03]  /*5e00*/  FADD.FTZ R165, R167, R165 ;  /* 0x000000a5a7a57221 */ /* 0x000fc60000010000 */
[----:B------:R-:W-:Y:S01]  /*5e10*/  FMNMX.FTZ R0, R173, R0, !PT ;  /* 0x00000000ad007209 */ /* 0x000fe20007810000 */
[C---:B------:R-:W-:Y:S01]  /*5e20*/  HMMA.16816.F32 R132, R124.reuse, R28, RZ ;  /* 0x0000001c7c84723c */ /* 0x040fe200000018ff */
[----:B------:R-:W5:Y:S01]  /*5e30*/  MUFU.EX2 R116, R116 ;  /* 0x0000007400747308 */ /* 0x000f620000000800 */
[C---:B--2---:R-:W-:Y:S01]  /*5e40*/  F2FP.PACK_AB R9, R117.reuse, R106 ;  /* 0x0000006a7509723e */ /* 0x044fe200000000ff */
[----:B------:R-:W-:Y:S01]  /*5e50*/  FADD.FTZ R165, R104, R165 ;  /* 0x000000a568a57221 */ /* 0x000fe20000010000 */
[----:B------:R-:W2:Y:S03]  /*5e60*/  SHFL.BFLY PT, R4, R0, 0x2, 0x1f ;  /* 0x0c401f0000047f89 */ /* 0x000ea600000e0000 */
[----:B------:R-:W-:Y:S01]  /*5e70*/  FADD.FTZ R165, R106, R165 ;  /* 0x000000a56aa57221 */ /* 0x000fe20000010000 */
[----:B------:R-:W-:Y:S01]  /*5e80*/  HMMA.16816.F32 R128, R124, R24, RZ ;  /* 0x000000187c80723c */ /* 0x000fe200000018ff */
[----:B-1----:R-:W-:Y:S01]  /*5e90*/  LDSM.16.MT88.4 R88, [R220+0x1100] ;  /* 0x00110000dc58783b */ /* 0x002fe20000004200 */
[----:B------:R-:W-:Y:S01]  /*5ea0*/  MUFU.EX2 R118, R118 ;  /* 0x0000007600767308 */ /* 0x000fe20000000800 */
[----:B------:R-:W-:-:S04]  /*5eb0*/  FADD.FTZ R165, R117, R165 ;  /* 0x000000a575a57221 */ /* 0x000fc80000010000 */
[----:B---3--:R-:W-:Y:S01]  /*5ec0*/  FADD.FTZ R165, R119, R165 ;  /* 0x000000a577a57221 */ /* 0x008fe20000010000 */
[----:B------:R-:W-:Y:S01]  /*5ed0*/  HMMA.16816.F32 R148, R124, R54, RZ ;  /* 0x000000367c94723c */ /* 0x000fe200000018ff */
[----:B-----5:R-:W-:Y:S01]  /*5ee0*/  F2FP.PACK_AB R11, R116, R119 ;  /* 0x00000077740b723e */ /* 0x020fe200000000ff */
[----:B------:R-:W-:Y:S01]  /*5ef0*/  MUFU.EX2 R97, R97 ;  /* 0x0000006100617308 */ /* 0x000fe20000000800 */
[----:B----4-:R-:W-:Y:S01]  /*5f00*/  FMNMX.FTZ R44, R34, R44, !PT ;  /* 0x0000002c222c7209 */ /* 0x010fe20007810000 */
[----:B------:R-:W-:-:S04]  /*5f10*/  FADD.FTZ R165, R116, R165 ;  /* 0x000000a574a57221 */ /* 0x000fc80000010000 */
[----:B------:R-:W-:Y:S01]  /*5f20*/  HMMA.16816.F32 R100, R124, R42, RZ ;  /* 0x0000002a7c64723c */ /* 0x000fe200000018ff */
[----:B------:R-:W-:Y:S01]  /*5f30*/  FMUL.FTZ R198, R44, c[0x0][0x2d0] ;  /* 0x0000b4002cc67a20 */ /* 0x000fe20000410000 */
[----:B------:R-:W-:Y:S01]  /*5f40*/  MUFU.EX2 R45, R45 ;  /* 0x0000002d002d7308 */ /* 0x000fe20000000800 */
[----:B--2---:R-:W-:-:S05]  /*5f50*/  FMNMX.FTZ R0, R0, R4, !PT ;  /* 0x0000000400007209 */ /* 0x004fca0007810000 */
[C---:B------:R-:W-:Y:S01]  /*5f60*/  HMMA.16816.F32 R112, R124.reuse, R30, RZ ;  /* 0x0000001e7c70723c */ /* 0x040fe200000018ff */
[----:B------:R-:W1:Y:S01]  /*5f70*/  SHFL.BFLY PT, R4, R0, 0x1, 0x1f ;  /* 0x0c201f0000047f89 */ /* 0x000e6200000e0000 */
[----:B------:R-:W-:Y:S06]  /*5f80*/  MUFU.EX2 R7, R7 ;  /* 0x0000000700077308 */ /* 0x000fec0000000800 */
[----:B------:R-:W-:Y:S02]  /*5f90*/  HMMA.16816.F32 R124, R124, R26, RZ ;  /* 0x0000001a7c7c723c */ /* 0x000fe400000018ff */
[----:B------:R-:W2:Y:S06]  /*5fa0*/  MUFU.EX2 R96, R96 ;  /* 0x0000006000607308 */ /* 0x000eac0000000800 */
[C---:B------:R-:W-:Y:S02]  /*5fb0*/  HMMA.16816.F32 R160, R8.reuse, R60, R160 ;  /* 0x0000003c08a0723c */ /* 0x040fe400000018a0 */
[----:B------:R-:W3:Y:S06]  /*5fc0*/  MUFU.EX2 R47, R47 ;  /* 0x0000002f002f7308 */ /* 0x000eec0000000800 */
[----:B------:R-:W-:Y:S01]  /*5fd0*/  HMMA.16816.F32 R144, R8, R20, R144 ;  /* 0x000000140890723c */ /* 0x000fe20000001890 */
[----:B-1----:R-:W-:Y:S01]  /*5fe0*/  FMNMX.FTZ R0, R0, R4, !PT ;  /* 0x0000000400007209 */ /* 0x002fe20007810000 */
[----:B------:R-:W-:Y:S01]  /*5ff0*/  FFMA.FTZ R4, R71, c[0x0][0x2d0], -R122 ;  /* 0x0000b40047047a23 */ /* 0x000fe2000001087a */
[----:B------:R-:W-:Y:S01]  /*6000*/  MUFU.EX2 R5, R5 ;  /* 0x0000000500057308 */ /* 0x000fe20000000800 */
[----:B------:R-:W-:Y:S01]  /*6010*/  LDSM.16.MT88.4 R68, [R220+0x1900] ;  /* 0x00190000dc44783b */ /* 0x000fe20000004200 */
[C---:B------:R-:W-:Y:S01]  /*6020*/  FSETP.NEU.FTZ.AND P0, PT, R0.reuse, -INF , PT ;  /* 0xff8000000000780b */ /* 0x040fe20003f1d000 */
[----:B------:R-:W-:-:S02]  /*6030*/  FMUL.FTZ R196, R0, c[0x0][0x2d0] ;  /* 0x0000b40000c47a20 */ /* 0x000fc40000410000 */
[C---:B------:R-:W-:Y:S01]  /*6040*/  HMMA.16816.F32 R132, R8.reuse, R16, R132 ;  /* 0x000000100884723c */ /* 0x040fe20000001884 */
[----:B--2---:R-:W-:Y:S02]  /*6050*/  FADD.FTZ R165, R96, R165 ;  /* 0x000000a560a57221 */ /* 0x004fe40000010000 */
[----:B------:R-:W-:Y:S01]  /*6060*/  FSEL R196, R196, RZ, P0 ;  /* 0x000000ffc4c47208 */ /* 0x000fe20000000000 */
[----:B------:R-:W1:Y:S01]  /*6070*/  MUFU.EX2 R4, R4 ;  /* 0x0000000400047308 */ /* 0x000e620000000800 */
[----:B------:R-:W-:Y:S01]  /*6080*/  FSETP.NEU.FTZ.AND P0, PT, R44, -INF , PT ;  /* 0xff8000002c00780b */ /* 0x000fe20003f1d000 */
[----:B---3--:R-:W-:Y:S02]  /*6090*/  FADD.FTZ R165, R47, R165 ;  /* 0x000000a52fa57221 */ /* 0x008fe40000010000 */
[----:B------:R-:W-:Y:S01]  /*60a0*/  HMMA.16816.F32 R128, R8, R12, R128 ;  /* 0x0000000c0880723c */ /* 0x000fe20000001880 */
[----:B------:R-:W-:Y:S01]  /*60b0*/  FSEL R198, R198, RZ, P0 ;  /* 0x000000ffc6c67208 */ /* 0x000fe20000000000 */
[--C-:B------:R-:W-:Y:S01]  /*60c0*/  FFMA.FTZ R168, R59, c[0x0][0x2d0], -R196.reuse ;  /* 0x0000b4003ba87a23 */ /* 0x100fe200000108c4 */
[----:B------:R-:W-:Y:S01]  /*60d0*/  PLOP3.LUT P0, PT, PT, PT, UP1, 0x40, 0x0 ;  /* 0x000000000000781c */ /* 0x000fe20003f0e818 */
[--C-:B------:R-:W-:Y:S01]  /*60e0*/  FFMA.FTZ R170, R58, c[0x0][0x2d0], -R196.reuse ;  /* 0x0000b4003aaa7a23 */ /* 0x100fe200000108c4 */
[----:B------:R-:W-:Y:S01]  /*60f0*/  MUFU.EX2 R195, R195 ;  /* 0x000000c300c37308 */ /* 0x000fe20000000800 */
[----:B------:R-:W-:-:S02]  /*6100*/  FFMA.FTZ R169, R56, c[0x0][0x2d0], -R196 ;  /* 0x0000b40038a97a23 */ /* 0x000fc400000108c4 */
[C---:B------:R-:W-:Y:S01]  /*6110*/  HMMA.16816.F32 R148, R8.reuse, R62, R148 ;  /* 0x0000003e0894723c */ /* 0x040fe20000001894 */
[----:B------:R-:W-:Y:S02]  /*6120*/  FFMA.FTZ R172, R50, c[0x0][0x2d0], -R196 ;  /* 0x0000b40032ac7a23 */ /* 0x000fe400000108c4 */
[--C-:B------:R-:W-:Y:S02]  /*6130*/  FFMA.FTZ R181, R181, c[0x0][0x2d0], -R198.reuse ;  /* 0x0000b400b5b57a23 */ /* 0x100fe400000108c6 */
[--C-:B------:R-:W-:Y:S01]  /*6140*/  FFMA.FTZ R184, R75, c[0x0][0x2d0], -R198.reuse ;  /* 0x0000b4004bb87a23 */ /* 0x100fe200000108c6 */
[----:B------:R-:W-:Y:S01]  /*6150*/  MUFU.EX2 R168, R168 ;  /* 0x000000a800a87308 */ /* 0x000fe20000000800 */
[--C-:B------:R-:W-:Y:S01]  /*6160*/  FFMA.FTZ R183, R57, c[0x0][0x2d0], -R198.reuse ;  /* 0x0000b40039b77a23 */ /* 0x100fe200000108c6 */
[----:B------:R-:W-:Y:S01]  /*6170*/  HMMA.16816.F32 R100, R8, R22, R100 ;  /* 0x000000160864723c */ /* 0x000fe20000001864 */
[----:B------:R-:W-:Y:S01]  /*6180*/  FFMA.FTZ R185, R51, c[0x0][0x2d0], -R198 ;  /* 0x0000b40033b97a23 */ /* 0x000fe200000108c6 */
[----:B------:R-:W2:Y:S01]  /*6190*/  LDSM.16.MT88.4 R72, [R225+0x1900] ;  /* 0x00190000e148783b */ /* 0x000ea20000004200 */
[----:B------:R-:W-:-:S02]  /*61a0*/  FFMA.FTZ R186, R49, c[0x0][0x2d0], -R196 ;  /* 0x0000b40031ba7a23 */ /* 0x000fc400000108c4 */
[--C-:B------:R-:W-:Y:S01]  /*61b0*/  FFMA.FTZ R189, R39, c[0x0][0x2d0], -R196.reuse ;  /* 0x0000b40027bd7a23 */ /* 0x100fe200000108c4 */
[----:B------:R-:W3:Y:S01]  /*61c0*/  MUFU.EX2 R170, R170 ;  /* 0x000000aa00aa7308 */ /* 0x000ee20000000800 */
[--C-:B------:R-:W-:Y:S01]  /*61d0*/  FFMA.FTZ R187, R37, c[0x0][0x2d0], -R196.reuse ;  /* 0x0000b40025bb7a23 */ /* 0x100fe200000108c4 */
[C---:B------:R-:W-:Y:S01]  /*61e0*/  HMMA.16816.F32 R112, R8.reuse, R18, R112 ;  /* 0x000000120870723c */ /* 0x040fe20000001870 */
[----:B------:R-:W-:Y:S02]  /*61f0*/  FFMA.FTZ R188, R36, c[0x0][0x2d0], -R196 ;  /* 0x0000b40024bc7a23 */ /* 0x000fe400000108c4 */
[--C-:B------:R-:W-:Y:S02]  /*6200*/  FFMA.FTZ R191, R48, c[0x0][0x2d0], -R198.reuse ;  /* 0x0000b40030bf7a23 */ /* 0x100fe400000108c6 */
[--C-:B------:R-:W-:Y:S01]  /*6210*/  FFMA.FTZ R193, R38, c[0x0][0x2d0], -R198.reuse ;  /* 0x0000b40026c17a23 */ /* 0x100fe200000108c6 */
[----:B------:R-:W-:Y:S01]  /*6220*/  MUFU.EX2 R169, R169 ;  /* 0x000000a900a97308 */ /* 0x000fe20000000800 */
[--C-:B------:R-:W-:Y:S01]  /*6230*/  FFMA.FTZ R190, R33, c[0x0][0x2d0], -R198.reuse ;  /* 0x0000b40021be7a23 */ /* 0x100fe200000108c6 */
[----:B------:R-:W-:Y:S01]  /*6240*/  HMMA.16816.F32 R124, R8, R14, R124 ;  /* 0x0000000e087c723c */ /* 0x000fe2000000187c */
[----:B------:R-:W-:-:S02]  /*6250*/  FFMA.FTZ R192, R32, c[0x0][0x2d0], -R198 ;  /* 0x0000b40020c07a23 */ /* 0x000fc400000108c6 */
[--C-:B------:R-:W-:Y:S02]  /*6260*/  FFMA.FTZ R249, R246, c[0x0][0x2d0], -R196.reuse ;  /* 0x0000b400f6f97a23 */ /* 0x100fe400000108c4 */
[--C-:B------:R-:W-:Y:S01]  /*6270*/  FFMA.FTZ R244, R244, c[0x0][0x2d0], -R196.reuse ;  /* 0x0000b400f4f47a23 */ /* 0x100fe200000108c4 */
[----:B------:R-:W4:Y:S01]  /*6280*/  MUFU.EX2 R172, R172 ;  /* 0x000000ac00ac7308 */ /* 0x000f220000000800 */
[----:B------:R-:W-:Y:S01]  /*6290*/  F2FP.PACK_AB R8, R97, R118 ;  /* 0x000000766108723e */ /* 0x000fe200000000ff */
[--C-:B------:R-:W-:Y:S01]  /*62a0*/  FFMA.FTZ R245, R245, c[0x0][0x2d0], -R196.reuse ;  /* 0x0000b400f5f57a23 */ /* 0x100fe200000108c4 */
[----:B------:R-:W-:Y:S01]  /*62b0*/  F2FP.PACK_AB R9, R47, R96 ;  /* 0x000000602f09723e */ /* 0x000fe200000000ff */
[----:B------:R-:W-:Y:S01]  /*62c0*/  FFMA.FTZ R248, R76, c[0x0][0x2d0], -R196 ;  /* 0x0000b4004cf87a23 */ /* 0x000fe200000108c4 */
[----:B------:R-:W-:Y:S01]  /*62d0*/  F2FP.PACK_AB R10, R7, R45 ;  /* 0x0000002d070a723e */ /* 0x000fe200000000ff */
[--C-:B------:R-:W-:Y:S01]  /*62e0*/  FFMA.FTZ R247, R247, c[0x0][0x2d0], -R198.reuse ;  /* 0x0000b400f7f77a23 */ /* 0x100fe200000108c6 */
[----:B-1----:R-:W-:Y:S01]  /*62f0*/  F2FP.PACK_AB R11, R4, R5 ;  /* 0x00000005040b723e */ /* 0x002fe200000000ff */
[----:B------:R-:W-:Y:S01]  /*6300*/  MUFU.EX2 R181, R181 ;  /* 0x000000b500b57308 */ /* 0x000fe20000000800 */
[----:B------:R-:W-:-:S02]  /*6310*/  FFMA.FTZ R246, R78, c[0x0][0x2d0], -R198 ;  /* 0x0000b4004ef67a23 */ /* 0x000fc400000108c6 */
[--C-:B------:R-:W-:Y:S02]  /*6320*/  FFMA.FTZ R250, R155, c[0x0][0x2d0], -R198.reuse ;  /* 0x0000b4009bfa7a23 */ /* 0x100fe400000108c6 */
[----:B------:R-:W-:Y:S01]  /*6330*/  FFMA.FTZ R251, R154, c[0x0][0x2d0], -R198 ;  /* 0x0000b4009afb7a23 */ /* 0x000fe200000108c6 */
[C---:B------:R-:W-:Y:S01]  /*6340*/  HMMA.16816.F32 R160, R8.reuse, R92, R160 ;  /* 0x0000005c08a0723c */ /* 0x040fe200000018a0 */
[----:B------:R-:W-:Y:S01]  /*6350*/  FFMA.FTZ R120, R120, c[0x0][0x2d0], -R196 ;  /* 0x0000b40078787a23 */ /* 0x000fe200000108c4 */
[----:B------:R-:W1:Y:S01]  /*6360*/  MUFU.EX2 R184, R184 ;  /* 0x000000b800b87308 */ /* 0x000e620000000800 */
[----:B------:R-:W-:Y:S02]  /*6370*/  FADD.FTZ R165, R5, R165 ;  /* 0x000000a505a57221 */ /* 0x000fe40000010000 */
[----:B------:R-:W-:Y:S02]  /*6380*/  FFMA.FTZ R175, R175, c[0x0][0x2d0], -R198 ;  /* 0x0000b400afaf7a23 */ /* 0x000fe400000108c6 */
[----:B------:R-:W-:Y:S01]  /*6390*/  FADD.FTZ R165, R4, R165 ;  /* 0x000000a504a57221 */ /* 0x000fe20000010000 */
[C---:B------:R-:W-:Y:S02]  /*63a0*/  HMMA.16816.F32 R144, R8.reuse, R88, R144 ;  /* 0x000000580890723c */ /* 0x040fe40000001890 */
[----:B------:R-:W-:Y:S06]  /*63b0*/  MUFU.EX2 R183, R183 ;  /* 0x000000b700b77308 */ /* 0x000fec0000000800 */
[C---:B------:R-:W-:Y:S02]  /*63c0*/  HMMA.16816.F32 R132, R8.reuse, R84, R132 ;  /* 0x000000540884723c */ /* 0x040fe40000001884 */
[----:B------:R-:W5:Y:S06]  /*63d0*/  MUFU.EX2 R185, R185 ;  /* 0x000000b900b97308 */ /* 0x000f6c0000000800 */
[C---:B------:R-:W-:Y:S02]  /*63e0*/  HMMA.16816.F32 R128, R8.reuse, R80, R128 ;  /* 0x000000500880723c */ /* 0x040fe40000001880 */
[----:B------:R-:W1:Y:S06]  /*63f0*/  MUFU.EX2 R186, R186 ;  /* 0x000000ba00ba7308 */ /* 0x000e6c0000000800 */
[C---:B------:R-:W-:Y:S02]  /*6400*/  HMMA.16816.F32 R148, R8.reuse, R94, R148 ;  /* 0x0000005e0894723c */ /* 0x040fe40000001894 */
[----:B------:R-:W-:Y:S06]  /*6410*/  MUFU.EX2 R189, R189 ;  /* 0x000000bd00bd7308 */ /* 0x000fec0000000800 */
[C---:B------:R-:W-:Y:S02]  /*6420*/  HMMA.16816.F32 R100, R8.reuse, R90, R100 ;  /* 0x0000005a0864723c */ /* 0x040fe40000001864 */
[----:B------:R-:W-:Y:S06]  /*6430*/  MUFU.EX2 R187, R187 ;  /* 0x000000bb00bb7308 */ /* 0x000fec0000000800 */
[C---:B------:R-:W-:Y:S02]  /*6440*/  HMMA.16816.F32 R112, R8.reuse, R86, R112 ;  /* 0x000000560870723c */ /* 0x040fe40000001870 */
[----:B------:R-:W-:Y:S06]  /*6450*/  MUFU.EX2 R188, R188 ;  /* 0x000000bc00bc7308 */ /* 0x000fec0000000800 */
[----:B------:R-:W-:Y:S02]  /*6460*/  HMMA.16816.F32 R124, R8, R82, R124 ;  /* 0x00000052087c723c */ /* 0x000fe4000000187c */
[----:B------:R-:W2:Y:S05]  /*6470*/  MUFU.EX2 R191, R191 ;  /* 0x000000bf00bf7308 */ /* 0x000eaa0000000800 */
[----:B---3--:R-:W-:Y:S01]  /*6480*/  F2FP.PACK_AB R8, R170, R168 ;  /* 0x000000a8aa08723e */ /* 0x008fe200000000ff */
[----:B------:R-:W-:Y:S01]  /*6490*/  FADD.FTZ R168, R168, R170 ;  /* 0x000000aaa8a87221 */ /* 0x000fe20000010000 */
[----:B----4-:R-:W-:Y:S01]  /*64a0*/  F2FP.PACK_AB R10, R172, R169 ;  /* 0x000000a9ac0a723e */ /* 0x010fe200000000ff */
[----:B------:R-:W3:Y:S01]  /*64b0*/  MUFU.EX2 R193, R193 ;  /* 0x000000c100c17308 */ /* 0x000ee20000000800 */
[----:B-1----:R-:W-:Y:S01]  /*64c0*/  F2FP.PACK_AB R9, R184, R181 ;  /* 0x000000b5b809723e */ /* 0x002fe200000000ff */
[----:B------:R-:W-:Y:S01]  /*64d0*/  FADD.FTZ R181, R181, R184 ;  /* 0x000000b8b5b57221 */ /* 0x000fe20000010000 */
[----:B-----5:R-:W-:Y:S01]  /*64e0*/  F2FP.PACK_AB R11, R185, R183 ;  /* 0x000000b7b90b723e */ /* 0x020fe200000000ff */
[----:B------:R-:W-:-:S02]  /*64f0*/  FADD.FTZ R168, R169, R168 ;  /* 0x000000a8a9a87221 */ /* 0x000fc40000010000 */
[----:B------:R-:W-:Y:S02]  /*6500*/  FADD.FTZ R181, R183, R181 ;  /* 0x000000b5b7b57221 */ /* 0x000fe40000010000 */
[----:B------:R-:W1:Y:S01]  /*6510*/  MUFU.EX2 R190, R190 ;  /* 0x000000be00be7308 */ /* 0x000e620000000800 */
[----:B------:R-:W-:Y:S01]  /*6520*/  FADD.FTZ R168, R172, R168 ;  /* 0x000000a8aca87221 */ /* 0x000fe20000010000 */
[C---:B------:R-:W-:Y:S01]  /*6530*/  HMMA.16816.F32 R56, R8.reuse, R52, RZ ;  /* 0x000000340838723c */ /* 0x040fe200000018ff */
[----:B------:R-:W-:Y:S02]  /*6540*/  FADD.FTZ R181, R185, R181 ;  /* 0x000000b5b9b57221 */ /* 0x000fe40000010000 */
[----:B------:R-:W-:Y:S02]  /*6550*/  FADD.FTZ R168, R186, R168 ;  /* 0x000000a8baa87221 */ /* 0x000fe40000010000 */
[----:B--2---:R-:W-:Y:S01]  /*6560*/  FADD.FTZ R181, R191, R181 ;  /* 0x000000b5bfb57221 */ /* 0x004fe20000010000 */
[----:B------:R-:W2:Y:S01]  /*6570*/  MUFU.EX2 R192, R192 ;  /* 0x000000c000c07308 */ /* 0x000ea20000000800 */
[----:B------:R-:W-:Y:S01]  /*6580*/  FADD.FTZ R168, R189, R168 ;  /* 0x000000a8bda87221 */ /* 0x000fe20000010000 */
[----:B------:R-:W-:Y:S01]  /*6590*/  HMMA.16816.F32 R52, R8, R54, RZ ;  /* 0x000000360834723c */ /* 0x000fe200000018ff */
[----:B---3--:R-:W-:-:S02]  /*65a0*/  FADD.FTZ R181, R193, R181 ;  /* 0x000000b5c1b57221 */ /* 0x008fc40000010000 */
[----:B------:R-:W-:-:S03]  /*65b0*/  FADD.FTZ R168, R187, R168 ;  /* 0x000000a8bba87221 */ /* 0x000fc60000010000 */
[----:B------:R-:W-:Y:S01]  /*65c0*/  MUFU.EX2 R194, R194 ;  /* 0x000000c200c27308 */ /* 0x000fe20000000800 */
[----:B-1----:R-:W-:Y:S01]  /*65d0*/  FADD.FTZ R181, R190, R181 ;  /* 0x000000b5beb57221 */ /* 0x002fe20000010000 */
[----:B------:R-:W-:Y:S01]  /*65e0*/  HMMA.16816.F32 R36, R8, R28, RZ ;  /* 0x0000001c0824723c */ /* 0x000fe200000018ff */
[----:B------:R-:W-:-:S05]  /*65f0*/  FADD.FTZ R168, R188, R168 ;  /* 0x000000a8bca87221 */ /* 0x000fca0000010000 */
[----:B------:R-:W-:Y:S01]  /*6600*/  MUFU.EX2 R197, R197 ;  /* 0x000000c500c57308 */ /* 0x000fe20000000800 */
[----:B--2---:R-:W-:Y:S01]  /*6610*/  FADD.FTZ R181, R192, R181 ;  /* 0x000000b5c0b57221 */ /* 0x004fe20000010000 */
[C---:B------:R-:W-:Y:S06]  /*6620*/  HMMA.16816.F32 R32, R8.reuse, R30, RZ ;  /* 0x0000001e0820723c */ /* 0x040fec00000018ff */
[----:B------:R-:W-:Y:S02]  /*6630*/  MUFU.EX2 R199, R199 ;  /* 0x000000c700c77308 */ /* 0x000fe40000000800 */
[C---:B------:R-:W-:Y:S06]  /*6640*/  HMMA.16816.F32 R48, R8.reuse, R40, RZ ;  /* 0x000000280830723c */ /* 0x040fec00000018ff */
[----:B------:R-:W1:Y:S02]  /*6650*/  MUFU.EX2 R201, R201 ;  /* 0x000000c900c97308 */ /* 0x000e640000000800 */
[C---:B------:R-:W-:Y:S06]  /*6660*/  HMMA.16816.F32 R28, R8.reuse, R24, RZ ;  /* 0x00000018081c723c */ /* 0x040fec00000018ff */
[----:B------:R-:W2:Y:S02]  /*6670*/  MUFU.EX2 R204, R204 ;  /* 0x000000cc00cc7308 */ /* 0x000ea40000000800 */
[C---:B------:R-:W-:Y:S06]  /*6680*/  HMMA.16816.F32 R40, R8.reuse, R42, RZ ;  /* 0x0000002a0828723c */ /* 0x040fec00000018ff */
[----:B------:R-:W3:Y:S01]  /*6690*/  MUFU.EX2 R207, R207 ;  /* 0x000000cf00cf7308 */ /* 0x000ee20000000800 */
[----:B-1----:R-:W-:Y:S01]  /*66a0*/  FADD.FTZ R165, R201, R165 ;  /* 0x000000a5c9a57221 */ /* 0x002fe20000010000 */
[----:B------:R-:W-:Y:S06]  /*66b0*/  HMMA.16816.F32 R24, R8, R26, RZ ;  /* 0x0000001a0818723c */ /* 0x000fec00000018ff */
[----:B------:R-:W1:Y:S01]  /*66c0*/  MUFU.EX2 R206, R206 ;  /* 0x000000ce00ce7308 */ /* 0x000e620000000800 */
[----:B------:R-:W-:Y:S01]  /*66d0*/  F2FP.PACK_AB R8, R189, R186 ;  /* 0x000000babd08723e */ /* 0x000fe200000000ff */
[----:B--2---:R-:W-:Y:S01]  /*66e0*/  FADD.FTZ R165, R204, R165 ;  /* 0x000000a5cca57221 */ /* 0x004fe20000010000 */
[----:B------:R-:W-:-:S02]  /*66f0*/  F2FP.PACK_AB R10, R188, R187 ;  /* 0x000000bbbc0a723e */ /* 0x000fc400000000ff */
[----:B------:R-:W-:Y:S02]  /*6700*/  F2FP.PACK_AB R9, R193, R191 ;  /* 0x000000bfc109723e */ /* 0x000fe400000000ff */
[----:B------:R-:W-:Y:S01]  /*6710*/  F2FP.PACK_AB R11, R192, R190 ;  /* 0x000000bec00b723e */ /* 0x000fe200000000ff */
[----:B------:R-:W-:Y:S01]  /*6720*/  MUFU.EX2 R200, R200 ;  /* 0x000000c800c87308 */ /* 0x000fe20000000800 */
[----:B---3--:R-:W-:-:S05]  /*6730*/  FADD.FTZ R165, R207, R165 ;  /* 0x000000a5cfa57221 */ /* 0x008fca0000010000 */
[----:B------:R-:W-:Y:S02]  /*6740*/  HMMA.16816.F32 R56, R8, R60, R56 ;  /* 0x0000003c0838723c */ /* 0x000fe40000001838 */
[----:B------:R-:W2:Y:S01]  /*6750*/  MUFU.EX2 R208, R208 ;  /* 0x000000d000d07308 */ /* 0x000ea20000000800 */
[----:B-1----:R-:W-:-:S05]  /*6760*/  FADD.FTZ R165, R206, R165 ;  /* 0x000000a5cea57221 */ /* 0x002fca0000010000 */
[C---:B------:R-:W-:Y:S01]  /*6770*/  HMMA.16816.F32 R52, R8.reuse, R62, R52 ;  /* 0x0000003e0834723c */ /* 0x040fe20000001834 */
[----:B------:R-:W1:Y:S01]  /*6780*/  LDSM.16.MT88.4 R60, [R218+0x1900] ;  /* 0x00190000da3c783b */ /* 0x000e620000004200 */
[----:B------:R-:W-:Y:S06]  /*6790*/  MUFU.EX2 R210, R210 ;  /* 0x000000d200d27308 */ /* 0x000fec0000000800 */
[----:B------:R-:W-:Y:S02]  /*67a0*/  HMMA.16816.F32 R48, R8, R20, R48 ;  /* 0x000000140830723c */ /* 0x000fe40000001830 */
[----:B------:R-:W3:Y:S01]  /*67b0*/  MUFU.EX2 R211, R211 ;  /* 0x000000d300d37308 */ /* 0x000ee20000000800 */
[----:B--2---:R-:W-:-:S05]  /*67c0*/  F2FP.PACK_AB R76, R208, R200 ;  /* 0x000000c8d04c723e */ /* 0x004fca00000000ff */
[C---:B------:R-:W-:Y:S02]  /*67d0*/  HMMA.16816.F32 R36, R8.reuse, R16, R36 ;  /* 0x000000100824723c */ /* 0x040fe40000001824 */
[----:B------:R-:W2:Y:S06]  /*67e0*/  MUFU.EX2 R240, R240 ;  /* 0x000000f000f07308 */ /* 0x000eac0000000800 */
[----:B------:R-:W-:Y:S02]  /*67f0*/  HMMA.16816.F32 R28, R8, R12, R28 ;  /* 0x0000000c081c723c */ /* 0x000fe4000000181c */
[----:B------:R-:W4:Y:S01]  /*6800*/  MUFU.EX2 R241, R241 ;  /* 0x000000f100f17308 */ /* 0x000f220000000800 */
[----:B---3--:R-:W-:-:S05]  /*6810*/  F2FP.PACK_AB R78, R211, R210 ;  /* 0x000000d2d34e723e */ /* 0x008fca00000000ff */
[----:B------:R-:W-:Y:S01]  /*6820*/  HMMA.16816.F32 R40, R8, R22, R40 ;  /* 0x000000160828723c */ /* 0x000fe20000001828 */
[----:B------:R-:W3:Y:S01]  /*6830*/  LDSM.16.MT88.4 R20, [R225+0x2100] ;  /* 0x00210000e114783b */ /* 0x000ee20000004200 */
[----:B------:R-:W5:Y:S01]  /*6840*/  MUFU.EX2 R242, R242 ;  /* 0x000000f200f27308 */ /* 0x000f620000000800 */
[----:B--2---:R-:W-:-:S05]  /*6850*/  FADD.FTZ R165, R240, R165 ;  /* 0x000000a5f0a57221 */ /* 0x004fca0000010000 */
[----:B------:R-:W-:Y:S01]  /*6860*/  HMMA.16816.F32 R32, R8, R18, R32 ;  /* 0x000000120820723c */ /* 0x000fe20000001820 */
[----:B------:R-:W2:Y:S01]  /*6870*/  LDSM.16.MT88.4 R16, [R220+0x2100] ;  /* 0x00210000dc10783b */ /* 0x000ea20000004200 */
[----:B------:R-:W1:Y:S01]  /*6880*/  MUFU.EX2 R243, R243 ;  /* 0x000000f300f37308 */ /* 0x000e620000000800 */
[C---:B----4-:R-:W-:Y:S01]  /*6890*/  F2FP.PACK_AB R77, R241.reuse, R240 ;  /* 0x000000f0f14d723e */ /* 0x050fe200000000ff */
[----:B------:R-:W-:-:S04]  /*68a0*/  FADD.FTZ R165, R241, R165 ;  /* 0x000000a5f1a57221 */ /* 0x000fc80000010000 */
[----:B------:R-:W-:Y:S01]  /*68b0*/  HMMA.16816.F32 R24, R8, R14, R24 ;  /* 0x0000000e0818723c */ /* 0x000fe20000001818 */
[----:B------:R-:W4:Y:S01]  /*68c0*/  LDSM.16.MT88.4 R12, [R219+0x2100] ;  /* 0x00210000db0c783b */ /* 0x000f220000004200 */
[----:B------:R-:W1:Y:S01]  /*68d0*/  MUFU.EX2 R244, R244 ;  /* 0x000000f400f47308 */ /* 0x000e620000000800 */
[----:B-----5:R-:W-:-:S04]  /*68e0*/  FADD.FTZ R165, R242, R165 ;  /* 0x000000a5f2a57221 */ /* 0x020fc80000010000 */
[----:B------:R-:W-:Y:S02]  /*68f0*/  F2FP.PACK_AB R8, R194, R195 ;  /* 0x000000c3c208723e */ /* 0x000fe400000000ff */
[----:B------:R-:W-:Y:S01]  /*6900*/  F2FP.PACK_AB R9, R204, R201 ;  /* 0x000000c9cc09723e */ /* 0x000fe200000000ff */
[----:B------:R-:W5:Y:S01]  /*6910*/  MUFU.EX2 R245, R245 ;  /* 0x000000f500f57308 */ /* 0x000f620000000800 */
[----:B------:R-:W-:Y:S01]  /*6920*/  F2FP.PACK_AB R10, R199, R197 ;  /* 0x000000c5c70a723e */ /* 0x000fe200000000ff */
[C---:B-1----:R-:W-:Y:S01]  /*6930*/  FADD.FTZ R165, R243.reuse, R165 ;  /* 0x000000a5f3a57221 */ /* 0x042fe20000010000 */
[----:B------:R-:W-:Y:S02]  /*6940*/  F2FP.PACK_AB R11, R206, R207 ;  /* 0x000000cfce0b723e */ /* 0x000fe400000000ff */
[----:B------:R-:W-:-:S03]  /*6950*/  F2FP.PACK_AB R79, R243, R242 ;  /* 0x000000f2f34f723e */ /* 0x000fc600000000ff */
[----:B------:R-:W1:Y:S01]  /*6960*/  MUFU.EX2 R249, R249 ;  /* 0x000000f900f97308 */ /* 0x000e620000000800 */
[----:B------:R-:W-:Y:S01]  /*6970*/  FADD.FTZ R168, R244, R168 ;  /* 0x000000a8f4a87221 */ /* 0x000fe20000010000 */
[C---:B------:R-:W-:Y:S06]  /*6980*/  HMMA.16816.F32 R160, R8.reuse, R72, R160 ;  /* 0x0000004808a0723c */ /* 0x040fec00000018a0 */
[----:B------:R-:W2:Y:S01]  /*6990*/  MUFU.EX2 R248, R248 ;  /* 0x000000f800f87308 */ /* 0x000ea20000000800 */
[----:B-----5:R-:W-:Y:S01]  /*69a0*/  FADD.FTZ R168, R245, R168 ;  /* 0x000000a8f5a87221 */ /* 0x020fe20000010000 */
[C---:B------:R-:W-:Y:S06]  /*69b0*/  HMMA.16816.F32 R148, R8.reuse, R74, R148 ;  /* 0x0000004a0894723c */ /* 0x040fec0000001894 */
[----:B------:R-:W5:Y:S01]  /*69c0*/  MUFU.EX2 R247, R247 ;  /* 0x000000f700f77308 */ /* 0x000f620000000800 */
[----:B-1----:R-:W-:Y:S01]  /*69d0*/  FADD.FTZ R168, R249, R168 ;  /* 0x000000a8f9a87221 */ /* 0x002fe20000010000 */
[C---:B------:R-:W-:Y:S06]  /*69e0*/  HMMA.16816.F32 R144, R8.reuse, R68, R144 ;  /* 0x000000440890723c */ /* 0x040fec0000001890 */
[----:B------:R-:W1:Y:S01]  /*69f0*/  MUFU.EX2 R246, R246 ;  /* 0x000000f600f67308 */ /* 0x000e620000000800 */
[----:B--2---:R-:W-:Y:S01]  /*6a00*/  FADD.FTZ R168, R248, R168 ;  /* 0x000000a8f8a87221 */ /* 0x004fe20000010000 */
[C---:B------:R-:W-:Y:S06]  /*6a10*/  HMMA.16816.F32 R100, R8.reuse, R70, R100 ;  /* 0x000000460864723c */ /* 0x040fec0000001864 */
[----:B------:R-:W2:Y:S01]  /*6a20*/  MUFU.EX2 R250, R250 ;  /* 0x000000fa00fa7308 */ /* 0x000ea20000000800 */
[----:B-----5:R-:W-:Y:S01]  /*6a30*/  FADD.FTZ R181, R247, R181 ;  /* 0x000000b5f7b57221 */ /* 0x020fe20000010000 */
[C---:B------:R-:W-:Y:S06]  /*6a40*/  HMMA.16816.F32 R132, R8.reuse, R64, R132 ;  /* 0x000000400884723c */ /* 0x040fec0000001884 */
[----:B------:R-:W5:Y:S01]  /*6a50*/  MUFU.EX2 R251, R251 ;  /* 0x000000fb00fb7308 */ /* 0x000f620000000800 */
[----:B-1----:R-:W-:Y:S01]  /*6a60*/  FADD.FTZ R181, R246, R181 ;  /* 0x000000b5f6b57221 */ /* 0x002fe20000010000 */
[----:B------:R-:W-:Y:S03]  /*6a70*/  HMMA.16816.F32 R112, R8, R66, R112 ;  /* 0x000000420870723c */ /* 0x000fe60000001870 */
[----:B--2---:R-:W-:-:S05]  /*6a80*/  FADD.FTZ R181, R250, R181 ;  /* 0x000000b5fab57221 */ /* 0x004fca0000010000 */
[----:B------:R-:W-:Y:S01]  /*6a90*/  HMMA.16816.F32 R128, R8, R60, R128 ;  /* 0x0000003c0880723c */ /* 0x000fe20000001880 */
[----:B-----5:R-:W-:-:S07]  /*6aa0*/  FADD.FTZ R181, R251, R181 ;  /* 0x000000b5fbb57221 */ /* 0x020fce0000010000 */
[----:B------:R-:W-:Y:S01]  /*6ab0*/  HMMA.16816.F32 R124, R8, R62, R124 ;  /* 0x0000003e087c723c */ /* 0x000fe2000000187c */
[----:B------:R-:W1:Y:S07]  /*6ac0*/  LDSM.16.MT88.4 R8, [R218+0x2100] ;  /* 0x00210000da08783b */ /* 0x000e6e0000004200 */
[C---:B---3--:R-:W-:Y:S08]  /*6ad0*/  HMMA.16816.F32 R160, R76.reuse, R20, R160 ;  /* 0x000000144ca0723c */ /* 0x048ff000000018a0 */
[C---:B------:R-:W-:Y:S08]  /*6ae0*/  HMMA.16816.F32 R148, R76.reuse, R22, R148 ;  /* 0x000000164c94723c */ /* 0x040ff00000001894 */
[C---:B------:R-:W-:Y:S08]  /*6af0*/  HMMA.16816.F32 R144, R76.reuse, R16, R144 ;  /* 0x000000104c90723c */ /* 0x040ff00000001890 */
[C---:B------:R-:W-:Y:S08]  /*6b00*/  HMMA.16816.F32 R100, R76.reuse, R18, R100 ;  /* 0x000000124c64723c */ /* 0x040ff00000001864 */
[C---:B----4-:R-:W-:Y:S08]  /*6b10*/  HMMA.16816.F32 R132, R76.reuse, R12, R132 ;  /* 0x0000000c4c84723c */ /* 0x050ff00000001884 */
[C---:B------:R-:W-:Y:S08]  /*6b20*/  HMMA.16816.F32 R112, R76.reuse, R14, R112 ;  /* 0x0000000e4c70723c */ /* 0x040ff00000001870 */
[C---:B-1----:R-:W-:Y:S08]  /*6b30*/  HMMA.16816.F32 R128, R76.reuse, R8, R128 ;  /* 0x000000084c80723c */ /* 0x042ff00000001880 */
[----:B------:R-:W-:Y:S07]  /*6b40*/  HMMA.16816.F32 R124, R76, R10, R124 ;  /* 0x0000000a4c7c723c */ /* 0x000fee000000187c */
[----:B------:R-:W-:-:S02]  /*6b50*/  F2FP.PACK_AB R76, R245, R244 ;  /* 0x000000f4f54c723e */ /* 0x000fc400000000ff */
[----:B------:R-:W-:Y:S02]  /*6b60*/  F2FP.PACK_AB R78, R248, R249 ;  /* 0x000000f9f84e723e */ /* 0x000fe400000000ff */
[----:B------:R-:W-:Y:S02]  /*6b70*/  F2FP.PACK_AB R77, R246, R247 ;  /* 0x000000f7f64d723e */ /* 0x000fe400000000ff */
[----:B------:R-:W-:Y:S02]  /*6b80*/  F2FP.PACK_AB R79, R251, R250 ;  /* 0x000000fafb4f723e */ /* 0x000fe400000000ff */
[----:B------:R-:W-:-:S05]  /*6b90*/  IADD3 R244, R6, -0x2, RZ ;  /* 0xfffffffe06f47810 */ /* 0x000fca0007ffe0ff */
[C---:B------:R-:W-:Y:S07]  /*6ba0*/  HMMA.16816.F32 R48, R76.reuse, R88, R48 ;  /* 0x000000584c30723c */ /* 0x040fee0000001830 */
[----:B------:R-:W-:Y:S01]  /*6bb0*/  FFMA.FTZ R89, R137, c[0x0][0x2d0], -R122 ;  /* 0x0000b40089597a23 */ /* 0x000fe2000001087a */
[----:B------:R-:W-:Y:S01]  /*6bc0*/  HMMA.16816.F32 R40, R76, R90, R40 ;  /* 0x0000005a4c28723c */ /* 0x000fe20000001828 */
[----:B------:R-:W-:-:S04]  /*6bd0*/  FFMA.FTZ R88, R110, c[0x0][0x2d0], -R123 ;  /* 0x0000b4006e587a23 */ /* 0x000fc8000001087b */
[----:B------:R-:W-:Y:S02]  /*6be0*/  MUFU.EX2 R89, R89 ;  /* 0x0000005900597308 */ /* 0x000fe40000000800 */
[----:B------:R-:W-:Y:S01]  /*6bf0*/  FFMA.FTZ R90, R138, c[0x0][0x2d0], -R122 ;  /* 0x0000b4008a5a7a23 */ /* 0x000fe2000001087a */
[----:B------:R-:W-:Y:S01]  /*6c00*/  HMMA.16816.F32 R32, R76, R86, R32 ;  /* 0x000000564c20723c */ /* 0x000fe20000001820 */
[----:B------:R-:W-:-:S04]  /*6c10*/  FFMA.FTZ R91, R153, c[0x0][0x2d0], -R196 ;  /* 0x0000b400995b7a23 */ /* 0x000fc800000108c4 */
[----:B------:R1:W-:Y:S02]  /*6c20*/  MUFU.EX2 R86, R111 ;  /* 0x0000006f00567308 */ /* 0x0003e40000000800 */
[--C-:B------:R-:W-:Y:S01]  /*6c30*/  FFMA.FTZ R87, R136, c[0x0][0x2d0], -R122.reuse ;  /* 0x0000b40088577a23 */ /* 0x100fe2000001087a */
[C---:B------:R-:W-:Y:S01]  /*6c40*/  HMMA.16816.F32 R36, R76.reuse, R84, R36 ;  /* 0x000000544c24723c */ /* 0x040fe20000001824 */
[----:B------:R-:W-:Y:S02]  /*6c50*/  FFMA.FTZ R122, R139, c[0x0][0x2d0], -R122 ;  /* 0x0000b4008b7a7a23 */ /* 0x000fe4000001087a */
[----:B------:R-:W-:Y:S02]  /*6c60*/  LDSM.16.MT88.4 R136, [R220+0x2900] ;  /* 0x00290000dc88783b */ /* 0x000fe40000004200 */
[----:B------:R-:W2:Y:S02]  /*6c70*/  MUFU.EX2 R88, R88 ;  /* 0x0000005800587308 */ /* 0x000ea40000000800 */
[--C-:B------:R-:W-:Y:S01]  /*6c80*/  FFMA.FTZ R84, R108, c[0x0][0x2d0], -R123.reuse ;  /* 0x0000b4006c547a23 */ /* 0x100fe2000001087b */
[----:B------:R-:W-:Y:S01]  /*6c90*/  HMMA.16816.F32 R28, R76, R80, R28 ;  /* 0x000000504c1c723c */ /* 0x000fe2000000181c */
[----:B------:R-:W-:-:S04]  /*6ca0*/  FFMA.FTZ R85, R109, c[0x0][0x2d0], -R123 ;  /* 0x0000b4006d557a23 */ /* 0x000fc8000001087b */
[----:B------:R-:W-:Y:S01]  /*6cb0*/  MUFU.EX2 R80, R122 ;  /* 0x0000007a00507308 */ /* 0x000fe20000000800 */
[----:B-1----:R-:W-:Y:S01]  /*6cc0*/  LDSM.16.MT88.4 R108, [R219+0x2900] ;  /* 0x00290000db6c783b */ /* 0x002fe20000004200 */
[--C-:B------:R-:W-:Y:S01]  /*6cd0*/  FFMA.FTZ R81, R152, c[0x0][0x2d0], -R196.reuse ;  /* 0x0000b40098517a23 */ /* 0x100fe200000108c4 */
[C---:B------:R-:W-:Y:S02]  /*6ce0*/  HMMA.16816.F32 R24, R76.reuse, R82, R24 ;  /* 0x000000524c18723c */ /* 0x040fe40000001818 */
[----:B------:R-:W1:Y:S03]  /*6cf0*/  LDSM.16.MT88.4 R152, [R225+0x2900] ;  /* 0x00290000e198783b */ /* 0x000e660000004200 */
[----:B------:R3:W-:Y:S02]  /*6d00*/  MUFU.EX2 R82, R120 ;  /* 0x0000007800527308 */ /* 0x0007e40000000800 */
[----:B------:R-:W-:Y:S01]  /*6d10*/  FFMA.FTZ R83, R121, c[0x0][0x2d0], -R196 ;  /* 0x0000b40079537a23 */ /* 0x000fe200000108c4 */
[C---:B------:R-:W-:Y:S05]  /*6d20*/  HMMA.16816.F32 R56, R76.reuse, R92, R56 ;  /* 0x0000005c4c38723c */ /* 0x040fea0000001838 */
[----:B------:R-:W-:Y:S02]  /*6d30*/  MUFU.EX2 R84, R84 ;  /* 0x0000005400547308 */ /* 0x000fe40000000800 */
[--C-:B------:R-:W-:Y:S01]  /*6d40*/  FFMA.FTZ R92, R209, c[0x0][0x2d0], -R198.reuse ;  /* 0x0000b400d15c7a23 */ /* 0x100fe200000108c6 */
[----:B------:R-:W-:Y:S01]  /*6d50*/  HMMA.16816.F32 R52, R76, R94, R52 ;  /* 0x0000005e4c34723c */ /* 0x000fe20000001834 */
[--C-:B------:R-:W-:Y:S01]  /*6d60*/  FFMA.FTZ R93, R205, c[0x0][0x2d0], -R198.reuse ;  /* 0x0000b400cd5d7a23 */ /* 0x100fe200000108c6 */
[----:B---3--:R-:W3:Y:S03]  /*6d70*/  LDSM.16.MT88.4 R120, [R218+0x2900] ;  /* 0x00290000da78783b */ /* 0x008ee60000004200 */
[----:B------:R-:W4:Y:S02]  /*6d80*/  MUFU.EX2 R85, R85 ;  /* 0x0000005500557308 */ /* 0x000f240000000800 */
[--C-:B------:R-:W-:Y:S01]  /*6d90*/  FFMA.FTZ R94, R203, c[0x0][0x2d0], -R198.reuse ;  /* 0x0000b400cb5e7a23 */ /* 0x100fe200000108c6 */
[----:B--2---:R-:W-:Y:S01]  /*6da0*/  F2FP.PACK_AB R78, R86, R88 ;  /* 0x00000058564e723e */ /* 0x004fe200000000ff */
[----:B------:R-:W-:-:S04]  /*6db0*/  FFMA.FTZ R95, R202, c[0x0][0x2d0], -R198 ;  /* 0x0000b400ca5f7a23 */ /* 0x000fc800000108c6 */
[----:B------:R-:W2:Y:S08]  /*6dc0*/  MUFU.EX2 R87, R87 ;  /* 0x0000005700577308 */ /* 0x000eb00000000800 */
[----:B------:R-:W5:Y:S01]  /*6dd0*/  MUFU.EX2 R90, R90 ;  /* 0x0000005a005a7308 */ /* 0x000f620000000800 */
[----:B----4-:R-:W-:-:S07]  /*6de0*/  F2FP.PACK_AB R76, R85, R84 ;  /* 0x00000054554c723e */ /* 0x010fce00000000ff */
[----:B------:R-:W4:Y:S01]  /*6df0*/  MUFU.EX2 R81, R81 ;  /* 0x0000005100517308 */ /* 0x000f220000000800 */
[----:B--2---:R-:W-:Y:S01]  /*6e00*/  F2FP.PACK_AB R77, R89, R87 ;  /* 0x00000057594d723e */ /* 0x004fe200000000ff */
[----:B------:R-:W-:-:S04]  /*6e10*/  FADD.FTZ R165, R87, R165 ;  /* 0x000000a557a57221 */ /* 0x000fc80000010000 */
[----:B------:R-:W-:Y:S02]  /*6e20*/  FADD.FTZ R165, R89, R165 ;  /* 0x000000a559a57221 */ /* 0x000fe40000010000 */
[----:B------:R-:W2:Y:S01]  /*6e30*/  MUFU.EX2 R91, R91 ;  /* 0x0000005b005b7308 */ /* 0x000ea20000000800 */
[----:B-----5:R-:W-:Y:S01]  /*6e40*/  F2FP.PACK_AB R79, R80, R90 ;  /* 0x0000005a504f723e */ /* 0x020fe200000000ff */
[----:B------:R-:W-:-:S04]  /*6e50*/  FADD.FTZ R165, R90, R165 ;  /* 0x000000a55aa57221 */ /* 0x000fc80000010000 */
[----:B------:R-:W-:Y:S02]  /*6e60*/  FADD.FTZ R242, R80, R165 ;  /* 0x000000a550f27221 */ /* 0x000fe40000010000 */
[----:B------:R-:W5:Y:S01]  /*6e70*/  MUFU.EX2 R83, R83 ;  /* 0x0000005300537308 */ /* 0x000f620000000800 */
[----:B-1----:R-:W-:Y:S01]  /*6e80*/  HMMA.16816.F32 R160, R76, R152, R160 ;  /* 0x000000984ca0723c */ /* 0x002fe200000018a0 */
[----:B----4-:R-:W-:-:S06]  /*6e90*/  FADD.FTZ R168, R81, R168 ;  /* 0x000000a851a87221 */ /* 0x010fcc0000010000 */
[----:B------:R-:W1:Y:S01]  /*6ea0*/  MUFU.EX2 R92, R92 ;  /* 0x0000005c005c7308 */ /* 0x000e620000000800 */
[----:B------:R-:W-:Y:S01]  /*6eb0*/  HMMA.16816.F32 R148, R76, R154, R148 ;  /* 0x0000009a4c94723c */ /* 0x000fe20000001894 */
[----:B--2---:R-:W-:-:S04]  /*6ec0*/  FADD.FTZ R168, R91, R168 ;  /* 0x000000a85ba87221 */ /* 0x004fc80000010000 */
[----:B------:R-:W-:Y:S02]  /*6ed0*/  FADD.FTZ R168, R82, R168 ;  /* 0x000000a852a87221 */ /* 0x000fe40000010000 */
[----:B------:R-:W2:Y:S01]  /*6ee0*/  MUFU.EX2 R93, R93 ;  /* 0x0000005d005d7308 */ /* 0x000ea20000000800 */
[----:B------:R-:W-:Y:S01]  /*6ef0*/  HMMA.16816.F32 R144, R76, R136, R144 ;  /* 0x000000884c90723c */ /* 0x000fe20000001890 */
[----:B-----5:R-:W-:-:S06]  /*6f00*/  FADD.FTZ R168, R83, R168 ;  /* 0x000000a853a87221 */ /* 0x020fcc0000010000 */
[----:B------:R-:W4:Y:S01]  /*6f10*/  MUFU.EX2 R94, R94 ;  /* 0x0000005e005e7308 */ /* 0x000f220000000800 */
[----:B------:R-:W-:Y:S01]  /*6f20*/  HMMA.16816.F32 R100, R76, R138, R100 ;  /* 0x0000008a4c64723c */ /* 0x000fe20000001864 */
[----:B-1----:R-:W-:-:S06]  /*6f30*/  FADD.FTZ R181, R92, R181 ;  /* 0x000000b55cb57221 */ /* 0x002fcc0000010000 */
[----:B------:R-:W1:Y:S01]  /*6f40*/  MUFU.EX2 R95, R95 ;  /* 0x0000005f005f7308 */ /* 0x000e620000000800 */
[----:B------:R-:W-:Y:S01]  /*6f50*/  HMMA.16816.F32 R132, R76, R108, R132 ;  /* 0x0000006c4c84723c */ /* 0x000fe20000001884 */
[----:B--2---:R-:W-:-:S04]  /*6f60*/  FADD.FTZ R181, R93, R181 ;  /* 0x000000b55db57221 */ /* 0x004fc80000010000 */
[----:B----4-:R-:W-:-:S03]  /*6f70*/  FADD.FTZ R181, R94, R181 ;  /* 0x000000b55eb57221 */ /* 0x010fc60000010000 */
[----:B------:R-:W-:Y:S01]  /*6f80*/  HMMA.16816.F32 R112, R76, R110, R112 ;  /* 0x0000006e4c70723c */ /* 0x000fe20000001870 */
[----:B-1----:R-:W-:-:S07]  /*6f90*/  FADD.FTZ R181, R95, R181 ;  /* 0x000000b55fb57221 */ /* 0x002fce0000010000 */
[C---:B---3--:R-:W-:Y:S08]  /*6fa0*/  HMMA.16816.F32 R128, R76.reuse, R120, R128 ;  /* 0x000000784c80723c */ /* 0x048ff00000001880 */
[----:B------:R-:W-:Y:S07]  /*6fb0*/  HMMA.16816.F32 R124, R76, R122, R124 ;  /* 0x0000007a4c7c723c */ /* 0x000fee000000187c */
[----:B------:R-:W-:-:S02]  /*6fc0*/  F2FP.PACK_AB R76, R91, R81 ;  /* 0x000000515b4c723e */ /* 0x000fc400000000ff */
[----:B------:R-:W-:Y:S02]  /*6fd0*/  F2FP.PACK_AB R78, R83, R82 ;  /* 0x00000052534e723e */ /* 0x000fe400000000ff */
[----:B------:R-:W-:Y:S02]  /*6fe0*/  F2FP.PACK_AB R77, R93, R92 ;  /* 0x0000005c5d4d723e */ /* 0x000fe400000000ff */
[----:B------:R-:W-:-:S07]  /*6ff0*/  F2FP.PACK_AB R79, R95, R94 ;  /* 0x0000005e5f4f723e */ /* 0x000fce00000000ff */
[C---:B------:R-:W-:Y:S07]  /*7000*/  HMMA.16816.F32 R56, R76.reuse, R72, R56 ;  /* 0x000000484c38723c */ /* 0x040fee0000001838 */
[--C-:B------:R-:W-:Y:S01]  /*7010*/  FFMA.FTZ R72, R180, c[0x0][0x2d0], -R198.reuse ;  /* 0x0000b400b4487a23 */ /* 0x100fe200000108c6 */
[----:B------:R-:W-:Y:S01]  /*7020*/  HMMA.16816.F32 R40, R76, R70, R40 ;  /* 0x000000464c28723c */ /* 0x000fe20000001828 */
[----:B------:R-:W-:-:S04]  /*7030*/  FFMA.FTZ R73, R182, c[0x0][0x2d0], -R198 ;  /* 0x0000b400b6497a23 */ /* 0x000fc800000108c6 */
[----:B------:R-:W-:Y:S02]  /*7040*/  MUFU.EX2 R72, R72 ;  /* 0x0000004800487308 */ /* 0x000fe40000000800 */
[--C-:B------:R-:W-:Y:S01]  /*7050*/  FFMA.FTZ R70, R177, c[0x0][0x2d0], -R198.reuse ;  /* 0x0000b400b1467a23 */ /* 0x100fe200000108c6 */
[----:B------:R-:W-:Y:S01]  /*7060*/  HMMA.16816.F32 R36, R76, R64, R36 ;  /* 0x000000404c24723c */ /* 0x000fe20000001824 */
[----:B------:R-:W-:-:S04]  /*7070*/  FFMA.FTZ R71, R179, c[0x0][0x2d0], -R198 ;  /* 0x0000b400b3477a23 */ /* 0x000fc800000108c6 */
[----:B------:R-:W1:Y:S02]  /*7080*/  MUFU.EX2 R70, R70 ;  /* 0x0000004600467308 */ /* 0x000e640000000800 */
[--C-:B------:R-:W-:Y:S01]  /*7090*/  FFMA.FTZ R64, R142, c[0x0][0x2d0], -R196.reuse ;  /* 0x0000b4008e407a23 */ /* 0x100fe200000108c4 */
[----:B------:R-:W-:Y:S01]  /*70a0*/  HMMA.16816.F32 R32, R76, R66, R32 ;  /* 0x000000424c20723c */ /* 0x000fe20000001820 */
[----:B------:R-:W-:-:S04]  /*70b0*/  FFMA.FTZ R65, R143, c[0x0][0x2d0], -R196 ;  /* 0x0000b4008f417a23 */ /* 0x000fc800000108c4 */
[----:B------:R-:W2:Y:S02]  /*70c0*/  MUFU.EX2 R64, R64 ;  /* 0x0000004000407308 */ /* 0x000ea40000000800 */
[--C-:B------:R-:W-:Y:S01]  /*70d0*/  FFMA.FTZ R66, R156, c[0x0][0x2d0], -R196.reuse ;  /* 0x0000b4009c427a23 */ /* 0x100fe200000108c4 */
[----:B------:R-:W-:Y:S01]  /*70e0*/  HMMA.16816.F32 R28, R76, R60, R28 ;  /* 0x0000003c4c1c723c */ /* 0x000fe2000000181c */
[----:B------:R-:W-:-:S04]  /*70f0*/  FFMA.FTZ R67, R157, c[0x0][0x2d0], -R196 ;  /* 0x0000b4009d437a23 */ /* 0x000fc800000108c4 */
[----:B------:R-:W3:Y:S01]  /*7100*/  MUFU.EX2 R65, R65 ;  /* 0x0000004100417308 */ /* 0x000ee20000000800 */
[----:B-1----:R-:W-:Y:S02]  /*7110*/  FADD.FTZ R181, R70, R181 ;  /* 0x000000b546b57221 */ /* 0x002fe40000010000 */
[C---:B------:R-:W-:Y:S05]  /*7120*/  HMMA.16816.F32 R24, R76.reuse, R62, R24 ;  /* 0x0000003e4c18723c */ /* 0x040fea0000001818 */
[----:B------:R-:W-:Y:S01]  /*7130*/  MUFU.EX2 R66, R66 ;  /* 0x0000004200427308 */ /* 0x000fe20000000800 */
[----:B--2---:R-:W-:Y:S02]  /*7140*/  FADD.FTZ R168, R64, R168 ;  /* 0x000000a840a87221 */ /* 0x004fe40000010000 */
[C---:B------:R-:W-:Y:S05]  /*7150*/  HMMA.16816.F32 R48, R76.reuse, R68, R48 ;  /* 0x000000444c30723c */ /* 0x040fea0000001830 */
[----:B------:R-:W1:Y:S01]  /*7160*/  MUFU.EX2 R67, R67 ;  /* 0x0000004300437308 */ /* 0x000e620000000800 */
[----:B---3--:R-:W-:Y:S01]  /*7170*/  F2FP.PACK_AB R60, R65, R64 ;  /* 0x00000040413c723e */ /* 0x008fe200000000ff */
[--C-:B------:R-:W-:Y:S01]  /*7180*/  FFMA.FTZ R68, R158, c[0x0][0x2d0], -R196.reuse ;  /* 0x0000b4009e447a23 */ /* 0x100fe200000108c4 */
[----:B------:R-:W-:Y:S01]  /*7190*/  HMMA.16816.F32 R52, R76, R74, R52 ;  /* 0x0000004a4c34723c */ /* 0x000fe20000001834 */
[----:B------:R-:W-:-:S02]  /*71a0*/  FFMA.FTZ R69, R159, c[0x0][0x2d0], -R196 ;  /* 0x0000b4009f457a23 */ /* 0x000fc400000108c4 */
[----:B------:R-:W-:Y:S02]  /*71b0*/  FADD.FTZ R168, R65, R168 ;  /* 0x000000a841a87221 */ /* 0x000fe40000010000 */
[----:B------:R-:W2:Y:S02]  /*71c0*/  MUFU.EX2 R71, R71 ;  /* 0x0000004700477308 */ /* 0x000ea40000000800 */
[----:B------:R-:W-:Y:S02]  /*71d0*/  FFMA.FTZ R76, R178, c[0x0][0x2d0], -R198 ;  /* 0x0000b400b24c7a23 */ /* 0x000fe400000108c6 */
[--C-:B------:R-:W-:Y:S02]  /*71e0*/  FFMA.FTZ R74, R171, c[0x0][0x2d0], -R196.reuse ;  /* 0x0000b400ab4a7a23 */ /* 0x100fe400000108c4 */
[----:B------:R-:W-:Y:S02]  /*71f0*/  FFMA.FTZ R75, R173, c[0x0][0x2d0], -R196 ;  /* 0x0000b400ad4b7a23 */ /* 0x000fe400000108c4 */
[----:B------:R-:W3:Y:S01]  /*7200*/  MUFU.EX2 R73, R73 ;  /* 0x0000004900497308 */ /* 0x000ee20000000800 */
[----:B-1----:R-:W-:Y:S01]  /*7210*/  F2FP.PACK_AB R62, R67, R66 ;  /* 0x00000042433e723e */ /* 0x002fe200000000ff */
[----:B------:R-:W-:-:S04]  /*7220*/  FADD.FTZ R168, R66, R168 ;  /* 0x000000a842a87221 */ /* 0x000fc80000010000 */
[----:B------:R-:W-:Y:S01]  /*7230*/  FADD.FTZ R168, R67, R168 ;  /* 0x000000a843a87221 */ /* 0x000fe20000010000 */
[C---:B--2---:R-:W-:Y:S01]  /*7240*/  F2FP.PACK_AB R61, R71.reuse, R70 ;  /* 0x00000046473d723e */ /* 0x044fe200000000ff */
[----:B------:R-:W1:Y:S01]  /*7250*/  MUFU.EX2 R68, R68 ;  /* 0x0000004400447308 */ /* 0x000e620000000800 */
[----:B------:R-:W-:-:S04]  /*7260*/  FADD.FTZ R181, R71, R181 ;  /* 0x000000b547b57221 */ /* 0x000fc80000010000 */
[----:B------:R-:W-:Y:S01]  /*7270*/  FADD.FTZ R181, R72, R181 ;  /* 0x000000b548b57221 */ /* 0x000fe20000010000 */
[C---:B---3--:R-:W-:Y:S02]  /*7280*/  F2FP.PACK_AB R63, R73.reuse, R72 ;  /* 0x00000048493f723e */ /* 0x048fe400000000ff */
[----:B------:R-:W2:Y:S01]  /*7290*/  MUFU.EX2 R76, R76 ;  /* 0x0000004c004c7308 */ /* 0x000ea20000000800 */
[----:B------:R-:W-:-:S04]  /*72a0*/  FADD.FTZ R181, R73, R181 ;  /* 0x000000b549b57221 */ /* 0x000fc80000010000 */
[----:B------:R-:W-:Y:S03]  /*72b0*/  HMMA.16816.F32 R36, R60, R12, R36 ;  /* 0x0000000c3c24723c */ /* 0x000fe60000001824 */
[----:B------:R-:W3:Y:S01]  /*72c0*/  MUFU.EX2 R69, R69 ;  /* 0x0000004500457308 */ /* 0x000ee20000000800 */
[----:B-1----:R-:W-:-:S03]  /*72d0*/  FADD.FTZ R168, R68, R168 ;  /* 0x000000a844a87221 */ /* 0x002fc60000010000 */
[----:B------:R-:W-:Y:S01]  /*72e0*/  FADD.FTZ R12, R141, R140 ;  /* 0x0000008c8d0c7221 */ /* 0x000fe20000010000 */
[C---:B------:R-:W-:Y:S03]  /*72f0*/  HMMA.16816.F32 R56, R60.reuse, R20, R56 ;  /* 0x000000143c38723c */ /* 0x040fe60000001838 */
[----:B------:R-:W1:Y:S01]  /*7300*/  MUFU.EX2 R74, R74 ;  /* 0x0000004a004a7308 */ /* 0x000e620000000800 */
[----:B------:R-:W-:Y:S02]  /*7310*/  FADD.FTZ R12, R164, R12 ;  /* 0x0000000ca40c7221 */ /* 0x000fe40000010000 */
[----:B--2---:R-:W-:Y:S02]  /*7320*/  FADD.FTZ R181, R76, R181 ;  /* 0x000000b54cb57221 */ /* 0x004fe40000010000 */
[----:B------:R-:W-:Y:S01]  /*7330*/  FADD.FTZ R12, R107, R12 ;  /* 0x0000000c6b0c7221 */ /* 0x000fe20000010000 */
[----:B------:R-:W-:Y:S01]  /*7340*/  HMMA.16816.F32 R48, R60, R16, R48 ;  /* 0x000000103c30723c */ /* 0x000fe20000001830 */
[----:B------:R-:W-:Y:S01]  /*7350*/  FFMA.FTZ R20, R176, c[0x0][0x2d0], -R198 ;  /* 0x0000b400b0147a23 */ /* 0x000fe200000108c6 */
[----:B------:R-:W2:Y:S01]  /*7360*/  MUFU.EX2 R75, R75 ;  /* 0x0000004b004b7308 */ /* 0x000ea20000000800 */
[----:B------:R-:W-:-:S02]  /*7370*/  FADD.FTZ R12, R105, R12 ;  /* 0x0000000c690c7221 */ /* 0x000fc40000010000 */
[----:B------:R-:W-:Y:S02]  /*7380*/  FFMA.FTZ R21, R174, c[0x0][0x2d0], -R198 ;  /* 0x0000b400ae157a23 */ /* 0x000fe400000108c6 */
[----:B------:R-:W-:Y:S01]  /*7390*/  FADD.FTZ R12, R99, R12 ;  /* 0x0000000c630c7221 */ /* 0x000fe20000010000 */
[C---:B------:R-:W-:Y:S01]  /*73a0*/  HMMA.16816.F32 R28, R60.reuse, R8, R28 ;  /* 0x000000083c1c723c */ /* 0x040fe2000000181c */
[C---:B---3--:R-:W-:Y:S01]  /*73b0*/  FADD.FTZ R168, R69.reuse, R168 ;  /* 0x000000a845a87221 */ /* 0x048fe20000010000 */
[----:B------:R-:W3:Y:S01]  /*73c0*/  MUFU.EX2 R20, R20 ;  /* 0x0000001400147308 */ /* 0x000ee20000000800 */
[----:B------:R-:W-:Y:S02]  /*73d0*/  FADD.FTZ R12, R98, R12 ;  /* 0x0000000c620c7221 */ /* 0x000fe40000010000 */
[----:B-1----:R-:W-:Y:S02]  /*73e0*/  FADD.FTZ R168, R74, R168 ;  /* 0x000000a84aa87221 */ /* 0x002fe40000010000 */
[----:B------:R-:W-:Y:S01]  /*73f0*/  FADD.FTZ R12, R46, R12 ;  /* 0x0000000c2e0c7221 */ /* 0x000fe20000010000 */
[----:B------:R-:W-:Y:S01]  /*7400*/  HMMA.16816.F32 R52, R60, R22, R52 ;  /* 0x000000163c34723c */ /* 0x000fe20000001834 */
[----:B------:R-:W-:Y:S01]  /*7410*/  F2FP.PACK_AB R8, R69, R68 ;  /* 0x000000444508723e */ /* 0x000fe200000000ff */
[----:B------:R-:W1:Y:S01]  /*7420*/  MUFU.EX2 R21, R21 ;  /* 0x0000001500157308 */ /* 0x000e620000000800 */
[----:B------:R-:W-:-:S02]  /*7430*/  FADD.FTZ R12, R118, R12 ;  /* 0x0000000c760c7221 */ /* 0x000fc40000010000 */
[----:B--2---:R-:W-:Y:S02]  /*7440*/  FADD.FTZ R241, R75, R168 ;  /* 0x000000a84bf17221 */ /* 0x004fe40000010000 */
[----:B------:R-:W-:Y:S01]  /*7450*/  FADD.FTZ R12, R97, R12 ;  /* 0x0000000c610c7221 */ /* 0x000fe20000010000 */
[C---:B------:R-:W-:Y:S02]  /*7460*/  HMMA.16816.F32 R40, R60.reuse, R18, R40 ;  /* 0x000000123c28723c */ /* 0x040fe40000001828 */
[----:B------:R-:W2:Y:S01]  /*7470*/  MUFU.EX2 R16, R175 ;  /* 0x000000af00107308 */ /* 0x000ea20000000800 */
[----:B------:R-:W-:Y:S01]  /*7480*/  FADD.FTZ R12, R45, R12 ;  /* 0x0000000c2d0c7221 */ /* 0x000fe20000010000 */
[C---:B---3--:R-:W-:Y:S01]  /*7490*/  F2FP.PACK_AB R9, R20.reuse, R76 ;  /* 0x0000004c1409723e */ /* 0x048fe200000000ff */
[----:B------:R-:W-:Y:S02]  /*74a0*/  FADD.FTZ R181, R20, R181 ;  /* 0x000000b514b57221 */ /* 0x000fe40000010000 */
[----:B------:R-:W-:Y:S01]  /*74b0*/  FADD.FTZ R12, R7, R12 ;  /* 0x0000000c070c7221 */ /* 0x000fe20000010000 */
[----:B------:R-:W-:Y:S01]  /*74c0*/  HMMA.16816.F32 R32, R60, R14, R32 ;  /* 0x0000000e3c20723c */ /* 0x000fe20000001820 */
[----:B-1----:R-:W-:-:S02]  /*74d0*/  FADD.FTZ R181, R21, R181 ;  /* 0x000000b515b57221 */ /* 0x002fc40000010000 */
[----:B------:R-:W-:-:S04]  /*74e0*/  FADD.FTZ R12, R195, R12 ;  /* 0x0000000cc30c7221 */ /* 0x000fc80000010000 */
[----:B------:R-:W-:Y:S01]  /*74f0*/  FADD.FTZ R12, R194, R12 ;  /* 0x0000000cc20c7221 */ /* 0x000fe20000010000 */
[----:B------:R-:W-:Y:S01]  /*7500*/  HMMA.16816.F32 R24, R60, R10, R24 ;  /* 0x0000000a3c18723c */ /* 0x000fe20000001818 */
[----:B--2---:R-:W-:Y:S02]  /*7510*/  FADD.FTZ R240, R16, R181 ;  /* 0x000000b510f07221 */ /* 0x004fe40000010000 */
[----:B------:R-:W-:-:S04]  /*7520*/  FADD.FTZ R12, R197, R12 ;  /* 0x0000000cc50c7221 */ /* 0x000fc80000010000 */
[----:B------:R-:W-:Y:S01]  /*7530*/  FADD.FTZ R12, R199, R12 ;  /* 0x0000000cc70c7221 */ /* 0x000fe20000010000 */
[----:B------:R-:W-:Y:S02]  /*7540*/  F2FP.PACK_AB R10, R75, R74 ;  /* 0x0000004a4b0a723e */ /* 0x000fe400000000ff */
[----:B------:R-:W-:Y:S01]  /*7550*/  F2FP.PACK_AB R11, R16, R21 ;  /* 0x00000015100b723e */ /* 0x000fe200000000ff */
[----:B------:R-:W-:-:S04]  /*7560*/  FADD.FTZ R12, R200, R12 ;  /* 0x0000000cc80c7221 */ /* 0x000fc80000010000 */
[----:B------:R-:W-:Y:S02]  /*7570*/  FADD.FTZ R12, R208, R12 ;  /* 0x0000000cd00c7221 */ /* 0x000fe40000010000 */
[----:B------:R-:W-:Y:S02]  /*7580*/  HMMA.16816.F32 R156, R8, R152, R56 ;  /* 0x00000098089c723c */ /* 0x000fe40000001838 */
        /* <DEDUP_REMOVED lines=8> */
[C---:B------:R-:W-:Y:S08]  /*7610*/  HMMA.16816.F32 R116, R8.reuse, R120, R28 ;  /* 0x000000780874723c */ /* 0x040ff0000000181c */
[C---:B------:R-:W-:Y:S08]  /*7620*/  HMMA.16816.F32 R152, R8.reuse, R154, R52 ;  /* 0x0000009a0898723c */ /* 0x040ff00000001834 */
[C---:B------:R-:W-:Y:S08]  /*7630*/  HMMA.16816.F32 R136, R8.reuse, R138, R40 ;  /* 0x0000008a0888723c */ /* 0x040ff00000001828 */
[C---:B------:R-:W-:Y:S08]  /*7640*/  HMMA.16816.F32 R108, R8.reuse, R110, R32 ;  /* 0x0000006e086c723c */ /* 0x040ff00000001820 */
[----:B------:R-:W-:Y:S01]  /*7650*/  HMMA.16816.F32 R120, R8, R122, R24 ;  /* 0x0000007a0878723c */ /* 0x000fe20000001818 */
[----:B------:R-:W-:Y:S07]  /*7660*/  @P0 BRA `(.L_x_516) ;  /* 0x0000016000000947 */ /* 0x000fee0003800000 */
[----:B------:R-:W-:Y:S01]  /*7670*/  ISETP.LT.AND P0, PT, RZ, UR4, PT ;  /* 0x00000004ff007c0c */ /* 0x000fe2000bf01270 */
[----:B------:R-:W-:-:S12]  /*7680*/  UIADD3 UR19, UR4, -0x1, URZ ;  /* 0xffffffff04137890 */ /* 0x000fd8000fffe03f */
[----:B------:R-:W-:Y:S05]  /*7690*/  @P0 BRA `(.L_x_517) ;  /* 0x0000009000000947 */ /* 0x000fea0003800000 */
[----:B------:R-:W-:Y:S02]  /*76a0*/  UMOV UR19, 0x1 ;  /* 0x0000000100137882 */ /* 0x000fe40000000000 */
[----:B------:R-:W-:Y:S02]  /*76b0*/  ULDC UR5, c[0x0][0x32c] ;  /* 0x0000cb0000057ab9 */ /* 0x000fe40000000800 */
[----:B------:R-:W-:Y:S02]  /*76c0*/  UISETP.NE.AND UP0, UPT, UR19, UR5, UPT ;  /* 0x000000051300728c */ /* 0x000fe4000bf05270 */
[----:B------:R-:W-:-:S03]  /*76d0*/  UIADD3 UR19, -UR4, URZ, URZ ;  /* 0x0000003f04137290 */ /* 0x000fc6000fffe13f */
[----:B------:R-:W-:Y:S02]  /*76e0*/  ULDC.64 UR4, c[0x0][0x330] ;  /* 0x0000cc0000047ab9 */ /* 0x000fe40000000a00 */
[----:B------:R-:W-:-:S04]  /*76f0*/  UIMAD.WIDE.U32 UR22, UR19, UR4, URZ ;  /* 0x00000004131672a5 */ /* 0x000fc8000f8e003f */
[----:B------:R-:W-:-:S04]  /*7700*/  @UP0 USHF.R.U32.HI UR19, URZ, UR5, UR23 ;  /* 0x000000053f130299 */ /* 0x000fc80008011617 */
[----:B------:R-:W-:Y:S01]  /*7710*/  ULOP3.LUT UR19, URZ, UR19, URZ, 0x33, !UPT ;  /* 0x000000133f137292 */ /* 0x000fe2000f8e333f */
[----:B------:R-:W-:Y:S05]  /*7720*/  BRA `(.L_x_518) ;  /* 0x0000006000007947 */ /* 0x000fea0003800000 */
.L_x_517:
[----:B------:R-:W-:Y:S02]  /*7730*/  UMOV UR5, 0x1 ;  /* 0x0000000100057882 */ /* 0x000fe40000000000 */
[----:B------:R-:W-:Y:S02]  /*7740*/  ULDC UR4, c[0x0][0x32c] ;  /* 0x0000cb0000047ab9 */ /* 0x000fe40000000800 */
[----:B------:R-:W-:-:S03]  /*7750*/  UISETP.NE.AND UP0, UPT, UR5, UR4, UPT ;  /* 0x000000040500728c */ /* 0x000fc6000bf05270 */
[----:B------:R-:W-:Y:S02]  /*7760*/  ULDC.64 UR4, c[0x0][0x330] ;  /* 0x0000cc0000047ab9 */ /* 0x000fe40000000a00 */
[----:B------:R-:W-:-:S06]  /*7770*/  UIMAD.WIDE.U32 UR22, UR19, UR4, URZ ;  /* 0x00000004131672a5 */ /* 0x000fcc000f8e003f */
[----:B------:R-:W-:Y:S02]  /*7780*/  @UP0 USHF.R.U32.HI UR19, URZ, UR5, UR23 ;  /* 0x000000053f130299 */ /* 0x000fe40008011617 */
.L_x_518:
[----:B------:R-:W-:Y:S02]  /*7790*/  ULDC UR4, c[0x0][0x32c] ;  /* 0x0000cb0000047ab9 */ /* 0x000fe40000000800 */
[----:B------:R-:W-:-:S04]  /*77a0*/  UIMAD UR4, UR19, UR4, UR4 ;  /* 0x00000004130472a4 */ /* 0x000fc8000f8e0204 */
[----:B------:R-:W-:-:S04]  /*77b0*/  UISETP.LT.AND UP0, UPT, UR18, UR4, UPT ;  /* 0x000000041200728c */ /* 0x000fc8000bf01270 */
[----:B------:R-:W-:-:S03]  /*77c0*/  USEL UR18, UR18, UR4, UP0 ;  /* 0x0000000412127287 */ /* 0x000fc60008000000 */
.L_x_516:
[----:B------:R-:W1:Y:S01]  /*77d0*/  R2UR UR4, R230 ;  /* 0x00000000e60473c2 */ /* 0x000e6200000e0000 */
[----:B------:R-:W-:-:S04]  /*77e0*/  UIMAD.WIDE UR18, UR18, 0x2aaaaaab, URZ ;  /* 0x2aaaaaab121278a5 */ /* 0x000fc8000f8e023f */
[----:B------:R-:W-:-:S04]  /*77f0*/  USHF.R.U32.HI UR5, URZ, 0x1f, UR19 ;  /* 0x0000001f3f057899 */ /* 0x000fc80008011613 */
[----:B------:R-:W-:-:S04]  /*7800*/  ULEA.HI.SX32 UR5, UR19, UR5, 0x1c ;  /* 0x0000000513057291 */ /* 0x000fc8000f8fe23f */
[----:B-1----:R-:W-:-:S04]  /*7810*/  UISETP.LT.AND UP0, UPT, UR4, UR5, UPT ;  /* 0x000000050400728c */ /* 0x002fc8000bf01270 */
[----:B------:R-:W-:-:S06]  /*7820*/  USEL UR4, UR4, UR5, !UP0 ;  /* 0x0000000504047287 */ /* 0x000fcc000c000000 */
[----:B------:R-:W-:-:S13]  /*7830*/  ISETP.GE.AND P0, PT, R244, UR4, PT ;  /* 0x00000004f4007c0c */ /* 0x000fda000bf06270 */
[----:B------:R-:W-:Y:S05]  /*7840*/  @!P0 BRA `(.L_x_519) ;  /* 0x00005db000008947 */ /* 0x000fea0003800000 */
[----:B------:R-:W-:Y:S01]  /*7850*/  IMAD.MOV.U32 R166, RZ, RZ, R2 ;  /* 0x000000ffffa67224 */ /* 0x000fe200078e0002 */
[----:B------:R-:W-:Y:S01]  /*7860*/  MOV R164, R44 ;  /* 0x0000002c00a47202 */ /* 0x000fe20000000f00 */
[----:B------:R-:W-:Y:S01]  /*7870*/  IMAD.MOV.U32 R167, RZ, RZ, R3 ;  /* 0x000000ffffa77224 */ /* 0x000fe200078e0003 */
[----:B------:R-:W-:Y:S02]  /*7880*/  MOV R165, R0 ;  /* 0x0000000000a57202 */ /* 0x000fe40000000f00 */
.L_x_538:
[----:B------:R-:W-:Y:S04]  /*7890*/  DEPBAR.LE SB0, 0x0 ;  /* 0x000080000000791a */ /* 0x000fe80000000000 */
[----:B------:R-:W-:Y:S01]  /*78a0*/  BAR.SYNC.DEFER_BLOCKING 0x0 ;  /* 0x0000000000007b1d */ /* 0x000fe20000010000 */
[----:B------:R-:W-:Y:S05]  /*78b0*/  ISETP.GT.AND P0, PT, R230, R244, PT ;  /* 0x000000f4e600720c */ /* 0x000fea0003f04270 */
[----:B------:R1:W2:Y:S04]  /*78c0*/  LDSM.16.M88.4 R96, [R228+0x6100] ;  /* 0x00610000e460783b */ /* 0x0002a80000000200 */
[----:B------:R1:W3:Y:S04]  /*78d0*/  LDSM.16.M88.4 R92, [R228+0x8100] ;  /* 0x00810000e45c783b */ /* 0x0002e80000000200 */
[----:B------:R1:W4:Y:S04]  /*78e0*/  LDSM.16.M88.4 R16, [R227+0x3100] ;  /* 0x00310000e310783b */ /* 0x0003280000000200 */
[----:B------:R1:W1:Y:S04]  /*78f0*/  LDSM.16.M88.4 R32, [R227+0x3900] ;  /* 0x00390000e320783b */ /* 0x0002680000000200 */
[----:B------:R1:W1:Y:S04]  /*7900*/  LDSM.16.M88.4 R48, [R227+0x4100] ;  /* 0x00410000e330783b */ /* 0x0002680000000200 */
[----:B------:R1:W1:Y:S04]  /*7910*/  LDSM.16.M88.4 R64, [R227+0x4900] ;  /* 0x00490000e340783b */ /* 0x0002680000000200 */
[----:B------:R1:W1:Y:S04]  /*7920*/  LDSM.16.M88.4 R80, [R227+0x5100] ;  /* 0x00510000e350783b */ /* 0x0002680000000200 */
[----:B------:R1:W1:Y:S04]  /*7930*/  LDSM.16.M88.4 R168, [R227+0x5900] ;  /* 0x00590000e3a8783b */ /* 0x0002680000000200 */
[----:B------:R1:W1:Y:S04]  /*7940*/  LDSM.16.M88.4 R172, [R224+0x6100] ;  /* 0x00610000e0ac783b */ /* 0x0002680000000200 */
[----:B------:R1:W1:Y:S04]  /*7950*/  LDSM.16.M88.4 R180, [R224+0x8100] ;  /* 0x00810000e0b4783b */ /* 0x0002680000000200 */
[----:B------:R1:W1:Y:S04]  /*7960*/  LDSM.16.M88.4 R176, [R226] ;  /* 0x00000000e2b0783b */ /* 0x0002680000000200 */
[----:B------:R1:W1:Y:S04]  /*7970*/  LDSM.16.M88.4 R184, [R217] ;  /* 0x00000000d9b8783b */ /* 0x0002680000000200 */
[----:B------:R1:W1:Y:S04]  /*7980*/  LDSM.16.M88.4 R188, [R216] ;  /* 0x00000000d8bc783b */ /* 0x0002680000000200 */
[----:B------:R1:W1:Y:S04]  /*7990*/  LDSM.16.M88.4 R192, [R215] ;  /* 0x00000000d7c0783b */ /* 0x0002680000000200 */
[----:B------:R1:W1:Y:S04]  /*79a0*/  LDSM.16.M88.4 R196, [R214] ;  /* 0x00000000d6c4783b */ /* 0x0002680000000200 */
[----:B------:R1:W1:Y:S01]  /*79b0*/  LDSM.16.M88.4 R200, [R213] ;  /* 0x00000000d5c8783b */ /* 0x0002620000000200 */
[----:B------:R-:W-:-:S05]  /*79c0*/  @P0 BRA `(.L_x_520) ;  /* 0x000002b000000947 */ /* 0x000fca0003800000 */
[----:B--234-:R-:W-:Y:S01]  /*79d0*/  SHF.R.S32.HI R0, RZ, 0x1f, R232 ;  /* 0x0000001fff007819 */ /* 0x01cfe200000114e8 */
[----:B------:R-:W-:Y:S01]  /*79e0*/  IMAD.WIDE.U32 R4, R232, c[0x0][0x208], RZ ;  /* 0x00008200e8047a25 */ /* 0x000fe200078e00ff */
[----:B------:R-:W-:Y:S03]  /*79f0*/  SHF.R.S32.HI R2, RZ, 0x1f, R231 ;  /* 0x0000001fff027819 */ /* 0x000fe600000114e7 */
[----:B------:R-:W-:Y:S02]  /*7a00*/  IMAD R0, R0, c[0x0][0x208], RZ ;  /* 0x0000820000007a24 */ /* 0x000fe400078e02ff */
[----:B------:R-:W-:Y:S02]  /*7a10*/  IMAD R2, R2, c[0x0][0x218], RZ ;  /* 0x0000860002027a24 */ /* 0x000fe400078e02ff */
[----:B------:R-:W-:Y:S02]  /*7a20*/  IMAD R0, R232, c[0x0][0x20c], R0 ;  /* 0x00008300e8007a24 */ /* 0x000fe400078e0200 */
[----:B------:R-:W-:Y:S02]  /*7a30*/  IMAD R2, R231, c[0x0][0x21c], R2 ;  /* 0x00008700e7027a24 */ /* 0x000fe400078e0202 */
[----:B------:R-:W-:Y:S04]  /*7a40*/  IMAD.IADD R5, R5, 0x1, R0 ;  /* 0x0000000105057824 */ /* 0x000fe800078e0200 */
[----:B------:R-:W-:Y:S05]  /*7a50*/  IMAD.WIDE.U32 R4, R231, c[0x0][0x218], R4 ;  /* 0x00008600e7047a25 */ /* 0x000fea00078e0004 */
[----:B------:R-:W-:Y:S04]  /*7a60*/  IADD3 R0, P0, R4, UR20, RZ ;  /* 0x0000001404007c10 */ /* 0x000fe8000ff1e0ff */
[----:B------:R-:W-:Y:S02]  /*7a70*/  IADD3.X R2, R5, UR12, R2, P0, !PT ;  /* 0x0000000c05027c10 */ /* 0x000fe400087fe402 */
[C---:B------:R-:W-:Y:S04]  /*7a80*/  LEA R20, P0, R0.reuse, c[0x0][0x1f8], 0x1 ;  /* 0x00007e0000147a11 */ /* 0x040fe800078008ff */
[----:B------:R-:W-:Y:S01]  /*7a90*/  LEA.HI.X R0, R0, c[0x0][0x1fc], R2, 0x1, P0 ;  /* 0x00007f0000007a11 */ /* 0x000fe200000f0c02 */
[----:B------:R-:W2:Y:S04]  /*7aa0*/  SHFL.IDX PT, R11, R20, RZ, 0x181f ;  /* 0x00181fff140b7589 */ /* 0x000ea800000e0000 */
[----:B------:R-:W3:Y:S04]  /*7ab0*/  SHFL.IDX PT, R12, R0, RZ, 0x181f ;  /* 0x00181fff000c7589 */ /* 0x000ee800000e0000 */
[----:B------:R-:W4:Y:S04]  /*7ac0*/  SHFL.IDX PT, R9, R20, 0x1, 0x181f ;  /* 0x00381f0014097f89 */ /* 0x000f2800000e0000 */
[----:B------:R-:W-:Y:S04]  /*7ad0*/  SHFL.IDX PT, R7, R20, 0x2, 0x181f ;  /* 0x00581f0014077f89 */ /* 0x000fe800000e0000 */
[----:B------:R-:W5:Y:S04]  /*7ae0*/  SHFL.IDX PT, R10, R0, 0x1, 0x181f ;  /* 0x00381f00000a7f89 */ /* 0x000f6800000e0000 */
[----:B------:R-:W1:Y:S04]  /*7af0*/  SHFL.IDX PT, R5, R20, 0x3, 0x181f ;  /* 0x00781f0014057f89 */ /* 0x000e6800000e0000 */
[----:B------:R-:W-:Y:S04]  /*7b00*/  SHFL.IDX PT, R8, R0, 0x2, 0x181f ;  /* 0x00581f0000087f89 */ /* 0x000fe800000e0000 */
[----:B------:R-:W1:Y:S04]  /*7b10*/  SHFL.IDX PT, R3, R20, 0x4, 0x181f ;  /* 0x00981f0014037f89 */ /* 0x000e6800000e0000 */
[----:B------:R1:W-:Y:S04]  /*7b20*/  SHFL.IDX PT, R2, R20, 0x5, 0x181f ;  /* 0x00b81f0014027f89 */ /* 0x0003e800000e0000 */
[----:B------:R-:W1:Y:S04]  /*7b30*/  SHFL.IDX PT, R6, R0, 0x3, 0x181f ;  /* 0x00781f0000067f89 */ /* 0x000e6800000e0000 */
[----:B------:R-:W1:Y:S04]  /*7b40*/  SHFL.IDX PT, R4, R0, 0x4, 0x181f ;  /* 0x00981f0000047f89 */ /* 0x000e6800000e0000 */
[----:B------:R-:W1:Y:S01]  /*7b50*/  SHFL.IDX PT, R0, R0, 0x5, 0x181f ;  /* 0x00b81f0000007f89 */ /* 0x000e6200000e0000 */
[-C--:B--2---:R-:W-:Y:S05]  /*7b60*/  IADD3 R14, P0, R11, R236.reuse, RZ ;  /* 0x000000ec0b0e7210 */ /* 0x084fea0007f1e0ff */
[--C-:B---3--:R-:W-:Y:S01]  /*7b70*/  IMAD.X R15, R12, 0x1, R235.reuse, P0 ;  /* 0x000000010c0f7824 */ /* 0x108fe200000e06eb */
[-C--:B----4-:R-:W-:Y:S04]  /*7b80*/  IADD3 R12, P0, R9, R236.reuse, RZ ;  /* 0x000000ec090c7210 */ /* 0x090fe80007f1e0ff */
[----:B------:R2:W-:Y:S01]  /*7b90*/  LDGSTS.E.BYPASS.LTC128B.128 [R239], [R14.64], !P4 ;  /* 0x000000000eef7fae */ /* 0x0005e2000e101d50 */
[--C-:B-----5:R-:W-:Y:S01]  /*7ba0*/  IMAD.X R13, R10, 0x1, R235.reuse, P0 ;  /* 0x000000010a0d7824 */ /* 0x120fe200000e06eb */
[-C--:B-1----:R-:W-:Y:S02]  /*7bb0*/  IADD3 R10, P2, R5, R236.reuse, RZ ;  /* 0x000000ec050a7210 */ /* 0x082fe40007f5e0ff */
[-C--:B------:R-:W-:Y:S02]  /*7bc0*/  IADD3 R20, P1, R3, R236.reuse, RZ ;  /* 0x000000ec03147210 */ /* 0x080fe40007f3e0ff */
[----:B------:R1:W-:Y:S01]  /*7bd0*/  LDGSTS.E.BYPASS.LTC128B.128 [R239+0x800], [R12.64], !P4 ;  /* 0x008000000cef7fae */ /* 0x0003e2000e101d50 */
[--C-:B------:R-:W-:Y:S01]  /*7be0*/  IMAD.X R11, R6, 0x1, R235.reuse, P2 ;  /* 0x00000001060b7824 */ /* 0x100fe200010e06eb */
[-C--:B------:R-:W-:Y:S01]  /*7bf0*/  IADD3 R2, P0, R2, R236.reuse, RZ ;  /* 0x000000ec02027210 */ /* 0x080fe20007f1e0ff */
[----:B------:R-:W-:Y:S03]  /*7c00*/  IMAD.X R21, R4, 0x1, R235, P1 ;  /* 0x0000000104157824 */ /* 0x000fe600008e06eb */
[-C--:B------:R-:W-:Y:S02]  /*7c10*/  IADD3.X R3, R0, R235.reuse, RZ, P0, !PT ;  /* 0x000000eb00037210 */ /* 0x080fe400007fe4ff */
[----:B--2---:R-:W-:Y:S04]  /*7c20*/  IADD3 R14, P5, R7, R236, RZ ;  /* 0x000000ec070e7210 */ /* 0x004fe80007fbe0ff */
[----:B------:R-:W-:Y:S05]  /*7c30*/  IADD3.X R15, R8, R235, RZ, P5, !PT ;  /* 0x000000eb080f7210 */ /* 0x000fea0002ffe4ff */
[----:B------:R1:W-:Y:S04]  /*7c40*/  LDGSTS.E.BYPASS.LTC128B.128 [R239+0x1000], [R14.64], !P4 ;  /* 0x010000000eef7fae */ /* 0x0003e8000e101d50 */
[----:B------:R1:W-:Y:S04]  /*7c50*/  LDGSTS.E.BYPASS.LTC128B.128 [R239+0x1800], [R10.64], !P4 ;  /* 0x018000000aef7fae */ /* 0x0003e8000e101d50 */
[----:B------:R1:W-:Y:S04]  /*7c60*/  LDGSTS.E.BYPASS.LTC128B.128 [R239+0x2000], [R20.64], !P4 ;  /* 0x0200000014ef7fae */ /* 0x0003e8000e101d50 */
[----:B------:R1:W-:Y:S02]  /*7c70*/  LDGSTS.E.BYPASS.LTC128B.128 [R239+0x2800], [R2.64], !P4 ;  /* 0x0280000002ef7fae */ /* 0x0003e4000e101d50 */
.L_x_520:
[-C--:B--234-:R-:W-:Y:S01]  /*7c80*/  HMMA.16816.F32 R4, R96, R16.reuse, RZ ;  /* 0x000000106004723c */ /* 0x09cfe200000018ff */
[----:B------:R-:W-:Y:S02]  /*7c90*/  LDSM.16.M88.4 R204, [R222+0x4100] ;  /* 0x00410000decc783b */ /* 0x000fe40000000200 */
[----:B------:R-:W-:Y:S05]  /*7ca0*/  ISETP.GT.AND P0, PT, R244, R230, PT ;  /* 0x000000e6f400720c */ /* 0x000fea0003f04270 */
[C---:B-1----:R-:W-:Y:S01]  /*7cb0*/  HMMA.16816.F32 R8, R92.reuse, R16, RZ ;  /* 0x000000105c08723c */ /* 0x042fe200000018ff */
[----:B------:R-:W0:Y:S07]  /*7cc0*/  LDGDEPBAR ;  /* 0x00000000000079af */ /* 0x000e2e0000000000 */
[-C--:B------:R-:W-:Y:S01]  /*7cd0*/  HMMA.16816.F32 R12, R92, R18.reuse, RZ ;  /* 0x000000125c0c723c */ /* 0x080fe200000018ff */
[----:B------:R-:W-:Y:S07]  /*7ce0*/  LDSM.16.M88.4 R208, [R222+0x4900] ;  /* 0x00490000ded0783b */ /* 0x000fee0000000200 */
[C---:B------:R-:W-:Y:S08]  /*7cf0*/  HMMA.16816.F32 R16, R96.reuse, R18, RZ ;  /* 0x000000126010723c */ /* 0x040ff000000018ff */
[-C--:B------:R-:W-:Y:S08]  /*7d00*/  HMMA.16816.F32 R20, R96, R32.reuse, RZ ;  /* 0x000000206014723c */ /* 0x080ff000000018ff */
        /* <DEDUP_REMOVED lines=18> */
[----:B------:R-:W-:Y:S01]  /*7e30*/  HMMA.16816.F32 R96, R96, R170, RZ ;  /* 0x000000aa6060723c */ /* 0x000fe200000018ff */
        /* <DEDUP_REMOVED lines=29> */
[----:B------:R-:W-:Y:S07]  /*8010*/  LDSM.16.M88.4 R180, [R221+0x6100] ;  /* 0x00610000ddb4783b */ /* 0x000fee0000000200 */
[----:B------:R-:W-:Y:S01]  /*8020*/  HMMA.16816.F32 R96, R172, R202, R96 ;  /* 0x000000caac60723c */ /* 0x000fe20000001860 */
[----:B------:R-:W4:Y:S07]  /*8030*/  LDSM.16.M88.4 R172, [R222+0x5100] ;  /* 0x00510000deac783b */ /* 0x000f2e0000000200 */
[-C--:B-1----:R-:W-:Y:S01]  /*8040*/  HMMA.16816.F32 R4, R168, R176.reuse, R4 ;  /* 0x000000b0a804723c */ /* 0x082fe20000001804 */
[----:B------:R-:W-:Y:S07]  /*8050*/  LDSM.16.M88.4 R200, [R212+0x1000] ;  /* 0x00100000d4c8783b */ /* 0x000fee0000000200 */
[C---:B--2---:R-:W-:Y:S08]  /*8060*/  HMMA.16816.F32 R8, R184.reuse, R176, R8 ;  /* 0x000000b0b808723c */ /* 0x044ff00000001808 */
[-C--:B------:R-:W-:Y:S08]  /*8070*/  HMMA.16816.F32 R12, R184, R178.reuse, R12 ;  /* 0x000000b2b80c723c */ /* 0x080ff0000000180c */
[C---:B------:R-:W-:Y:S01]  /*8080*/  HMMA.16816.F32 R16, R168.reuse, R178, R16 ;  /* 0x000000b2a810723c */ /* 0x040fe20000001810 */
[----:B------:R-:W1:Y:S07]  /*8090*/  LDSM.16.M88.4 R176, [R222+0x5900] ;  /* 0x00590000deb0783b */ /* 0x000e6e0000000200 */
[-C--:B---3--:R-:W-:Y:S08]  /*80a0*/  HMMA.16816.F32 R20, R168, R188.reuse, R20 ;  /* 0x000000bca814723c */ /* 0x088ff00000001814 */
        /* <DEDUP_REMOVED lines=13> */
[----:B------:R-:W5:Y:S07]  /*8180*/  LDSM.16.M88.4 R208, [R212+0x2000] ;  /* 0x00200000d4d0783b */ /* 0x000f6e0000000200 */
[-C--:B----4-:R-:W-:Y:S08]  /*8190*/  HMMA.16816.F32 R68, R168, R172.reuse, R68 ;  /* 0x000000aca844723c */ /* 0x090ff00000001844 */
[C---:B------:R-:W-:Y:S08]  /*81a0*/  HMMA.16816.F32 R72, R184.reuse, R172, R72 ;  /* 0x000000acb848723c */ /* 0x040ff00000001848 */
[-C--:B------:R-:W-:Y:S08]  /*81b0*/  HMMA.16816.F32 R76, R184, R174.reuse, R76 ;  /* 0x000000aeb84c723c */ /* 0x080ff0000000184c */
[C---:B------:R-:W-:Y:S01]  /*81c0*/  HMMA.16816.F32 R80, R168.reuse, R174, R80 ;  /* 0x000000aea850723c */ /* 0x040fe20000001850 */
[----:B------:R-:W4:Y:S01]  /*81d0*/  LDSM.16.M88.4 R172, [R212+0x2800] ;  /* 0x00280000d4ac783b */ /* 0x000f220000000200 */
[----:B------:R-:W-:Y:S06]  /*81e0*/  DEPBAR.LE SB0, 0x0 ;  /* 0x000080000000791a */ /* 0x000fec0000000000 */
[-C--:B-1----:R-:W-:Y:S01]  /*81f0*/  HMMA.16816.F32 R84, R168, R176.reuse, R84 ;  /* 0x000000b0a854723c */ /* 0x082fe20000001854 */
[----:B------:R-:W-:Y:S07]  /*8200*/  BAR.SYNC.DEFER_BLOCKING 0x0 ;  /* 0x0000000000007b1d */ /* 0x000fee0000010000 */
[C---:B------:R-:W-:Y:S08]  /*8210*/  HMMA.16816.F32 R88, R184.reuse, R176, R88 ;  /* 0x000000b0b858723c */ /* 0x040ff00000001858 */
[-C--:B------:R-:W-:Y:S08]  /*8220*/  HMMA.16816.F32 R92, R184, R178.reuse, R92 ;  /* 0x000000b2b85c723c */ /* 0x080ff0000000185c */
[----:B------:R-:W-:Y:S08]  /*8230*/  HMMA.16816.F32 R96, R168, R178, R96 ;  /* 0x000000b2a860723c */ /* 0x000ff00000001860 */
[-C--:B--2---:R-:W-:Y:S08]  /*8240*/  HMMA.16816.F32 R4, R180, R188.reuse, R4 ;  /* 0x000000bcb404723c */ /* 0x084ff00000001804 */
        /* <DEDUP_REMOVED lines=15> */
[-C--:B-----5:R-:W-:Y:S08]  /*8340*/  HMMA.16816.F32 R68, R180, R208.reuse, R68 ;  /* 0x000000d0b444723c */ /* 0x0a0ff00000001844 */
[C---:B------:R-:W-:Y:S08]  /*8350*/  HMMA.16816.F32 R72, R192.reuse, R208, R72 ;  /* 0x000000d0c048723c */ /* 0x040ff00000001848 */
[-C--:B------:R-:W-:Y:S08]  /*8360*/  HMMA.16816.F32 R76, R192, R210.reuse, R76 ;  /* 0x000000d2c04c723c */ /* 0x080ff0000000184c */
[C---:B------:R-:W-:Y:S08]  /*8370*/  HMMA.16816.F32 R80, R180.reuse, R210, R80 ;  /* 0x000000d2b450723c */ /* 0x040ff00000001850 */
[-C--:B----4-:R-:W-:Y:S08]  /*8380*/  HMMA.16816.F32 R84, R180, R172.reuse, R84 ;  /* 0x000000acb454723c */ /* 0x090ff00000001854 */
[C---:B------:R-:W-:Y:S08]  /*8390*/  HMMA.16816.F32 R88, R192.reuse, R172, R88 ;  /* 0x000000acc058723c */ /* 0x040ff00000001858 */
[-C--:B------:R-:W-:Y:S08]  /*83a0*/  HMMA.16816.F32 R92, R192, R174.reuse, R92 ;  /* 0x000000aec05c723c */ /* 0x080ff0000000185c */
[----:B------:R-:W-:Y:S01]  /*83b0*/  HMMA.16816.F32 R96, R180, R174, R96 ;  /* 0x000000aeb460723c */ /* 0x000fe20000001860 */
[----:B------:R-:W-:-:S07]  /*83c0*/  @!P0 BRA `(.L_x_521) ;  /* 0x000003a000008947 */ /* 0x000fce0003800000 */
[----:B------:R-:W-:Y:S01]  /*83d0*/  PLOP3.LUT P1, PT, PT, PT, UP3, 0x80, 0x0 ;  /* 0x000000000000781c */ /* 0x000fe20003f2f038 */
[----:B------:R-:W-:Y:S01]  /*83e0*/  IMAD R232, R244, 0x60, R234 ;  /* 0x00000060f4e87824 */ /* 0x000fe200078e02ea */
[----:B------:R-:W-:Y:S01]  /*83f0*/  PLOP3.LUT P0, PT, PT, PT, UP3, 0x80, 0x0 ;  /* 0x000000000000781c */ /* 0x000fe20003f0f038 */
[----:B------:R-:W-:Y:S03]  /*8400*/  IMAD.MOV.U32 R231, RZ, RZ, RZ ;  /* 0x000000ffffe77224 */ /* 0x000fe600078e00ff */
[----:B------:R-:W-:Y:S05]  /*8410*/  IADD3 R232, R232, -0x60, R233 ;  /* 0xffffffa0e8e87810 */ /* 0x000fea0007ffe0e9 */
[----:B------:R-:W-:Y:S02]  /*8420*/  IMAD.MOV.U32 R0, RZ, RZ, R232 ;  /* 0x000000ffff007224 */ /* 0x000fe400078e00e8 */
[----:B------:R-:W-:Y:S05]  /*8430*/  @P1 IMAD.HI.U32 R2, R232, c[0x0][0x2bc], RZ ;  /* 0x0000af00e8021a27 */ /* 0x000fea00078e00ff */
[----:B------:R-:W-:Y:S04]  /*8440*/  @P0 SHF.R.U32.HI R0, RZ, c[0x0][0x2c0], R2 ;  /* 0x0000b000ff000a19 */ /* 0x000fe80000011602 */
[C---:B------:R-:W-:Y:S04]  /*8450*/  @!P3 IADD3 R168, P0, R0.reuse, UR14, RZ ;  /* 0x0000000e00a8bc10 */ /* 0x040fe8000ff1e0ff */
[----:B------:R-:W-:Y:S01]  /*8460*/  @!P3 LEA.HI.X.SX32 R3, R0, UR7, 0x1, P0 ;  /* 0x000000070003bc11 */ /* 0x000fe200080f0eff */
[----:B------:R-:W-:Y:S01]  /*8470*/  IMAD.MOV R0, RZ, RZ, -R0 ;  /* 0x000000ffff007224 */ /* 0x000fe200078e0a00 */
[----:B------:R-:W-:Y:S03]  /*8480*/  @!P3 LEA R2, P0, R168, c[0x0][0x2a0], 0x2 ;  /* 0x0000a800a802ba11 */ /* 0x000fe600078010ff */
        /* <DEDUP_REMOVED lines=12> */
[----:B------:R-:W-:Y:S05]  /*8550*/  IMAD R0, R231, c[0x0][0x1f4], R0 ;  /* 0x00007d00e7007a24 */ /* 0x000fea00078e0200 */
[----:B------:R-:W-:Y:S02]  /*8560*/  IADD3.X R0, R3, UR6, R0, P0, !PT ;  /* 0x0000000603007c10 */ /* 0x000fe400087fe400 */
[C---:B------:R-:W-:Y:S04]  /*8570*/  LEA R180, P0, R2.reuse, c[0x0][0x1c8], 0x1 ;  /* 0x0000720002b47a11 */ /* 0x040fe800078008ff */
[----:B------:R-:W-:Y:S01]  /*8580*/  LEA.HI.X R0, R2, c[0x0][0x1cc], R0, 0x1, P0 ;  /* 0x0000730002007a11 */ /* 0x000fe200000f0c00 */
[----:B------:R-:W1:Y:S04]  /*8590*/  SHFL.IDX PT, R175, R180, RZ, 0x181f ;  /* 0x00181fffb4af7589 */ /* 0x000e6800000e0000 */
[----:B------:R-:W2:Y:S04]  /*85a0*/  SHFL.IDX PT, R176, R0, RZ, 0x181f ;  /* 0x00181fff00b07589 */ /* 0x000ea800000e0000 */
[----:B------:R-:W3:Y:S04]  /*85b0*/  SHFL.IDX PT, R173, R180, 0x1, 0x181f ;  /* 0x00381f00b4ad7f89 */ /* 0x000ee800000e0000 */
[----:B------:R-:W-:Y:S04]  /*85c0*/  SHFL.IDX PT, R171, R180, 0x2, 0x181f ;  /* 0x00581f00b4ab7f89 */ /* 0x000fe800000e0000 */
[----:B------:R-:W4:Y:S04]  /*85d0*/  SHFL.IDX PT, R174, R0, 0x1, 0x181f ;  /* 0x00381f0000ae7f89 */ /* 0x000f2800000e0000 */
[----:B------:R-:W5:Y:S04]  /*85e0*/  SHFL.IDX PT, R169, R180, 0x3, 0x181f ;  /* 0x00781f00b4a97f89 */ /* 0x000f6800000e0000 */
[----:B------:R-:W-:Y:S01]  /*85f0*/  SHFL.IDX PT, R172, R0, 0x2, 0x181f ;  /* 0x00581f0000ac7f89 */ /* 0x000fe200000e0000 */
[-C--:B-1----:R-:W-:Y:S03]  /*8600*/  IADD3 R178, P0, R175, R236.reuse, RZ ;  /* 0x000000ecafb27210 */ /* 0x082fe60007f1e0ff */
[----:B------:R-:W1:Y:S02]  /*8610*/  SHFL.IDX PT, R3, R180, 0x4, 0x181f ;  /* 0x00981f00b4037f89 */ /* 0x000e6400000e0000 */
[--C-:B--2---:R-:W-:Y:S02]  /*8620*/  IMAD.X R179, R176, 0x1, R235.reuse, P0 ;  /* 0x00000001b0b37824 */ /* 0x104fe400000e06eb */
[----:B------:R1:W2:Y:S01]  /*8630*/  SHFL.IDX PT, R2, R180, 0x5, 0x181f ;  /* 0x00b81f00b4027f89 */ /* 0x0002a200000e0000 */
[-C--:B---3--:R-:W-:Y:S03]  /*8640*/  IADD3 R176, P0, R173, R236.reuse, RZ ;  /* 0x000000ecadb07210 */ /* 0x088fe60007f1e0ff */
[----:B------:R3:W-:Y:S04]  /*8650*/  LDGSTS.E.BYPASS.LTC128B.128 [R229+0x3100], [R178.64], !P4 ;  /* 0x03100000b2e57fae */ /* 0x0007e8000e101d50 */
[----:B------:R-:W3:Y:S01]  /*8660*/  SHFL.IDX PT, R170, R0, 0x3, 0x181f ;  /* 0x00781f0000aa7f89 */ /* 0x000ee200000e0000 */
[--C-:B----4-:R-:W-:Y:S03]  /*8670*/  IMAD.X R177, R174, 0x1, R235.reuse, P0 ;  /* 0x00000001aeb17824 */ /* 0x110fe600000e06eb */
[----:B------:R-:W4:Y:S01]  /*8680*/  SHFL.IDX PT, R168, R0, 0x4, 0x181f ;  /* 0x00981f0000a87f89 */ /* 0x000f2200000e0000 */
[-C--:B-----5:R-:W-:Y:S03]  /*8690*/  IADD3 R174, P2, R169, R236.reuse, RZ ;  /* 0x000000eca9ae7210 */ /* 0x0a0fe60007f5e0ff */
[----:B------:R-:W5:Y:S04]  /*86a0*/  SHFL.IDX PT, R0, R0, 0x5, 0x181f ;  /* 0x00b81f0000007f89 */ /* 0x000f6800000e0000 */
[----:B------:R5:W-:Y:S01]  /*86b0*/  LDGSTS.E.BYPASS.LTC128B.128 [R229+0x3900], [R176.64], !P4 ;  /* 0x03900000b0e57fae */ /* 0x000be2000e101d50 */
[-C--:B-1----:R-:W-:Y:S02]  /*86c0*/  IADD3 R180, P1, R3, R236.reuse, RZ ;  /* 0x000000ec03b47210 */ /* 0x082fe40007f3e0ff */
[-C--:B--2---:R-:W-:Y:S02]  /*86d0*/  IADD3 R2, P0, R2, R236.reuse, RZ ;  /* 0x000000ec02027210 */ /* 0x084fe40007f1e0ff */
[----:B---3--:R-:W-:Y:S01]  /*86e0*/  IADD3 R178, P5, R171, R236, RZ ;  /* 0x000000ecabb27210 */ /* 0x008fe20007fbe0ff */
[--C-:B------:R-:W-:Y:S04]  /*86f0*/  IMAD.X R175, R170, 0x1, R235.reuse, P2 ;  /* 0x00000001aaaf7824 */ /* 0x100fe800010e06eb */
[--C-:B------:R-:W-:Y:S02]  /*8700*/  IMAD.X R179, R172, 0x1, R235.reuse, P5 ;  /* 0x00000001acb37824 */ /* 0x100fe400028e06eb */
[--C-:B----4-:R-:W-:Y:S02]  /*8710*/  IMAD.X R181, R168, 0x1, R235.reuse, P1 ;  /* 0x00000001a8b57824 */ /* 0x110fe400008e06eb */
[----:B-----5:R-:W-:Y:S01]  /*8720*/  IMAD.X R3, R0, 0x1, R235, P0 ;  /* 0x0000000100037824 */ /* 0x020fe200000e06eb */
[----:B------:R1:W-:Y:S04]  /*8730*/  LDGSTS.E.BYPASS.LTC128B.128 [R229+0x4100], [R178.64], !P4 ;  /* 0x04100000b2e57fae */ /* 0x0003e8000e101d50 */
[----:B------:R1:W-:Y:S04]  /*8740*/  LDGSTS.E.BYPASS.LTC128B.128 [R229+0x4900], [R174.64], !P4 ;  /* 0x04900000aee57fae */ /* 0x0003e8000e101d50 */
[----:B------:R1:W-:Y:S04]  /*8750*/  LDGSTS.E.BYPASS.LTC128B.128 [R229+0x5100], [R180.64], !P4 ;  /* 0x05100000b4e57fae */ /* 0x0003e8000e101d50 */
[----:B------:R1:W-:Y:S02]  /*8760*/  LDGSTS.E.BYPASS.LTC128B.128 [R229+0x5900], [R2.64], !P4 ;  /* 0x0590000002e57fae */ /* 0x0003e4000e101d50 */
.L_x_521:
[----:B------:R-:W-:Y:S01]  /*8770*/  IMAD.MOV.U32 R171, RZ, RZ, R237 ;  /* 0x000000ffffab7224 */ /* 0x000fe200078e00ed */
[----:B------:R-:W-:Y:S01]  /*8780*/  PLOP3.LUT P1, PT, PT, PT, UP2, 0x80, 0x0 ;  /* 0x000000000000781c */ /* 0x000fe20003f2f028 */
[----:B------:R-:W0:Y:S01]  /*8790*/  LDGDEPBAR ;  /* 0x00000000000079af */ /* 0x000e220000000000 */
[----:B------:R-:W-:Y:S01]  /*87a0*/  PLOP3.LUT P0, PT, PT, PT, UP2, 0x80, 0x0 ;  /* 0x000000000000781c */ /* 0x000fe20003f0f028 */
[----:B------:R-:W-:Y:S05]  /*87b0*/  IMAD R170, R244, -0x60, RZ ;  /* 0xffffffa0f4aa7824 */ /* 0x000fea00078e02ff */
[----:B-1----:R-:W-:Y:S05]  /*87c0*/  IADD3 R2, -R238, 0x1, R170 ;  /* 0x00000001ee027810 */ /* 0x002fea0007ffe1aa */
[----:B------:R-:W-:Y:S05]  /*87d0*/  @P1 IMAD.HI.U32 R0, R237, c[0x0][0x2c8], RZ ;  /* 0x0000b200ed001a27 */ /* 0x000fea00078e00ff */
[----:B------:R-:W-:Y:S01]  /*87e0*/  @P0 SHF.R.U32.HI R171, RZ, c[0x0][0x2cc], R0 ;  /* 0x0000b300ffab0a19 */ /* 0x000fe20000011600 */
[----:B------:R-:W-:Y:S01]  /*87f0*/  IMAD.MOV.U32 R0, RZ, RZ, c[0x0][0x2ac] ;  /* 0x0000ab00ff007624 */ /* 0x000fe200078e00ff */
[----:B------:R-:W-:Y:S03]  /*8800*/  PLOP3.LUT P0, PT, PT, PT, UP1, 0x40, 0x0 ;  /* 0x000000000000781c */ /* 0x000fe60003f0e818 */
[----:B------:R-:W1:Y:S01]  /*8810*/  SHFL.IDX PT, R168, R171, RZ, 0x1c1f ;  /* 0x001c1fffaba87589 */ /* 0x000e6200000e0000 */
[----:B------:R-:W-:Y:S05]  /*8820*/  IMAD R2, R0, c[0x0][0x1d0], R2 ;  /* 0x0000740000027a24 */ /* 0x000fea00078e0202 */
[----:B------:R-:W-:Y:S04]  /*8830*/  IADD3 R2, R2, -c[0x0][0x168], RZ ;  /* 0x80005a0002027a10 */ /* 0x000fe80007ffe0ff */
[C---:B------:R-:W-:Y:S02]  /*8840*/  IADD3 R3, R2.reuse, c[0x0][0x328], RZ ;  /* 0x0000ca0002037a10 */ /* 0x040fe40007ffe0ff */
[----:B------:R-:W-:Y:S03]  /*8850*/  IADD3 R2, R2, UR13, RZ ;  /* 0x0000000d02027c10 */ /* 0x000fe6000fffe0ff */
[--C-:B-1----:R-:W-:Y:S02]  /*8860*/  IMAD.IADD R183, R3, 0x1, R168.reuse ;  /* 0x0000000103b77824 */ /* 0x102fe400078e02a8 */
[----:B------:R-:W-:Y:S01]  /*8870*/  IMAD.IADD R180, R2, 0x1, R168 ;  /* 0x0000000102b47824 */ /* 0x000fe200078e02a8 */
[----:B------:R-:W-:-:S05]  /*8880*/  @P0 BRA `(.L_x_522) ;  /* 0x000001a000000947 */ /* 0x000fca0003800000 */
[----:B------:R-:W-:Y:S01]  /*8890*/  MOV R0, c[0x0][0x2ac] ;  /* 0x0000ab0000007a02 */ /* 0x000fe20000000f00 */
[----:B------:R-:W-:Y:S04]  /*88a0*/  BSSY B0, `(.L_x_523) ;  /* 0x0000013000007945 */ /* 0x000fe80003800000 */
[----:B------:R-:W-:Y:S05]  /*88b0*/  IMAD R168, R0, c[0x0][0x1d0], R168 ;  /* 0x0000740000a87a24 */ /* 0x000fea00078e02a8 */
[----:B------:R-:W-:Y:S04]  /*88c0*/  IADD3 R168, R168, -c[0x0][0x168], RZ ;  /* 0x80005a00a8a87a10 */ /* 0x000fe80007ffe0ff */
[----:B------:R-:W-:Y:S11]  /*88d0*/  ISETP.GT.AND P0, PT, R168, -0x1, PT ;  /* 0xffffffffa800780c */ /* 0x000ff60003f04270 */
[----:B------:R-:W-:Y:S02]  /*88e0*/  @!UPT UIADD3 URZ, URZ, URZ, URZ ;  /* 0x0000003f3f3ff290 */ /* 0x000fe4000fffe03f */
[----:B------:R-:W-:-:S05]  /*88f0*/  @P0 BRA `(.L_x_524) ;  /* 0x0000008000000947 */ /* 0x000fca0003800000 */
[----:B------:R-:W-:Y:S01]  /*8900*/  LOP3.LUT R168, RZ, R168, RZ, 0x33, !PT ;  /* 0x000000a8ffa87212 */ /* 0x000fe200078e33ff */
[----:B------:R-:W-:Y:S05]  /*8910*/  IMAD.MOV.U32 R0, RZ, RZ, c[0x0][0x32c] ;  /* 0x0000cb00ff007624 */ /* 0x000fea00078e00ff */
[----:B------:R-:W-:Y:S11]  /*8920*/  ISETP.NE.AND P0, PT, R0, 0x1, PT ;  /* 0x000000010000780c */ /* 0x000ff60003f05270 */
[----:B------:R-:W-:Y:S02]  /*8930*/  @!UPT UIADD3 URZ, URZ, URZ, URZ ;  /* 0x0000003f3f3ff290 */ /* 0x000fe4000fffe03f */
[----:B------:R-:W-:Y:S05]  /*8940*/  @P0 IMAD.HI.U32 R0, R168, c[0x0][0x330], RZ ;  /* 0x0000cc00a8000a27 */ /* 0x000fea00078e00ff */
[----:B------:R-:W-:Y:S04]  /*8950*/  @P0 SHF.R.U32.HI R168, RZ, c[0x0][0x334], R0 ;  /* 0x0000cd00ffa80a19 */ /* 0x000fe80000011600 */
[----:B------:R-:W-:Y:S01]  /*8960*/  LOP3.LUT R168, RZ, R168, RZ, 0x33, !PT ;  /* 0x000000a8ffa87212 */ /* 0x000fe200078e33ff */
[----:B------:R-:W-:-:S05]  /*8970*/  BRA `(.L_x_525) ;  /* 0x0000005000007947 */ /* 0x000fca0003800000 */
.L_x_524:
[----:B------:R-:W-:Y:S04]  /*8980*/  MOV R0, c[0x0][0x32c] ;  /* 0x0000cb0000007a02 */ /* 0x000fe80000000f00 */
[----:B------:R-:W-:Y:S11]  /*8990*/  ISETP.NE.AND P0, PT, R0, 0x1, PT ;  /* 0x000000010000780c */ /* 0x000ff60003f05270 */
[----:B------:R-:W-:Y:S02]  /*89a0*/  @!UPT UIADD3 URZ, URZ, URZ, URZ ;  /* 0x0000003f3f3ff290 */ /* 0x000fe4000fffe03f */
[----:B------:R-:W-:Y:S05]  /*89b0*/  @P0 IMAD.HI.U32 R0, R168, c[0x0][0x330], RZ ;  /* 0x0000cc00a8000a27 */ /* 0x000fea00078e00ff */
[----:B------:R-:W-:Y:S02]  /*89c0*/  @P0 SHF.R.U32.HI R168, RZ, c[0x0][0x334], R0 ;  /* 0x0000cd00ffa80a19 */ /* 0x000fe40000011600 */
.L_x_525:
[----:B------:R-:W-:Y:S05]  /*89d0*/  BSYNC B0 ;  /* 0x0000000000007941 */ /* 0x000fea0003800000 */
.L_x_523:
[----:B------:R-:W-:Y:S04]  /*89e0*/  IMAD.IADD R0, R170, 0x1, -R238 ;  /* 0x00000001aa007824 */ /* 0x000fe800078e0aee */
[----:B------:R-:W-:Y:S05]  /*89f0*/  IMAD R168, R168, c[0x0][0x32c], R0 ;  /* 0x0000cb00a8a87a24 */ /* 0x000fea00078e0200 */
[----:B------:R-:W-:Y:S02]  /*8a00*/  IADD3 R0, R168, c[0x0][0x32c], RZ ;  /* 0x0000cb00a8007a10 */ /* 0x000fe40007ffe0ff */
[----:B------:R-:W-:Y:S02]  /*8a10*/  IMNMX R180, R180, R168, !PT ;  /* 0x000000a8b4b47217 */ /* 0x000fe40007800200 */
[----:B------:R-:W-:Y:S02]  /*8a20*/  IMNMX R183, R183, R0, PT ;  /* 0x00000000b7b77217 */ /* 0x000fe40003800200 */
.L_x_522:
[----:B------:R-:W-:Y:S01]  /*8a30*/  PLOP3.LUT P0, PT, PT, PT, UP1, 0x40, 0x0 ;  /* 0x000000000000781c */ /* 0x000fe20003f0e818 */
[----:B------:R-:W1:Y:S02]  /*8a40*/  SHFL.IDX PT, R168, R171, 0x1, 0x1c1f ;  /* 0x003c1f00aba87f89 */ /* 0x000e6400000e0000 */
[----:B-1----:R-:W-:Y:S01]  /*8a50*/  IADD3 R177, R2, R168, RZ ;  /* 0x000000a802b17210 */ /* 0x002fe20007ffe0ff */
[----:B------:R-:W-:Y:S09]  /*8a60*/  IMAD.IADD R181, R3, 0x1, R168 ;  /* 0x0000000103b57824 */ /* 0x000ff200078e02a8 */
        /* <DEDUP_REMOVED lines=9> */
[----:B------:R-:W-:Y:S05]  /*8b00*/  IMAD.MOV.U32 R0, RZ, RZ, 0x1 ;  /* 0x00000001ff007424 */ /* 0x000fea00078e00ff */
[----:B------:R-:W-:Y:S11]  /*8b10*/  ISETP.NE.AND P0, PT, R0, c[0x0][0x32c], PT ;  /* 0x0000cb0000007a0c */ /* 0x000ff60003f05270 */
[----:B------:R-:W-:Y:S02]  /*8b20*/  @!UPT UIADD3 URZ, URZ, URZ, URZ ;  /* 0x0000003f3f3ff290 */ /* 0x000fe4000fffe03f */
[----:B------:R-:W-:Y:S05]  /*8b30*/  @P0 IMAD.HI.U32 R0, R168, c[0x0][0x330], RZ ;  /* 0x0000cc00a8000a27 */ /* 0x000fea00078e00ff */
[----:B------:R-:W-:Y:S04]  /*8b40*/  @P0 SHF.R.U32.HI R168, RZ, c[0x0][0x334], R0 ;  /* 0x0000cd00ffa80a19 */ /* 0x000fe80000011600 */
[----:B------:R-:W-:Y:S01]  /*8b50*/  LOP3.LUT R168, RZ, R168, RZ, 0x33, !PT ;  /* 0x000000a8ffa87212 */ /* 0x000fe200078e33ff */
[----:B------:R-:W-:-:S05]  /*8b60*/  BRA `(.L_x_529) ;  /* 0x0000005000007947 */ /* 0x000fca0003800000 */
.L_x_528:
[----:B------:R-:W-:Y:S04]  /*8b70*/  MOV R0, 0x1 ;  /* 0x0000000100007802 */ /* 0x000fe80000000f00 */
[----:B------:R-:W-:Y:S11]  /*8b80*/  ISETP.NE.AND P0, PT, R0, c[0x0][0x32c], PT ;  /* 0x0000cb0000007a0c */ /* 0x000ff60003f05270 */
[----:B------:R-:W-:Y:S02]  /*8b90*/  @!UPT UIADD3 URZ, URZ, URZ, URZ ;  /* 0x0000003f3f3ff290 */ /* 0x000fe4000fffe03f */
[----:B------:R-:W-:Y:S05]  /*8ba0*/  @P0 IMAD.HI.U32 R0, R168, c[0x0][0x330], RZ ;  /* 0x0000cc00a8000a27 */ /* 0x000fea00078e00ff */
[----:B------:R-:W-:Y:S02]  /*8bb0*/  @P0 SHF.R.U32.HI R168, RZ, c[0x0][0x334], R0 ;  /* 0x0000cd00ffa80a19 */ /* 0x000fe40000011600 */
.L_x_529:
[----:B------:R-:W-:Y:S05]  /*8bc0*/  BSYNC B0 ;  /* 0x0000000000007941 */ /* 0x000fea0003800000 */
.L_x_527:
[----:B------:R-:W-:Y:S04]  /*8bd0*/  IMAD.IADD R0, R170, 0x1, -R238 ;  /* 0x00000001aa007824 */ /* 0x000fe800078e0aee */
[----:B------:R-:W-:Y:S05]  /*8be0*/  IMAD R0, R168, c[0x0][0x32c], R0 ;  /* 0x0000cb00a8007a24 */ /* 0x000fea00078e0200 */
[----:B------:R-:W-:Y:S02]  /*8bf0*/  IADD3 R168, R0, c[0x0][0x32c], RZ ;  /* 0x0000cb0000a87a10 */ /* 0x000fe40007ffe0ff */
[----:B------:R-:W-:Y:S02]  /*8c00*/  IMNMX R177, R177, R0, !PT ;  /* 0x00000000b1b17217 */ /* 0x000fe40007800200 */
[----:B------:R-:W-:Y:S02]  /*8c10*/  IMNMX R181, R181, R168, PT ;  /* 0x000000a8b5b57217 */ /* 0x000fe40003800200 */
.L_x_526:
        /* <DEDUP_REMOVED lines=20> */
.L_x_532:
[----:B------:R-:W-:Y:S04]  /*8d60*/  MOV R0, c[0x0][0x32c] ;  /* 0x0000cb0000007a02 */ /* 0x000fe80000000f00 */
[----:B------:R-:W-:Y:S11]  /*8d70*/  ISETP.NE.AND P0, PT, R0, 0x1, PT ;  /* 0x000000010000780c */ /* 0x000ff60003f05270 */
[----:B------:R-:W-:Y:S02]  /*8d80*/  @!UPT UIADD3 URZ, URZ, URZ, URZ ;  /* 0x0000003f3f3ff290 */ /* 0x000fe4000fffe03f */
[----:B------:R-:W-:Y:S05]  /*8d90*/  @P0 IMAD.HI.U32 R0, R168, c[0x0][0x330], RZ ;  /* 0x0000cc00a8000a27 */ /* 0x000fea00078e00ff */
[----:B------:R-:W-:Y:S02]  /*8da0*/  @P0 SHF.R.U32.HI R168, RZ, c[0x0][0x334], R0 ;  /* 0x0000cd00ffa80a19 */ /* 0x000fe40000011600 */
.L_x_533:
[----:B------:R-:W-:Y:S05]  /*8db0*/  BSYNC B0 ;  /* 0x0000000000007941 */ /* 0x000fea0003800000 */
.L_x_531:
[----:B------:R-:W-:Y:S04]  /*8dc0*/  IMAD.IADD R0, R170, 0x1, -R238 ;  /* 0x00000001aa007824 */ /* 0x000fe800078e0aee */
[----:B------:R-:W-:Y:S05]  /*8dd0*/  IMAD R0, R168, c[0x0][0x32c], R0 ;  /* 0x0000cb00a8007a24 */ /* 0x000fea00078e0200 */
[----:B------:R-:W-:Y:S02]  /*8de0*/  IADD3 R168, R0, c[0x0][0x32c], RZ ;  /* 0x0000cb0000a87a10 */ /* 0x000fe40007ffe0ff */
[----:B------:R-:W-:Y:S02]  /*8df0*/  IMNMX R174, R174, R0, !PT ;  /* 0x00000000aeae7217 */ /* 0x000fe40007800200 */
[----:B------:R-:W-:Y:S02]  /*8e00*/  IMNMX R175, R175, R168, PT ;  /* 0x000000a8afaf7217 */ /* 0x000fe40003800200 */
.L_x_530:
[C---:B------:R-:W-:Y:S02]  /*8e10*/  ISETP.GE.AND P1, PT, R170.reuse, 0x9, PT ;  /* 0x00000009aa00780c */ /* 0x040fe40003f26270 */
[----:B------:R-:W-:Y:S02]  /*8e20*/  ISETP.GE.AND P5, PT, R170, 0xa, PT ;  /* 0x0000000aaa00780c */ /* 0x000fe40003fa6270 */
[----:B------:R-:W-:Y:S02]  /*8e30*/  ISETP.GT.AND P0, PT, R180, 0x8, !P1 ;  /* 0x00000008b400780c */ /* 0x000fe40004f04270 */
[----:B------:R-:W-:Y:S02]  /*8e40*/  P2R R173, PR, RZ, 0x2 ;  /* 0x00000002ffad7803 */ /* 0x000fe40000000000 */
[----:B------:R-:W-:Y:S02]  /*8e50*/  ISETP.LT.OR P0, PT, R183, 0x9, P0 ;  /* 0x00000009b700780c */ /* 0x000fe40000701670 */
[C---:B------:R-:W-:Y:S02]  /*8e60*/  ISETP.GT.AND P1, PT, R177.reuse, 0x8, !P1 ;  /* 0x00000008b100780c */ /* 0x040fe40004f24270 */
[----:B------:R-:W-:Y:S02]  /*8e70*/  P2R R179, PR, RZ, 0x10 ;  /* 0x00000010ffb37803 */ /* 0x000fe40000000000 */
[----:B------:R-:W-:Y:S02]  /*8e80*/  FSEL R169, R16, -INF , !P0 ;  /* 0xff80000010a97808 */ /* 0x000fe40004000000 */
[----:B------:R-:W-:Y:S02]  /*8e90*/  ISETP.GT.AND P0, PT, R177, 0x9, !P5 ;  /* 0x00000009b100780c */ /* 0x000fe40006f04270 */
[C---:B------:R-:W-:Y:S02]  /*8ea0*/  ISETP.LT.OR P1, PT, R181.reuse, 0x9, P1 ;  /* 0x00000009b500780c */ /* 0x040fe40000f21670 */
[----:B------:R-:W-:Y:S02]  /*8eb0*/  ISETP.GE.AND P4, PT, R170, 0x11, PT ;  /* 0x00000011aa00780c */ /* 0x000fe40003f86270 */
[----:B------:R-:W-:Y:S02]  /*8ec0*/  ISETP.LT.OR P0, PT, R181, 0xa, P0 ;  /* 0x0000000ab500780c */ /* 0x000fe40000701670 */
[----:B------:R-:W-:Y:S02]  /*8ed0*/  FSEL R0, R18, -INF , !P1 ;  /* 0xff80000012007808 */ /* 0x000fe40004800000 */
[----:B------:R-:W-:Y:S02]  /*8ee0*/  ISETP.GT.AND P1, PT, R180, 0x10, !P4 ;  /* 0x00000010b400780c */ /* 0x000fe40006724270 */
[----:B------:R-:W-:Y:S02]  /*8ef0*/  P2R R176, PR, RZ, 0x8 ;  /* 0x00000008ffb07803 */ /* 0x000fe40000000000 */
[----:B------:R-:W-:Y:S02]  /*8f00*/  FSEL R19, R19, -INF , !P0 ;  /* 0xff80000013137808 */ /* 0x000fe40004000000 */
[C---:B------:R-:W-:Y:S02]  /*8f10*/  ISETP.LT.OR P0, PT, R183.reuse, 0x11, P1 ;  /* 0x00000011b700780c */ /* 0x040fe40000f01670 */
[----:B------:R-:W-:Y:S02]  /*8f20*/  ISETP.GE.AND P3, PT, R170, 0x12, PT ;  /* 0x00000012aa00780c */ /* 0x000fe40003f66270 */
[----:B------:R-:W-:Y:S02]  /*8f30*/  ISETP.GT.AND P2, PT, R180, 0x9, !P5 ;  /* 0x00000009b400780c */ /* 0x000fe40006f44270 */
[----:B------:R-:W-:Y:S02]  /*8f40*/  FSEL R20, R20, -INF , !P0 ;  /* 0xff80000014147808 */ /* 0x000fe40004000000 */
[----:B------:R-:W-:Y:S02]  /*8f50*/  ISETP.GT.AND P0, PT, R180, 0x11, !P3 ;  /* 0x00000011b400780c */ /* 0x000fe40005f04270 */
[C---:B------:R-:W-:Y:S02]  /*8f60*/  ISETP.LT.OR P2, PT, R183.reuse, 0xa, P2 ;  /* 0x0000000ab700780c */ /* 0x040fe40001741670 */
[----:B------:R-:W-:Y:S02]  /*8f70*/  ISETP.LT.OR P0, PT, R183, 0x12, P0 ;  /* 0x00000012b700780c */ /* 0x000fe40000701670 */
[----:B------:R-:W-:Y:S02]  /*8f80*/  FSEL R168, R17, -INF , !P2 ;  /* 0xff80000011a87808 */ /* 0x000fe40005000000 */
[----:B------:R-:W-:Y:S02]  /*8f90*/  FSEL R17, R21, -INF , !P0 ;  /* 0xff80000015117808 */ /* 0x000fe40004000000 */
[----:B------:R-:W-:Y:S02]  /*8fa0*/  ISETP.GT.AND P0, PT, R177, 0x10, !P4 ;  /* 0x00000010b100780c */ /* 0x000fe40006704270 */
[C---:B------:R-:W-:Y:S02]  /*8fb0*/  ISETP.GE.AND P2, PT, R170.reuse, 0x19, PT ;  /* 0x00000019aa00780c */ /* 0x040fe40003f46270 */
[----:B------:R-:W-:Y:S02]  /*8fc0*/  ISETP.LT.OR P0, PT, R181, 0x11, P0 ;  /* 0x00000011b500780c */ /* 0x000fe40000701670 */
[----:B------:R-:W-:Y:S02]  /*8fd0*/  ISETP.GE.AND P1, PT, R170, 0x1a, PT ;  /* 0x0000001aaa00780c */ /* 0x000fe40003f26270 */
[----:B------:R-:W-:Y:S02]  /*8fe0*/  FSEL R18, R22, -INF , !P0 ;  /* 0xff80000016127808 */ /* 0x000fe40004000000 */
[----:B------:R-:W-:Y:S02]  /*8ff0*/  ISETP.GT.AND P0, PT, R177, 0x11, !P3 ;  /* 0x00000011b100780c */ /* 0x000fe40005f04270 */
[----:B------:R-:W-:Y:S02]  /*9000*/  P2R R22, PR, RZ, 0x4 ;  /* 0x00000004ff167803 */ /* 0x000fe40000000000 */
[----:B------:R-:W-:Y:S02]  /*9010*/  ISETP.LT.OR P0, PT, R181, 0x12, P0 ;  /* 0x00000012b500780c */ /* 0x000fe40000701670 */
[----:B------:R-:W-:Y:S02]  /*9020*/  P2R R21, PR, RZ, 0x2 ;  /* 0x00000002ff157803 */ /* 0x000fe40000000000 */
[----:B------:R-:W-:Y:S02]  /*9030*/  FSEL R16, R23, -INF , !P0 ;  /* 0xff80000017107808 */ /* 0x000fe40004000000 */
[----:B------:R-:W-:Y:S02]  /*9040*/  ISETP.GT.AND P0, PT, R180, 0x18, !P2 ;  /* 0x00000018b400780c */ /* 0x000fe40005704270 */
[----:B------:R-:W-:Y:S02]  /*9050*/  P2R R178, PR, RZ, 0x10 ;  /* 0x00000010ffb27803 */ /* 0x000fe40000000000 */
[C---:B------:R-:W-:Y:S02]  /*9060*/  ISETP.LT.OR P0, PT, R183.reuse, 0x19, P0 ;  /* 0x00000019b700780c */ /* 0x040fe40000701670 */
[----:B------:R-:W-:Y:S02]  /*9070*/  ISETP.GE.AND P4, PT, R170, 0x4a, PT ;  /* 0x0000004aaa00780c */ /* 0x000fe40003f86270 */
[----:B------:R-:W-:Y:S02]  /*9080*/  FSEL R32, R32, -INF , !P0 ;  /* 0xff80000020207808 */ /* 0x000fe40004000000 */
[----:B------:R-:W-:Y:S02]  /*9090*/  ISETP.GT.AND P0, PT, R180, 0x19, !P1 ;  /* 0x00000019b400780c */ /* 0x000fe40004f04270 */
[C---:B------:R-:W-:Y:S02]  /*90a0*/  ISETP.GE.AND P6, PT, R170.reuse, 0x52, PT ;  /* 0x00000052aa00780c */ /* 0x040fe40003fc6270 */
[----:B------:R-:W-:Y:S02]  /*90b0*/  ISETP.LT.OR P0, PT, R183, 0x1a, P0 ;  /* 0x0000001ab700780c */ /* 0x000fe40000701670 */
[----:B------:R-:W-:Y:S02]  /*90c0*/  P2R R182, PR, RZ, 0x8 ;  /* 0x00000008ffb67803 */ /* 0x000fe40000000000 */
[----:B------:R-:W-:Y:S02]  /*90d0*/  FSEL R33, R33, -INF , !P0 ;  /* 0xff80000021217808 */ /* 0x000fe40004000000 */
[----:B------:R-:W-:Y:S02]  /*90e0*/  ISETP.GT.AND P0, PT, R177, 0x18, !P2 ;  /* 0x00000018b100780c */ /* 0x000fe40005704270 */
[----:B------:R-:W-:Y:S02]  /*90f0*/  ISETP.GE.AND P2, PT, R170, 0x21, PT ;  /* 0x00000021aa00780c */ /* 0x000fe40003f46270 */
        /* <DEDUP_REMOVED lines=10> */
[C---:B------:R-:W-:Y:S02]  /*91a0*/  ISETP.LT.OR P0, PT, R183.reuse, 0x21, P0 ;  /* 0x00000021b700780c */ /* 0x040fe40000701670 */
[----:B------:R-:W-:Y:S02]  /*91b0*/  P2R R172, PR, RZ, 0x20 ;  /* 0x00000020ffac7803 */ /* 0x000fe40000000000 */
[----:B------:R-:W-:Y:S02]  /*91c0*/  FSEL R190, R36, -INF , !P0 ;  /* 0xff80000024be7808 */ /* 0x000fe40004000000 */
[----:B------:R-:W-:Y:S02]  /*91d0*/  ISETP.GT.AND P0, PT, R180, 0x21, !P1 ;  /* 0x00000021b400780c */ /* 0x000fe40004f04270 */
[C---:B------:R-:W-:Y:S02]  /*91e0*/  ISETP.GE.AND P5, PT, R170.reuse, 0x59, PT ;  /* 0x00000059aa00780c */ /* 0x040fe40003fa6270 */
[----:B------:R-:W-:Y:S04]  /*91f0*/  ISETP.LT.OR P0, PT, R183, 0x22, P0 ;  /* 0x00000022b700780c */ /* 0x000fe80000701670 */
[----:B------:R-:W-:Y:S02]  /*9200*/  FSEL R36, R37, -INF , !P0 ;  /* 0xff80000025247808 */ /* 0x000fe40004000000 */
[----:B------:R-:W-:Y:S02]  /*9210*/  ISETP.GT.AND P0, PT, R177, 0x20, !P2 ;  /* 0x00000020b100780c */ /* 0x000fe40005704270 */
[----:B------:R-:W-:Y:S01]  /*9220*/  ISETP.GE.AND P2, PT, R170, 0x29, PT ;  /* 0x00000029aa00780c */ /* 0x000fe20003f46270 */
[----:B------:R1:W-:Y:S01]  /*9230*/  STL [R1+0x10], R36 ;  /* 0x0000102401007387 */ /* 0x0003e20000100800 */
[----:B------:R-:W-:Y:S02]  /*9240*/  ISETP.LT.OR P0, PT, R181, 0x21, P0 ;  /* 0x00000021b500780c */ /* 0x000fe40000701670 */
[----:B------:R-:W-:Y:S02]  /*9250*/  P2R R37, PR, RZ, 0x4 ;  /* 0x00000004ff257803 */ /* 0x000fe40000000000 */
[----:B-1----:R-:W-:Y:S02]  /*9260*/  FSEL R36, R38, -INF , !P0 ;  /* 0xff80000026247808 */ /* 0x002fe40004000000 */
[----:B------:R-:W-:Y:S02]  /*9270*/  ISETP.GT.AND P0, PT, R177, 0x21, !P1 ;  /* 0x00000021b100780c */ /* 0x000fe40004f04270 */
[----:B------:R-:W-:Y:S01]  /*9280*/  ISETP.GE.AND P1, PT, R170, 0x2a, PT ;  /* 0x0000002aaa00780c */ /* 0x000fe20003f26270 */
[----:B------:R1:W-:Y:S01]  /*9290*/  STL [R1+0xc], R36 ;  /* 0x00000c2401007387 */ /* 0x0003e20000100800 */
[----:B------:R-:W-:Y:S04]  /*92a0*/  ISETP.LT.OR P0, PT, R181, 0x22, P0 ;  /* 0x00000022b500780c */ /* 0x000fe80000701670 */
[----:B------:R-:W-:Y:S02]  /*92b0*/  FSEL R211, R39, -INF , !P0 ;  /* 0xff80000027d37808 */ /* 0x000fe40004000000 */
[----:B------:R-:W-:Y:S04]  /*92c0*/  ISETP.GT.AND P0, PT, R180, 0x28, !P2 ;  /* 0x00000028b400780c */ /* 0x000fe80005704270 */
[C---:B------:R-:W-:Y:S04]  /*92d0*/  ISETP.LT.OR P0, PT, R183.reuse, 0x29, P0 ;  /* 0x00000029b700780c */ /* 0x040fe80000701670 */
[----:B------:R-:W-:Y:S02]  /*92e0*/  FSEL R196, R48, -INF , !P0 ;  /* 0xff80000030c47808 */ /* 0x000fe40004000000 */
[----:B------:R-:W-:Y:S02]  /*92f0*/  ISETP.GT.AND P0, PT, R180, 0x29, !P1 ;  /* 0x00000029b400780c */ /* 0x000fe40004f04270 */
[----:B------:R-:W-:Y:S02]  /*9300*/  P2R R48, PR, RZ, 0x10 ;  /* 0x00000010ff307803 */ /* 0x000fe40000000000 */
[----:B------:R-:W-:Y:S04]  /*9310*/  ISETP.LT.OR P0, PT, R183, 0x2a, P0 ;  /* 0x0000002ab700780c */ /* 0x000fe80000701670 */
[----:B------:R-:W-:Y:S02]  /*9320*/  FSEL R188, R49, -INF , !P0 ;  /* 0xff80000031bc7808 */ /* 0x000fe40004000000 */
[----:B------:R-:W-:Y:S02]  /*9330*/  ISETP.GT.AND P0, PT, R177, 0x28, !P2 ;  /* 0x00000028b100780c */ /* 0x000fe40005704270 */
[----:B------:R-:W-:Y:S02]  /*9340*/  ISETP.GE.AND P2, PT, R170, 0x31, PT ;  /* 0x00000031aa00780c */ /* 0x000fe40003f46270 */
[----:B------:R-:W-:Y:S02]  /*9350*/  ISETP.LT.OR P0, PT, R181, 0x29, P0 ;  /* 0x00000029b500780c */ /* 0x000fe40000701670 */
[----:B-1----:R-:W-:Y:S02]  /*9360*/  P2R R36, PR, RZ, 0x2 ;  /* 0x00000002ff247803 */ /* 0x002fe40000000000 */
[----:B------:R-:W-:Y:S02]  /*9370*/  FSEL R205, R50, -INF , !P0 ;  /* 0xff80000032cd7808 */ /* 0x000fe40004000000 */
[----:B------:R-:W-:Y:S02]  /*9380*/  ISETP.GT.AND P0, PT, R177, 0x29, !P1 ;  /* 0x00000029b100780c */ /* 0x000fe40004f04270 */
[----:B------:R-:W-:Y:S02]  /*9390*/  ISETP.GE.AND P1, PT, R170, 0x32, PT ;  /* 0x00000032aa00780c */ /* 0x000fe40003f26270 */
[----:B------:R-:W-:Y:S02]  /*93a0*/  ISETP.LT.OR P0, PT, R181, 0x2a, P0 ;  /* 0x0000002ab500780c */ /* 0x000fe40000701670 */
[----:B------:R-:W-:Y:S02]  /*93b0*/  P2R R39, PR, RZ, 0x4 ;  /* 0x00000004ff277803 */ /* 0x000fe40000000000 */
[----:B------:R-:W-:Y:S02]  /*93c0*/  FSEL R251, R51, -INF , !P0 ;  /* 0xff80000033fb7808 */ /* 0x000fe40004000000 */
[----:B------:R-:W-:Y:S02]  /*93d0*/  ISETP.GT.AND P0, PT, R180, 0x30, !P2 ;  /* 0x00000030b400780c */ /* 0x000fe40005704270 */
[----:B------:R-:W-:Y:S02]  /*93e0*/  P2R R38, PR, RZ, 0x2 ;  /* 0x00000002ff267803 */ /* 0x000fe40000000000 */
[C---:B------:R-:W-:Y:S04]  /*93f0*/  ISETP.LT.OR P0, PT, R183.reuse, 0x31, P0 ;  /* 0x00000031b700780c */ /* 0x040fe80000701670 */
[----:B------:R-:W-:Y:S02]  /*9400*/  FSEL R208, R52, -INF , !P0 ;  /* 0xff80000034d07808 */ /* 0x000fe40004000000 */
[----:B------:R-:W-:Y:S04]  /*9410*/  ISETP.GT.AND P0, PT, R180, 0x31, !P1 ;  /* 0x00000031b400780c */ /* 0x000fe80004f04270 */
[----:B------:R-:W-:Y:S04]  /*9420*/  ISETP.LT.OR P0, PT, R183, 0x32, P0 ;  /* 0x00000032b700780c */ /* 0x000fe80000701670 */
        /* <DEDUP_REMOVED lines=46> */
[----:B------:R-:W-:Y:S04]  /*9710*/  ISETP.GT.AND P0, PT, R180, 0x49, !P4 ;  /* 0x00000049b400780c */ /* 0x000fe80006704270 */
[----:B------:R-:W-:Y:S04]  /*9720*/  ISETP.LT.OR P0, PT, R183, 0x4a, P0 ;  /* 0x0000004ab700780c */ /* 0x000fe80000701670 */
[----:B------:R-:W-:Y:S02]  /*9730*/  FSEL R203, R81, -INF , !P0 ;  /* 0xff80000051cb7808 */ /* 0x000fe40004000000 */
[----:B------:R-:W-:Y:S02]  /*9740*/  ISETP.GT.AND P0, PT, R177, 0x48, !P1 ;  /* 0x00000048b100780c */ /* 0x000fe40004f04270 */
[----:B------:R-:W-:Y:S02]  /*9750*/  ISETP.GE.AND P1, PT, R170, 0x51, PT ;  /* 0x00000051aa00780c */ /* 0x000fe40003f26270 */
        /* <DEDUP_REMOVED lines=16> */
[----:B------:R-:W-:Y:S04]  /*9860*/  ISETP.GT.AND P0, PT, R177, 0x51, !P6 ;  /* 0x00000051b100780c */ /* 0x000fe80007704270 */
[----:B------:R-:W-:Y:S04]  /*9870*/  ISETP.LT.OR P0, PT, R181, 0x52, P0 ;  /* 0x00000052b500780c */ /* 0x000fe80000701670 */
[----:B------:R-:W-:Y:S02]  /*9880*/  FSEL R189, R87, -INF , !P0 ;  /* 0xff80000057bd7808 */ /* 0x000fe40004000000 */
[----:B------:R-:W-:Y:S04]  /*9890*/  ISETP.GT.AND P0, PT, R180, RZ, !P3 ;  /* 0x000000ffb400720c */ /* 0x000fe80005f04270 */
        /* <DEDUP_REMOVED lines=9> */
[----:B------:R-:W-:Y:S04]  /*9930*/  ISETP.LT.OR P0, PT, R181, 0x1, P0 ;  /* 0x00000001b500780c */ /* 0x000fe80000701670 */
[----:B------:R-:W-:Y:S02]  /*9940*/  FSEL R6, R6, -INF , !P0 ;  /* 0xff80000006067808 */ /* 0x000fe40004000000 */
[----:B------:R-:W-:Y:S04]  /*9950*/  ISETP.GT.AND P0, PT, R180, 0x58, !P5 ;  /* 0x00000058b400780c */ /* 0x000fe80006f04270 */
[C---:B------:R-:W-:Y:S04]  /*9960*/  ISETP.LT.OR P0, PT, R183.reuse, 0x59, P0 ;  /* 0x00000059b700780c */ /* 0x040fe80000701670 */
[----:B------:R-:W-:Y:S02]  /*9970*/  FSEL R186, R96, -INF , !P0 ;  /* 0xff80000060ba7808 */ /* 0x000fe40004000000 */
[----:B------:R-:W-:Y:S04]  /*9980*/  ISETP.GE.AND P0, PT, R170, 0x5a, PT ;  /* 0x0000005aaa00780c */ /* 0x000fe80003f06270 */
        /* <DEDUP_REMOVED lines=10> */
[----:B------:R-:W-:Y:S02]  /*9a30*/  ISETP.NE.AND P4, PT, R48, RZ, PT ;  /* 0x000000ff3000720c */ /* 0x000fe40003f85270 */
[----:B------:R-:W-:Y:S04]  /*9a40*/  ISETP.LT.OR P2, PT, R175, 0x2, P2 ;  /* 0x00000002af00780c */ /* 0x000fe80001741670 */
[----:B------:R-:W-:Y:S02]  /*9a50*/  FSEL R9, R9, -INF , !P2 ;  /* 0xff80000009097808 */ /* 0x000fe40005000000 */
[----:B------:R-:W-:Y:S04]  /*9a60*/  ISETP.NE.AND P2, PT, R173, RZ, PT ;  /* 0x000000ffad00720c */ /* 0x000fe80003f45270 */
[----:B------:R-:W-:Y:S04]  /*9a70*/  ISETP.GT.AND P2, PT, R174, 0x8, !P2 ;  /* 0x00000008ae00780c */ /* 0x000fe80005744270 */
[C---:B------:R-:W-:Y:S04]  /*9a80*/  ISETP.LT.OR P2, PT, R175.reuse, 0x9, P2 ;  /* 0x00000009af00780c */ /* 0x040fe80001741670 */
[----:B------:R-:W-:Y:S02]  /*9a90*/  FSEL R12, R12, -INF , !P2 ;  /* 0xff8000000c0c7808 */ /* 0x000fe40005000000 */
[----:B------:R-:W-:Y:S04]  /*9aa0*/  ISETP.NE.AND P2, PT, R172, RZ, PT ;  /* 0x000000ffac00720c */ /* 0x000fe80003f45270 */
[----:B------:R-:W-:Y:S04]  /*9ab0*/  ISETP.GT.AND P2, PT, R174, 0x9, !P2 ;  /* 0x00000009ae00780c */ /* 0x000fe80005744270 */
        /* <DEDUP_REMOVED lines=12> */
[----:B------:R-:W-:Y:S04]  /*9b80*/  ISETP.LT.OR P2, PT, R175, 0x19, P2 ;  /* 0x00000019af00780c */ /* 0x000fe80001741670 */
[----:B------:R-:W-:Y:S02]  /*9b90*/  FSEL R49, R28, -INF , !P2 ;  /* 0xff8000001c317808 */ /* 0x000fe40005000000 */
[----:B------:R-:W-:Y:S01]  /*9ba0*/  ISETP.NE.AND P2, PT, R21, RZ, PT ;  /* 0x000000ff1500720c */ /* 0x000fe20003f45270 */
[----:B------:R-:W1:Y:S03]  /*9bb0*/  SHFL.IDX PT, R28, R171, 0x3, 0x1c1f ;  /* 0x007c1f00ab1c7f89 */ /* 0x000e6600000e0000 */
[----:B------:R-:W-:Y:S04]  /*9bc0*/  ISETP.GT.AND P2, PT, R174, 0x19, !P2 ;  /* 0x00000019ae00780c */ /* 0x000fe80005744270 */
[----:B------:R-:W-:Y:S04]  /*9bd0*/  ISETP.LT.OR P2, PT, R175, 0x1a, P2 ;  /* 0x0000001aaf00780c */ /* 0x000fe80001741670 */
[----:B------:R-:W-:Y:S02]  /*9be0*/  FSEL R48, R29, -INF , !P2 ;  /* 0xff8000001d307808 */ /* 0x000fe40005000000 */
[----:B------:R-:W-:Y:S04]  /*9bf0*/  ISETP.NE.AND P2, PT, R184, RZ, PT ;  /* 0x000000ffb800720c */ /* 0x000fe80003f45270 */
[----:B------:R-:W-:Y:S04]  /*9c00*/  ISETP.GT.AND P2, PT, R174, 0x20, !P2 ;  /* 0x00000020ae00780c */ /* 0x000fe80005744270 */
[----:B------:R-:W-:Y:S01]  /*9c10*/  ISETP.LT.OR P2, PT, R175, 0x21, P2 ;  /* 0x00000021af00780c */ /* 0x000fe20001741670 */
[--C-:B-1----:R-:W-:Y:S03]  /*9c20*/  IMAD.IADD R24, R3, 0x1, R28.reuse ;  /* 0x0000000103187824 */ /* 0x102fe600078e021c */
[----:B------:R-:W-:Y:S01]  /*9c30*/  FSEL R40, R40, -INF , !P2 ;  /* 0xff80000028287808 */ /* 0x000fe20005000000 */
[----:B------:R-:W-:Y:S01]  /*9c40*/  IMAD.IADD R25, R2, 0x1, R28 ;  /* 0x0000000102197824 */ /* 0x000fe200078e021c */
[----:B------:R-:W-:Y:S04]  /*9c50*/  ISETP.NE.AND P2, PT, R23, RZ, PT ;  /* 0x000000ff1700720c */ /* 0x000fe80003f45270 */
[C---:B------:R-:W-:Y:S04]  /*9c60*/  ISETP.GT.AND P2, PT, R174.reuse, 0x21, !P2 ;  /* 0x00000021ae00780c */ /* 0x040fe80005744270 */
[----:B------:R-:W-:Y:S04]  /*9c70*/  ISETP.LT.OR P2, PT, R175, 0x22, P2 ;  /* 0x00000022af00780c */ /* 0x000fe80001741670 */
[----:B------:R-:W-:Y:S02]  /*9c80*/  FSEL R41, R41, -INF , !P2 ;  /* 0xff80000029297808 */ /* 0x000fe40005000000 */
[----:B------:R-:W-:Y:S04]  /*9c90*/  ISETP.NE.AND P2, PT, R37, RZ, PT ;  /* 0x000000ff2500720c */ /* 0x000fe80003f45270 */
[----:B------:R-:W-:Y:S04]  /*9ca0*/  ISETP.GT.AND P2, PT, R174, 0x28, !P2 ;  /* 0x00000028ae00780c */ /* 0x000fe80005744270 */
[C---:B------:R-:W-:Y:S04]  /*9cb0*/  ISETP.LT.OR P2, PT, R175.reuse, 0x29, P2 ;  /* 0x00000029af00780c */ /* 0x040fe80001741670 */
[----:B------:R-:W-:Y:S02]  /*9cc0*/  FSEL R198, R44, -INF , !P2 ;  /* 0xff8000002cc67808 */ /* 0x000fe40005000000 */
        /* <DEDUP_REMOVED lines=30> */
[----:B------:R-:W-:Y:S04]  /*9eb0*/  ISETP.LT.OR P2, PT, R175, 0x49, P2 ;  /* 0x00000049af00780c */ /* 0x000fe80001741670 */
[----:B------:R-:W-:Y:S02]  /*9ec0*/  FSEL R207, R76, -INF , !P2 ;  /* 0xff8000004ccf7808 */ /* 0x000fe40005000000 */
[C---:B------:R-:W-:Y:S02]  /*9ed0*/  ISETP.GT.AND P2, PT, R174.reuse, 0x49, !P4 ;  /* 0x00000049ae00780c */ /* 0x040fe40006744270 */
[----:B------:R-:W-:Y:S02]  /*9ee0*/  ISETP.NE.AND P4, PT, R179, RZ, PT ;  /* 0x000000ffb300720c */ /* 0x000fe40003f85270 */
[----:B------:R-:W-:Y:S04]  /*9ef0*/  ISETP.LT.OR P2, PT, R175, 0x4a, P2 ;  /* 0x0000004aaf00780c */ /* 0x000fe80001741670 */
[----:B------:R-:W-:Y:S02]  /*9f00*/  FSEL R204, R77, -INF , !P2 ;  /* 0xff8000004dcc7808 */ /* 0x000fe40005000000 */
[----:B------:R-:W-:Y:S04]  /*9f10*/  ISETP.GT.AND P2, PT, R174, 0x50, !P1 ;  /* 0x00000050ae00780c */ /* 0x000fe80004f44270 */
[C---:B------:R-:W-:Y:S04]  /*9f20*/  ISETP.LT.OR P2, PT, R175.reuse, 0x51, P2 ;  /* 0x00000051af00780c */ /* 0x040fe80001741670 */
[----:B------:R-:W-:Y:S02]  /*9f30*/  FSEL R185, R88, -INF , !P2 ;  /* 0xff80000058b97808 */ /* 0x000fe40005000000 */
[C---:B------:R-:W-:Y:S04]  /*9f40*/  ISETP.GT.AND P2, PT, R174.reuse, 0x51, !P6 ;  /* 0x00000051ae00780c */ /* 0x040fe80007744270 */
[----:B------:R-:W-:Y:S04]  /*9f50*/  ISETP.LT.OR P2, PT, R175, 0x52, P2 ;  /* 0x00000052af00780c */ /* 0x000fe80001741670 */
[----:B------:R-:W-:Y:S02]  /*9f60*/  FSEL R181, R89, -INF , !P2 ;  /* 0xff80000059b57808 */ /* 0x000fe40005000000 */
[----:B------:R-:W-:Y:S04]  /*9f70*/  ISETP.GT.AND P2, PT, R174, 0x58, !P5 ;  /* 0x00000058ae00780c */ /* 0x000fe80006f44270 */
[C---:B------:R-:W-:Y:S04]  /*9f80*/  ISETP.LT.OR P2, PT, R175.reuse, 0x59, P2 ;  /* 0x00000059af00780c */ /* 0x040fe80001741670 */
[----:B------:R-:W-:Y:S02]  /*9f90*/  FSEL R179, R92, -INF , !P2 ;  /* 0xff8000005cb37808 */ /* 0x000fe40005000000 */
[----:B------:R-:W-:Y:S02]  /*9fa0*/  ISETP.GT.AND P2, PT, R174, RZ, !P3 ;  /* 0x000000ffae00720c */ /* 0x000fe40005f44270 */
[----:B------:R-:W-:Y:S02]  /*9fb0*/  ISETP.NE.AND P3, PT, R176, RZ, PT ;  /* 0x000000ffb000720c */ /* 0x000fe40003f65270 */
[C---:B------:R-:W-:Y:S04]  /*9fc0*/  ISETP.LT.OR P2, PT, R175.reuse, 0x1, P2 ;  /* 0x00000001af00780c */ /* 0x040fe80001741670 */
[----:B------:R-:W-:Y:S02]  /*9fd0*/  FSEL R8, R8, -INF , !P2 ;  /* 0xff80000008087808 */ /* 0x000fe40005000000 */
[----:B------:R-:W-:Y:S04]  /*9fe0*/  ISETP.GT.AND P2, PT, R174, 0x59, !P0 ;  /* 0x00000059ae00780c */ /* 0x000fe80004744270 */
[----:B------:R-:W-:Y:S04]  /*9ff0*/  ISETP.LT.OR P2, PT, R175, 0x5a, P2 ;  /* 0x0000005aaf00780c */ /* 0x000fe80001741670 */
[----:B------:R-:W-:Y:S02]  /*a000*/  FSEL R176, R93, -INF , !P2 ;  /* 0xff8000005db07808 */ /* 0x000fe40005000000 */
[----:B------:R-:W-:Y:S11]  /*a010*/  PLOP3.LUT P2, PT, PT, PT, UP1, 0x40, 0x0 ;  /* 0x000000000000781c */ /* 0x000ff60003f4e818 */
[----:B------:R-:W-:Y:S02]  /*a020*/  @!UPT UIADD3 URZ, URZ, URZ, URZ ;  /* 0x0000003f3f3ff290 */ /* 0x000fe4000fffe03f */
        /* <DEDUP_REMOVED lines=16> */
.L_x_536:
[----:B------:R-:W-:Y:S04]  /*a130*/  MOV R2, c[0x0][0x32c] ;  /* 0x0000cb0000027a02 */ /* 0x000fe80000000f00 */
[----:B------:R-:W-:Y:S11]  /*a140*/  ISETP.NE.AND P2, PT, R2, 0x1, PT ;  /* 0x000000010200780c */ /* 0x000ff60003f45270 */
[----:B------:R-:W-:Y:S02]  /*a150*/  @!UPT UIADD3 URZ, URZ, URZ, URZ ;  /* 0x0000003f3f3ff290 */ /* 0x000fe4000fffe03f */
[----:B------:R-:W-:Y:S05]  /*a160*/  @P2 IMAD.HI.U32 R2, R28, c[0x0][0x330], RZ ;  /* 0x0000cc001c022a27 */ /* 0x000fea00078e00ff */
[----:B------:R-:W-:Y:S02]  /*a170*/  @P2 SHF.R.U32.HI R28, RZ, c[0x0][0x334], R2 ;  /* 0x0000cd00ff1c2a19 */ /* 0x000fe40000011602 */
.L_x_537:
[----:B------:R-:W-:Y:S05]  /*a180*/  BSYNC B0 ;  /* 0x0000000000007941 */ /* 0x000fea0003800000 */
.L_x_535:
[----:B------:R-:W-:Y:S04]  /*a190*/  IMAD.IADD R170, R170, 0x1, -R238 ;  /* 0x00000001aaaa7824 */ /* 0x000fe800078e0aee */
[----:B------:R-:W-:Y:S05]  /*a1a0*/  IMAD R170, R28, c[0x0][0x32c], R170 ;  /* 0x0000cb001caa7a24 */ /* 0x000fea00078e02aa */
[----:B------:R-:W-:Y:S02]  /*a1b0*/  IADD3 R2, R170, c[0x0][0x32c], RZ ;  /* 0x0000cb00aa027a10 */ /* 0x000fe40007ffe0ff */
[----:B------:R-:W-:Y:S02]  /*a1c0*/  IMNMX R25, R25, R170, !PT ;  /* 0x000000aa19197217 */ /* 0x000fe40007800200 */
[----:B------:R-:W-:Y:S02]  /*a1d0*/  IMNMX R24, R24, R2, PT ;  /* 0x0000000218187217 */ /* 0x000fe40003800200 */
.L_x_534:
[----:B------:R-:W2:Y:S01]  /*a1e0*/  LDL.LU R89, [R1+0x10] ;  /* 0x0000100001597983 */ /* 0x000ea20000300800 */
[----:B------:R-:W-:Y:S01]  /*a1f0*/  ISETP.NE.AND P2, PT, R67, RZ, PT ;  /* 0x000000ff4300720c */ /* 0x000fe20003f45270 */
[----:B------:R-:W-:Y:S01]  /*a200*/  IMAD.MOV.U32 R86, RZ, RZ, R208 ;  /* 0x000000ffff567224 */ /* 0x000fe200078e00d0 */
[----:B------:R-:W-:Y:S01]  /*a210*/  FMNMX.FTZ R3, R4, R167, !PT ;  /* 0x000000a704037209 */ /* 0x000fe20007810000 */
[----:B------:R-:W3:Y:S01]  /*a220*/  LDL.LU R44, [R1+0xc] ;  /* 0x00000c00012c7983 */ /* 0x000ee20000300800 */
[----:B------:R-:W-:Y:S01]  /*a230*/  ISETP.GT.AND P2, PT, R25, RZ, !P2 ;  /* 0x000000ff1900720c */ /* 0x000fe20005744270 */
[----:B------:R-:W-:Y:S01]  /*a240*/  IMAD.MOV.U32 R61, RZ, RZ, R246 ;  /* 0x000000ffff3d7224 */ /* 0x000fe200078e00f6 */
[----:B------:R-:W-:Y:S02]  /*a250*/  FMNMX.FTZ R3, R5, R3, !PT ;  /* 0x0000000305037209 */ /* 0x000fe40007810000 */
[----:B------:R-:W-:Y:S02]  /*a260*/  ISETP.LT.OR P2, PT, R24, 0x1, P2 ;  /* 0x000000011800780c */ /* 0x000fe40001741670 */
[----:B------:R-:W-:Y:S02]  /*a270*/  FMNMX.FTZ R3, R169, R3, !PT ;  /* 0x00000003a9037209 */ /* 0x000fe40007810000 */
[----:B------:R-:W-:Y:S02]  /*a280*/  FSEL R10, R10, -INF , !P2 ;  /* 0xff8000000a0a7808 */ /* 0x000fe40005000000 */
[----:B------:R-:W-:Y:S02]  /*a290*/  ISETP.NE.AND P2, PT, R66, RZ, PT ;  /* 0x000000ff4200720c */ /* 0x000fe40003f45270 */
[----:B------:R-:W-:Y:S02]  /*a2a0*/  FMNMX.FTZ R3, R168, R3, !PT ;  /* 0x00000003a8037209 */ /* 0x000fe40007810000 */
[----:B------:R-:W-:Y:S02]  /*a2b0*/  ISETP.GT.AND P2, PT, R25, 0x1, !P2 ;  /* 0x000000011900780c */ /* 0x000fe40005744270 */
        /* <DEDUP_REMOVED lines=12> */
[----:B------:R-:W-:Y:S01]  /*a380*/  MOV R92, R40 ;  /* 0x00000028005c7202 */ /* 0x000fe20000000f00 */
[----:B------:R-:W-:Y:S01]  /*a390*/  IMAD.MOV.U32 R40, RZ, RZ, R191 ;  /* 0x000000ffff287224 */ /* 0x000fe200078e00bf */
[----:B------:R-:W-:Y:S02]  /*a3a0*/  ISETP.GT.AND P2, PT, R25, 0x9, !P2 ;  /* 0x000000091900780c */ /* 0x000fe40005744270 */
[----:B------:R-:W-:Y:S02]  /*a3b0*/  MOV R85, R211 ;  /* 0x000000d300557202 */ /* 0x000fe40000000f00 */
[----:B------:R-:W-:Y:S02]  /*a3c0*/  ISETP.LT.OR P2, PT, R24, 0xa, P2 ;  /* 0x0000000a1800780c */ /* 0x000fe40001741670 */
[----:B------:R-:W-:Y:S02]  /*a3d0*/  MOV R87, R205 ;  /* 0x000000cd00577202 */ /* 0x000fe40000000f00 */
[----:B------:R-:W-:Y:S02]  /*a3e0*/  FSEL R15, R15, -INF , !P2 ;  /* 0xff8000000f0f7808 */ /* 0x000fe40005000000 */
[----:B------:R-:W-:Y:S02]  /*a3f0*/  ISETP.NE.AND P2, PT, R178, RZ, PT ;  /* 0x000000ffb200720c */ /* 0x000fe40003f45270 */
[----:B------:R-:W-:Y:S02]  /*a400*/  MOV R29, R195 ;  /* 0x000000c3001d7202 */ /* 0x000fe40000000f00 */
[C---:B------:R-:W-:Y:S02]  /*a410*/  ISETP.GT.AND P2, PT, R25.reuse, 0x10, !P2 ;  /* 0x000000101900780c */ /* 0x040fe40005744270 */
[C---:B------:R-:W-:Y:S02]  /*a420*/  ISETP.GT.AND P1, PT, R25.reuse, 0x50, !P1 ;  /* 0x000000501900780c */ /* 0x040fe40004f24270 */
[C---:B------:R-:W-:Y:S02]  /*a430*/  ISETP.LT.OR P2, PT, R24.reuse, 0x11, P2 ;  /* 0x000000111800780c */ /* 0x040fe40001741670 */
[----:B------:R-:W-:Y:S02]  /*a440*/  ISETP.LT.OR P1, PT, R24, 0x51, P1 ;  /* 0x000000511800780c */ /* 0x000fe40000f21670 */
[----:B------:R-:W-:Y:S02]  /*a450*/  FSEL R57, R26, -INF , !P2 ;  /* 0xff8000001a397808 */ /* 0x000fe40005000000 */
[----:B------:R-:W-:Y:S02]  /*a460*/  ISETP.NE.AND P2, PT, R182, RZ, PT ;  /* 0x000000ffb600720c */ /* 0x000fe40003f45270 */
[C---:B------:R-:W-:Y:S02]  /*a470*/  ISETP.GT.AND P6, PT, R25.reuse, 0x51, !P6 ;  /* 0x000000511900780c */ /* 0x040fe400077c4270 */
[----:B------:R-:W-:Y:S02]  /*a480*/  ISETP.GT.AND P2, PT, R25, 0x11, !P2 ;  /* 0x000000111900780c */ /* 0x000fe40005744270 */
[----:B------:R-:W-:Y:S02]  /*a490*/  FSEL R191, R90, -INF , !P1 ;  /* 0xff8000005abf7808 */ /* 0x000fe40004800000 */
[C---:B------:R-:W-:Y:S02]  /*a4a0*/  ISETP.LT.OR P2, PT, R24.reuse, 0x12, P2 ;  /* 0x000000121800780c */ /* 0x040fe40001741670 */
[----:B------:R-:W-:Y:S02]  /*a4b0*/  ISETP.LT.OR P6, PT, R24, 0x52, P6 ;  /* 0x000000521800780c */ /* 0x000fe400037c1670 */
[----:B------:R-:W-:Y:S02]  /*a4c0*/  FSEL R56, R27, -INF , !P2 ;  /* 0xff8000001b387808 */ /* 0x000fe40005000000 */
[----:B------:R-:W-:Y:S02]  /*a4d0*/  ISETP.NE.AND P2, PT, R22, RZ, PT ;  /* 0x000000ff1600720c */ /* 0x000fe40003f45270 */
[C---:B------:R-:W-:Y:S02]  /*a4e0*/  ISETP.GT.AND P5, PT, R25.reuse, 0x58, !P5 ;  /* 0x000000581900780c */ /* 0x040fe40006fa4270 */
[----:B------:R-:W-:Y:S02]  /*a4f0*/  ISETP.GT.AND P2, PT, R25, 0x18, !P2 ;  /* 0x000000181900780c */ /* 0x000fe40005744270 */
[----:B------:R-:W-:Y:S02]  /*a500*/  MOV R90, R187 ;  /* 0x000000bb005a7202 */ /* 0x000fe40000000f00 */
[C---:B------:R-:W-:Y:S02]  /*a510*/  ISETP.LT.OR P2, PT, R24.reuse, 0x19, P2 ;  /* 0x000000191800780c */ /* 0x040fe40001741670 */
[----:B------:R-:W-:Y:S02]  /*a520*/  ISETP.LT.OR P5, PT, R24, 0x59, P5 ;  /* 0x000000591800780c */ /* 0x000fe40002fa1670 */
        /* <DEDUP_REMOVED lines=28> */
[----:B------:R-:W-:Y:S01]  /*a6f0*/  FSEL R28, R46, -INF , !P2 ;  /* 0xff8000002e1c7808 */ /* 0x000fe20005000000 */
[----:B------:R-:W-:Y:S01]  /*a700*/  IMAD.MOV.U32 R46, RZ, RZ, R199 ;  /* 0x000000ffff2e7224 */ /* 0x000fe200078e00c7 */
[----:B------:R-:W-:Y:S02]  /*a710*/  ISETP.NE.AND P2, PT, R36, RZ, PT ;  /* 0x000000ff2400720c */ /* 0x000fe40003f45270 */
[----:B------:R-:W-:Y:S02]  /*a720*/  FMNMX.FTZ R23, R14, R23, !PT ;  /* 0x000000170e177209 */ /* 0x000fe40007810000 */
[----:B------:R-:W-:Y:S02]  /*a730*/  ISETP.GT.AND P2, PT, R25, 0x29, !P2 ;  /* 0x000000291900780c */ /* 0x000fe40005744270 */
[----:B------:R-:W-:Y:S02]  /*a740*/  FMNMX.FTZ R23, R15, R23, !PT ;  /* 0x000000170f177209 */ /* 0x000fe40007810000 */
[C---:B------:R-:W-:Y:S02]  /*a750*/  ISETP.LT.OR P2, PT, R24.reuse, 0x2a, P2 ;  /* 0x0000002a1800780c */ /* 0x040fe40001741670 */
[----:B------:R-:W-:Y:S02]  /*a760*/  FMNMX.FTZ R23, R57, R23, !PT ;  /* 0x0000001739177209 */ /* 0x000fe40007810000 */
[----:B------:R-:W-:Y:S02]  /*a770*/  FSEL R2, R47, -INF , !P2 ;  /* 0xff8000002f027808 */ /* 0x000fe40005000000 */
[----:B------:R-:W-:Y:S02]  /*a780*/  ISETP.NE.AND P2, PT, R39, RZ, PT ;  /* 0x000000ff2700720c */ /* 0x000fe40003f45270 */
[----:B------:R-:W-:Y:S02]  /*a790*/  MOV R47, R198 ;  /* 0x000000c6002f7202 */ /* 0x000fe40000000f00 */
[----:B------:R-:W-:Y:S02]  /*a7a0*/  ISETP.GT.AND P2, PT, R25, 0x30, !P2 ;  /* 0x000000301900780c */ /* 0x000fe40005744270 */
[----:B------:R-:W-:Y:S02]  /*a7b0*/  FMNMX.FTZ R21, R47, R21, !PT ;  /* 0x000000152f157209 */ /* 0x000fe40007810000 */
[----:B------:R-:W-:Y:S02]  /*a7c0*/  ISETP.LT.OR P2, PT, R24, 0x31, P2 ;  /* 0x000000311800780c */ /* 0x000fe40001741670 */
[----:B------:R-:W-:Y:S02]  /*a7d0*/  FMNMX.FTZ R21, R81, R21, !PT ;  /* 0x0000001551157209 */ /* 0x000fe40007810000 */
[----:B------:R-:W-:Y:S01]  /*a7e0*/  FSEL R45, R58, -INF , !P2 ;  /* 0xff8000003a2d7808 */ /* 0x000fe20005000000 */
[----:B------:R-:W-:Y:S01]  /*a7f0*/  IMAD.MOV.U32 R58, RZ, RZ, R2 ;  /* 0x000000ffff3a7224 */ /* 0x000fe200078e0002 */
[----:B------:R-:W-:Y:S02]  /*a800*/  FMNMX.FTZ R2, R6, R166, !PT ;  /* 0x000000a606027209 */ /* 0x000fe40007810000 */
[----:B------:R-:W-:Y:S02]  /*a810*/  ISETP.NE.AND P2, PT, R38, RZ, PT ;  /* 0x000000ff2600720c */ /* 0x000fe40003f45270 */
[----:B------:R-:W-:Y:S01]  /*a820*/  FMNMX.FTZ R2, R7, R2, !PT ;  /* 0x0000000207027209 */ /* 0x000fe20007810000 */
[----:B------:R-:W-:Y:S01]  /*a830*/  LDSM.16.MT88.4 R36, [R220+0x100] ;  /* 0x00010000dc24783b */ /* 0x000fe20000004200 */
[----:B------:R-:W-:Y:S02]  /*a840*/  ISETP.GT.AND P2, PT, R25, 0x31, !P2 ;  /* 0x000000311900780c */ /* 0x000fe40005744270 */
[----:B------:R-:W-:Y:S02]  /*a850*/  FMNMX.FTZ R2, R0, R2, !PT ;  /* 0x0000000200027209 */ /* 0x000fe40007810000 */
[----:B------:R-:W-:Y:S02]  /*a860*/  ISETP.LT.OR P2, PT, R24, 0x32, P2 ;  /* 0x000000321800780c */ /* 0x000fe40001741670 */
[----:B------:R-:W-:Y:S02]  /*a870*/  FMNMX.FTZ R2, R19, R2, !PT ;  /* 0x0000000213027209 */ /* 0x000fe40007810000 */
[----:B------:R-:W-:Y:S02]  /*a880*/  FSEL R59, R59, -INF , !P2 ;  /* 0xff8000003b3b7808 */ /* 0x000fe40005000000 */
[----:B------:R-:W-:Y:S02]  /*a890*/  FMNMX.FTZ R2, R18, R2, !PT ;  /* 0x0000000212027209 */ /* 0x000fe40007810000 */
        /* <DEDUP_REMOVED lines=43> */
[----:B------:R-:W-:Y:S02]  /*ab50*/  FMNMX.FTZ R23, R93, R23, !PT ;  /* 0x000000175d177209 */ /* 0x000fe40007810000 */
[----:B------:R-:W-:Y:S02]  /*ab60*/  ISETP.GT.AND P0, PT, R25, 0x59, !P0 ;  /* 0x000000591900780c */ /* 0x000fe40004704270 */
[----:B------:R-:W-:Y:S02]  /*ab70*/  FMNMX.FTZ R23, R84, R23, !PT ;  /* 0x0000001754177209 */ /* 0x000fe40007810000 */
[----:B------:R-:W-:Y:S01]  /*ab80*/  FSEL R184, R94, -INF , !P5 ;  /* 0xff8000005eb87808 */ /* 0x000fe20006800000 */
[----:B------:R-:W-:Y:S01]  /*ab90*/  IMAD.MOV.U32 R94, RZ, RZ, R196 ;  /* 0x000000ffff5e7224 */ /* 0x000fe200078e00c4 */
[----:B------:R-:W-:Y:S02]  /*aba0*/  FMNMX.FTZ R23, R28, R23, !PT ;  /* 0x000000171c177209 */ /* 0x000fe40007810000 */
[----:B------:R-:W-:Y:S04]  /*abb0*/  ISETP.LT.OR P0, PT, R24, 0x5a, P0 ;  /* 0x0000005a1800780c */ /* 0x000fe80000701670 */
[----:B------:R-:W-:Y:S02]  /*abc0*/  FSEL R73, R95, -INF , !P0 ;  /* 0xff8000005f497808 */ /* 0x000fe40004000000 */
[----:B------:R-:W-:Y:S02]  /*abd0*/  MOV R95, R29 ;  /* 0x0000001d005f7202 */ /* 0x000fe40000000f00 */
[----:B---3--:R-:W-:Y:S02]  /*abe0*/  FMNMX.FTZ R2, R44, R2, !PT ;  /* 0x000000022c027209 */ /* 0x008fe40007810000 */
[----:B--2---:R-:W-:Y:S02]  /*abf0*/  FMNMX.FTZ R3, R89, R3, !PT ;  /* 0x0000000359037209 */ /* 0x004fe40007810000 */
        /* <DEDUP_REMOVED lines=29> */
[----:B------:R-:W-:Y:S01]  /*add0*/  FSEL R187, R91, -INF , !P6 ;  /* 0xff8000005bbb7808 */ /* 0x000fe20007000000 */
[----:B------:R-:W1:Y:S01]  /*ade0*/  SHFL.BFLY PT, R22, R3, 0x2, 0x1f ;  /* 0x0c401f0003167f89 */ /* 0x000e6200000e0000 */
[----:B------:R-:W-:Y:S07]  /*adf0*/  IMAD.MOV.U32 R91, RZ, RZ, R192 ;  /* 0x000000ffff5b7224 */ /* 0x000fee00078e00c0 */
[----:B------:R-:W2:Y:S01]  /*ae00*/  SHFL.BFLY PT, R26, R2, 0x2, 0x1f ;  /* 0x0c401f00021a7f89 */ /* 0x000ea200000e0000 */
[----:B-1----:R-:W-:Y:S07]  /*ae10*/  FMNMX.FTZ R3, R3, R22, !PT ;  /* 0x0000001603037209 */ /* 0x002fee0007810000 */
[----:B------:R-:W1:Y:S01]  /*ae20*/  SHFL.BFLY PT, R22, R3, 0x1, 0x1f ;  /* 0x0c201f0003167f89 */ /* 0x000e6200000e0000 */
[----:B--2---:R-:W-:Y:S02]  /*ae30*/  FMNMX.FTZ R2, R2, R26, !PT ;  /* 0x0000001a02027209 */ /* 0x004fe40007810000 */
[----:B-1----:R-:W-:Y:S05]  /*ae40*/  FMNMX.FTZ R3, R3, R22, !PT ;  /* 0x0000001603037209 */ /* 0x002fea0007810000 */
[----:B------:R-:W1:Y:S01]  /*ae50*/  SHFL.BFLY PT, R22, R2, 0x1, 0x1f ;  /* 0x0c201f0002167f89 */ /* 0x000e6200000e0000 */
[C---:B------:R-:W-:Y:S01]  /*ae60*/  FSETP.NEU.FTZ.AND P2, PT, R3.reuse, -INF , PT ;  /* 0xff8000000300780b */ /* 0x040fe20003f5d000 */
[C---:B------:R-:W-:Y:S03]  /*ae70*/  FMUL.FTZ R199, R3.reuse, c[0x0][0x2d0] ;  /* 0x0000b40003c77a20 */ /* 0x040fe60000410000 */
[----:B------:R-:W-:Y:S02]  /*ae80*/  FSEL R71, R3, RZ, P2 ;  /* 0x000000ff03477208 */ /* 0x000fe40001000000 */
[----:B------:R-:W-:Y:S03]  /*ae90*/  FSEL R199, R199, RZ, P2 ;  /* 0x000000ffc7c77208 */ /* 0x000fe60001000000 */
[----:B------:R-:W-:Y:S02]  /*aea0*/  FADD.FTZ R71, -R71, R167 ;  /* 0x000000a747477221 */ /* 0x000fe40000010100 */
[--C-:B------:R-:W-:Y:S02]  /*aeb0*/  FFMA.FTZ R172, R4, c[0x0][0x2d0], -R199.reuse ;  /* 0x0000b40004ac7a23 */ /* 0x100fe400000108c7 */
[----:B------:R-:W2:Y:S01]  /*aec0*/  SHFL.BFLY PT, R4, R21, 0x2, 0x1f ;  /* 0x0c401f0015047f89 */ /* 0x000ea200000e0000 */
        /* <DEDUP_REMOVED lines=8> */
[----:B------:R-:W-:Y:S01]  /*af50*/  FMUL.FTZ R71, R71, c[0x0][0x2d0] ;  /* 0x0000b40047477a20 */ /* 0x000fe20000410000 */
[----:B------:R-:W-:Y:S01]  /*af60*/  FMNMX.FTZ R5, R59, R5, !PT ;  /* 0x000000053b057209 */ /* 0x000fe20007810000 */
[--C-:B------:R-:W-:Y:S01]  /*af70*/  FFMA.FTZ R178, R17, c[0x0][0x2d0], -R199.reuse ;  /* 0x0000b40011b27a23 */ /* 0x100fe200000108c7 */
[----:B------:R-:W-:Y:S02]  /*af80*/  FSETP.NEU.FTZ.AND P1, PT, R2, -INF , PT ;  /* 0xff8000000200780b */ /* 0x000fe40003f3d000 */
[----:B------:R-:W1:Y:S01]  /*af90*/  MUFU.EX2 R97, R97 ;  /* 0x0000006100617308 */ /* 0x000e620000000800 */
[----:B------:R-:W-:Y:S01]  /*afa0*/  FMNMX.FTZ R5, R62, R5, !PT ;  /* 0x000000053e057209 */ /* 0x000fe20007810000 */
[C---:B------:R-:W-:Y:S01]  /*afb0*/  FMUL.FTZ R198, R2.reuse, c[0x0][0x2d0] ;  /* 0x0000b40002c67a20 */ /* 0x040fe20000410000 */
[----:B------:R-:W-:Y:S01]  /*afc0*/  FSEL R70, R2, RZ, P1 ;  /* 0x000000ff02467208 */ /* 0x000fe20000800000 */
[--C-:B------:R-:W-:Y:S02]  /*afd0*/  FFMA.FTZ R249, R249, c[0x0][0x2d0], -R199.reuse ;  /* 0x0000b400f9f97a23 */ /* 0x100fe400000108c7 */
[--C-:B------:R-:W-:Y:S01]  /*afe0*/  FFMA.FTZ R248, R248, c[0x0][0x2d0], -R199.reuse ;  /* 0x0000b400f8f87a23 */ /* 0x100fe200000108c7 */
[----:B------:R-:W-:Y:S01]  /*aff0*/  FSEL R198, R198, RZ, P1 ;  /* 0x000000ffc6c67208 */ /* 0x000fe20000800000 */
[----:B------:R-:W-:Y:S02]  /*b000*/  FADD.FTZ R70, -R70, R166 ;  /* 0x000000a646467221 */ /* 0x000fe40000010100 */
[----:B------:R-:W-:Y:S01]  /*b010*/  MUFU.EX2 R74, R74 ;  /* 0x0000004a004a7308 */ /* 0x000fe20000000800 */
[----:B--2---:R-:W-:Y:S01]  /*b020*/  FMNMX.FTZ R21, R21, R4, !PT ;  /* 0x0000000415157209 */ /* 0x004fe20007810000 */
[--C-:B------:R-:W-:Y:S01]  /*b030*/  FFMA.FTZ R96, R0, c[0x0][0x2d0], -R198.reuse ;  /* 0x0000b40000607a23 */ /* 0x100fe200000108c6 */
[----:B------:R-:W-:Y:S01]  /*b040*/  FMNMX.FTZ R4, R63, R5, !PT ;  /* 0x000000053f047209 */ /* 0x000fe20007810000 */
[--C-:B------:R-:W-:Y:S02]  /*b050*/  FFMA.FTZ R169, R7, c[0x0][0x2d0], -R198.reuse ;  /* 0x0000b40007a97a23 */ /* 0x100fe400000108c6 */
[----:B------:R-:W2:Y:S01]  /*b060*/  SHFL.BFLY PT, R5, R21, 0x1, 0x1f ;  /* 0x0c201f0015057f89 */ /* 0x000ea200000e0000 */
[----:B------:R-:W-:Y:S01]  /*b070*/  FMNMX.FTZ R4, R246, R4, !PT ;  /* 0x00000004f6047209 */ /* 0x000fe20007810000 */
[--C-:B------:R-:W-:Y:S02]  /*b080*/  FFMA.FTZ R168, R19, c[0x0][0x2d0], -R198.reuse ;  /* 0x0000b40013a87a23 */ /* 0x100fe400000108c6 */
[----:B------:R-:W3:Y:S01]  /*b090*/  MUFU.EX2 R75, R75 ;  /* 0x0000004b004b7308 */ /* 0x000ee20000000800 */
[----:B------:R-:W-:Y:S01]  /*b0a0*/  FMNMX.FTZ R4, R211, R4, !PT ;  /* 0x00000004d3047209 */ /* 0x000fe20007810000 */
[--C-:B------:R-:W-:Y:S02]  /*b0b0*/  FFMA.FTZ R174, R6, c[0x0][0x2d0], -R198.reuse ;  /* 0x0000b40006ae7a23 */ /* 0x100fe400000108c6 */
[----:B------:R-:W-:Y:S01]  /*b0c0*/  FMUL.FTZ R70, R70, c[0x0][0x2d0] ;  /* 0x0000b40046467a20 */ /* 0x000fe20000410000 */
[----:B------:R-:W-:Y:S01]  /*b0d0*/  FMNMX.FTZ R4, R208, R4, !PT ;  /* 0x00000004d0047209 */ /* 0x000fe20007810000 */
[--C-:B------:R-:W-:Y:S01]  /*b0e0*/  FFMA.FTZ R196, R35, c[0x0][0x2d0], -R198.reuse ;  /* 0x0000b40023c47a23 */ /* 0x100fe200000108c6 */
[----:B-1----:R-:W-:Y:S01]  /*b0f0*/  F2FP.PACK_AB R76, R97, R172 ;  /* 0x000000ac614c723e */ /* 0x002fe200000000ff */
[--C-:B------:R-:W-:Y:S01]  /*b100*/  FFMA.FTZ R182, R16, c[0x0][0x2d0], -R198.reuse ;  /* 0x0000b40010b67a23 */ /* 0x100fe200000108c6 */
[----:B------:R-:W-:Y:S01]  /*b110*/  FMNMX.FTZ R4, R205, R4, !PT ;  /* 0x00000004cd047209 */ /* 0x000fe20007810000 */
[----:B------:R-:W-:Y:S01]  /*b120*/  MUFU.EX2 R174, R174 ;  /* 0x000000ae00ae7308 */ /* 0x000fe20000000800 */
[--C-:B------:R-:W-:Y:S02]  /*b130*/  FFMA.FTZ R252, R252, c[0x0][0x2d0], -R198.reuse ;  /* 0x0000b400fcfc7a23 */ /* 0x100fe400000108c6 */
[----:B------:R-:W-:Y:S01]  /*b140*/  FMNMX.FTZ R4, R191, R4, !PT ;  /* 0x00000004bf047209 */ /* 0x000fe20007810000 */
[--C-:B------:R-:W-:Y:S02]  /*b150*/  FFMA.FTZ R250, R250, c[0x0][0x2d0], -R198.reuse ;  /* 0x0000b400fafa7a23 */ /* 0x100fe400000108c6 */
[--C-:B------:R-:W-:Y:S01]  /*b160*/  FFMA.FTZ R247, R247, c[0x0][0x2d0], -R198.reuse ;  /* 0x0000b400f7f77a23 */ /* 0x100fe200000108c6 */
[----:B------:R-:W-:Y:S01]  /*b170*/  FMNMX.FTZ R4, R187, R4, !PT ;  /* 0x00000004bb047209 */ /* 0x000fe20007810000 */
[--C-:B------:R-:W-:Y:S02]  /*b180*/  FFMA.FTZ R209, R209, c[0x0][0x2d0], -R198.reuse ;  /* 0x0000b400d1d17a23 */ /* 0x100fe400000108c6 */
[----:B------:R-:W1:Y:S01]  /*b190*/  MUFU.EX2 R169, R169 ;  /* 0x000000a900a97308 */ /* 0x000e620000000800 */
[----:B------:R-:W-:Y:S01]  /*b1a0*/  FMNMX.FTZ R4, R184, R4, !PT ;  /* 0x00000004b8047209 */ /* 0x000fe20007810000 */
[--C-:B------:R-:W-:Y:S01]  /*b1b0*/  FFMA.FTZ R206, R206, c[0x0][0x2d0], -R199.reuse ;  /* 0x0000b400cece7a23 */ /* 0x100fe200000108c7 */
[----:B--2---:R-:W-:Y:S01]  /*b1c0*/  FMNMX.FTZ R0, R21, R5, !PT ;  /* 0x0000000515007209 */ /* 0x004fe20007810000 */
[--C-:B------:R-:W-:Y:S01]  /*b1d0*/  FFMA.FTZ R203, R203, c[0x0][0x2d0], -R199.reuse ;  /* 0x0000b400cbcb7a23 */ /* 0x100fe200000108c7 */
[----:B------:R-:W-:Y:S01]  /*b1e0*/  FMNMX.FTZ R4, R73, R4, !PT ;  /* 0x0000000449047209 */ /* 0x000fe20007810000 */
[----:B------:R-:W-:Y:S01]  /*b1f0*/  LDSM.16.MT88.4 R20, [R225+0x100] ;  /* 0x00010000e114783b */ /* 0x000fe20000004200 */
[C---:B------:R-:W-:Y:S01]  /*b200*/  FSETP.NEU.FTZ.AND P0, PT, R0.reuse, -INF , PT ;  /* 0xff8000000000780b */ /* 0x040fe20003f1d000 */
[----:B------:R-:W-:Y:S01]  /*b210*/  FMUL.FTZ R195, R0, c[0x0][0x2d0] ;  /* 0x0000b40000c37a20 */ /* 0x000fe20000410000 */
[----:B---3--:R-:W-:Y:S01]  /*b220*/  F2FP.PACK_AB R78, R75, R74 ;  /* 0x0000004a4b4e723e */ /* 0x008fe200000000ff */
[----:B------:R-:W-:Y:S01]  /*b230*/  MUFU.EX2 R96, R96 ;  /* 0x0000006000607308 */ /* 0x000fe20000000800 */
[--C-:B------:R-:W-:Y:S02]  /*b240*/  FFMA.FTZ R202, R202, c[0x0][0x2d0], -R198.reuse ;  /* 0x0000b400caca7a23 */ /* 0x100fe400000108c6 */
[----:B------:R-:W-:Y:S01]  /*b250*/  FSEL R195, R195, RZ, P0 ;  /* 0x000000ffc3c37208 */ /* 0x000fe20000000000 */
[----:B------:R-:W2:Y:S01]  /*b260*/  SHFL.BFLY PT, R5, R4, 0x2, 0x1f ;  /* 0x0c401f0004057f89 */ /* 0x000ea200000e0000 */
[--C-:B------:R-:W-:Y:S02]  /*b270*/  FFMA.FTZ R201, R201, c[0x0][0x2d0], -R198.reuse ;  /* 0x0000b400c9c97a23 */ /* 0x100fe400000108c6 */
[----:B------:R-:W-:Y:S02]  /*b280*/  FFMA.FTZ R200, R200, c[0x0][0x2d0], -R199 ;  /* 0x0000b400c8c87a23 */ /* 0x000fe400000108c7 */
[--C-:B------:R-:W-:Y:S01]  /*b290*/  FFMA.FTZ R51, R51, c[0x0][0x2d0], -R195.reuse ;  /* 0x0000b40033337a23 */ /* 0x100fe200000108c3 */
[----:B------:R-:W3:Y:S01]  /*b2a0*/  MUFU.EX2 R168, R168 ;  /* 0x000000a800a87308 */ /* 0x000ee20000000800 */
[--C-:B------:R-:W-:Y:S02]  /*b2b0*/  FFMA.FTZ R49, R49, c[0x0][0x2d0], -R195.reuse ;  /* 0x0000b40031317a23 */ /* 0x100fe400000108c3 */
[--C-:B------:R-:W-:Y:S01]  /*b2c0*/  FFMA.FTZ R173, R8, c[0x0][0x2d0], -R195.reuse ;  /* 0x0000b40008ad7a23 */ /* 0x100fe200000108c3 */
[----:B-1----:R-:W-:Y:S01]  /*b2d0*/  F2FP.PACK_AB R77, R169, R174 ;  /* 0x000000aea94d723e */ /* 0x002fe200000000ff */
[--C-:B------:R-:W-:Y:S02]  /*b2e0*/  FFMA.FTZ R99, R9, c[0x0][0x2d0], -R195.reuse ;  /* 0x0000b40009637a23 */ /* 0x100fe400000108c3 */
[--C-:B------:R-:W-:Y:S02]  /*b2f0*/  FFMA.FTZ R98, R12, c[0x0][0x2d0], -R195.reuse ;  /* 0x0000b4000c627a23 */ /* 0x100fe400000108c3 */
[--C-:B------:R-:W-:Y:S01]  /*b300*/  FFMA.FTZ R170, R13, c[0x0][0x2d0], -R195.reuse ;  /* 0x0000b4000daa7a23 */ /* 0x100fe200000108c3 */
[----:B------:R-:W1:Y:S01]  /*b310*/  MUFU.EX2 R71, R71 ;  /* 0x0000004700477308 */ /* 0x000e620000000800 */
[--C-:B------:R-:W-:Y:S02]  /*b320*/  FFMA.FTZ R245, R245, c[0x0][0x2d0], -R195.reuse ;  /* 0x0000b400f5f57a23 */ /* 0x100fe400000108c3 */
[--C-:B------:R-:W-:Y:S02]  /*b330*/  FFMA.FTZ R210, R210, c[0x0][0x2d0], -R195.reuse ;  /* 0x0000b400d2d27a23 */ /* 0x100fe400000108c3 */
[--C-:B------:R-:W-:Y:S02]  /*b340*/  FFMA.FTZ R207, R207, c[0x0][0x2d0], -R195.reuse ;  /* 0x0000b400cfcf7a23 */ /* 0x100fe400000108c3 */
[----:B------:R-:W-:Y:S01]  /*b350*/  FFMA.FTZ R204, R204, c[0x0][0x2d0], -R195 ;  /* 0x0000b400cccc7a23 */ /* 0x000fe200000108c3 */
[----:B--2---:R-:W-:Y:S01]  /*b360*/  FMNMX.FTZ R4, R4, R5, !PT ;  /* 0x0000000504047209 */ /* 0x004fe20007810000 */
[----:B------:R-:W-:Y:S01]  /*b370*/  FFMA.FTZ R197, R197, c[0x0][0x2d0], -R199 ;  /* 0x0000b400c5c57a23 */ /* 0x000fe200000108c7 */
[----:B------:R-:W2:Y:S01]  /*b380*/  MUFU.EX2 R70, R70 ;  /* 0x0000004600467308 */ /* 0x000ea20000000800 */
[----:B------:R-:W-:Y:S01]  /*b390*/  FSEL R5, R0, RZ, P0 ;  /* 0x000000ff00057208 */ /* 0x000fe20000000000 */
[--C-:B------:R-:W-:Y:S01]  /*b3a0*/  FFMA.FTZ R194, R194, c[0x0][0x2d0], -R198.reuse ;  /* 0x0000b400c2c27a23 */ /* 0x100fe200000108c6 */
[----:B------:R-:W4:Y:S01]  /*b3b0*/  SHFL.BFLY PT, R72, R4, 0x1, 0x1f ;  /* 0x0c201f0004487f89 */ /* 0x000f2200000e0000 */
[----:B---3--:R-:W-:Y:S01]  /*b3c0*/  F2FP.PACK_AB R79, R168, R96 ;  /* 0x00000060a84f723e */ /* 0x008fe200000000ff */
[--C-:B------:R-:W-:Y:S02]  /*b3d0*/  FFMA.FTZ R189, R189, c[0x0][0x2d0], -R198.reuse ;  /* 0x0000b400bdbd7a23 */ /* 0x100fe400000108c6 */
[----:B------:R-:W-:Y:S02]  /*b3e0*/  FADD.FTZ R5, -R5, R165 ;  /* 0x000000a505057221 */ /* 0x000fe40000010100 */
[----:B------:R-:W-:Y:S01]  /*b3f0*/  FFMA.FTZ R186, R186, c[0x0][0x2d0], -R199 ;  /* 0x0000b400baba7a23 */ /* 0x000fe200000108c7 */
[----:B------:R-:W-:Y:S01]  /*b400*/  MUFU.EX2 R173, R173 ;  /* 0x000000ad00ad7308 */ /* 0x000fe20000000800 */
[----:B------:R-:W-:Y:S02]  /*b410*/  FMUL.FTZ R5, R5, c[0x0][0x2d0] ;  /* 0x0000b40005057a20 */ /* 0x000fe40000410000 */
[----:B------:R-:W-:Y:S02]  /*b420*/  FFMA.FTZ R180, R180, c[0x0][0x2d0], -R198 ;  /* 0x0000b400b4b47a23 */ /* 0x000fe400000108c6 */
[C---:B-1----:R-:W-:Y:S02]  /*b430*/  FMUL.FTZ R17, R71.reuse, R149 ;  /* 0x0000009547117220 */ /* 0x042fe40000410000 */
[----:B------:R-:W-:Y:S02]  /*b440*/  IMAD.MOV.U32 R149, RZ, RZ, R58 ;  /* 0x000000ffff957224 */ /* 0x000fe400078e003a */
[C---:B------:R-:W-:Y:S01]  /*b450*/  FMUL.FTZ R16, R71.reuse, R148 ;  /* 0x0000009447107220 */ /* 0x040fe20000410000 */
[----:B------:R1:W-:Y:S01]  /*b460*/  MUFU.EX2 R69, R5 ;  /* 0x0000000500457308 */ /* 0x0003e20000000800 */
[----:B------:R-:W-:Y:S02]  /*b470*/  FFMA.FTZ R172, R71, R243, R172 ;  /* 0x000000f347ac7223 */ /* 0x000fe400000100ac */
[----:B--2---:R-:W-:Y:S02]  /*b480*/  FMUL.FTZ R7, R70, R163 ;  /* 0x000000a346077220 */ /* 0x004fe40000410000 */
[----:B------:R-:W-:Y:S01]  /*b490*/  IMAD.MOV.U32 R163, RZ, RZ, R80 ;  /* 0x000000ffffa37224 */ /* 0x000fe200078e0050 */
[----:B----4-:R-:W-:Y:S01]  /*b4a0*/  FMNMX.FTZ R72, R72, R4, !PT ;  /* 0x0000000448487209 */ /* 0x010fe20007810000 */
[----:B------:R-:W-:Y:S01]  /*b4b0*/  FMUL.FTZ R19, R70, R151 ;  /* 0x0000009746137220 */ /* 0x000fe20000410000 */
[----:B------:R-:W-:Y:S02]  /*b4c0*/  MOV R151, R84 ;  /* 0x0000005400977202 */ /* 0x000fe40000000f00 */
[----:B------:R-:W2:Y:S01]  /*b4d0*/  MUFU.EX2 R99, R99 ;  /* 0x0000006300637308 */ /* 0x000ea20000000800 */
[C---:B------:R-:W-:Y:S01]  /*b4e0*/  FSETP.NEU.FTZ.AND P0, PT, R72.reuse, -INF , PT ;  /* 0xff8000004800780b */ /* 0x040fe20003f1d000 */
[----:B------:R-:W-:Y:S02]  /*b4f0*/  FMUL.FTZ R192, R72, c[0x0][0x2d0] ;  /* 0x0000b40048c07a20 */ /* 0x000fe40000410000 */
[----:B------:R-:W-:Y:S01]  /*b500*/  FMUL.FTZ R35, R70, R103 ;  /* 0x0000006746237220 */ /* 0x000fe20000410000 */
[----:B------:R-:W-:Y:S01]  /*b510*/  FSEL R4, R72, RZ, P0 ;  /* 0x000000ff48047208 */ /* 0x000fe20000000000 */
[----:B------:R-:W-:Y:S01]  /*b520*/  FMUL.FTZ R6, R70, R162 ;  /* 0x000000a246067220 */ /* 0x000fe20000410000 */
[----:B------:R-:W-:Y:S01]  /*b530*/  FSEL R192, R192, RZ, P0 ;  /* 0x000000ffc0c07208 */ /* 0x000fe20000000000 */
[----:B------:R-:W-:Y:S01]  /*b540*/  FADD.FTZ R172, R97, R172 ;  /* 0x000000ac61ac7221 */ /* 0x000fe20000010000 */
[----:B------:R-:W-:Y:S01]  /*b550*/  MOV R162, R40 ;  /* 0x0000002800a27202 */ /* 0x000fe20000000f00 */
[----:B------:R-:W-:Y:S01]  /*b560*/  MUFU.EX2 R98, R98 ;  /* 0x0000006200627308 */ /* 0x000fe20000000800 */
[----:B------:R-:W-:Y:S01]  /*b570*/  FADD.FTZ R4, -R4, R164 ;  /* 0x000000a404047221 */ /* 0x000fe20000010100 */
[----:B------:R-:W-:Y:S01]  /*b580*/  ISETP.GT.AND P0, PT, R244, UR4, PT ;  /* 0x00000004f4007c0c */ /* 0x000fe2000bf04270 */
[--C-:B------:R-:W-:Y:S01]  /*b590*/  FFMA.FTZ R175, R10, c[0x0][0x2d0], -R192.reuse ;  /* 0x0000b4000aaf7a23 */ /* 0x100fe200000108c0 */
[----:B------:R-:W-:Y:S01]  /*b5a0*/  IADD3 R244, R244, -0x1, RZ ;  /* 0xfffffffff4f47810 */ /* 0x000fe20007ffe0ff */
[----:B------:R-:W-:Y:S02]  /*b5b0*/  FMUL.FTZ R4, R4, c[0x0][0x2d0] ;  /* 0x0000b40004047a20 */ /* 0x000fe40000410000 */
[----:B-1----:R-:W-:Y:S02]  /*b5c0*/  FMUL.FTZ R5, R71, R161 ;  /* 0x000000a147057220 */ /* 0x002fe40000410000 */
[----:B------:R-:W-:Y:S01]  /*b5d0*/  IMAD.MOV.U32 R161, RZ, RZ, R81 ;  /* 0x000000ffffa17224 */ /* 0x000fe200078e0051 */
[----:B------:R1:W3:Y:S01]  /*b5e0*/  MUFU.EX2 R68, R4 ;  /* 0x0000000400447308 */ /* 0x0002e20000000800 */
[--C-:B------:R-:W-:Y:S02]  /*b5f0*/  FFMA.FTZ R167, R11, c[0x0][0x2d0], -R192.reuse ;  /* 0x0000b4000ba77a23 */ /* 0x100fe400000108c0 */
[--C-:B------:R-:W-:Y:S01]  /*b600*/  FFMA.FTZ R166, R14, c[0x0][0x2d0], -R192.reuse ;  /* 0x0000b4000ea67a23 */ /* 0x100fe200000108c0 */
[----:B--2---:R-:W-:Y:S01]  /*b610*/  F2FP.PACK_AB R64, R99, R173 ;  /* 0x000000ad6340723e */ /* 0x004fe200000000ff */
[----:B------:R-:W-:Y:S02]  /*b620*/  FFMA.FTZ R165, R15, c[0x0][0x2d0], -R192 ;  /* 0x0000b4000fa57a23 */ /* 0x000fe400000108c0 */
[----:B------:R-:W-:Y:S01]  /*b630*/  IMAD.MOV.U32 R148, RZ, RZ, R161 ;  /* 0x000000ffff947224 */ /* 0x000fe200078e00a1 */
[----:B------:R-:W-:Y:S01]  /*b640*/  MOV R161, R62 ;  /* 0x0000003e00a17202 */ /* 0x000fe20000000f00 */
[C---:B------:R-:W-:Y:S01]  /*b650*/  FMUL.FTZ R8, R69.reuse, R156 ;  /* 0x0000009c45087220 */ /* 0x040fe20000410000 */
[----:B------:R-:W2:Y:S01]  /*b660*/  MUFU.EX2 R170, R170 ;  /* 0x000000aa00aa7308 */ /* 0x000ea20000000800 */
[C---:B------:R-:W-:Y:S01]  /*b670*/  FMUL.FTZ R9, R69.reuse, R157 ;  /* 0x0000009d45097220 */ /* 0x040fe20000410000 */
[----:B------:R-:W-:Y:S01]  /*b680*/  MOV R157, R28 ;  /* 0x0000001c009d7202 */ /* 0x000fe20000000f00 */
[C---:B------:R-:W-:Y:S01]  /*b690*/  FMUL.FTZ R12, R69.reuse, R152 ;  /* 0x00000098450c7220 */ /* 0x040fe20000410000 */
[----:B------:R-:W-:Y:S01]  /*b6a0*/  MOV R152, R190 ;  /* 0x000000be00987202 */ /* 0x000fe20000000f00 */
[C---:B------:R-:W-:Y:S02]  /*b6b0*/  FMUL.FTZ R13, R69.reuse, R153 ;  /* 0x00000099450d7220 */ /* 0x040fe40000410000 */
[----:B------:R-:W-:Y:S02]  /*b6c0*/  FFMA.FTZ R164, R18, c[0x0][0x2d0], -R198 ;  /* 0x0000b40012a47a23 */ /* 0x000fe400000108c6 */
[----:B------:R-:W-:Y:S01]  /*b6d0*/  FMUL.FTZ R18, R70, R150 ;  /* 0x0000009646127220 */ /* 0x000fe20000410000 */
[----:B------:R-:W-:Y:S01]  /*b6e0*/  MUFU.EX2 R175, R175 ;  /* 0x000000af00af7308 */ /* 0x000fe20000000800 */
[----:B------:R-:W-:Y:S02]  /*b6f0*/  IMAD.MOV.U32 R150, RZ, RZ, R157 ;  /* 0x000000ffff967224 */ /* 0x000fe400078e009d */
[----:B------:R-:W-:Y:S02]  /*b700*/  FMUL.FTZ R24, R69, R140 ;  /* 0x0000008c45187220 */ /* 0x000fe40000410000 */
[----:B-1----:R-:W-:Y:S01]  /*b710*/  FMUL.FTZ R4, R71, R160 ;  /* 0x000000a047047220 */ /* 0x002fe20000410000 */
[----:B------:R-:W-:Y:S01]  /*b720*/  MOV R160, R82 ;  /* 0x0000005200a07202 */ /* 0x000fe20000000f00 */
[C---:B---3--:R-:W-:Y:S01]  /*b730*/  FMUL.FTZ R10, R68.reuse, R158 ;  /* 0x0000009e440a7220 */ /* 0x048fe20000410000 */
[----:B------:R-:W1:Y:S01]  /*b740*/  LDSM.16.MT88.4 R80, [R218+0x100] ;  /* 0x00010000da50783b */ /* 0x000e620000004200 */
[----:B------:R-:W-:Y:S01]  /*b750*/  MOV R158, R193 ;  /* 0x000000c1009e7202 */ /* 0x000fe20000000f00 */
[----:B------:R-:W3:Y:S01]  /*b760*/  MUFU.EX2 R167, R167 ;  /* 0x000000a700a77308 */ /* 0x000ee20000000800 */
[C---:B------:R-:W-:Y:S01]  /*b770*/  FMUL.FTZ R11, R68.reuse, R159 ;  /* 0x0000009f440b7220 */ /* 0x040fe20000410000 */
[-C--:B------:R-:W-:Y:S01]  /*b780*/  HMMA.16816.F32 R4, R76, R20.reuse, R4 ;  /* 0x000000144c04723c */ /* 0x080fe20000001804 */
[----:B------:R-:W-:Y:S01]  /*b790*/  FMUL.FTZ R14, R68, R154 ;  /* 0x0000009a440e7220 */ /* 0x000fe20000410000 */
[----:B------:R-:W-:Y:S01]  /*b7a0*/  MOV R154, R158 ;  /* 0x0000009e009a7202 */ /* 0x000fe20000000f00 */
[----:B------:R-:W-:Y:S01]  /*b7b0*/  IMAD.MOV.U32 R158, RZ, RZ, R91 ;  /* 0x000000ffff9e7224 */ /* 0x000fe200078e005b */
[----:B--2---:R-:W-:Y:S01]  /*b7c0*/  F2FP.PACK_AB R66, R170, R98 ;  /* 0x00000062aa42723e */ /* 0x004fe200000000ff */
[C---:B------:R-:W-:Y:S01]  /*b7d0*/  FMUL.FTZ R15, R68.reuse, R155 ;  /* 0x0000009b440f7220 */ /* 0x040fe20000410000 */
[----:B------:R-:W-:Y:S01]  /*b7e0*/  MOV R155, R162 ;  /* 0x000000a2009b7202 */ /* 0x000fe20000000f00 */
[C---:B------:R-:W-:Y:S01]  /*b7f0*/  FMUL.FTZ R25, R69.reuse, R141 ;  /* 0x0000008d45197220 */ /* 0x040fe20000410000 */
[----:B------:R-:W-:Y:S01]  /*b800*/  MUFU.EX2 R166, R166 ;  /* 0x000000a600a67308 */ /* 0x000fe20000000800 */
[----:B------:R-:W-:Y:S03]  /*b810*/  MOV R162, R59 ;  /* 0x0000003b00a27202 */ /* 0x000fe60000000f00 */
[C---:B------:R-:W-:Y:S01]  /*b820*/  FMUL.FTZ R26, R68.reuse, R142 ;  /* 0x0000008e441a7220 */ /* 0x040fe20000410000 */
[----:B------:R-:W-:Y:S01]  /*b830*/  MOV R157, R160 ;  /* 0x000000a0009d7202 */ /* 0x000fe20000000f00 */
[----:B------:R-:W-:Y:S02]  /*b840*/  IMAD.MOV.U32 R160, RZ, RZ, R63 ;  /* 0x000000ffffa07224 */ /* 0x000fe400078e003f */
[C---:B------:R-:W-:Y:S02]  /*b850*/  FMUL.FTZ R27, R68.reuse, R143 ;  /* 0x0000008f441b7220 */ /* 0x040fe40000410000 */
[----:B------:R-:W2:Y:S01]  /*b860*/  MUFU.EX2 R165, R165 ;  /* 0x000000a500a57308 */ /* 0x000ea20000000800 */
[C---:B------:R-:W-:Y:S02]  /*b870*/  FMUL.FTZ R28, R69.reuse, R136 ;  /* 0x00000088451c7220 */ /* 0x040fe40000410000 */
[----:B------:R-:W-:Y:S01]  /*b880*/  FMUL.FTZ R29, R69, R137 ;  /* 0x00000089451d7220 */ /* 0x000fe20000410000 */
[----:B---3--:R-:W-:Y:S01]  /*b890*/  F2FP.PACK_AB R65, R167, R175 ;  /* 0x000000afa741723e */ /* 0x008fe200000000ff */
[C---:B------:R-:W-:Y:S02]  /*b8a0*/  FMUL.FTZ R30, R68.reuse, R138 ;  /* 0x0000008a441e7220 */ /* 0x040fe40000410000 */
[----:B------:R-:W-:Y:S02]  /*b8b0*/  FMUL.FTZ R31, R68, R139 ;  /* 0x0000008b441f7220 */ /* 0x000fe40000410000 */
[----:B------:R-:W-:Y:S01]  /*b8c0*/  IMAD.MOV.U32 R159, RZ, RZ, R188 ;  /* 0x000000ffff9f7224 */ /* 0x000fe200078e00bc */
[----:B------:R3:W-:Y:S01]  /*b8d0*/  MUFU.EX2 R136, R51 ;  /* 0x0000003300887308 */ /* 0x0007e20000000800 */
[--C-:B------:R-:W-:Y:S02]  /*b8e0*/  FFMA.FTZ R188, R32, c[0x0][0x2d0], -R199.reuse ;  /* 0x0000b40020bc7a23 */ /* 0x100fe400000108c7 */
[----:B------:R-:W-:Y:S02]  /*b8f0*/  FMUL.FTZ R32, R71, R100 ;  /* 0x0000006447207220 */ /* 0x000fe40000410000 */
[----:B------:R-:W-:Y:S02]  /*b900*/  FFMA.FTZ R190, R33, c[0x0][0x2d0], -R199 ;  /* 0x0000b40021be7a23 */ /* 0x000fe400000108c7 */
[----:B------:R-:W-:Y:S02]  /*b910*/  FMUL.FTZ R33, R71, R101 ;  /* 0x0000006547217220 */ /* 0x000fe40000410000 */
[----:B------:R-:W-:Y:S01]  /*b920*/  FFMA.FTZ R193, R34, c[0x0][0x2d0], -R198 ;  /* 0x0000b40022c17a23 */ /* 0x000fe200000108c6 */
[----:B------:R-:W-:Y:S01]  /*b930*/  MUFU.EX2 R171, R171 ;  /* 0x000000ab00ab7308 */ /* 0x000fe20000000800 */
[----:B------:R-:W-:Y:S02]  /*b940*/  FMUL.FTZ R34, R70, R102 ;  /* 0x0000006646227220 */ /* 0x000fe40000410000 */
[----:B------:R-:W-:Y:S01]  /*b950*/  FMUL.FTZ R40, R69, R104 ;  /* 0x0000006845287220 */ /* 0x000fe20000410000 */
[----:B--2---:R-:W-:Y:S01]  /*b960*/  F2FP.PACK_AB R67, R165, R166 ;  /* 0x000000a6a543723e */ /* 0x004fe200000000ff */
[C---:B------:R-:W-:Y:S02]  /*b970*/  FMUL.FTZ R42, R68.reuse, R106 ;  /* 0x0000006a442a7220 */ /* 0x040fe40000410000 */
[C---:B------:R-:W-:Y:S02]  /*b980*/  FMUL.FTZ R43, R68.reuse, R107 ;  /* 0x0000006b442b7220 */ /* 0x040fe40000410000 */
[----:B------:R-:W-:Y:S01]  /*b990*/  IMAD.MOV.U32 R156, RZ, RZ, R41 ;  /* 0x000000ffff9c7224 */ /* 0x000fe200078e0029 */
[----:B------:R-:W-:Y:S01]  /*b9a0*/  MUFU.EX2 R178, R178 ;  /* 0x000000b200b27308 */ /* 0x000fe20000000800 */
[C---:B------:R-:W-:Y:S01]  /*b9b0*/  HMMA.16816.F32 R8, R64.reuse, R20, R8 ;  /* 0x000000144008723c */ /* 0x040fe20000001808 */
[----:B------:R-:W-:Y:S02]  /*b9c0*/  FMUL.FTZ R41, R69, R105 ;  /* 0x0000006945297220 */ /* 0x000fe40000410000 */
[----:B------:R-:W-:Y:S01]  /*b9d0*/  IMAD.MOV.U32 R141, RZ, RZ, R159 ;  /* 0x000000ffff8d7224 */ /* 0x000fe200078e009f */
[----:B------:R-:W-:Y:S01]  /*b9e0*/  MOV R159, R46 ;  /* 0x0000002e009f7202 */ /* 0x000fe20000000f00 */
[----:B------:R-:W-:Y:S01]  /*b9f0*/  FMUL.FTZ R46, R68, R110 ;  /* 0x0000006e442e7220 */ /* 0x000fe20000410000 */
[----:B------:R-:W-:Y:S01]  /*ba00*/  MOV R140, R156 ;  /* 0x0000009c008c7202 */ /* 0x000fe20000000f00 */
[C---:B------:R-:W-:Y:S01]  /*ba10*/  FMUL.FTZ R21, R71.reuse, R145 ;  /* 0x0000009147157220 */ /* 0x040fe20000410000 */
[-C--:B------:R-:W-:Y:S01]  /*ba20*/  HMMA.16816.F32 R12, R64, R22.reuse, R12 ;  /* 0x00000016400c723c */ /* 0x080fe2000000180c */
[----:B------:R-:W-:Y:S03]  /*ba30*/  MUFU.EX2 R164, R164 ;  /* 0x000000a400a47308 */ /* 0x000fe60000000800 */
[----:B------:R-:W-:Y:S01]  /*ba40*/  FMUL.FTZ R20, R71, R144 ;  /* 0x0000009047147220 */ /* 0x000fe20000410000 */
[----:B------:R-:W-:Y:S01]  /*ba50*/  MOV R145, R86 ;  /* 0x0000005600917202 */ /* 0x000fe20000000f00 */
[----:B------:R-:W-:Y:S01]  /*ba60*/  IMAD.MOV.U32 R144, RZ, RZ, R47 ;  /* 0x000000ffff907224 */ /* 0x000fe200078e002f */
[----:B------:R-:W-:Y:S01]  /*ba70*/  MOV R143, R141 ;  /* 0x0000008d008f7202 */ /* 0x000fe20000000f00 */
[C---:B------:R-:W-:Y:S01]  /*ba80*/  HMMA.16816.F32 R16, R76.reuse, R22, R16 ;  /* 0x000000164c10723c */ /* 0x040fe20000001810 */
[----:B------:R-:W-:Y:S02]  /*ba90*/  IMAD.MOV.U32 R156, RZ, RZ, R163 ;  /* 0x000000ffff9c7224 */ /* 0x000fe400078e00a3 */
[----:B------:R-:W-:Y:S01]  /*baa0*/  MUFU.EX2 R182, R182 ;  /* 0x000000b600b67308 */ /* 0x000fe20000000800 */
[----:B------:R-:W-:Y:S01]  /*bab0*/  MOV R163, R45 ;  /* 0x0000002d00a37202 */ /* 0x000fe20000000f00 */
[C---:B------:R-:W-:Y:S02]  /*bac0*/  FMUL.FTZ R45, R69.reuse, R109 ;  /* 0x0000006d452d7220 */ /* 0x040fe40000410000 */
[C---:B------:R-:W-:Y:S02]  /*bad0*/  FMUL.FTZ R22, R70.reuse, R146 ;  /* 0x0000009246167220 */ /* 0x040fe40000410000 */
[----:B------:R-:W-:Y:S03]  /*bae0*/  FMUL.FTZ R23, R70, R147 ;  /* 0x0000009346177220 */ /* 0x000fe60000410000 */
[----:B------:R-:W-:Y:S01]  /*baf0*/  FMUL.FTZ R47, R68, R111 ;  /* 0x0000006f442f7220 */ /* 0x000fe20000410000 */
[----:B------:R-:W-:Y:S01]  /*bb00*/  MUFU.EX2 R188, R188 ;  /* 0x000000bc00bc7308 */ /* 0x000fe20000000800 */
[----:B------:R-:W-:Y:S02]  /*bb10*/  IMAD.MOV.U32 R142, RZ, RZ, R44 ;  /* 0x000000ffff8e7224 */ /* 0x000fe400078e002c */
[-C--:B------:R-:W-:Y:S01]  /*bb20*/  HMMA.16816.F32 R20, R76, R36.reuse, R20 ;  /* 0x000000244c14723c */ /* 0x080fe20000001814 */
[----:B------:R-:W-:Y:S02]  /*bb30*/  FMUL.FTZ R44, R69, R108 ;  /* 0x0000006c452c7220 */ /* 0x000fe40000410000 */
[----:B---3--:R-:W-:Y:S02]  /*bb40*/  FMUL.FTZ R51, R70, R115 ;  /* 0x0000007346337220 */ /* 0x008fe40000410000 */
[--C-:B------:R-:W-:Y:S02]  /*bb50*/  FFMA.FTZ R137, R50, c[0x0][0x2d0], -R195.reuse ;  /* 0x0000b40032897a23 */ /* 0x100fe400000108c3 */
[----:B------:R-:W-:Y:S01]  /*bb60*/  MUFU.EX2 R190, R190 ;  /* 0x000000be00be7308 */ /* 0x000fe20000000800 */
[C---:B------:R-:W-:Y:S01]  /*bb70*/  HMMA.16816.F32 R24, R64.reuse, R36, R24 ;  /* 0x000000244018723c */ /* 0x040fe20000001818 */
[----:B------:R-:W-:Y:S03]  /*bb80*/  FMUL.FTZ R50, R70, R114 ;  /* 0x0000007246327220 */ /* 0x000fe60000410000 */
[----:B------:R-:W-:Y:S02]  /*bb90*/  FFMA.FTZ R104, R48, c[0x0][0x2d0], -R195 ;  /* 0x0000b40030687a23 */ /* 0x000fe400000108c3 */
[C---:B------:R-:W-:Y:S02]  /*bba0*/  FMUL.FTZ R48, R71.reuse, R112 ;  /* 0x0000007047307220 */ /* 0x040fe40000410000 */
[-C--:B------:R-:W-:Y:S01]  /*bbb0*/  HMMA.16816.F32 R28, R64, R38.reuse, R28 ;  /* 0x00000026401c723c */ /* 0x080fe2000000181c */
[----:B------:R-:W-:Y:S03]  /*bbc0*/  MUFU.EX2 R193, R193 ;  /* 0x000000c100c17308 */ /* 0x000fe60000000800 */
[C---:B------:R-:W-:Y:S02]  /*bbd0*/  FMUL.FTZ R36, R71.reuse, R132 ;  /* 0x0000008447247220 */ /* 0x040fe40000410000 */
[----:B------:R-:W-:Y:S02]  /*bbe0*/  IMAD.MOV.U32 R146, RZ, RZ, R87 ;  /* 0x000000ffff927224 */ /* 0x000fe400078e0057 */
[C---:B------:R-:W-:Y:S01]  /*bbf0*/  HMMA.16816.F32 R32, R76.reuse, R38, R32 ;  /* 0x000000264c20723c */ /* 0x040fe20000001820 */
[----:B------:R-:W-:Y:S02]  /*bc00*/  IMAD.MOV.U32 R147, RZ, RZ, R85 ;  /* 0x000000ffff937224 */ /* 0x000fe400078e0055 */
[----:B------:R2:W-:Y:S01]  /*bc10*/  MUFU.EX2 R132, R49 ;  /* 0x0000003100847308 */ /* 0x0005e20000000800 */
[----:B------:R-:W-:Y:S01]  /*bc20*/  FMUL.FTZ R37, R71, R133 ;  /* 0x0000008547257220 */ /* 0x000fe20000410000 */
[----:B------:R-:W3:Y:S01]  /*bc30*/  LDSM.16.MT88.4 R84, [R225+0x900] ;  /* 0x00090000e154783b */ /* 0x000ee20000004200 */
[--C-:B------:R-:W-:Y:S02]  /*bc40*/  FFMA.FTZ R106, R57, c[0x0][0x2d0], -R192.reuse ;  /* 0x0000b400396a7a23 */ /* 0x100fe400000108c0 */
[C---:B------:R-:W-:Y:S04]  /*bc50*/  FMUL.FTZ R38, R70.reuse, R134 ;  /* 0x0000008646267220 */ /* 0x040fe80000410000 */
[----:B------:R-:W-:Y:S01]  /*bc60*/  FMUL.FTZ R39, R70, R135 ;  /* 0x0000008746277220 */ /* 0x000fe20000410000 */
[----:B------:R-:W-:Y:S01]  /*bc70*/  MUFU.EX2 R196, R196 ;  /* 0x000000c400c47308 */ /* 0x000fe20000000800 */
[----:B------:R-:W-:Y:S02]  /*bc80*/  FFMA.FTZ R109, R88, c[0x0][0x2d0], -R192 ;  /* 0x0000b400586d7a23 */ /* 0x000fe400000108c0 */
[--C-:B------:R-:W-:Y:S02]  /*bc90*/  FFMA.FTZ R110, R89, c[0x0][0x2d0], -R199.reuse ;  /* 0x0000b400596e7a23 */ /* 0x100fe400000108c7 */
[----:B------:R-:W-:Y:S01]  /*bca0*/  IMAD.MOV.U32 R141, RZ, RZ, R92 ;  /* 0x000000ffff8d7224 */ /* 0x000fe200078e005c */
[-C--:B------:R-:W-:Y:S01]  /*bcb0*/  HMMA.16816.F32 R36, R76, R52.reuse, R36 ;  /* 0x000000344c24723c */ /* 0x080fe20000001824 */
[----:B------:R-:W-:Y:S02]  /*bcc0*/  FMUL.FTZ R57, R69, R117 ;  /* 0x0000007545397220 */ /* 0x000fe40000410000 */
[--C-:B------:R-:W-:Y:S01]  /*bcd0*/  FFMA.FTZ R107, R56, c[0x0][0x2d0], -R192.reuse ;  /* 0x0000b400386b7a23 */ /* 0x100fe200000108c0 */
[----:B------:R-:W4:Y:S01]  /*bce0*/  MUFU.EX2 R137, R137 ;  /* 0x0000008900897308 */ /* 0x000f220000000800 */
[--C-:B------:R-:W-:Y:S02]  /*bcf0*/  FFMA.FTZ R117, R94, c[0x0][0x2d0], -R199.reuse ;  /* 0x0000b4005e757a23 */ /* 0x100fe400000108c7 */
[----:B------:R-:W-:Y:S01]  /*bd00*/  FFMA.FTZ R105, R152, c[0x0][0x2d0], -R199 ;  /* 0x0000b40098697a23 */ /* 0x000fe200000108c7 */
[C---:B------:R-:W-:Y:S01]  /*bd10*/  HMMA.16816.F32 R40, R64.reuse, R52, R40 ;  /* 0x000000344028723c */ /* 0x040fe20000001828 */
[----:B--2---:R-:W-:Y:S03]  /*bd20*/  FMUL.FTZ R49, R71, R113 ;  /* 0x0000007147317220 */ /* 0x004fe60000410000 */
[----:B------:R-:W-:Y:S01]  /*bd30*/  FMUL.FTZ R56, R69, R116 ;  /* 0x0000007445387220 */ /* 0x000fe20000410000 */
[----:B------:R-:W-:Y:S01]  /*bd40*/  MOV R152, R90 ;  /* 0x0000005a00987202 */ /* 0x000fe20000000f00 */
[----:B------:R-:W-:Y:S01]  /*bd50*/  MUFU.EX2 R104, R104 ;  /* 0x0000006800687308 */ /* 0x000fe20000000800 */
[----:B------:R-:W2:Y:S01]  /*bd60*/  LDSM.16.MT88.4 R88, [R220+0x900] ;  /* 0x00090000dc58783b */ /* 0x000ea20000004200 */
[-C--:B------:R-:W-:Y:S01]  /*bd70*/  HMMA.16816.F32 R44, R64, R54.reuse, R44 ;  /* 0x00000036402c723c */ /* 0x080fe2000000182c */
[C---:B------:R-:W-:Y:S03]  /*bd80*/  FMUL.FTZ R52, R71.reuse, R128 ;  /* 0x0000008047347220 */ /* 0x040fe60000410000 */
[----:B------:R-:W-:Y:S02]  /*bd90*/  FMUL.FTZ R53, R71, R129 ;  /* 0x0000008147357220 */ /* 0x000fe40000410000 */
[C---:B------:R-:W-:Y:S02]  /*bda0*/  FMUL.FTZ R58, R68.reuse, R118 ;  /* 0x00000076443a7220 */ /* 0x040fe40000410000 */
[----:B------:R-:W-:Y:S01]  /*bdb0*/  MUFU.EX2 R106, R106 ;  /* 0x0000006a006a7308 */ /* 0x000fe20000000800 */
[C---:B------:R-:W-:Y:S03]  /*bdc0*/  HMMA.16816.F32 R48, R76.reuse, R54, R48 ;  /* 0x000000364c30723c */ /* 0x040fe60000001830 */
[----:B------:R-:W-:Y:S02]  /*bdd0*/  FMUL.FTZ R59, R68, R119 ;  /* 0x00000077443b7220 */ /* 0x000fe40000410000 */
[----:B------:R-:W-:Y:S02]  /*bde0*/  IMAD.MOV.U32 R153, RZ, RZ, R61 ;  /* 0x000000ffff997224 */ /* 0x000fe400078e003d */
[C---:B------:R-:W-:Y:S02]  /*bdf0*/  FMUL.FTZ R54, R70.reuse, R130 ;  /* 0x0000008246367220 */ /* 0x040fe40000410000 */
[----:B------:R-:W-:Y:S01]  /*be00*/  FMUL.FTZ R55, R70, R131 ;  /* 0x0000008346377220 */ /* 0x000fe20000410000 */
[----:B------:R-:W5:Y:S02]  /*be10*/  MUFU.EX2 R107, R107 ;  /* 0x0000006b006b7308 */ /* 0x000f640000000800 */
[C---:B------:R-:W-:Y:S02]  /*be20*/  FMUL.FTZ R61, R69.reuse, R121 ;  /* 0x00000079453d7220 */ /* 0x040fe40000410000 */
[----:B------:R-:W-:Y:S02]  /*be30*/  FFMA.FTZ R108, R60, c[0x0][0x2d0], -R192 ;  /* 0x0000b4003c6c7a23 */ /* 0x000fe400000108c0 */
[-C--:B-1----:R-:W-:Y:S01]  /*be40*/  HMMA.16816.F32 R52, R76, R80.reuse, R52 ;  /* 0x000000504c34723c */ /* 0x082fe20000001834 */
[----:B------:R-:W-:Y:S02]  /*be50*/  FMUL.FTZ R60, R69, R120 ;  /* 0x00000078453c7220 */ /* 0x000fe40000410000 */
[C---:B------:R-:W-:Y:S01]  /*be60*/  FMUL.FTZ R62, R68.reuse, R122 ;  /* 0x0000007a443e7220 */ /* 0x040fe20000410000 */
[----:B------:R-:W-:Y:S01]  /*be70*/  MUFU.EX2 R108, R108 ;  /* 0x0000006c006c7308 */ /* 0x000fe20000000800 */
[----:B------:R-:W-:Y:S02]  /*be80*/  FMUL.FTZ R63, R68, R123 ;  /* 0x0000007b443f7220 */ /* 0x000fe40000410000 */
[----:B------:R-:W-:Y:S01]  /*be90*/  FFMA.FTZ R116, R147, c[0x0][0x2d0], -R198 ;  /* 0x0000b40093747a23 */ /* 0x000fe200000108c6 */
[C---:B------:R-:W-:Y:S01]  /*bea0*/  HMMA.16816.F32 R56, R64.reuse, R80, R56 ;  /* 0x000000504038723c */ /* 0x040fe20000001838 */
[----:B------:R-:W-:Y:S03]  /*beb0*/  MOV R147, R144 ;  /* 0x0000009000937202 */ /* 0x000fe60000000f00 */
[----:B------:R-:W-:Y:S01]  /*bec0*/  MOV R144, R93 ;  /* 0x0000005d00907202 */ /* 0x000fe20000000f00 */
[----:B------:R-:W-:Y:S01]  /*bed0*/  FFMA.FTZ R246, R246, c[0x0][0x2d0], -R192 ;  /* 0x0000b400f6f67a23 */ /* 0x000fe200000108c0 */
[----:B------:R-:W1:Y:S01]  /*bee0*/  MUFU.EX2 R109, R109 ;  /* 0x0000006d006d7308 */ /* 0x000e620000000800 */
[----:B----4-:R-:W-:Y:S01]  /*bef0*/  F2FP.PACK_AB R80, R137, R136 ;  /* 0x000000888950723e */ /* 0x010fe200000000ff */
[-C--:B------:R-:W-:Y:S01]  /*bf00*/  HMMA.16816.F32 R60, R64, R82.reuse, R60 ;  /* 0x00000052403c723c */ /* 0x080fe2000000183c */
[----:B------:R-:W-:Y:S03]  /*bf10*/  FFMA.FTZ R111, R142, c[0x0][0x2d0], -R198 ;  /* 0x0000b4008e6f7a23 */ /* 0x000fe600000108c6 */
[----:B-----5:R-:W-:Y:S01]  /*bf20*/  F2FP.PACK_AB R81, R107, R106 ;  /* 0x0000006a6b51723e */ /* 0x020fe200000000ff */
[----:B------:R-:W-:Y:S01]  /*bf30*/  IMAD.MOV.U32 R142, RZ, RZ, R146 ;  /* 0x000000ffff8e7224 */ /* 0x000fe200078e0092 */
[----:B------:R-:W-:Y:S01]  /*bf40*/  MOV R146, R148 ;  /* 0x0000009400927202 */ /* 0x000fe20000000f00 */
[C---:B------:R-:W-:Y:S01]  /*bf50*/  FMUL.FTZ R64, R71.reuse, R124 ;  /* 0x0000007c47407220 */ /* 0x040fe20000410000 */
[----:B------:R-:W-:Y:S01]  /*bf60*/  MUFU.EX2 R105, R105 ;  /* 0x0000006900697308 */ /* 0x000fe20000000800 */
[----:B------:R-:W-:Y:S03]  /*bf70*/  FMUL.FTZ R65, R71, R125 ;  /* 0x0000007d47417220 */ /* 0x000fe60000410000 */
[C---:B------:R-:W-:Y:S02]  /*bf80*/  FMUL.FTZ R66, R70.reuse, R126 ;  /* 0x0000007e46427220 */ /* 0x040fe40000410000 */
[----:B------:R-:W-:Y:S02]  /*bf90*/  FMUL.FTZ R67, R70, R127 ;  /* 0x0000007f46437220 */ /* 0x000fe40000410000 */
[----:B------:R-:W-:Y:S01]  /*bfa0*/  IMAD.MOV.U32 R148, RZ, RZ, R155 ;  /* 0x000000ffff947224 */ /* 0x000fe200078e009b */
[----:B------:R-:W-:Y:S01]  /*bfb0*/  MOV R155, R95 ;  /* 0x0000005f009b7202 */ /* 0x000fe20000000f00 */
[----:B------:R-:W-:Y:S01]  /*bfc0*/  MUFU.EX2 R110, R110 ;  /* 0x0000006e006e7308 */ /* 0x000fe20000000800 */
[----:B------:R-:W4:Y:S01]  /*bfd0*/  LDSM.16.MT88.4 R92, [R219+0x900] ;  /* 0x00090000db5c783b */ /* 0x000f220000004200 */
[----:B------:R-:W-:Y:S01]  /*bfe0*/  FFMA.FTZ R211, R211, c[0x0][0x2d0], -R192 ;  /* 0x0000b400d3d37a23 */ /* 0x000fe200000108c0 */
[----:B------:R-:W-:Y:S01]  /*bff0*/  HMMA.16816.F32 R64, R76, R82, R64 ;  /* 0x000000524c40723c */ /* 0x000fe20000001840 */
[----:B------:R-:W-:Y:S02]  /*c000*/  FFMA.FTZ R118, R143, c[0x0][0x2d0], -R199 ;  /* 0x0000b4008f767a23 */ /* 0x000fe400000108c7 */
[--C-:B------:R-:W-:Y:S02]  /*c010*/  FFMA.FTZ R119, R142, c[0x0][0x2d0], -R198.reuse ;  /* 0x0000b4008e777a23 */ /* 0x100fe400000108c6 */
[----:B------:R-:W-:Y:S02]  /*c020*/  FFMA.FTZ R128, R251, c[0x0][0x2d0], -R198 ;  /* 0x0000b400fb807a23 */ /* 0x000fe400000108c6 */
[----:B------:R-:W-:Y:S01]  /*c030*/  F2FP.PACK_AB R76, R178, R171 ;  /* 0x000000abb24c723e */ /* 0x000fe200000000ff */
[----:B------:R-:W-:Y:S01]  /*c040*/  MUFU.EX2 R111, R111 ;  /* 0x0000006f006f7308 */ /* 0x000fe20000000800 */
[----:B------:R-:W-:Y:S03]  /*c050*/  F2FP.PACK_AB R77, R182, R164 ;  /* 0x000000a4b64d723e */ /* 0x000fe600000000ff */
[----:B------:R-:W-:Y:S01]  /*c060*/  F2FP.PACK_AB R78, R190, R188 ;  /* 0x000000bcbe4e723e */ /* 0x000fe200000000ff */
[--C-:B------:R-:W-:Y:S01]  /*c070*/  FFMA.FTZ R129, R141, c[0x0][0x2d0], -R195.reuse ;  /* 0x0000b4008d817a23 */ /* 0x100fe200000108c3 */
[----:B------:R-:W-:Y:S01]  /*c080*/  F2FP.PACK_AB R79, R196, R193 ;  /* 0x000000c1c44f723e */ /* 0x000fe200000000ff */
[--C-:B------:R-:W-:Y:S01]  /*c090*/  FFMA.FTZ R208, R208, c[0x0][0x2d0], -R192.reuse ;  /* 0x0000b400d0d07a23 */ /* 0x100fe200000108c0 */
[----:B------:R-:W-:Y:S01]  /*c0a0*/  F2FP.PACK_AB R82, R104, R132 ;  /* 0x000000846852723e */ /* 0x000fe200000000ff */
[----:B------:R-:W-:Y:S01]  /*c0b0*/  FFMA.FTZ R205, R205, c[0x0][0x2d0], -R192 ;  /* 0x0000b400cdcd7a23 */ /* 0x000fe200000108c0 */
[----:B-1----:R-:W-:Y:S01]  /*c0c0*/  F2FP.PACK_AB R83, R109, R108 ;  /* 0x0000006c6d53723e */ /* 0x002fe200000000ff */
[----:B------:R-:W-:Y:S01]  /*c0d0*/  MUFU.EX2 R116, R116 ;  /* 0x0000007400747308 */ /* 0x000fe20000000800 */
[--C-:B------:R-:W-:Y:S01]  /*c0e0*/  FFMA.FTZ R130, R140, c[0x0][0x2d0], -R195.reuse ;  /* 0x0000b4008c827a23 */ /* 0x100fe200000108c3 */
[-C--:B---3--:R-:W-:Y:S01]  /*c0f0*/  HMMA.16816.F32 R4, R76, R84.reuse, R4 ;  /* 0x000000544c04723c */ /* 0x088fe20000001804 */
[--C-:B------:R-:W-:Y:S02]  /*c100*/  FFMA.FTZ R131, R147, c[0x0][0x2d0], -R195.reuse ;  /* 0x0000b40093837a23 */ /* 0x100fe400000108c3 */
[----:B------:R-:W-:Y:S02]  /*c110*/  FFMA.FTZ R251, R146, c[0x0][0x2d0], -R195 ;  /* 0x0000b40092fb7a23 */ /* 0x000fe400000108c3 */
[----:B------:R-:W-:Y:S02]  /*c120*/  FFMA.FTZ R173, R69, R241, R173 ;  /* 0x000000f145ad7223 */ /* 0x000fe400000100ad */
[----:B------:R-:W-:Y:S01]  /*c130*/  FADD.FTZ R172, R74, R172 ;  /* 0x000000ac4aac7221 */ /* 0x000fe20000010000 */
[C---:B------:R-:W-:Y:S01]  /*c140*/  HMMA.16816.F32 R8, R80.reuse, R84, R8 ;  /* 0x000000545008723c */ /* 0x040fe20000001808 */
[----:B------:R-:W-:Y:S03]  /*c150*/  MUFU.EX2 R117, R117 ;  /* 0x0000007500757308 */ /* 0x000fe60000000800 */
[----:B------:R-:W-:Y:S02]  /*c160*/  FADD.FTZ R173, R99, R173 ;  /* 0x000000ad63ad7221 */ /* 0x000fe40000010000 */
[----:B------:R-:W-:Y:S02]  /*c170*/  FFMA.FTZ R175, R68, R240, R175 ;  /* 0x000000f044af7223 */ /* 0x000fe400000100af */
[-C--:B------:R-:W-:Y:S01]  /*c180*/  HMMA.16816.F32 R12, R80, R86.reuse, R12 ;  /* 0x00000056500c723c */ /* 0x080fe2000000180c */
[----:B------:R-:W-:Y:S02]  /*c190*/  FADD.FTZ R173, R98, R173 ;  /* 0x000000ad62ad7221 */ /* 0x000fe40000010000 */
[----:B------:R-:W-:Y:S01]  /*c1a0*/  MUFU.EX2 R118, R118 ;  /* 0x0000007600767308 */ /* 0x000fe20000000800 */
[----:B------:R-:W-:Y:S02]  /*c1b0*/  FADD.FTZ R172, R75, R172 ;  /* 0x000000ac4bac7221 */ /* 0x000fe40000010000 */
[----:B------:R-:W-:Y:S02]  /*c1c0*/  FADD.FTZ R173, R170, R173 ;  /* 0x000000adaaad7221 */ /* 0x000fe40000010000 */
[C---:B------:R-:W-:Y:S01]  /*c1d0*/  HMMA.16816.F32 R16, R76.reuse, R86, R16 ;  /* 0x000000564c10723c */ /* 0x040fe20000001810 */
[----:B------:R-:W1:Y:S03]  /*c1e0*/  LDSM.16.MT88.4 R84, [R218+0x900] ;  /* 0x00090000da54783b */ /* 0x000e660000004200 */
[----:B------:R-:W-:Y:S01]  /*c1f0*/  FADD.FTZ R175, R167, R175 ;  /* 0x000000afa7af7221 */ /* 0x000fe20000010000 */
[----:B------:R-:W-:Y:S01]  /*c200*/  MUFU.EX2 R119, R119 ;  /* 0x0000007700777308 */ /* 0x000fe20000000800 */
[----:B------:R-:W-:Y:S02]  /*c210*/  FADD.FTZ R172, R171, R172 ;  /* 0x000000acabac7221 */ /* 0x000fe40000010000 */
[-C--:B--2---:R-:W-:Y:S01]  /*c220*/  HMMA.16816.F32 R20, R76, R88.reuse, R20 ;  /* 0x000000584c14723c */ /* 0x084fe20000001814 */
[----:B------:R-:W-:Y:S03]  /*c230*/  FADD.FTZ R173, R136, R173 ;  /* 0x000000ad88ad7221 */ /* 0x000fe60000010000 */
[----:B------:R-:W-:Y:S02]  /*c240*/  FFMA.FTZ R174, R70, R242, R174 ;  /* 0x000000f246ae7223 */ /* 0x000fe400000100ae */
[----:B------:R-:W-:Y:S01]  /*c250*/  FADD.FTZ R175, R166, R175 ;  /* 0x000000afa6af7221 */ /* 0x000fe20000010000 */
[----:B------:R-:W-:Y:S01]  /*c260*/  MUFU.EX2 R128, R128 ;  /* 0x0000008000807308 */ /* 0x000fe20000000800 */
[C---:B------:R-:W-:Y:S01]  /*c270*/  HMMA.16816.F32 R24, R80.reuse, R88, R24 ;  /* 0x000000585018723c */ /* 0x040fe20000001818 */
[----:B------:R-:W-:Y:S03]  /*c280*/  MOV R166, R2 ;  /* 0x0000000200a67202 */ /* 0x000fe60000000f00 */
[----:B------:R-:W-:Y:S02]  /*c290*/  FADD.FTZ R172, R178, R172 ;  /* 0x000000acb2ac7221 */ /* 0x000fe40000010000 */
[----:B------:R-:W-:Y:S02]  /*c2a0*/  FADD.FTZ R173, R137, R173 ;  /* 0x000000ad89ad7221 */ /* 0x000fe40000010000 */
[-C--:B------:R-:W-:Y:S01]  /*c2b0*/  HMMA.16816.F32 R28, R80, R90.reuse, R28 ;  /* 0x0000005a501c723c */ /* 0x080fe2000000181c */
[----:B------:R-:W-:Y:S01]  /*c2c0*/  FFMA.FTZ R88, R145, c[0x0][0x2d0], -R199 ;  /* 0x0000b40091587a23 */ /* 0x000fe200000108c7 */
[----:B------:R-:W2:Y:S02]  /*c2d0*/  MUFU.EX2 R129, R129 ;  /* 0x0000008100817308 */ /* 0x000ea40000000800 */
[----:B------:R-:W-:Y:S02]  /*c2e0*/  FADD.FTZ R174, R169, R174 ;  /* 0x000000aea9ae7221 */ /* 0x000fe40000010000 */
[----:B------:R-:W-:Y:S01]  /*c2f0*/  FADD.FTZ R175, R165, R175 ;  /* 0x000000afa5af7221 */ /* 0x000fe20000010000 */
[----:B------:R-:W-:Y:S01]  /*c300*/  MOV R165, R0 ;  /* 0x0000000000a57202 */ /* 0x000fe20000000f00 */
[C---:B------:R-:W-:Y:S01]  /*c310*/  HMMA.16816.F32 R32, R76.reuse, R90, R32 ;  /* 0x0000005a4c20723c */ /* 0x040fe20000001820 */
[----:B------:R-:W-:Y:S03]  /*c320*/  FADD.FTZ R172, R188, R172 ;  /* 0x000000acbcac7221 */ /* 0x000fe60000010000 */
[----:B------:R3:W-:Y:S01]  /*c330*/  MUFU.EX2 R102, R88 ;  /* 0x0000005800667308 */ /* 0x0007e20000000800 */
[----:B------:R-:W-:Y:S02]  /*c340*/  FADD.FTZ R173, R132, R173 ;  /* 0x000000ad84ad7221 */ /* 0x000fe40000010000 */
[----:B------:R-:W-:Y:S01]  /*c350*/  FADD.FTZ R174, R96, R174 ;  /* 0x000000ae60ae7221 */ /* 0x000fe20000010000 */
[-C--:B----4-:R-:W-:Y:S01]  /*c360*/  HMMA.16816.F32 R36, R76, R92.reuse, R36 ;  /* 0x0000005c4c24723c */ /* 0x090fe20000001824 */
[----:B------:R-:W-:Y:S03]  /*c370*/  FADD.FTZ R175, R106, R175 ;  /* 0x000000af6aaf7221 */ /* 0x000fe60000010000 */
[----:B------:R-:W-:Y:S02]  /*c380*/  FADD.FTZ R172, R190, R172 ;  /* 0x000000acbeac7221 */ /* 0x000fe40000010000 */
[----:B------:R-:W4:Y:S01]  /*c390*/  MUFU.EX2 R130, R130 ;  /* 0x0000008200827308 */ /* 0x000f220000000800 */
[----:B------:R-:W-:Y:S01]  /*c3a0*/  FADD.FTZ R104, R104, R173 ;  /* 0x000000ad68687221 */ /* 0x000fe20000010000 */
[C---:B------:R-:W-:Y:S01]  /*c3b0*/  HMMA.16816.F32 R40, R80.reuse, R92, R40 ;  /* 0x0000005c5028723c */ /* 0x040fe20000001828 */
[----:B------:R-:W-:Y:S03]  /*c3c0*/  FADD.FTZ R174, R168, R174 ;  /* 0x000000aea8ae7221 */ /* 0x000fe60000010000 */
[----:B------:R-:W-:Y:S02]  /*c3d0*/  FADD.FTZ R107, R107, R175 ;  /* 0x000000af6b6b7221 */ /* 0x000fe40000010000 */
[----:B--2---:R-:W-:Y:S02]  /*c3e0*/  FADD.FTZ R104, R129, R104 ;  /* 0x0000006881687221 */ /* 0x004fe40000010000 */
[-C--:B------:R-:W-:Y:S01]  /*c3f0*/  HMMA.16816.F32 R44, R80, R94.reuse, R44 ;  /* 0x0000005e502c723c */ /* 0x080fe2000000182c */
[--C-:B------:R-:W-:Y:S01]  /*c400*/  FFMA.FTZ R92, R151, c[0x0][0x2d0], -R192.reuse ;  /* 0x0000b400975c7a23 */ /* 0x100fe200000108c0 */
[----:B------:R-:W2:Y:S02]  /*c410*/  MUFU.EX2 R131, R131 ;  /* 0x0000008300837308 */ /* 0x000ea40000000800 */
[----:B---3--:R-:W-:Y:S02]  /*c420*/  FFMA.FTZ R88, R144, c[0x0][0x2d0], -R192 ;  /* 0x0000b40090587a23 */ /* 0x008fe400000108c0 */
[----:B------:R-:W-:Y:S01]  /*c430*/  FADD.FTZ R174, R164, R174 ;  /* 0x000000aea4ae7221 */ /* 0x000fe20000010000 */
[----:B------:R-:W-:Y:S01]  /*c440*/  MOV R164, R72 ;  /* 0x0000004800a47202 */ /* 0x000fe20000000f00 */
[C---:B------:R-:W-:Y:S01]  /*c450*/  HMMA.16816.F32 R48, R76.reuse, R94, R48 ;  /* 0x0000005e4c30723c */ /* 0x040fe20000001830 */
[----:B------:R-:W-:Y:S03]  /*c460*/  FADD.FTZ R107, R108, R107 ;  /* 0x0000006b6c6b7221 */ /* 0x000fe60000010000 */
[----:B------:R3:W-:Y:S01]  /*c470*/  MUFU.EX2 R100, R88 ;  /* 0x0000005800647308 */ /* 0x0007e20000000800 */
[----:B------:R-:W-:Y:S02]  /*c480*/  FADD.FTZ R174, R182, R174 ;  /* 0x000000aeb6ae7221 */ /* 0x000fe40000010000 */
[----:B----4-:R-:W-:Y:S01]  /*c490*/  FADD.FTZ R104, R130, R104 ;  /* 0x0000006882687221 */ /* 0x010fe20000010000 */
[-C--:B-1----:R-:W-:Y:S01]  /*c4a0*/  HMMA.16816.F32 R52, R76, R84.reuse, R52 ;  /* 0x000000544c34723c */ /* 0x082fe20000001834 */
[----:B------:R-:W-:Y:S03]  /*c4b0*/  FADD.FTZ R107, R109, R107 ;  /* 0x0000006b6d6b7221 */ /* 0x000fe60000010000 */
[----:B------:R-:W-:Y:S02]  /*c4c0*/  FADD.FTZ R174, R193, R174 ;  /* 0x000000aec1ae7221 */ /* 0x000fe40000010000 */
[----:B------:R-:W1:Y:S01]  /*c4d0*/  MUFU.EX2 R101, R92 ;  /* 0x0000005c00657308 */ /* 0x000e620000000800 */
[----:B------:R-:W-:Y:S01]  /*c4e0*/  IMAD.MOV.U32 R167, RZ, RZ, R3 ;  /* 0x000000ffffa77224 */ /* 0x000fe200078e0003 */
[C---:B------:R-:W-:Y:S01]  /*c4f0*/  HMMA.16816.F32 R56, R80.reuse, R84, R56 ;  /* 0x000000545038723c */ /* 0x040fe20000001838 */
[----:B------:R-:W-:Y:S03]  /*c500*/  FADD.FTZ R174, R196, R174 ;  /* 0x000000aec4ae7221 */ /* 0x000fe60000010000 */
[----:B--2---:R-:W-:Y:S02]  /*c510*/  FADD.FTZ R104, R131, R104 ;  /* 0x0000006883687221 */ /* 0x004fe40000010000 */
[----:B------:R-:W-:Y:S02]  /*c520*/  FADD.FTZ R174, R111, R174 ;  /* 0x000000ae6fae7221 */ /* 0x000fe40000010000 */
[-C--:B------:R-:W-:Y:S01]  /*c530*/  HMMA.16816.F32 R60, R80, R86.reuse, R60 ;  /* 0x00000056503c723c */ /* 0x080fe2000000183c */
[----:B------:R-:W-:Y:S01]  /*c540*/  FFMA.FTZ R84, R149, c[0x0][0x2d0], -R192 ;  /* 0x0000b40095547a23 */ /* 0x000fe200000108c0 */
[----:B------:R-:W2:Y:S01]  /*c550*/  MUFU.EX2 R251, R251 ;  /* 0x000000fb00fb7308 */ /* 0x000ea20000000800 */
[----:B---3--:R-:W3:Y:S01]  /*c560*/  LDSM.16.MT88.4 R88, [R225+0x1100] ;  /* 0x00110000e158783b */ /* 0x008ee20000004200 */
[----:B------:R-:W-:Y:S03]  /*c570*/  FADD.FTZ R174, R116, R174 ;  /* 0x000000ae74ae7221 */ /* 0x000fe60000010000 */
[----:B------:R-:W-:Y:S01]  /*c580*/  FFMA.FTZ R80, R148, c[0x0][0x2d0], -R199 ;  /* 0x0000b40094507a23 */ /* 0x000fe200000108c7 */
[----:B------:R-:W-:Y:S01]  /*c590*/  HMMA.16816.F32 R64, R76, R86, R64 ;  /* 0x000000564c40723c */ /* 0x000fe20000001840 */
[----:B------:R-:W-:Y:S03]  /*c5a0*/  FADD.FTZ R174, R119, R174 ;  /* 0x000000ae77ae7221 */ /* 0x000fe60000010000 */
[----:B------:R4:W-:Y:S01]  /*c5b0*/  MUFU.EX2 R114, R80 ;  /* 0x0000005000727308 */ /* 0x0009e20000000800 */
[----:B------:R-:W-:Y:S01]  /*c5c0*/  FADD.FTZ R174, R128, R174 ;  /* 0x000000ae80ae7221 */ /* 0x000fe20000010000 */
[----:B-1----:R-:W-:Y:S01]  /*c5d0*/  F2FP.PACK_AB R81, R101, R100 ;  /* 0x000000646551723e */ /* 0x002fe200000000ff */
[----:B------:R-:W-:Y:S01]  /*c5e0*/  FFMA.FTZ R92, R150, c[0x0][0x2d0], -R192 ;  /* 0x0000b400965c7a23 */ /* 0x000fe200000108c0 */
[----:B------:R-:W-:Y:S01]  /*c5f0*/  F2FP.PACK_AB R76, R110, R105 ;  /* 0x000000696e4c723e */ /* 0x000fe200000000ff */
[----:B------:R-:W-:Y:S03]  /*c600*/  LDSM.16.MT88.4 R148, [R225+0x2900] ;  /* 0x00290000e194783b */ /* 0x000fe60000004200 */
[----:B------:R-:W-:Y:S01]  /*c610*/  F2FP.PACK_AB R77, R116, R111 ;  /* 0x0000006f744d723e */ /* 0x000fe200000000ff */
[----:B------:R-:W-:Y:S01]  /*c620*/  FADD.FTZ R105, R105, R172 ;  /* 0x000000ac69697221 */ /* 0x000fe20000010000 */
[----:B------:R1:W-:Y:S01]  /*c630*/  MUFU.EX2 R121, R84 ;  /* 0x0000005400797308 */ /* 0x0003e20000000800 */
[----:B------:R-:W-:Y:S02]  /*c640*/  F2FP.PACK_AB R78, R118, R117 ;  /* 0x00000075764e723e */ /* 0x000fe400000000ff */
[----:B------:R-:W-:Y:S01]  /*c650*/  F2FP.PACK_AB R79, R128, R119 ;  /* 0x00000077804f723e */ /* 0x000fe200000000ff */
[----:B------:R-:W-:Y:S01]  /*c660*/  FADD.FTZ R105, R110, R105 ;  /* 0x000000696e697221 */ /* 0x000fe20000010000 */
[C---:B--2---:R-:W-:Y:S01]  /*c670*/  F2FP.PACK_AB R82, R251.reuse, R131 ;  /* 0x00000083fb52723e */ /* 0x044fe200000000ff */
[----:B------:R-:W-:Y:S02]  /*c680*/  FADD.FTZ R251, R251, R104 ;  /* 0x00000068fbfb7221 */ /* 0x000fe40000010000 */
[----:B------:R-:W-:Y:S02]  /*c690*/  FADD.FTZ R105, R117, R105 ;  /* 0x0000006975697221 */ /* 0x000fe40000010000 */
[----:B------:R-:W2:Y:S02]  /*c6a0*/  MUFU.EX2 R113, R92 ;  /* 0x0000005c00717308 */ /* 0x000ea40000000800 */
[----:B------:R-:W-:Y:S02]  /*c6b0*/  FADD.FTZ R118, R118, R105 ;  /* 0x0000006976767221 */ /* 0x000fe40000010000 */
[--C-:B----4-:R-:W-:Y:S06]  /*c6c0*/  FFMA.FTZ R80, R155, c[0x0][0x2d0], -R198.reuse ;  /* 0x0000b4009b507a23 */ /* 0x110fec00000108c6 */
[----:B------:R4:W-:Y:S01]  /*c6d0*/  MUFU.EX2 R103, R80 ;  /* 0x0000005000677308 */ /* 0x0009e20000000800 */
[-C--:B---3--:R-:W-:Y:S01]  /*c6e0*/  HMMA.16816.F32 R4, R76, R88.reuse, R4 ;  /* 0x000000584c04723c */ /* 0x088fe20000001804 */
[----:B-1----:R-:W1:Y:S08]  /*c6f0*/  LDSM.16.MT88.4 R84, [R220+0x1100] ;  /* 0x00110000dc54783b */ /* 0x002e700000004200 */
[----:B------:R-:W-:Y:S03]  /*c700*/  MUFU.EX2 R252, R252 ;  /* 0x000000fc00fc7308 */ /* 0x000fe60000000800 */
[----:B--2---:R-:W-:Y:S01]  /*c710*/  F2FP.PACK_AB R83, R121, R113 ;  /* 0x000000717953723e */ /* 0x004fe200000000ff */
[--C-:B------:R-:W-:Y:S02]  /*c720*/  FFMA.FTZ R92, R154, c[0x0][0x2d0], -R198.reuse ;  /* 0x0000b4009a5c7a23 */ /* 0x100fe400000108c6 */
[----:B------:R-:W-:Y:S04]  /*c730*/  FFMA.FTZ R198, R177, c[0x0][0x2d0], -R198 ;  /* 0x0000b400b1c67a23 */ /* 0x000fe800000108c6 */
[----:B------:R2:W-:Y:S01]  /*c740*/  MUFU.EX2 R115, R92 ;  /* 0x0000005c00737308 */ /* 0x0005e20000000800 */
[----:B----4-:R-:W-:Y:S09]  /*c750*/  F2FP.PACK_AB R80, R130, R129 ;  /* 0x000000818250723e */ /* 0x010ff200000000ff */
[----:B------:R-:W-:Y:S01]  /*c760*/  MUFU.EX2 R250, R250 ;  /* 0x000000fa00fa7308 */ /* 0x000fe20000000800 */
[C---:B------:R-:W-:Y:S07]  /*c770*/  HMMA.16816.F32 R8, R80.reuse, R88, R8 ;  /* 0x000000585008723c */ /* 0x040fee0000001808 */
[----:B------:R-:W-:Y:S01]  /*c780*/  FFMA.FTZ R88, R153, c[0x0][0x2d0], -R199 ;  /* 0x0000b40099587a23 */ /* 0x000fe200000108c7 */
[-C--:B------:R-:W-:Y:S01]  /*c790*/  HMMA.16816.F32 R12, R80, R90.reuse, R12 ;  /* 0x0000005a500c723c */ /* 0x080fe2000000180c */
[----:B------:R-:W-:Y:S01]  /*c7a0*/  MUFU.EX2 R249, R249 ;  /* 0x000000f900f97308 */ /* 0x000fe20000000800 */
[----:B--2---:R-:W2:Y:S06]  /*c7b0*/  LDSM.16.MT88.4 R92, [R219+0x1100] ;  /* 0x00110000db5c783b */ /* 0x004eac0000004200 */
[C---:B------:R-:W-:Y:S03]  /*c7c0*/  HMMA.16816.F32 R16, R76.reuse, R90, R16 ;  /* 0x0000005a4c10723c */ /* 0x040fe60000001810 */
[----:B------:R3:W-:Y:S05]  /*c7d0*/  MUFU.EX2 R122, R88 ;  /* 0x00000058007a7308 */ /* 0x0007ea0000000800 */
[-C--:B-1----:R-:W-:Y:S05]  /*c7e0*/  HMMA.16816.F32 R20, R76, R84.reuse, R20 ;  /* 0x000000544c14723c */ /* 0x082fea0000001814 */
[----:B------:R-:W-:Y:S03]  /*c7f0*/  MUFU.EX2 R248, R248 ;  /* 0x000000f800f87308 */ /* 0x000fe60000000800 */
[C---:B------:R-:W-:Y:S07]  /*c800*/  HMMA.16816.F32 R24, R80.reuse, R84, R24 ;  /* 0x000000545018723c */ /* 0x040fee0000001818 */
[----:B------:R-:W-:Y:S01]  /*c810*/  FFMA.FTZ R84, R159, c[0x0][0x2d0], -R195 ;  /* 0x0000b4009f547a23 */ /* 0x000fe200000108c3 */
[-C--:B------:R-:W-:Y:S01]  /*c820*/  HMMA.16816.F32 R28, R80, R86.reuse, R28 ;  /* 0x00000056501c723c */ /* 0x080fe2000000181c */
[----:B------:R-:W-:Y:S03]  /*c830*/  MUFU.EX2 R247, R247 ;  /* 0x000000f700f77308 */ /* 0x000fe60000000800 */
[--C-:B---3--:R-:W-:Y:S02]  /*c840*/  FFMA.FTZ R88, R152, c[0x0][0x2d0], -R199.reuse ;  /* 0x0000b40098587a23 */ /* 0x108fe400000108c7 */
[----:B------:R-:W-:Y:S02]  /*c850*/  FFMA.FTZ R199, R183, c[0x0][0x2d0], -R199 ;  /* 0x0000b400b7c77a23 */ /* 0x000fe400000108c7 */
[C---:B------:R-:W-:Y:S03]  /*c860*/  HMMA.16816.F32 R32, R76.reuse, R86, R32 ;  /* 0x000000564c20723c */ /* 0x040fe60000001820 */
[----:B------:R1:W-:Y:S05]  /*c870*/  MUFU.EX2 R112, R84 ;  /* 0x0000005400707308 */ /* 0x0003ea0000000800 */
[-C--:B--2---:R-:W-:Y:S05]  /*c880*/  HMMA.16816.F32 R36, R76, R92.reuse, R36 ;  /* 0x0000005c4c24723c */ /* 0x084fea0000001824 */
[----:B------:R2:W-:Y:S03]  /*c890*/  MUFU.EX2 R125, R88 ;  /* 0x00000058007d7308 */ /* 0x0005e60000000800 */
[C---:B------:R-:W-:Y:S07]  /*c8a0*/  HMMA.16816.F32 R40, R80.reuse, R92, R40 ;  /* 0x0000005c5028723c */ /* 0x040fee0000001828 */
[--C-:B------:R-:W-:Y:S01]  /*c8b0*/  FFMA.FTZ R92, R162, c[0x0][0x2d0], -R192.reuse ;  /* 0x0000b400a25c7a23 */ /* 0x100fe200000108c0 */
[-C--:B------:R-:W-:Y:S01]  /*c8c0*/  HMMA.16816.F32 R44, R80, R94.reuse, R44 ;  /* 0x0000005e502c723c */ /* 0x080fe2000000182c */
[----:B------:R-:W-:Y:S03]  /*c8d0*/  MUFU.EX2 R209, R209 ;  /* 0x000000d100d17308 */ /* 0x000fe60000000800 */
[--C-:B-1----:R-:W-:Y:S04]  /*c8e0*/  FFMA.FTZ R84, R158, c[0x0][0x2d0], -R195.reuse ;  /* 0x0000b4009e547a23 */ /* 0x102fe800000108c3 */
[C---:B------:R-:W-:Y:S03]  /*c8f0*/  HMMA.16816.F32 R48, R76.reuse, R94, R48 ;  /* 0x0000005e4c30723c */ /* 0x040fe60000001830 */
[----:B------:R1:W3:Y:S01]  /*c900*/  MUFU.EX2 R120, R84 ;  /* 0x0000005400787308 */ /* 0x0002e20000000800 */
[----:B--2---:R-:W2:Y:S09]  /*c910*/  LDSM.16.MT88.4 R88, [R218+0x1100] ;  /* 0x00110000da58783b */ /* 0x004eb20000004200 */
[----:B------:R4:W-:Y:S10]  /*c920*/  MUFU.EX2 R126, R92 ;  /* 0x0000005c007e7308 */ /* 0x0009f40000000800 */
[----:B------:R-:W-:Y:S01]  /*c930*/  MUFU.EX2 R206, R206 ;  /* 0x000000ce00ce7308 */ /* 0x000fe20000000800 */
[--C-:B-1----:R-:W-:Y:S09]  /*c940*/  FFMA.FTZ R84, R157, c[0x0][0x2d0], -R195.reuse ;  /* 0x0000b4009d547a23 */ /* 0x102ff200000108c3 */
[----:B------:R1:W-:Y:S01]  /*c950*/  MUFU.EX2 R123, R84 ;  /* 0x00000054007b7308 */ /* 0x0003e20000000800 */
[--C-:B----4-:R-:W-:Y:S09]  /*c960*/  FFMA.FTZ R92, R161, c[0x0][0x2d0], -R192.reuse ;  /* 0x0000b400a15c7a23 */ /* 0x110ff200000108c0 */
[----:B------:R4:W5:Y:S01]  /*c970*/  MUFU.EX2 R133, R92 ;  /* 0x0000005c00857308 */ /* 0x0009620000000800 */
[-C--:B--2---:R-:W-:Y:S08]  /*c980*/  HMMA.16816.F32 R52, R76, R88.reuse, R52 ;  /* 0x000000584c34723c */ /* 0x084ff00000001834 */
[C---:B------:R-:W-:Y:S01]  /*c990*/  HMMA.16816.F32 R56, R80.reuse, R88, R56 ;  /* 0x000000585038723c */ /* 0x040fe20000001838 */
[----:B------:R-:W-:Y:S03]  /*c9a0*/  MUFU.EX2 R203, R203 ;  /* 0x000000cb00cb7308 */ /* 0x000fe60000000800 */
[--C-:B-1----:R-:W-:Y:S03]  /*c9b0*/  FFMA.FTZ R84, R156, c[0x0][0x2d0], -R195.reuse ;  /* 0x0000b4009c547a23 */ /* 0x102fe600000108c3 */
[--C-:B------:R-:W-:Y:S01]  /*c9c0*/  FFMA.FTZ R88, R160, c[0x0][0x2d0], -R192.reuse ;  /* 0x0000b400a0587a23 */ /* 0x100fe200000108c0 */
[-C--:B------:R-:W-:Y:S03]  /*c9d0*/  HMMA.16816.F32 R60, R80, R90.reuse, R60 ;  /* 0x0000005a503c723c */ /* 0x080fe6000000183c */
[----:B------:R1:W2:Y:S01]  /*c9e0*/  MUFU.EX2 R127, R84 ;  /* 0x00000054007f7308 */ /* 0x0002a20000000800 */
[----:B----4-:R-:W-:Y:S03]  /*c9f0*/  LDSM.16.MT88.4 R92, [R219+0x1900] ;  /* 0x00190000db5c783b */ /* 0x010fe60000004200 */
[----:B---3--:R-:W-:Y:S01]  /*ca00*/  F2FP.PACK_AB R80, R120, R112 ;  /* 0x000000707850723e */ /* 0x008fe200000000ff */
[----:B------:R-:W-:Y:S01]  /*ca10*/  HMMA.16816.F32 R64, R76, R90, R64 ;  /* 0x0000005a4c40723c */ /* 0x000fe20000001840 */
[----:B-----5:R-:W-:Y:S04]  /*ca20*/  MOV R177, R133 ;  /* 0x0000008500b17202 */ /* 0x020fe80000000f00 */
[----:B------:R3:W4:Y:S02]  /*ca30*/  MUFU.EX2 R134, R88 ;  /* 0x0000005800867308 */ /* 0x0007240000000800 */
[----:B------:R-:W-:Y:S02]  /*ca40*/  F2FP.PACK_AB R76, R114, R102 ;  /* 0x00000066724c723e */ /* 0x000fe400000000ff */
[----:B------:R-:W-:Y:S03]  /*ca50*/  F2FP.PACK_AB R77, R115, R103 ;  /* 0x00000067734d723e */ /* 0x000fe600000000ff */
[----:B------:R-:W-:Y:S02]  /*ca60*/  F2FP.PACK_AB R78, R125, R122 ;  /* 0x0000007a7d4e723e */ /* 0x000fe400000000ff */
[----:B------:R-:W-:Y:S01]  /*ca70*/  F2FP.PACK_AB R79, R250, R252 ;  /* 0x000000fcfa4f723e */ /* 0x000fe200000000ff */
[----:B------:R-:W-:Y:S01]  /*ca80*/  MUFU.EX2 R202, R202 ;  /* 0x000000ca00ca7308 */ /* 0x000fe20000000800 */
[--C-:B-1----:R-:W-:Y:S01]  /*ca90*/  FFMA.FTZ R84, R163, c[0x0][0x2d0], -R192.reuse ;  /* 0x0000b400a3547a23 */ /* 0x102fe200000108c0 */
[----:B--2---:R-:W-:Y:S08]  /*caa0*/  F2FP.PACK_AB R82, R127, R123 ;  /* 0x0000007b7f52723e */ /* 0x004ff000000000ff */
[----:B------:R1:W2:Y:S01]  /*cab0*/  MUFU.EX2 R124, R84 ;  /* 0x00000054007c7308 */ /* 0x0002a20000000800 */
[----:B---3--:R-:W-:Y:S01]  /*cac0*/  LDSM.16.MT88.4 R88, [R220+0x1900] ;  /* 0x00190000dc58783b */ /* 0x008fe20000004200 */
[----:B----4-:R-:W-:Y:S02]  /*cad0*/  F2FP.PACK_AB R83, R134, R133 ;  /* 0x000000858653723e */ /* 0x010fe400000000ff */
[----:B------:R-:W-:Y:S06]  /*cae0*/  MOV R183, R134 ;  /* 0x0000008600b77202 */ /* 0x000fec0000000f00 */
[----:B------:R-:W-:Y:S10]  /*caf0*/  MUFU.EX2 R201, R201 ;  /* 0x000000c900c97308 */ /* 0x000ff40000000800 */
[----:B------:R-:W-:Y:S01]  /*cb00*/  MUFU.EX2 R245, R245 ;  /* 0x000000f500f57308 */ /* 0x000fe20000000800 */
[----:B-1----:R-:W1:Y:S01]  /*cb10*/  LDSM.16.MT88.4 R84, [R225+0x1900] ;  /* 0x00190000e154783b */ /* 0x002e620000004200 */
[----:B--2---:R-:W-:Y:S08]  /*cb20*/  F2FP.PACK_AB R81, R126, R124 ;  /* 0x0000007c7e51723e */ /* 0x004ff000000000ff */
[----:B------:R-:W2:Y:S10]  /*cb30*/  MUFU.EX2 R210, R210 ;  /* 0x000000d200d27308 */ /* 0x000eb40000000800 */
[----:B------:R-:W-:Y:S10]  /*cb40*/  MUFU.EX2 R207, R207 ;  /* 0x000000cf00cf7308 */ /* 0x000ff40000000800 */
[----:B------:R-:W3:Y:S10]  /*cb50*/  MUFU.EX2 R204, R204 ;  /* 0x000000cc00cc7308 */ /* 0x000ef40000000800 */
[----:B------:R-:W-:Y:S01]  /*cb60*/  MUFU.EX2 R246, R246 ;  /* 0x000000f600f67308 */ /* 0x000fe20000000800 */
[-C--:B-1----:R-:W-:Y:S09]  /*cb70*/  HMMA.16816.F32 R4, R76, R84.reuse, R4 ;  /* 0x000000544c04723c */ /* 0x082ff20000001804 */
[----:B------:R-:W1:Y:S01]  /*cb80*/  MUFU.EX2 R211, R211 ;  /* 0x000000d300d37308 */ /* 0x000e620000000800 */
[C---:B------:R-:W-:Y:S08]  /*cb90*/  HMMA.16816.F32 R8, R80.reuse, R84, R8 ;  /* 0x000000545008723c */ /* 0x040ff00000001808 */
[-C--:B------:R-:W-:Y:S01]  /*cba0*/  HMMA.16816.F32 R12, R80, R86.reuse, R12 ;  /* 0x00000056500c723c */ /* 0x080fe2000000180c */
[----:B------:R-:W-:Y:S07]  /*cbb0*/  MUFU.EX2 R208, R208 ;  /* 0x000000d000d07308 */ /* 0x000fee0000000800 */
[C---:B------:R-:W-:Y:S01]  /*cbc0*/  HMMA.16816.F32 R16, R76.reuse, R86, R16 ;  /* 0x000000564c10723c */ /* 0x040fe20000001810 */
[----:B------:R-:W4:Y:S02]  /*cbd0*/  LDSM.16.MT88.4 R84, [R218+0x1900] ;  /* 0x00190000da54783b */ /* 0x000f240000004200 */
[----:B------:R-:W5:Y:S05]  /*cbe0*/  MUFU.EX2 R205, R205 ;  /* 0x000000cd00cd7308 */ /* 0x000f6a0000000800 */
[-C--:B------:R-:W-:Y:S05]  /*cbf0*/  HMMA.16816.F32 R20, R76, R88.reuse, R20 ;  /* 0x000000584c14723c */ /* 0x080fea0000001814 */
        /* <DEDUP_REMOVED lines=10> */
[----:B------:R-:W-:Y:S02]  /*cca0*/  MUFU.EX2 R186, R186 ;  /* 0x000000ba00ba7308 */ /* 0x000fe40000000800 */
[-C--:B------:R-:W-:Y:S08]  /*ccb0*/  HMMA.16816.F32 R44, R80, R94.reuse, R44 ;  /* 0x0000005e502c723c */ /* 0x080ff0000000182c */
[C---:B------:R-:W-:Y:S01]  /*ccc0*/  HMMA.16816.F32 R48, R76.reuse, R94, R48 ;  /* 0x0000005e4c30723c */ /* 0x040fe20000001830 */
[----:B------:R-:W-:Y:S01]  /*ccd0*/  LDSM.16.MT88.4 R92, [R219+0x2100] ;  /* 0x00210000db5c783b */ /* 0x000fe20000004200 */
[----:B------:R-:W-:Y:S06]  /*cce0*/  MUFU.EX2 R199, R199 ;  /* 0x000000c700c77308 */ /* 0x000fec0000000800 */
[-C--:B----4-:R-:W-:Y:S04]  /*ccf0*/  HMMA.16816.F32 R52, R76, R84.reuse, R52 ;  /* 0x000000544c34723c */ /* 0x090fe80000001834 */
[----:B------:R-:W-:Y:S04]  /*cd00*/  MUFU.EX2 R180, R180 ;  /* 0x000000b400b47308 */ /* 0x000fe80000000800 */
[C---:B------:R-:W-:Y:S06]  /*cd10*/  HMMA.16816.F32 R56, R80.reuse, R84, R56 ;  /* 0x000000545038723c */ /* 0x040fec0000001838 */
[----:B------:R-:W4:Y:S02]  /*cd20*/  MUFU.EX2 R198, R198 ;  /* 0x000000c600c67308 */ /* 0x000f240000000800 */
[-C--:B------:R-:W-:Y:S07]  /*cd30*/  HMMA.16816.F32 R60, R80, R86.reuse, R60 ;  /* 0x00000056503c723c */ /* 0x080fee000000183c */
[----:B--2---:R-:W-:Y:S01]  /*cd40*/  F2FP.PACK_AB R80, R210, R245 ;  /* 0x000000f5d250723e */ /* 0x004fe200000000ff */
[----:B------:R-:W-:Y:S01]  /*cd50*/  HMMA.16816.F32 R64, R76, R86, R64 ;  /* 0x000000564c40723c */ /* 0x000fe20000001840 */
[----:B------:R-:W2:Y:S03]  /*cd60*/  LDSM.16.MT88.4 R84, [R220+0x2100] ;  /* 0x00210000dc54783b */ /* 0x000ea60000004200 */
[----:B---3--:R-:W-:Y:S02]  /*cd70*/  F2FP.PACK_AB R82, R204, R207 ;  /* 0x000000cfcc52723e */ /* 0x008fe400000000ff */
[----:B-1----:R-:W-:Y:S02]  /*cd80*/  F2FP.PACK_AB R81, R211, R246 ;  /* 0x000000f6d351723e */ /* 0x002fe400000000ff */
[----:B------:R-:W-:Y:S04]  /*cd90*/  F2FP.PACK_AB R76, R248, R249 ;  /* 0x000000f9f84c723e */ /* 0x000fe800000000ff */
[----:B------:R-:W-:Y:S02]  /*cda0*/  F2FP.PACK_AB R77, R209, R247 ;  /* 0x000000f7d14d723e */ /* 0x000fe400000000ff */
[----:B------:R-:W-:Y:S02]  /*cdb0*/  F2FP.PACK_AB R78, R203, R206 ;  /* 0x000000cecb4e723e */ /* 0x000fe400000000ff */
[----:B------:R-:W-:Y:S02]  /*cdc0*/  F2FP.PACK_AB R79, R201, R202 ;  /* 0x000000cac94f723e */ /* 0x000fe400000000ff */
[----:B-----5:R-:W-:Y:S05]  /*cdd0*/  F2FP.PACK_AB R83, R205, R208 ;  /* 0x000000d0cd53723e */ /* 0x020fea00000000ff */
[-C--:B------:R-:W-:Y:S08]  /*cde0*/  HMMA.16816.F32 R4, R76, R88.reuse, R4 ;  /* 0x000000584c04723c */ /* 0x080ff00000001804 */
[C---:B------:R-:W-:Y:S08]  /*cdf0*/  HMMA.16816.F32 R8, R80.reuse, R88, R8 ;  /* 0x000000585008723c */ /* 0x040ff00000001808 */
[-C--:B------:R-:W-:Y:S08]  /*ce00*/  HMMA.16816.F32 R12, R80, R90.reuse, R12 ;  /* 0x0000005a500c723c */ /* 0x080ff0000000180c */
[C---:B------:R-:W-:Y:S01]  /*ce10*/  HMMA.16816.F32 R16, R76.reuse, R90, R16 ;  /* 0x0000005a4c10723c */ /* 0x040fe20000001810 */
[----:B------:R-:W1:Y:S07]  /*ce20*/  LDSM.16.MT88.4 R88, [R218+0x2100] ;  /* 0x00210000da58783b */ /* 0x000e6e0000004200 */
[-C--:B--2---:R-:W-:Y:S08]  /*ce30*/  HMMA.16816.F32 R20, R76, R84.reuse, R20 ;  /* 0x000000544c14723c */ /* 0x084ff00000001814 */
[C---:B------:R-:W-:Y:S07]  /*ce40*/  HMMA.16816.F32 R24, R80.reuse, R84, R24 ;  /* 0x000000545018723c */ /* 0x040fee0000001818 */
[----:B------:R-:W-:Y:S01]  /*ce50*/  FFMA.FTZ R84, R185, c[0x0][0x2d0], -R195 ;  /* 0x0000b400b9547a23 */ /* 0x000fe200000108c3 */
[-C--:B------:R-:W-:Y:S01]  /*ce60*/  HMMA.16816.F32 R28, R80, R86.reuse, R28 ;  /* 0x00000056501c723c */ /* 0x080fe2000000181c */
[----:B------:R-:W-:Y:S03]  /*ce70*/  IMAD.MOV.U32 R185, RZ, RZ, R127 ;  /* 0x000000ffffb97224 */ /* 0x000fe600078e007f */
[----:B----4-:R-:W-:Y:S01]  /*ce80*/  F2FP.PACK_AB R127, R198, R180 ;  /* 0x000000b4c67f723e */ /* 0x010fe200000000ff */
[--C-:B------:R-:W-:Y:S01]  /*ce90*/  FFMA.FTZ R85, R181, c[0x0][0x2d0], -R195.reuse ;  /* 0x0000b400b5557a23 */ /* 0x100fe200000108c3 */
[----:B------:R-:W-:Y:S01]  /*cea0*/  MOV R181, R126 ;  /* 0x0000007e00b57202 */ /* 0x000fe20000000f00 */
[----:B------:R-:W-:Y:S01]  /*ceb0*/  MUFU.EX2 R84, R84 ;  /* 0x0000005400547308 */ /* 0x000fe20000000800 */
[C---:B------:R-:W-:Y:S01]  /*cec0*/  HMMA.16816.F32 R32, R76.reuse, R86, R32 ;  /* 0x000000564c20723c */ /* 0x040fe20000001820 */
[----:B------:R-:W-:Y:S06]  /*ced0*/  F2FP.PACK_AB R126, R199, R186 ;  /* 0x000000bac77e723e */ /* 0x000fec00000000ff */
[----:B------:R-:W-:Y:S01]  /*cee0*/  FFMA.FTZ R87, R191, c[0x0][0x2d0], -R192 ;  /* 0x0000b400bf577a23 */ /* 0x000fe200000108c0 */
[-C--:B------:R-:W-:Y:S01]  /*cef0*/  HMMA.16816.F32 R36, R76, R92.reuse, R36 ;  /* 0x0000005c4c24723c */ /* 0x080fe20000001824 */
[--C-:B------:R-:W-:Y:S01]  /*cf00*/  FFMA.FTZ R86, R179, c[0x0][0x2d0], -R195.reuse ;  /* 0x0000b400b3567a23 */ /* 0x100fe200000108c3 */
[----:B------:R-:W2:Y:S02]  /*cf10*/  MUFU.EX2 R85, R85 ;  /* 0x0000005500557308 */ /* 0x000ea40000000800 */
[----:B------:R-:W-:Y:S01]  /*cf20*/  MOV R179, R125 ;  /* 0x0000007d00b37202 */ /* 0x000fe20000000f00 */
[----:B------:R-:W-:Y:S01]  /*cf30*/  FFMA.FTZ R195, R176, c[0x0][0x2d0], -R195 ;  /* 0x0000b400b0c37a23 */ /* 0x000fe200000108c3 */
[----:B------:R-:W-:Y:S01]  /*cf40*/  F2FP.PACK_AB R125, R189, R194 ;  /* 0x000000c2bd7d723e */ /* 0x000fe200000000ff */
[----:B------:R-:W-:Y:S01]  /*cf50*/  IMAD.MOV.U32 R176, RZ, RZ, R124 ;  /* 0x000000ffffb07224 */ /* 0x000fe200078e007c */
[C---:B------:R-:W-:Y:S01]  /*cf60*/  HMMA.16816.F32 R40, R80.reuse, R92, R40 ;  /* 0x0000005c5028723c */ /* 0x040fe20000001828 */
[----:B------:R-:W-:Y:S03]  /*cf70*/  F2FP.PACK_AB R124, R197, R200 ;  /* 0x000000c8c57c723e */ /* 0x000fe600000000ff */
[----:B------:R-:W-:Y:S01]  /*cf80*/  MOV R191, R123 ;  /* 0x0000007b00bf7202 */ /* 0x000fe20000000f00 */
[----:B------:R-:W-:Y:S02]  /*cf90*/  MUFU.EX2 R86, R86 ;  /* 0x0000005600567308 */ /* 0x000fe40000000800 */
[--C-:B------:R-:W-:Y:S01]  /*cfa0*/  FFMA.FTZ R93, R184, c[0x0][0x2d0], -R192.reuse ;  /* 0x0000b400b85d7a23 */ /* 0x100fe200000108c0 */
[-C--:B------:R-:W-:Y:S01]  /*cfb0*/  HMMA.16816.F32 R44, R80, R94.reuse, R44 ;  /* 0x0000005e502c723c */ /* 0x080fe2000000182c */
[----:B------:R-:W-:Y:S03]  /*cfc0*/  MOV R184, R115 ;  /* 0x0000007300b87202 */ /* 0x000fe60000000f00 */
[--C-:B------:R-:W-:Y:S01]  /*cfd0*/  FFMA.FTZ R92, R187, c[0x0][0x2d0], -R192.reuse ;  /* 0x0000b400bb5c7a23 */ /* 0x100fe200000108c0 */
[----:B------:R-:W-:Y:S01]  /*cfe0*/  MOV R187, R120 ;  /* 0x0000007800bb7202 */ /* 0x000fe20000000f00 */
[----:B------:R-:W-:Y:S01]  /*cff0*/  FFMA.FTZ R192, R73, c[0x0][0x2d0], -R192 ;  /* 0x0000b40049c07a23 */ /* 0x000fe200000108c0 */
[----:B------:R-:W-:Y:S01]  /*d000*/  MOV R73, R112 ;  /* 0x0000007000497202 */ /* 0x000fe20000000f00 */
[C---:B------:R-:W-:Y:S01]  /*d010*/  HMMA.16816.F32 R48, R76.reuse, R94, R48 ;  /* 0x0000005e4c30723c */ /* 0x040fe20000001830 */
[----:B------:R-:W3:Y:S03]  /*d020*/  MUFU.EX2 R195, R195 ;  /* 0x000000c300c37308 */ /* 0x000ee60000000800 */
[----:B--2---:R-:W-:Y:S01]  /*d030*/  F2FP.PACK_AB R120, R85, R84 ;  /* 0x000000545578723e */ /* 0x004fe200000000ff */
[----:B------:R-:W-:Y:S02]  /*d040*/  FADD.FTZ R251, R73, R251 ;  /* 0x000000fb49fb7221 */ /* 0x000fe40000010000 */
[----:B------:R-:W-:Y:S01]  /*d050*/  MOV R95, R122 ;  /* 0x0000007a005f7202 */ /* 0x000fe20000000f00 */
[-C--:B-1----:R-:W-:Y:S01]  /*d060*/  HMMA.16816.F32 R52, R76, R88.reuse, R52 ;  /* 0x000000584c34723c */ /* 0x082fe20000001834 */
[----:B------:R-:W-:Y:S02]  /*d070*/  IMAD.MOV.U32 R94, RZ, RZ, R121 ;  /* 0x000000ffff5e7224 */ /* 0x000fe400078e0079 */
[----:B------:R-:W-:Y:S01]  /*d080*/  MUFU.EX2 R87, R87 ;  /* 0x0000005700577308 */ /* 0x000fe20000000800 */
[----:B------:R-:W-:Y:S04]  /*d090*/  FADD.FTZ R251, R187, R251 ;  /* 0x000000fbbbfb7221 */ /* 0x000fe80000010000 */
[C---:B------:R-:W-:Y:S01]  /*d0a0*/  HMMA.16816.F32 R56, R80.reuse, R88, R56 ;  /* 0x000000585038723c */ /* 0x040fe20000001838 */
[----:B------:R-:W-:Y:S04]  /*d0b0*/  FADD.FTZ R251, R191, R251 ;  /* 0x000000fbbffb7221 */ /* 0x000fe80000010000 */
[----:B------:R-:W1:Y:S01]  /*d0c0*/  MUFU.EX2 R92, R92 ;  /* 0x0000005c005c7308 */ /* 0x000e620000000800 */
[----:B------:R-:W-:Y:S01]  /*d0d0*/  FADD.FTZ R251, R185, R251 ;  /* 0x000000fbb9fb7221 */ /* 0x000fe20000010000 */
[----:B------:R-:W-:Y:S01]  /*d0e0*/  MOV R88, R113 ;  /* 0x0000007100587202 */ /* 0x000fe20000000f00 */
[-C--:B------:R-:W-:Y:S01]  /*d0f0*/  HMMA.16816.F32 R60, R80, R90.reuse, R60 ;  /* 0x0000005a503c723c */ /* 0x080fe2000000183c */
[----:B------:R-:W-:Y:S02]  /*d100*/  IMAD.MOV.U32 R89, RZ, RZ, R114 ;  /* 0x000000ffff597224 */ /* 0x000fe400078e0072 */
[----:B------:R-:W-:Y:S01]  /*d110*/  LDSM.16.MT88.4 R112, [R219+0x2900] ;  /* 0x00290000db70783b */ /* 0x000fe20000004200 */
[----:B---3--:R-:W-:Y:S01]  /*d120*/  F2FP.PACK_AB R122, R195, R86 ;  /* 0x00000056c37a723e */ /* 0x008fe200000000ff */
[----:B------:R-:W-:Y:S02]  /*d130*/  FADD.FTZ R251, R245, R251 ;  /* 0x000000fbf5fb7221 */ /* 0x000fe40000010000 */
[----:B------:R-:W-:Y:S01]  /*d140*/  MUFU.EX2 R93, R93 ;  /* 0x0000005d005d7308 */ /* 0x000fe20000000800 */
[----:B------:R-:W-:Y:S01]  /*d150*/  HMMA.16816.F32 R64, R76, R90, R64 ;  /* 0x0000005a4c40723c */ /* 0x000fe20000001840 */
[----:B------:R-:W-:Y:S03]  /*d160*/  IMAD.MOV.U32 R83, RZ, RZ, R103 ;  /* 0x000000ffff537224 */ /* 0x000fe600078e0067 */
[----:B------:R-:W-:Y:S01]  /*d170*/  MOV R82, R102 ;  /* 0x0000006600527202 */ /* 0x000fe20000000f00 */
[----:B------:R-:W-:Y:S01]  /*d180*/  IMAD.MOV.U32 R80, RZ, RZ, R100 ;  /* 0x000000ffff507224 */ /* 0x000fe200078e0064 */
[----:B------:R-:W-:Y:S01]  /*d190*/  MOV R81, R101 ;  /* 0x0000006500517202 */ /* 0x000fe20000000f00 */
[----:B------:R-:W-:Y:S01]  /*d1a0*/  FADD.FTZ R174, R83, R174 ;  /* 0x000000ae53ae7221 */ /* 0x000fe20000010000 */
[-C--:B------:R-:W-:Y:S01]  /*d1b0*/  HMMA.16816.F32 R160, R124, R148.reuse, R4 ;  /* 0x000000947ca0723c */ /* 0x080fe20000001804 */
[----:B------:R-:W2:Y:S01]  /*d1c0*/  MUFU.EX2 R192, R192 ;  /* 0x000000c000c07308 */ /* 0x000ea20000000800 */
[----:B------:R-:W3:Y:S02]  /*d1d0*/  LDSM.16.MT88.4 R100, [R220+0x2900] ;  /* 0x00290000dc64783b */ /* 0x000ee40000004200 */
[----:B------:R-:W-:Y:S01]  /*d1e0*/  FADD.FTZ R118, R82, R118 ;  /* 0x0000007652767221 */ /* 0x000fe20000010000 */
[----:B-1----:R-:W-:Y:S01]  /*d1f0*/  F2FP.PACK_AB R121, R92, R87 ;  /* 0x000000575c79723e */ /* 0x002fe200000000ff */
[----:B------:R-:W-:Y:S02]  /*d200*/  FADD.FTZ R174, R184, R174 ;  /* 0x000000aeb8ae7221 */ /* 0x000fe40000010000 */
[----:B------:R-:W-:Y:S02]  /*d210*/  FADD.FTZ R118, R89, R118 ;  /* 0x0000007659767221 */ /* 0x000fe40000010000 */
[----:B------:R-:W1:Y:S02]  /*d220*/  LDSM.16.MT88.4 R4, [R218+0x2900] ;  /* 0x00290000da04783b */ /* 0x000e640000004200 */
[----:B------:R-:W-:Y:S02]  /*d230*/  FADD.FTZ R118, R95, R118 ;  /* 0x000000765f767221 */ /* 0x000fe40000010000 */
[----:B------:R-:W-:Y:S02]  /*d240*/  FADD.FTZ R174, R252, R174 ;  /* 0x000000aefcae7221 */ /* 0x000fe40000010000 */
[----:B------:R-:W-:Y:S02]  /*d250*/  FADD.FTZ R118, R179, R118 ;  /* 0x00000076b3767221 */ /* 0x000fe40000010000 */
[----:B------:R-:W-:Y:S02]  /*d260*/  FADD.FTZ R174, R250, R174 ;  /* 0x000000aefaae7221 */ /* 0x000fe40000010000 */
[----:B------:R-:W-:Y:S02]  /*d270*/  FADD.FTZ R118, R249, R118 ;  /* 0x00000076f9767221 */ /* 0x000fe40000010000 */
[----:B------:R-:W-:Y:S02]  /*d280*/  FADD.FTZ R174, R247, R174 ;  /* 0x000000aef7ae7221 */ /* 0x000fe40000010000 */
[----:B------:R-:W-:Y:S01]  /*d290*/  FADD.FTZ R118, R248, R118 ;  /* 0x00000076f8767221 */ /* 0x000fe20000010000 */
[----:B--2---:R-:W-:Y:S01]  /*d2a0*/  F2FP.PACK_AB R123, R192, R93 ;  /* 0x0000005dc07b723e */ /* 0x004fe200000000ff */
[----:B------:R-:W-:Y:S02]  /*d2b0*/  FADD.FTZ R174, R209, R174 ;  /* 0x000000aed1ae7221 */ /* 0x000fe40000010000 */
[----:B------:R-:W-:Y:S02]  /*d2c0*/  FADD.FTZ R206, R206, R118 ;  /* 0x00000076cece7221 */ /* 0x000fe40000010000 */
[----:B------:R-:W-:Y:S02]  /*d2d0*/  FADD.FTZ R251, R210, R251 ;  /* 0x000000fbd2fb7221 */ /* 0x000fe40000010000 */
[C---:B------:R-:W-:Y:S01]  /*d2e0*/  HMMA.16816.F32 R156, R120.reuse, R148, R8 ;  /* 0x00000094789c723c */ /* 0x040fe20000001808 */
[----:B------:R-:W-:Y:S02]  /*d2f0*/  FADD.FTZ R174, R202, R174 ;  /* 0x000000aecaae7221 */ /* 0x000fe40000010000 */
[----:B------:R-:W-:Y:S02]  /*d300*/  FADD.FTZ R251, R207, R251 ;  /* 0x000000fbcffb7221 */ /* 0x000fe40000010000 */
[----:B------:R-:W-:Y:S02]  /*d310*/  FADD.FTZ R206, R203, R206 ;  /* 0x000000cecbce7221 */ /* 0x000fe40000010000 */
[----:B------:R-:W-:Y:S01]  /*d320*/  FADD.FTZ R8, R80, R107 ;  /* 0x0000006b50087221 */ /* 0x000fe20000010000 */
[-C--:B------:R-:W-:Y:S01]  /*d330*/  HMMA.16816.F32 R152, R120, R150.reuse, R12 ;  /* 0x000000967898723c */ /* 0x080fe2000000180c */
[----:B------:R-:W-:Y:S03]  /*d340*/  FADD.FTZ R174, R201, R174 ;  /* 0x000000aec9ae7221 */ /* 0x000fe60000010000 */
[----:B------:R-:W-:Y:S02]  /*d350*/  FADD.FTZ R8, R81, R8 ;  /* 0x0000000851087221 */ /* 0x000fe40000010000 */
[----:B------:R-:W-:Y:S02]  /*d360*/  FADD.FTZ R251, R204, R251 ;  /* 0x000000fbccfb7221 */ /* 0x000fe40000010000 */
[C---:B------:R-:W-:Y:S01]  /*d370*/  HMMA.16816.F32 R148, R124.reuse, R150, R16 ;  /* 0x000000967c94723c */ /* 0x040fe20000001810 */
[----:B------:R-:W-:Y:S03]  /*d380*/  FADD.FTZ R8, R88, R8 ;  /* 0x0000000858087221 */ /* 0x000fe60000010000 */
[----:B------:R-:W-:Y:S02]  /*d390*/  FADD.FTZ R206, R200, R206 ;  /* 0x000000cec8ce7221 */ /* 0x000fe40000010000 */
[----:B------:R-:W-:Y:S02]  /*d3a0*/  FADD.FTZ R8, R94, R8 ;  /* 0x000000085e087221 */ /* 0x000fe40000010000 */
[-C--:B---3--:R-:W-:Y:S01]  /*d3b0*/  HMMA.16816.F32 R144, R124, R100.reuse, R20 ;  /* 0x000000647c90723c */ /* 0x088fe20000001814 */
[----:B------:R-:W-:Y:S03]  /*d3c0*/  FADD.FTZ R174, R194, R174 ;  /* 0x000000aec2ae7221 */ /* 0x000fe60000010000 */
[----:B------:R-:W-:Y:S02]  /*d3d0*/  FADD.FTZ R8, R176, R8 ;  /* 0x00000008b0087221 */ /* 0x000fe40000010000 */
[----:B------:R-:W-:Y:S02]  /*d3e0*/  FADD.FTZ R251, R84, R251 ;  /* 0x000000fb54fb7221 */ /* 0x000fe40000010000 */
[C---:B------:R-:W-:Y:S01]  /*d3f0*/  HMMA.16816.F32 R140, R120.reuse, R100, R24 ;  /* 0x00000064788c723c */ /* 0x040fe20000001818 */
[----:B------:R-:W-:Y:S03]  /*d400*/  FADD.FTZ R8, R181, R8 ;  /* 0x00000008b5087221 */ /* 0x000fe60000010000 */
[----:B------:R-:W-:Y:S02]  /*d410*/  FADD.FTZ R206, R197, R206 ;  /* 0x000000cec5ce7221 */ /* 0x000fe40000010000 */
[----:B------:R-:W-:Y:S02]  /*d420*/  FADD.FTZ R8, R177, R8 ;  /* 0x00000008b1087221 */ /* 0x000fe40000010000 */
        /* <DEDUP_REMOVED lines=19> */
[----:B------:R-:W-:Y:S01]  /*d560*/  FADD.FTZ R241, R195, R251 ;  /* 0x000000fbc3f17221 */ /* 0x000fe20000010000 */
[----:B------:R-:W-:Y:S01]  /*d570*/  MOV R44, R72 ;  /* 0x00000048002c7202 */ /* 0x000fe20000000f00 */
[C---:B------:R-:W-:Y:S01]  /*d580*/  HMMA.16816.F32 R112, R124.reuse, R114, R48 ;  /* 0x000000727c70723c */ /* 0x040fe20000001830 */
[----:B------:R-:W-:Y:S04]  /*d590*/  FADD.FTZ R8, R93, R8 ;  /* 0x000000085d087221 */ /* 0x000fe80000010000 */
[----:B------:R-:W-:Y:S03]  /*d5a0*/  FADD.FTZ R240, R192, R8 ;  /* 0x00000008c0f07221 */ /* 0x000fe60000010000 */
[-C--:B-1----:R-:W-:Y:S08]  /*d5b0*/  HMMA.16816.F32 R128, R124, R4.reuse, R52 ;  /* 0x000000047c80723c */ /* 0x082ff00000001834 */
[C---:B------:R-:W-:Y:S08]  /*d5c0*/  HMMA.16816.F32 R116, R120.reuse, R4, R56 ;  /* 0x000000047874723c */ /* 0x040ff00000001838 */
[-C--:B------:R-:W-:Y:S08]  /*d5d0*/  HMMA.16816.F32 R120, R120, R6.reuse, R60 ;  /* 0x000000067878723c */ /* 0x080ff0000000183c */
[----:B------:R-:W-:Y:S01]  /*d5e0*/  HMMA.16816.F32 R124, R124, R6, R64 ;  /* 0x000000067c7c723c */ /* 0x000fe20000001840 */
[----:B------:R-:W-:-:S07]  /*d5f0*/  @P0 BRA `(.L_x_538) ;  /* 0xffffa29000000947 */ /* 0x000fce000383ffff */
.L_x_519:
[----:B------:R-:W1:Y:S01]  /*d600*/  S2UR UR18, SR_CTAID.X ;  /* 0x00000000001279c3 */ /* 0x000e620000002500 */
[----:B------:R-:W-:Y:S01]  /*d610*/  ULDC.64 UR4, c[0x0][0x2c8] ;  /* 0x0000b20000047ab9 */ /* 0x000fe20000000a00 */
[----:B------:R-:W-:Y:S01]  /*d620*/  IMAD.MOV.U32 R4, RZ, RZ, 0x1 ;  /* 0x00000001ff047424 */ /* 0x000fe200078e00ff */
[----:B------:R-:W-:Y:S01]  /*d630*/  PLOP3.LUT P0, PT, PT, PT, UP1, 0x40, 0x0 ;  /* 0x000000000000781c */ /* 0x000fe20003f0e818 */
[----:B------:R-:W-:-:S03]  /*d640*/  IMAD.MOV.U32 R5, RZ, RZ, c[0x0][0x2ac] ;  /* 0x0000ab00ff057624 */ /* 0x000fc600078e00ff */
[----:B------:R-:W-:-:S05]  /*d650*/  IADD3 R6, R4, -c[0x0][0x168], RZ ;  /* 0x80005a0004067a10 */ /* 0x000fca0007ffe0ff */
[----:B------:R-:W-:Y:S01]  /*d660*/  IMAD R5, R5, c[0x0][0x1d0], R6 ;  /* 0x0000740005057a24 */ /* 0x000fe200078e0206 */
[----:B-1----:R-:W-:-:S04]  /*d670*/  ULEA UR18, UR18, 0x7f, 0x7 ;  /* 0x0000007f12127891 */ /* 0x002fc8000f8e383f */
[----:B------:R-:W-:-:S07]  /*d680*/  UIMAD.WIDE.U32 UR22, UR18, UR4, URZ ;  /* 0x00000004121672a5 */ /* 0x000fce000f8e003f */
[----:B------:R-:W-:Y:S02]  /*d690*/  @UP2 UMOV UR19, UR23 ;  /* 0x0000001700132c82 */ /* 0x000fe40008000000 */
[----:B------:R-:W-:-:S06]  /*d6a0*/  @UP2 USHF.R.U32.HI UR18, URZ, UR5, UR19 ;  /* 0x000000053f122299 */ /* 0x000fcc0008011613 */
[----:B------:R-:W-:-:S04]  /*d6b0*/  IADD3 R5, R5, UR18, RZ ;  /* 0x0000001205057c10 */ /* 0x000fc8000fffe0ff */
[----:B------:R-:W-:Y:S01]  /*d6c0*/  IADD3 R6, R5, -c[0x0][0x324], RZ ;  /* 0x8000c90005067a10 */ /* 0x000fe20007ffe0ff */
[----:B------:R-:W-:Y:S05]  /*d6d0*/  @P0 BRA `(.L_x_539) ;  /* 0x000000d000000947 */ /* 0x000fea0003800000 */
[----:B------:R-:W-:-:S13]  /*d6e0*/  ISETP.GT.AND P0, PT, R5, -0x1, PT ;  /* 0xffffffff0500780c */ /* 0x000fda0003f04270 */
[----:B------:R-:W-:Y:S05]  /*d6f0*/  @P0 BRA `(.L_x_540) ;  /* 0x0000006000000947 */ /* 0x000fea0003800000 */
[----:B------:R-:W-:Y:S02]  /*d700*/  ISETP.NE.AND P0, PT, R4, c[0x0][0x32c], PT ;  /* 0x0000cb0004007a0c */ /* 0x000fe40003f05270 */
[----:B------:R-:W-:-:S11]  /*d710*/  LOP3.LUT R5, RZ, R5, RZ, 0x33, !PT ;  /* 0x00000005ff057212 */ /* 0x000fd600078e33ff */
[----:B------:R-:W-:-:S05]  /*d720*/  @P0 IMAD.HI.U32 R4, R5, c[0x0][0x330], RZ ;  /* 0x0000cc0005040a27 */ /* 0x000fca00078e00ff */
[----:B------:R-:W-:-:S04]  /*d730*/  @P0 SHF.R.U32.HI R5, RZ, c[0x0][0x334], R4 ;  /* 0x0000cd00ff050a19 */ /* 0x000fc80000011604 */
[----:B------:R-:W-:Y:S01]  /*d740*/  LOP3.LUT R5, RZ, R5, RZ, 0x33, !PT ;  /* 0x00000005ff057212 */ /* 0x000fe200078e33ff */
[----:B------:R-:W-:Y:S05]  /*d750*/  BRA `(.L_x_541) ;  /* 0x0000003000007947 */ /* 0x000fea0003800000 */
.L_x_540:
[----:B------:R-:W-:-:S13]  /*d760*/  ISETP.NE.AND P0, PT, R4, c[0x0][0x32c], PT ;  /* 0x0000cb0004007a0c */ /* 0x000fda0003f05270 */
[----:B------:R-:W-:-:S05]  /*d770*/  @P0 IMAD.HI.U32 R4, R5, c[0x0][0x330], RZ ;  /* 0x0000cc0005040a27 */ /* 0x000fca00078e00ff */
[----:B------:R-:W-:-:S05]  /*d780*/  @P0 SHF.R.U32.HI R5, RZ, c[0x0][0x334], R4 ;  /* 0x0000cd00ff050a19 */ /* 0x000fca0000011604 */
.L_x_541:
[----:B------:R-:W-:-:S05]  /*d790*/  IMAD R5, R5, c[0x0][0x32c], RZ ;  /* 0x0000cb0005057a24 */ /* 0x000fca00078e02ff */
[----:B------:R-:W-:-:S04]  /*d7a0*/  IMNMX R6, R6, R5, !PT ;  /* 0x0000000506067217 */ /* 0x000fc80007800200 */
.L_x_539:
[----:B------:R-:W-:-:S05]  /*d7b0*/  IADD3 R5, R6, 0x5f, RZ ;  /* 0x0000005f06057810 */ /* 0x000fca0007ffe0ff */
[----:B------:R-:W-:-:S05]  /*d7c0*/  IMAD.HI R5, R5, 0x2aaaaaab, RZ ;  /* 0x2aaaaaab05057827 */ /* 0x000fca00078e02ff */
[----:B------:R-:W-:-:S04]  /*d7d0*/  SHF.R.U32.HI R4, RZ, 0x1f, R5 ;  /* 0x0000001fff047819 */ /* 0x000fc80000011605 */
[----:B------:R-:W-:-:S04]  /*d7e0*/  LEA.HI.SX32 R4, R5, R4, 0x1c ;  /* 0x0000000405047211 */ /* 0x000fc800078fe2ff */
[----:B------:R-:W-:-:S04]  /*d7f0*/  IMNMX R245, R230, R4, !PT ;  /* 0x00000004e6f57217 */ /* 0x000fc80007800200 */
[----:B------:R-:W-:-:S13]  /*d800*/  ISETP.GE.AND P0, PT, R244, R245, PT ;  /* 0x000000f5f400720c */ /* 0x000fda0003f06270 */
[----:B------:R-:W-:Y:S05]  /*d810*/  @!P0 BRA `(.L_x_542) ;  /* 0x000038d000008947 */ /* 0x000fea0003800000 */
[----:B------:R-:W-:Y:S01]  /*d820*/  IMAD.MOV.U32 R166, RZ, RZ, R2 ;  /* 0x000000ffffa67224 */ /* 0x000fe200078e0002 */
[----:B------:R-:W-:Y:S01]  /*d830*/  MOV R164, R44 ;  /* 0x0000002c00a47202 */ /* 0x000fe20000000f00 */
[----:B------:R-:W-:Y:S01]  /*d840*/  IMAD.MOV.U32 R167, RZ, RZ, R3 ;  /* 0x000000ffffa77224 */ /* 0x000fe200078e0003 */
[----:B------:R-:W-:Y:S02]  /*d850*/  MOV R165, R0 ;  /* 0x0000000000a57202 */ /* 0x000fe40000000f00 */
.L_x_545:
        /* <DEDUP_REMOVED lines=63> */
.L_x_543:
        /* <DEDUP_REMOVED lines=175> */
.L_x_544:
[----:B------:R-:W-:Y:S01]  /*e740*/  FMNMX.FTZ R169, R8, R165, !PT ;  /* 0x000000a508a97209 */ /* 0x000fe20007810000 */
[----:B-1----:R-:W-:Y:S01]  /*e750*/  LDSM.16.MT88.4 R172, [R220+0x100] ;  /* 0x00010000dcac783b */ /* 0x002fe20000004200 */
[----:B------:R-:W-:Y:S02]  /*e760*/  FMNMX.FTZ R3, R4, R167, !PT ;  /* 0x000000a704037209 */ /* 0x000fe40007810000 */
[----:B------:R-:W-:Y:S02]  /*e770*/  FMNMX.FTZ R169, R9, R169, !PT ;  /* 0x000000a909a97209 */ /* 0x000fe40007810000 */
[----:B------:R-:W-:Y:S02]  /*e780*/  FMNMX.FTZ R170, R6, R166, !PT ;  /* 0x000000a606aa7209 */ /* 0x000fe40007810000 */
[----:B------:R-:W-:Y:S01]  /*e790*/  FMNMX.FTZ R169, R12, R169, !PT ;  /* 0x000000a90ca97209 */ /* 0x000fe20007810000 */
        /* <DEDUP_REMOVED lines=78> */
[----:B------:R-:W-:Y:S01]  /*ec80*/  FMNMX.FTZ R3, R80, R3, !PT ;  /* 0x0000000350037209 */ /* 0x000fe20007810000 */
[----:B------:R-:W1:Y:S01]  /*ec90*/  SHFL.BFLY PT, R2, R170, 0x1, 0x1f ;  /* 0x0c201f00aa027f89 */ /* 0x000e6200000e0000 */
[----:B------:R-:W-:Y:S02]  /*eca0*/  FMNMX.FTZ R169, R93, R169, !PT ;  /* 0x000000a95da97209 */ /* 0x000fe40007810000 */
[----:B------:R-:W-:Y:S02]  /*ecb0*/  FMNMX.FTZ R3, R81, R3, !PT ;  /* 0x0000000351037209 */ /* 0x000fe40007810000 */
[----:B------:R-:W-:Y:S02]  /*ecc0*/  FMNMX.FTZ R0, R63, R0, !PT ;  /* 0x000000003f007209 */ /* 0x000fe40007810000 */
[----:B------:R-:W-:Y:S01]  /*ecd0*/  FMNMX.FTZ R3, R84, R3, !PT ;  /* 0x0000000354037209 */ /* 0x000fe20007810000 */
[----:B------:R-:W2:Y:S01]  /*ece0*/  SHFL.BFLY PT, R168, R169, 0x2, 0x1f ;  /* 0x0c401f00a9a87f89 */ /* 0x000ea200000e0000 */
[----:B------:R-:W-:Y:S02]  /*ecf0*/  FMNMX.FTZ R0, R74, R0, !PT ;  /* 0x000000004a007209 */ /* 0x000fe40007810000 */
[----:B------:R-:W-:Y:S02]  /*ed00*/  FMNMX.FTZ R3, R85, R3, !PT ;  /* 0x0000000355037209 */ /* 0x000fe40007810000 */
[----:B------:R-:W-:Y:S02]  /*ed10*/  ISETP.GT.AND P0, PT, R244, R245, PT ;  /* 0x000000f5f400720c */ /* 0x000fe40003f04270 */
[----:B------:R-:W-:Y:S02]  /*ed20*/  FMNMX.FTZ R3, R96, R3, !PT ;  /* 0x0000000360037209 */ /* 0x000fe40007810000 */
[----:B------:R-:W-:Y:S02]  /*ed30*/  IADD3 R244, R244, -0x1, RZ ;  /* 0xfffffffff4f47810 */ /* 0x000fe40007ffe0ff */
[----:B------:R-:W-:Y:S02]  /*ed40*/  FMNMX.FTZ R3, R97, R3, !PT ;  /* 0x0000000361037209 */ /* 0x000fe40007810000 */
[----:B-1----:R-:W-:Y:S03]  /*ed50*/  FMNMX.FTZ R2, R170, R2, !PT ;  /* 0x00000002aa027209 */ /* 0x002fe60007810000 */
[----:B------:R-:W1:Y:S02]  /*ed60*/  SHFL.BFLY PT, R171, R3, 0x2, 0x1f ;  /* 0x0c401f0003ab7f89 */ /* 0x000e6400000e0000 */
[C---:B------:R-:W-:Y:S02]  /*ed70*/  FMUL.FTZ R204, R2.reuse, c[0x0][0x2d0] ;  /* 0x0000b40002cc7a20 */ /* 0x040fe40000410000 */
[----:B------:R-:W-:Y:S01]  /*ed80*/  FADD.FTZ R166, -R2, R166 ;  /* 0x000000a602a67221 */ /* 0x000fe20000010100 */
[----:B--2---:R-:W-:Y:S01]  /*ed90*/  FMNMX.FTZ R169, R169, R168, !PT ;  /* 0x000000a8a9a97209 */ /* 0x004fe20007810000 */
[--C-:B------:R-:W-:Y:S01]  /*eda0*/  FFMA.FTZ R191, R22, c[0x0][0x2d0], -R204.reuse ;  /* 0x0000b40016bf7a23 */ /* 0x100fe200000108cc */
[----:B------:R-:W-:Y:S01]  /*edb0*/  FMNMX.FTZ R168, R75, R0, !PT ;  /* 0x000000004ba87209 */ /* 0x000fe20007810000 */
[--C-:B------:R-:W-:Y:S02]  /*edc0*/  FFMA.FTZ R192, R23, c[0x0][0x2d0], -R204.reuse ;  /* 0x0000b40017c07a23 */ /* 0x100fe400000108cc */
[--C-:B------:R-:W-:Y:S01]  /*edd0*/  FFMA.FTZ R54, R54, c[0x0][0x2d0], -R204.reuse ;  /* 0x0000b40036367a23 */ /* 0x100fe200000108cc */
[----:B------:R-:W2:Y:S01]  /*ede0*/  SHFL.BFLY PT, R0, R169, 0x1, 0x1f ;  /* 0x0c201f00a9007f89 */ /* 0x000ea200000e0000 */
[----:B------:R-:W-:Y:S01]  /*edf0*/  MUFU.EX2 R191, R191 ;  /* 0x000000bf00bf7308 */ /* 0x000fe20000000800 */
[--C-:B------:R-:W-:Y:S01]  /*ee00*/  FFMA.FTZ R55, R55, c[0x0][0x2d0], -R204.reuse ;  /* 0x0000b40037377a23 */ /* 0x100fe200000108cc */
[----:B------:R-:W-:Y:S01]  /*ee10*/  FMNMX.FTZ R168, R78, R168, !PT ;  /* 0x000000a84ea87209 */ /* 0x000fe20007810000 */
[--C-:B------:R-:W-:Y:S02]  /*ee20*/  FFMA.FTZ R66, R66, c[0x0][0x2d0], -R204.reuse ;  /* 0x0000b40042427a23 */ /* 0x100fe400000108cc */
[--C-:B------:R-:W-:Y:S01]  /*ee30*/  FFMA.FTZ R67, R67, c[0x0][0x2d0], -R204.reuse ;  /* 0x0000b40043437a23 */ /* 0x100fe200000108cc */
[----:B------:R-:W-:Y:S01]  /*ee40*/  FMNMX.FTZ R168, R79, R168, !PT ;  /* 0x000000a84fa87209 */ /* 0x000fe20007810000 */
[--C-:B------:R-:W-:Y:S02]  /*ee50*/  FFMA.FTZ R195, R34, c[0x0][0x2d0], -R204.reuse ;  /* 0x0000b40022c37a23 */ /* 0x100fe400000108cc */
        /* <DEDUP_REMOVED lines=8> */
[--C-:B------:R-:W-:Y:S02]  /*eee0*/  FFMA.FTZ R180, R6, c[0x0][0x2d0], -R204.reuse ;  /* 0x0000b40006b47a23 */ /* 0x100fe400000108cc */
[--C-:B------:R-:W-:Y:S01]  /*eef0*/  FFMA.FTZ R177, R7, c[0x0][0x2d0], -R204.reuse ;  /* 0x0000b40007b17a23 */ /* 0x100fe200000108cc */
[----:B------:R-:W-:Y:S01]  /*ef00*/  MUFU.EX2 R195, R195 ;  /* 0x000000c300c37308 */ /* 0x000fe20000000800 */
[--C-:B------:R-:W-:Y:S01]  /*ef10*/  FFMA.FTZ R178, R18, c[0x0][0x2d0], -R204.reuse ;  /* 0x0000b40012b27a23 */ /* 0x100fe200000108cc */
[----:B------:R-:W1:Y:S01]  /*ef20*/  SHFL.BFLY PT, R171, R3, 0x1, 0x1f ;  /* 0x0c201f0003ab7f89 */ /* 0x000e6200000e0000 */
[----:B--2---:R-:W-:Y:S01]  /*ef30*/  FMNMX.FTZ R0, R169, R0, !PT ;  /* 0x00000000a9007209 */ /* 0x004fe20007810000 */
[--C-:B------:R-:W-:Y:S01]  /*ef40*/  FFMA.FTZ R211, R50, c[0x0][0x2d0], -R204.reuse ;  /* 0x0000b40032d37a23 */ /* 0x100fe200000108cc */
[----:B------:R-:W-:Y:S01]  /*ef50*/  FMNMX.FTZ R168, R94, R168, !PT ;  /* 0x000000a85ea87209 */ /* 0x000fe20007810000 */
[----:B------:R-:W-:Y:S02]  /*ef60*/  FFMA.FTZ R246, R51, c[0x0][0x2d0], -R204 ;  /* 0x0000b40033f67a23 */ /* 0x000fe400000108cc */
[C---:B------:R-:W-:Y:S01]  /*ef70*/  FMUL.FTZ R202, R0.reuse, c[0x0][0x2d0] ;  /* 0x0000b40000ca7a20 */ /* 0x040fe20000410000 */
[----:B------:R-:W-:Y:S01]  /*ef80*/  FMNMX.FTZ R168, R95, R168, !PT ;  /* 0x000000a85fa87209 */ /* 0x000fe20007810000 */
[----:B------:R-:W2:Y:S01]  /*ef90*/  MUFU.EX2 R166, R166 ;  /* 0x000000a600a67308 */ /* 0x000ea20000000800 */
[----:B------:R-:W-:Y:S02]  /*efa0*/  FADD.FTZ R165, -R0, R165 ;  /* 0x000000a500a57221 */ /* 0x000fe40000010100 */
[--C-:B------:R-:W-:Y:S01]  /*efb0*/  FFMA.FTZ R247, R40, c[0x0][0x2d0], -R202.reuse ;  /* 0x0000b40028f77a23 */ /* 0x100fe200000108ca */
[----:B------:R-:W3:Y:S01]  /*efc0*/  SHFL.BFLY PT, R169, R168, 0x2, 0x1f ;  /* 0x0c401f00a8a97f89 */ /* 0x000ee200000e0000 */
[--C-:B------:R-:W-:Y:S02]  /*efd0*/  FFMA.FTZ R248, R45, c[0x0][0x2d0], -R202.reuse ;  /* 0x0000b4002df87a23 */ /* 0x100fe400000108ca */
[--C-:B------:R-:W-:Y:S02]  /*efe0*/  FFMA.FTZ R56, R56, c[0x0][0x2d0], -R202.reuse ;  /* 0x0000b40038387a23 */ /* 0x100fe400000108ca */
[--C-:B------:R-:W-:Y:S01]  /*eff0*/  FFMA.FTZ R57, R57, c[0x0][0x2d0], -R202.reuse ;  /* 0x0000b40039397a23 */ /* 0x100fe200000108ca */
[----:B------:R-:W-:Y:S01]  /*f000*/  MUFU.EX2 R180, R180 ;  /* 0x000000b400b47308 */ /* 0x000fe20000000800 */
[--C-:B------:R-:W-:Y:S02]  /*f010*/  FFMA.FTZ R197, R24, c[0x0][0x2d0], -R202.reuse ;  /* 0x0000b40018c57a23 */ /* 0x100fe400000108ca */
[--C-:B------:R-:W-:Y:S02]  /*f020*/  FFMA.FTZ R198, R25, c[0x0][0x2d0], -R202.reuse ;  /* 0x0000b40019c67a23 */ /* 0x100fe400000108ca */
[--C-:B------:R-:W-:Y:S01]  /*f030*/  FFMA.FTZ R203, R28, c[0x0][0x2d0], -R202.reuse ;  /* 0x0000b4001ccb7a23 */ /* 0x100fe200000108ca */
[----:B-1----:R-:W-:Y:S01]  /*f040*/  FMNMX.FTZ R3, R3, R171, !PT ;  /* 0x000000ab03037209 */ /* 0x002fe20007810000 */
[----:B------:R-:W-:Y:S02]  /*f050*/  FMUL.FTZ R165, R165, c[0x0][0x2d0] ;  /* 0x0000b400a5a57a20 */ /* 0x000fe40000410000 */
[--C-:B------:R-:W-:Y:S01]  /*f060*/  FFMA.FTZ R182, R12, c[0x0][0x2d0], -R202.reuse ;  /* 0x0000b4000cb67a23 */ /* 0x100fe200000108ca */
[----:B------:R-:W-:Y:S01]  /*f070*/  MUFU.EX2 R177, R177 ;  /* 0x000000b100b17308 */ /* 0x000fe20000000800 */
[----:B------:R-:W-:Y:S02]  /*f080*/  FMUL.FTZ R205, R3, c[0x0][0x2d0] ;  /* 0x0000b40003cd7a20 */ /* 0x000fe40000410000 */
[----:B------:R-:W-:Y:S02]  /*f090*/  FFMA.FTZ R183, R13, c[0x0][0x2d0], -R202 ;  /* 0x0000b4000db77a23 */ /* 0x000fe400000108ca */
[--C-:B------:R-:W-:Y:S02]  /*f0a0*/  FFMA.FTZ R189, R20, c[0x0][0x2d0], -R205.reuse ;  /* 0x0000b40014bd7a23 */ /* 0x100fe400000108cd */
[--C-:B------:R-:W-:Y:S01]  /*f0b0*/  FFMA.FTZ R190, R21, c[0x0][0x2d0], -R205.reuse ;  /* 0x0000b40015be7a23 */ /* 0x100fe200000108cd */
[----:B---3--:R-:W-:Y:S01]  /*f0c0*/  FMNMX.FTZ R169, R168, R169, !PT ;  /* 0x000000a9a8a97209 */ /* 0x008fe20007810000 */
[----:B------:R-:W-:Y:S01]  /*f0d0*/  LDSM.16.MT88.4 R20, [R225+0x100] ;  /* 0x00010000e114783b */ /* 0x000fe20000004200 */
[----:B------:R-:W-:Y:S01]  /*f0e0*/  MUFU.EX2 R178, R178 ;  /* 0x000000b200b27308 */ /* 0x000fe20000000800 */
[C---:B--2---:R-:W-:Y:S02]  /*f0f0*/  FMUL.FTZ R38, R166.reuse, R130 ;  /* 0x00000082a6267220 */ /* 0x044fe40000410000 */
[----:B------:R-:W-:Y:S02]  /*f100*/  FMUL.FTZ R39, R166, R131 ;  /* 0x00000083a6277220 */ /* 0x000fe40000410000 */
[--C-:B------:R-:W-:Y:S02]  /*f110*/  FFMA.FTZ R251, R52, c[0x0][0x2d0], -R205.reuse ;  /* 0x0000b40034fb7a23 */ /* 0x100fe400000108cd */
[--C-:B------:R-:W-:Y:S01]  /*f120*/  FFMA.FTZ R252, R53, c[0x0][0x2d0], -R205.reuse ;  /* 0x0000b40035fc7a23 */ /* 0x100fe200000108cd */
[----:B------:R-:W1:Y:S01]  /*f130*/  SHFL.BFLY PT, R168, R169, 0x1, 0x1f ;  /* 0x0c201f00a9a87f89 */ /* 0x000e6200000e0000 */
[--C-:B------:R-:W-:Y:S01]  /*f140*/  FFMA.FTZ R64, R64, c[0x0][0x2d0], -R205.reuse ;  /* 0x0000b40040407a23 */ /* 0x100fe200000108cd */
[----:B------:R-:W2:Y:S01]  /*f150*/  MUFU.EX2 R165, R165 ;  /* 0x000000a500a57308 */ /* 0x000ea20000000800 */
[--C-:B------:R-:W-:Y:S02]  /*f160*/  FFMA.FTZ R65, R65, c[0x0][0x2d0], -R205.reuse ;  /* 0x0000b40041417a23 */ /* 0x100fe400000108cd */
[----:B------:R-:W-:Y:S02]  /*f170*/  FMUL.FTZ R18, R166, R150 ;  /* 0x00000096a6127220 */ /* 0x000fe40000410000 */
[--C-:B------:R-:W-:Y:S02]  /*f180*/  FFMA.FTZ R194, R33, c[0x0][0x2d0], -R205.reuse ;  /* 0x0000b40021c27a23 */ /* 0x100fe400000108cd */
[--C-:B------:R-:W-:Y:S02]  /*f190*/  FFMA.FTZ R206, R37, c[0x0][0x2d0], -R205.reuse ;  /* 0x0000b40025ce7a23 */ /* 0x100fe400000108cd */
[--C-:B------:R-:W-:Y:S01]  /*f1a0*/  FFMA.FTZ R171, R16, c[0x0][0x2d0], -R205.reuse ;  /* 0x0000b40010ab7a23 */ /* 0x100fe200000108cd */
[----:B------:R-:W-:Y:S01]  /*f1b0*/  MUFU.EX2 R182, R182 ;  /* 0x000000b600b67308 */ /* 0x000fe20000000800 */
[--C-:B------:R-:W-:Y:S02]  /*f1c0*/  FFMA.FTZ R176, R17, c[0x0][0x2d0], -R205.reuse ;  /* 0x0000b40011b07a23 */ /* 0x100fe400000108cd */
[C---:B------:R-:W-:Y:S02]  /*f1d0*/  FMUL.FTZ R6, R166.reuse, R162 ;  /* 0x000000a2a6067220 */ /* 0x040fe40000410000 */
[----:B------:R-:W-:Y:S02]  /*f1e0*/  FMUL.FTZ R7, R166, R163 ;  /* 0x000000a3a6077220 */ /* 0x000fe40000410000 */
[----:B------:R-:W-:Y:S02]  /*f1f0*/  FFMA.FTZ R193, R32, c[0x0][0x2d0], -R205 ;  /* 0x0000b40020c17a23 */ /* 0x000fe400000108cd */
[C---:B------:R-:W-:Y:S01]  /*f200*/  FMUL.FTZ R102, R166.reuse, R102 ;  /* 0x00000066a6667220 */ /* 0x040fe20000410000 */
[----:B------:R-:W-:Y:S01]  /*f210*/  MUFU.EX2 R171, R171 ;  /* 0x000000ab00ab7308 */ /* 0x000fe20000000800 */
[----:B------:R-:W-:Y:S01]  /*f220*/  FMUL.FTZ R103, R166, R103 ;  /* 0x00000067a6677220 */ /* 0x000fe20000410000 */
[----:B-1----:R-:W-:Y:S01]  /*f230*/  FMNMX.FTZ R168, R168, R169, !PT ;  /* 0x000000a9a8a87209 */ /* 0x002fe20007810000 */
[----:B------:R-:W-:Y:S02]  /*f240*/  FFMA.FTZ R169, R19, c[0x0][0x2d0], -R204 ;  /* 0x0000b40013a97a23 */ /* 0x000fe400000108cc */
[C---:B--2---:R-:W-:Y:S02]  /*f250*/  FMUL.FTZ R24, R165.reuse, R140 ;  /* 0x0000008ca5187220 */ /* 0x044fe40000410000 */
[C---:B------:R-:W-:Y:S02]  /*f260*/  FMUL.FTZ R25, R165.reuse, R141 ;  /* 0x0000008da5197220 */ /* 0x040fe40000410000 */
[C---:B------:R-:W-:Y:S01]  /*f270*/  FMUL.FTZ R33, R165.reuse, R137 ;  /* 0x00000089a5217220 */ /* 0x040fe20000410000 */
[----:B------:R-:W1:Y:S01]  /*f280*/  MUFU.EX2 R176, R176 ;  /* 0x000000b000b07308 */ /* 0x000e620000000800 */
[----:B------:R-:W-:Y:S02]  /*f290*/  FMUL.FTZ R201, R168, c[0x0][0x2d0] ;  /* 0x0000b400a8c97a20 */ /* 0x000fe40000410000 */
[----:B------:R-:W-:Y:S02]  /*f2a0*/  FMUL.FTZ R12, R165, R152 ;  /* 0x00000098a50c7220 */ /* 0x000fe40000410000 */
[--C-:B------:R-:W-:Y:S02]  /*f2b0*/  FFMA.FTZ R249, R46, c[0x0][0x2d0], -R201.reuse ;  /* 0x0000b4002ef97a23 */ /* 0x100fe400000108c9 */
[--C-:B------:R-:W-:Y:S02]  /*f2c0*/  FFMA.FTZ R250, R47, c[0x0][0x2d0], -R201.reuse ;  /* 0x0000b4002ffa7a23 */ /* 0x100fe400000108c9 */
[--C-:B------:R-:W-:Y:S01]  /*f2d0*/  FFMA.FTZ R58, R58, c[0x0][0x2d0], -R201.reuse ;  /* 0x0000b4003a3a7a23 */ /* 0x100fe200000108c9 */
[----:B------:R-:W2:Y:S01]  /*f2e0*/  MUFU.EX2 R169, R169 ;  /* 0x000000a900a97308 */ /* 0x000ea20000000800 */
[--C-:B------:R-:W-:Y:S02]  /*f2f0*/  FFMA.FTZ R59, R59, c[0x0][0x2d0], -R201.reuse ;  /* 0x0000b4003b3b7a23 */ /* 0x100fe400000108c9 */
[----:B------:R-:W-:Y:S02]  /*f300*/  FMUL.FTZ R13, R165, R153 ;  /* 0x00000099a50d7220 */ /* 0x000fe40000410000 */
[----:B------:R-:W-:Y:S02]  /*f310*/  FMUL.FTZ R19, R166, R151 ;  /* 0x00000097a6137220 */ /* 0x000fe40000410000 */
[--C-:B------:R-:W-:Y:S02]  /*f320*/  FFMA.FTZ R199, R26, c[0x0][0x2d0], -R201.reuse ;  /* 0x0000b4001ac77a23 */ /* 0x100fe400000108c9 */
[--C-:B------:R-:W-:Y:S01]  /*f330*/  FFMA.FTZ R200, R27, c[0x0][0x2d0], -R201.reuse ;  /* 0x0000b4001bc87a23 */ /* 0x100fe200000108c9 */
[----:B------:R-:W-:Y:S01]  /*f340*/  MUFU.EX2 R183, R183 ;  /* 0x000000b700b77308 */ /* 0x000fe20000000800 */
[----:B------:R-:W-:Y:S02]  /*f350*/  FMUL.FTZ R32, R165, R136 ;  /* 0x00000088a5207220 */ /* 0x000fe40000410000 */
[--C-:B------:R-:W-:Y:S01]  /*f360*/  FFMA.FTZ R136, R31, c[0x0][0x2d0], -R201.reuse ;  /* 0x0000b4001f887a23 */ /* 0x100fe200000108c9 */
[----:B-1----:R-:W-:Y:S01]  /*f370*/  F2FP.PACK_AB R162, R176, R171 ;  /* 0x000000abb0a2723e */ /* 0x002fe200000000ff */
[----:B------:R-:W-:Y:S02]  /*f380*/  FMUL.FTZ R31, R166, R135 ;  /* 0x00000087a61f7220 */ /* 0x000fe40000410000 */
[--C-:B------:R-:W-:Y:S02]  /*f390*/  FFMA.FTZ R185, R14, c[0x0][0x2d0], -R201.reuse ;  /* 0x0000b4000eb97a23 */ /* 0x100fe400000108c9 */
[----:B------:R-:W-:Y:S01]  /*f3a0*/  FFMA.FTZ R186, R15, c[0x0][0x2d0], -R201 ;  /* 0x0000b4000fba7a23 */ /* 0x000fe200000108c9 */
[----:B------:R-:W-:Y:S01]  /*f3b0*/  MUFU.EX2 R189, R189 ;  /* 0x000000bd00bd7308 */ /* 0x000fe20000000800 */
[C---:B------:R-:W-:Y:S02]  /*f3c0*/  FMUL.FTZ R104, R165.reuse, R104 ;  /* 0x00000068a5687220 */ /* 0x040fe40000410000 */
[----:B------:R-:W-:Y:S01]  /*f3d0*/  FMUL.FTZ R105, R165, R105 ;  /* 0x00000069a5697220 */ /* 0x000fe20000410000 */
[----:B--2---:R-:W-:Y:S01]  /*f3e0*/  F2FP.PACK_AB R163, R169, R178 ;  /* 0x000000b2a9a3723e */ /* 0x004fe200000000ff */
[C---:B------:R-:W-:Y:S02]  /*f3f0*/  FMUL.FTZ R108, R165.reuse, R108 ;  /* 0x0000006ca56c7220 */ /* 0x040fe40000410000 */
[----:B------:R-:W-:Y:S02]  /*f400*/  FMUL.FTZ R109, R165, R109 ;  /* 0x0000006da56d7220 */ /* 0x000fe40000410000 */
[----:B------:R-:W-:Y:S01]  /*f410*/  FMUL.FTZ R114, R166, R114 ;  /* 0x00000072a6727220 */ /* 0x000fe20000410000 */
[----:B------:R-:W-:Y:S01]  /*f420*/  MUFU.EX2 R185, R185 ;  /* 0x000000b900b97308 */ /* 0x000fe20000000800 */
[----:B------:R-:W-:Y:S02]  /*f430*/  FADD.FTZ R167, -R3, R167 ;  /* 0x000000a703a77221 */ /* 0x000fe40000010100 */
[--C-:B------:R-:W-:Y:S02]  /*f440*/  FFMA.FTZ R179, R4, c[0x0][0x2d0], -R205.reuse ;  /* 0x0000b40004b37a23 */ /* 0x100fe400000108cd */
[----:B------:R-:W-:Y:S02]  /*f450*/  FMUL.FTZ R167, R167, c[0x0][0x2d0] ;  /* 0x0000b400a7a77a20 */ /* 0x000fe40000410000 */
[--C-:B------:R-:W-:Y:S02]  /*f460*/  FFMA.FTZ R170, R5, c[0x0][0x2d0], -R205.reuse ;  /* 0x0000b40005aa7a23 */ /* 0x100fe400000108cd */
[----:B------:R-:W-:Y:S01]  /*f470*/  FMUL.FTZ R115, R166, R115 ;  /* 0x00000073a6737220 */ /* 0x000fe20000410000 */
[----:B------:R-:W-:Y:S01]  /*f480*/  MUFU.EX2 R179, R179 ;  /* 0x000000b300b37308 */ /* 0x000fe20000000800 */
[----:B------:R-:W-:Y:S02]  /*f490*/  FADD.FTZ R164, -R168, R164 ;  /* 0x000000a4a8a47221 */ /* 0x000fe40000010100 */
[C---:B------:R-:W-:Y:S02]  /*f4a0*/  FMUL.FTZ R116, R165.reuse, R116 ;  /* 0x00000074a5747220 */ /* 0x040fe40000410000 */
[----:B------:R-:W-:Y:S02]  /*f4b0*/  FMUL.FTZ R164, R164, c[0x0][0x2d0] ;  /* 0x0000b400a4a47a20 */ /* 0x000fe40000410000 */
[C---:B------:R-:W-:Y:S02]  /*f4c0*/  FMUL.FTZ R117, R165.reuse, R117 ;  /* 0x00000075a5757220 */ /* 0x040fe40000410000 */
[C---:B------:R-:W-:Y:S01]  /*f4d0*/  FMUL.FTZ R120, R165.reuse, R120 ;  /* 0x00000078a5787220 */ /* 0x040fe20000410000 */
[----:B------:R-:W1:Y:S01]  /*f4e0*/  MUFU.EX2 R167, R167 ;  /* 0x000000a700a77308 */ /* 0x000e620000000800 */
[----:B------:R-:W-:Y:S02]  /*f4f0*/  FMUL.FTZ R121, R165, R121 ;  /* 0x00000079a5797220 */ /* 0x000fe40000410000 */
[C---:B------:R-:W-:Y:S02]  /*f500*/  FMUL.FTZ R126, R166.reuse, R126 ;  /* 0x0000007ea67e7220 */ /* 0x040fe40000410000 */
[----:B------:R-:W-:Y:S02]  /*f510*/  FMUL.FTZ R127, R166, R127 ;  /* 0x0000007fa67f7220 */ /* 0x000fe40000410000 */
[--C-:B------:R-:W-:Y:S02]  /*f520*/  FFMA.FTZ R209, R48, c[0x0][0x2d0], -R205.reuse ;  /* 0x0000b40030d17a23 */ /* 0x100fe400000108cd */
[----:B------:R-:W-:Y:S01]  /*f530*/  FFMA.FTZ R210, R49, c[0x0][0x2d0], -R205 ;  /* 0x0000b40031d27a23 */ /* 0x000fe200000108cd */
[----:B------:R-:W2:Y:S01]  /*f540*/  MUFU.EX2 R170, R170 ;  /* 0x000000aa00aa7308 */ /* 0x000ea20000000800 */
[--C-:B------:R-:W-:Y:S01]  /*f550*/  FFMA.FTZ R188, R8, c[0x0][0x2d0], -R202.reuse ;  /* 0x0000b40008bc7a23 */ /* 0x100fe200000108ca */
[----:B------:R-:W-:Y:S01]  /*f560*/  F2FP.PACK_AB R49, R192, R191 ;  /* 0x000000bfc031723e */ /* 0x000fe200000000ff */
[--C-:B------:R-:W-:Y:S02]  /*f570*/  FFMA.FTZ R181, R9, c[0x0][0x2d0], -R202.reuse ;  /* 0x0000b40009b57a23 */ /* 0x100fe400000108ca */
[--C-:B------:R-:W-:Y:S02]  /*f580*/  FFMA.FTZ R187, R10, c[0x0][0x2d0], -R201.reuse ;  /* 0x0000b4000abb7a23 */ /* 0x100fe400000108c9 */
[--C-:B------:R-:W-:Y:S02]  /*f590*/  FFMA.FTZ R184, R11, c[0x0][0x2d0], -R201.reuse ;  /* 0x0000b4000bb87a23 */ /* 0x100fe400000108c9 */
[C---:B------:R-:W-:Y:S01]  /*f5a0*/  FMUL.FTZ R8, R165.reuse, R156 ;  /* 0x0000009ca5087220 */ /* 0x040fe20000410000 */
[----:B------:R-:W3:Y:S01]  /*f5b0*/  MUFU.EX2 R164, R164 ;  /* 0x000000a400a47308 */ /* 0x000ee20000000800 */
[----:B------:R-:W-:Y:S02]  /*f5c0*/  FMUL.FTZ R9, R165, R157 ;  /* 0x0000009da5097220 */ /* 0x000fe40000410000 */
[--C-:B------:R-:W-:Y:S02]  /*f5d0*/  FFMA.FTZ R60, R60, c[0x0][0x2d0], -R202.reuse ;  /* 0x0000b4003c3c7a23 */ /* 0x100fe400000108ca */
[C---:B-1----:R-:W-:Y:S02]  /*f5e0*/  FMUL.FTZ R28, R167.reuse, R132 ;  /* 0x00000084a71c7220 */ /* 0x042fe40000410000 */
[C---:B------:R-:W-:Y:S02]  /*f5f0*/  FMUL.FTZ R37, R167.reuse, R129 ;  /* 0x00000081a7257220 */ /* 0x040fe40000410000 */
[C---:B------:R-:W-:Y:S01]  /*f600*/  FMUL.FTZ R16, R167.reuse, R148 ;  /* 0x00000094a7107220 */ /* 0x040fe20000410000 */
[----:B------:R-:W-:Y:S01]  /*f610*/  MUFU.EX2 R188, R188 ;  /* 0x000000bc00bc7308 */ /* 0x000fe20000000800 */
[C---:B------:R-:W-:Y:S02]  /*f620*/  FMUL.FTZ R17, R167.reuse, R149 ;  /* 0x00000095a7117220 */ /* 0x040fe40000410000 */
[C---:B------:R-:W-:Y:S01]  /*f630*/  FMUL.FTZ R4, R167.reuse, R160 ;  /* 0x000000a0a7047220 */ /* 0x040fe20000410000 */
[----:B--2---:R-:W-:Y:S01]  /*f640*/  F2FP.PACK_AB R160, R170, R179 ;  /* 0x000000b3aaa0723e */ /* 0x004fe200000000ff */
[----:B------:R-:W-:Y:S01]  /*f650*/  FMUL.FTZ R5, R167, R161 ;  /* 0x000000a1a7057220 */ /* 0x000fe20000410000 */
[----:B------:R-:W-:Y:S01]  /*f660*/  F2FP.PACK_AB R161, R177, R180 ;  /* 0x000000b4b1a1723e */ /* 0x000fe200000000ff */
[C---:B------:R-:W-:Y:S02]  /*f670*/  FMUL.FTZ R100, R167.reuse, R100 ;  /* 0x00000064a7647220 */ /* 0x040fe40000410000 */
[C---:B------:R-:W-:Y:S01]  /*f680*/  FMUL.FTZ R101, R167.reuse, R101 ;  /* 0x00000065a7657220 */ /* 0x040fe20000410000 */
[----:B------:R-:W1:Y:S01]  /*f690*/  MUFU.EX2 R181, R181 ;  /* 0x000000b500b57308 */ /* 0x000e620000000800 */
[----:B------:R-:W-:Y:S02]  /*f6a0*/  FMUL.FTZ R112, R167, R112 ;  /* 0x00000070a7707220 */ /* 0x000fe40000410000 */
[-C--:B------:R-:W-:Y:S05]  /*f6b0*/  HMMA.16816.F32 R4, R160, R20.reuse, R4 ;  /* 0x00000014a004723c */ /* 0x080fea0000001804 */
[C---:B---3--:R-:W-:Y:S02]  /*f6c0*/  FMUL.FTZ R26, R164.reuse, R142 ;  /* 0x0000008ea41a7220 */ /* 0x048fe40000410000 */
[----:B------:R-:W-:Y:S01]  /*f6d0*/  MUFU.EX2 R187, R187 ;  /* 0x000000bb00bb7308 */ /* 0x000fe20000000800 */
[C---:B------:R-:W-:Y:S02]  /*f6e0*/  FMUL.FTZ R27, R164.reuse, R143 ;  /* 0x0000008fa41b7220 */ /* 0x040fe40000410000 */
[----:B------:R-:W-:Y:S02]  /*f6f0*/  LDSM.16.MT88.4 R140, [R219+0x900] ;  /* 0x00090000db8c783b */ /* 0x000fe40000004200 */
[C---:B------:R-:W-:Y:S02]  /*f700*/  FMUL.FTZ R34, R164.reuse, R138 ;  /* 0x0000008aa4227220 */ /* 0x040fe40000410000 */
[C---:B------:R-:W-:Y:S02]  /*f710*/  FMUL.FTZ R35, R164.reuse, R139 ;  /* 0x0000008ba4237220 */ /* 0x040fe40000410000 */
[C---:B------:R-:W-:Y:S01]  /*f720*/  FMUL.FTZ R14, R164.reuse, R154 ;  /* 0x0000009aa40e7220 */ /* 0x040fe20000410000 */
[----:B------:R-:W2:Y:S01]  /*f730*/  MUFU.EX2 R184, R184 ;  /* 0x000000b800b87308 */ /* 0x000ea20000000800 */
[C---:B------:R-:W-:Y:S02]  /*f740*/  FMUL.FTZ R15, R164.reuse, R155 ;  /* 0x0000009ba40f7220 */ /* 0x040fe40000410000 */
[C---:B------:R-:W-:Y:S01]  /*f750*/  FMUL.FTZ R10, R164.reuse, R158 ;  /* 0x0000009ea40a7220 */ /* 0x040fe20000410000 */
[----:B-1----:R-:W-:Y:S01]  /*f760*/  F2FP.PACK_AB R156, R181, R188 ;  /* 0x000000bcb59c723e */ /* 0x002fe200000000ff */
[C---:B------:R-:W-:Y:S01]  /*f770*/  FMUL.FTZ R11, R164.reuse, R159 ;  /* 0x0000009fa40b7220 */ /* 0x040fe20000410000 */
[----:B------:R-:W-:Y:S01]  /*f780*/  F2FP.PACK_AB R158, R183, R182 ;  /* 0x000000b6b79e723e */ /* 0x000fe200000000ff */
[C---:B------:R-:W-:Y:S02]  /*f790*/  FMUL.FTZ R106, R164.reuse, R106 ;  /* 0x0000006aa46a7220 */ /* 0x040fe40000410000 */
[C---:B------:R-:W-:Y:S01]  /*f7a0*/  FMUL.FTZ R107, R164.reuse, R107 ;  /* 0x0000006ba46b7220 */ /* 0x040fe20000410000 */
[----:B------:R-:W1:Y:S01]  /*f7b0*/  MUFU.EX2 R186, R186 ;  /* 0x000000ba00ba7308 */ /* 0x000e620000000800 */
[C---:B------:R-:W-:Y:S02]  /*f7c0*/  FMUL.FTZ R110, R164.reuse, R110 ;  /* 0x0000006ea46e7220 */ /* 0x040fe40000410000 */
[C---:B------:R-:W-:Y:S02]  /*f7d0*/  FMUL.FTZ R111, R164.reuse, R111 ;  /* 0x0000006fa46f7220 */ /* 0x040fe40000410000 */
[C---:B------:R-:W-:Y:S02]  /*f7e0*/  FMUL.FTZ R113, R167.reuse, R113 ;  /* 0x00000071a7717220 */ /* 0x040fe40000410000 */
[C---:B------:R-:W-:Y:S02]  /*f7f0*/  FMUL.FTZ R118, R164.reuse, R118 ;  /* 0x00000076a4767220 */ /* 0x040fe40000410000 */
[C---:B------:R-:W-:Y:S01]  /*f800*/  FMUL.FTZ R119, R164.reuse, R119 ;  /* 0x00000077a4777220 */ /* 0x040fe20000410000 */
[----:B------:R-:W3:Y:S01]  /*f810*/  MUFU.EX2 R190, R190 ;  /* 0x000000be00be7308 */ /* 0x000ee20000000800 */
[C---:B------:R-:W-:Y:S02]  /*f820*/  FMUL.FTZ R122, R164.reuse, R122 ;  /* 0x0000007aa47a7220 */ /* 0x040fe40000410000 */
[----:B------:R-:W-:Y:S01]  /*f830*/  FMUL.FTZ R123, R164, R123 ;  /* 0x0000007ba47b7220 */ /* 0x000fe20000410000 */
[----:B--2---:R-:W-:Y:S01]  /*f840*/  F2FP.PACK_AB R157, R184, R187 ;  /* 0x000000bbb89d723e */ /* 0x004fe200000000ff */
[C---:B------:R-:W-:Y:S02]  /*f850*/  FMUL.FTZ R124, R167.reuse, R124 ;  /* 0x0000007ca77c7220 */ /* 0x040fe40000410000 */
[----:B------:R-:W-:Y:S02]  /*f860*/  FMUL.FTZ R125, R167, R125 ;  /* 0x0000007da77d7220 */ /* 0x000fe40000410000 */
[--C-:B------:R-:W-:Y:S01]  /*f870*/  FFMA.FTZ R61, R61, c[0x0][0x2d0], -R202.reuse ;  /* 0x0000b4003d3d7a23 */ /* 0x100fe200000108ca */
[----:B------:R-:W-:Y:S01]  /*f880*/  MUFU.EX2 R152, R54 ;  /* 0x0000003600987308 */ /* 0x000fe20000000800 */
[--C-:B------:R-:W-:Y:S02]  /*f890*/  FFMA.FTZ R62, R62, c[0x0][0x2d0], -R201.reuse ;  /* 0x0000b4003e3e7a23 */ /* 0x100fe400000108c9 */
[--C-:B------:R-:W-:Y:S01]  /*f8a0*/  FFMA.FTZ R63, R63, c[0x0][0x2d0], -R201.reuse ;  /* 0x0000b4003f3f7a23 */ /* 0x100fe200000108c9 */
[----:B-1----:R-:W-:Y:S01]  /*f8b0*/  F2FP.PACK_AB R159, R186, R185 ;  /* 0x000000b9ba9f723e */ /* 0x002fe200000000ff */
[--C-:B------:R-:W-:Y:S02]  /*f8c0*/  FFMA.FTZ R72, R72, c[0x0][0x2d0], -R202.reuse ;  /* 0x0000b40048487a23 */ /* 0x100fe400000108ca */
[--C-:B------:R-:W-:Y:S02]  /*f8d0*/  FFMA.FTZ R73, R73, c[0x0][0x2d0], -R202.reuse ;  /* 0x0000b40049497a23 */ /* 0x100fe400000108ca */
[--C-:B------:R-:W-:Y:S01]  /*f8e0*/  FFMA.FTZ R74, R74, c[0x0][0x2d0], -R201.reuse ;  /* 0x0000b4004a4a7a23 */ /* 0x100fe200000108c9 */
[----:B------:R1:W-:Y:S01]  /*f8f0*/  MUFU.EX2 R155, R55 ;  /* 0x00000037009b7308 */ /* 0x0003e20000000800 */
[C---:B------:R-:W-:Y:S04]  /*f900*/  HMMA.16816.F32 R8, R156.reuse, R20, R8 ;  /* 0x000000149c08723c */ /* 0x040fe80000001808 */
[----:B---3--:R-:W-:Y:S01]  /*f910*/  F2FP.PACK_AB R48, R190, R189 ;  /* 0x000000bdbe30723e */ /* 0x008fe200000000ff */
[--C-:B------:R-:W-:Y:S02]  /*f920*/  FFMA.FTZ R75, R75, c[0x0][0x2d0], -R201.reuse ;  /* 0x0000b4004b4b7a23 */ /* 0x100fe400000108c9 */
[C---:B------:R-:W-:Y:S01]  /*f930*/  FMUL.FTZ R20, R167.reuse, R144 ;  /* 0x00000090a7147220 */ /* 0x040fe20000410000 */
[-C--:B------:R-:W-:Y:S01]  /*f940*/  HMMA.16816.F32 R12, R156, R22.reuse, R12 ;  /* 0x000000169c0c723c */ /* 0x080fe2000000180c */
[----:B------:R-:W-:Y:S03]  /*f950*/  MUFU.EX2 R150, R64 ;  /* 0x0000004000967308 */ /* 0x000fe60000000800 */
[----:B------:R-:W-:Y:S02]  /*f960*/  FMUL.FTZ R21, R167, R145 ;  /* 0x00000091a7157220 */ /* 0x000fe40000410000 */
[--C-:B------:R-:W-:Y:S02]  /*f970*/  FFMA.FTZ R76, R76, c[0x0][0x2d0], -R202.reuse ;  /* 0x0000b4004c4c7a23 */ /* 0x100fe400000108ca */
[C---:B------:R-:W-:Y:S03]  /*f980*/  HMMA.16816.F32 R16, R160.reuse, R22, R16 ;  /* 0x00000016a010723c */ /* 0x040fe60000001810 */
[----:B------:R-:W-:Y:S01]  /*f990*/  MUFU.EX2 R151, R66 ;  /* 0x0000004200977308 */ /* 0x000fe20000000800 */
[----:B------:R-:W-:Y:S02]  /*f9a0*/  FFMA.FTZ R77, R77, c[0x0][0x2d0], -R202 ;  /* 0x0000b4004d4d7a23 */ /* 0x000fe400000108ca */
[--C-:B------:R-:W-:Y:S01]  /*f9b0*/  FFMA.FTZ R78, R78, c[0x0][0x2d0], -R201.reuse ;  /* 0x0000b4004e4e7a23 */ /* 0x100fe200000108c9 */
[----:B-1----:R-:W-:Y:S01]  /*f9c0*/  LDSM.16.MT88.4 R52, [R220+0x1100] ;  /* 0x00110000dc34783b */ /* 0x002fe20000004200 */
[C---:B------:R-:W-:Y:S04]  /*f9d0*/  FMUL.FTZ R22, R166.reuse, R146 ;  /* 0x00000092a6167220 */ /* 0x040fe80000410000 */
[C---:B------:R-:W-:Y:S01]  /*f9e0*/  FMUL.FTZ R23, R166.reuse, R147 ;  /* 0x00000093a6177220 */ /* 0x040fe20000410000 */
[----:B------:R-:W-:Y:S01]  /*f9f0*/  MUFU.EX2 R153, R56 ;  /* 0x0000003800997308 */ /* 0x000fe20000000800 */
[----:B------:R-:W-:Y:S01]  /*fa00*/  FFMA.FTZ R79, R79, c[0x0][0x2d0], -R201 ;  /* 0x0000b4004f4f7a23 */ /* 0x000fe200000108c9 */
[----:B------:R-:W1:Y:S01]  /*fa10*/  LDSM.16.MT88.4 R144, [R219+0x100] ;  /* 0x00010000db90783b */ /* 0x000e620000004200 */
[----:B------:R-:W-:Y:S02]  /*fa20*/  FFMA.FTZ R179, R167, R243, R179 ;  /* 0x000000f3a7b37223 */ /* 0x000fe400000100b3 */
[----:B------:R-:W-:Y:S01]  /*fa30*/  FFMA.FTZ R180, R166, R242, R180 ;  /* 0x000000f2a6b47223 */ /* 0x000fe200000100b4 */
[-C--:B------:R-:W-:Y:S03]  /*fa40*/  HMMA.16816.F32 R20, R160, R172.reuse, R20 ;  /* 0x000000aca014723c */ /* 0x080fe60000001814 */
[----:B------:R-:W-:Y:S01]  /*fa50*/  FFMA.FTZ R188, R165, R241, R188 ;  /* 0x000000f1a5bc7223 */ /* 0x000fe200000100bc */
[----:B------:R-:W-:Y:S01]  /*fa60*/  MUFU.EX2 R148, R57 ;  /* 0x0000003900947308 */ /* 0x000fe20000000800 */
[----:B------:R-:W-:Y:S01]  /*fa70*/  MOV R165, R0 ;  /* 0x0000000000a57202 */ /* 0x000fe20000000f00 */
[----:B------:R-:W-:Y:S01]  /*fa80*/  FFMA.FTZ R187, R164, R240, R187 ;  /* 0x000000f0a4bb7223 */ /* 0x000fe200000100bb */
[----:B------:R-:W-:Y:S01]  /*fa90*/  MOV R164, R168 ;  /* 0x000000a800a47202 */ /* 0x000fe20000000f00 */
[C---:B------:R-:W-:Y:S04]  /*faa0*/  HMMA.16816.F32 R24, R156.reuse, R172, R24 ;  /* 0x000000ac9c18723c */ /* 0x040fe80000001818 */
[----:B------:R-:W-:Y:S02]  /*fab0*/  FADD.FTZ R179, R170, R179 ;  /* 0x000000b3aab37221 */ /* 0x000fe40000010000 */
[----:B------:R-:W-:Y:S01]  /*fac0*/  MUFU.EX2 R154, R58 ;  /* 0x0000003a009a7308 */ /* 0x000fe20000000800 */
[----:B------:R-:W-:Y:S01]  /*fad0*/  FFMA.FTZ R172, R29, c[0x0][0x2d0], -R202 ;  /* 0x0000b4001dac7a23 */ /* 0x000fe200000108ca */
[-C--:B------:R-:W-:Y:S04]  /*fae0*/  HMMA.16816.F32 R32, R156, R174.reuse, R32 ;  /* 0x000000ae9c20723c */ /* 0x080fe80000001820 */
[C---:B------:R-:W-:Y:S02]  /*faf0*/  FMUL.FTZ R29, R167.reuse, R133 ;  /* 0x00000085a71d7220 */ /* 0x040fe40000410000 */
[----:B------:R-:W-:Y:S02]  /*fb00*/  FFMA.FTZ R173, R30, c[0x0][0x2d0], -R201 ;  /* 0x0000b4001ead7a23 */ /* 0x000fe400000108c9 */
[C---:B------:R-:W-:Y:S01]  /*fb10*/  HMMA.16816.F32 R100, R160.reuse, R174, R100 ;  /* 0x000000aea064723c */ /* 0x040fe20000001864 */
[----:B------:R2:W-:Y:S03]  /*fb20*/  MUFU.EX2 R174, R136 ;  /* 0x0000008800ae7308 */ /* 0x0005e60000000800 */
[----:B------:R-:W-:Y:S01]  /*fb30*/  FMUL.FTZ R30, R166, R134 ;  /* 0x00000086a61e7220 */ /* 0x000fe20000410000 */
[----:B------:R-:W-:Y:S01]  /*fb40*/  MOV R166, R2 ;  /* 0x0000000200a67202 */ /* 0x000fe20000000f00 */
[----:B------:R-:W3:Y:S01]  /*fb50*/  LDSM.16.MT88.4 R132, [R218+0x100] ;  /* 0x00010000da84783b */ /* 0x000ee20000004200 */
[----:B------:R-:W-:Y:S02]  /*fb60*/  FFMA.FTZ R175, R36, c[0x0][0x2d0], -R205 ;  /* 0x0000b40024af7a23 */ /* 0x000fe400000108cd */
[----:B------:R-:W-:Y:S02]  /*fb70*/  FMUL.FTZ R36, R167, R128 ;  /* 0x00000080a7247220 */ /* 0x000fe40000410000 */
[----:B------:R4:W-:Y:S01]  /*fb80*/  MUFU.EX2 R149, R59 ;  /* 0x0000003b00957308 */ /* 0x0009e20000000800 */
[-C--:B-1----:R-:W-:Y:S02]  /*fb90*/  HMMA.16816.F32 R28, R160, R144.reuse, R28 ;  /* 0x00000090a01c723c */ /* 0x082fe4000000181c */
[----:B------:R-:W1:Y:S01]  /*fba0*/  LDSM.16.MT88.4 R128, [R225+0x900] ;  /* 0x00090000e180783b */ /* 0x000e620000004200 */
[----:B------:R-:W-:Y:S01]  /*fbb0*/  FADD.FTZ R180, R177, R180 ;  /* 0x000000b4b1b47221 */ /* 0x000fe20000010000 */
[----:B------:R-:W-:Y:S01]  /*fbc0*/  MOV R167, R3 ;  /* 0x0000000300a77202 */ /* 0x000fe20000000f00 */
[----:B------:R-:W-:Y:S02]  /*fbd0*/  FADD.FTZ R188, R181, R188 ;  /* 0x000000bcb5bc7221 */ /* 0x000fe40000010000 */
[----:B------:R-:W-:Y:S01]  /*fbe0*/  FADD.FTZ R187, R184, R187 ;  /* 0x000000bbb8bb7221 */ /* 0x000fe20000010000 */
[C---:B------:R-:W-:Y:S01]  /*fbf0*/  HMMA.16816.F32 R104, R156.reuse, R144, R104 ;  /* 0x000000909c68723c */ /* 0x040fe20000001868 */
[----:B------:R-:W-:Y:S03]  /*fc00*/  MUFU.EX2 R145, R65 ;  /* 0x0000004100917308 */ /* 0x000fe60000000800 */
[----:B------:R-:W-:Y:S01]  /*fc10*/  FADD.FTZ R179, R171, R179 ;  /* 0x000000b3abb37221 */ /* 0x000fe20000010000 */
[----:B--2---:R-:W2:Y:S01]  /*fc20*/  LDSM.16.MT88.4 R136, [R220+0x900] ;  /* 0x00090000dc88783b */ /* 0x004ea20000004200 */
[----:B------:R-:W-:Y:S02]  /*fc30*/  FADD.FTZ R180, R178, R180 ;  /* 0x000000b4b2b47221 */ /* 0x000fe40000010000 */
[-C--:B------:R-:W-:Y:S03]  /*fc40*/  HMMA.16816.F32 R108, R156, R146.reuse, R108 ;  /* 0x000000929c6c723c */ /* 0x080fe6000000186c */
[----:B------:R5:W-:Y:S01]  /*fc50*/  MUFU.EX2 R144, R67 ;  /* 0x0000004300907308 */ /* 0x000be20000000800 */
[----:B------:R-:W-:Y:S02]  /*fc60*/  FADD.FTZ R188, R182, R188 ;  /* 0x000000bcb6bc7221 */ /* 0x000fe40000010000 */
[----:B------:R-:W-:Y:S01]  /*fc70*/  FADD.FTZ R187, R185, R187 ;  /* 0x000000bbb9bb7221 */ /* 0x000fe20000010000 */
[----:B----4-:R-:W-:Y:S01]  /*fc80*/  LDSM.16.MT88.4 R56, [R219+0x1900] ;  /* 0x00190000db38783b */ /* 0x010fe20000004200 */
[C---:B------:R-:W-:Y:S04]  /*fc90*/  HMMA.16816.F32 R112, R160.reuse, R146, R112 ;  /* 0x00000092a070723c */ /* 0x040fe80000001870 */
[----:B------:R-:W-:Y:S01]  /*fca0*/  FADD.FTZ R179, R176, R179 ;  /* 0x000000b3b0b37221 */ /* 0x000fe20000010000 */
[----:B------:R-:W-:Y:S01]  /*fcb0*/  MUFU.EX2 R247, R247 ;  /* 0x000000f700f77308 */ /* 0x000fe20000000800 */
[----:B------:R-:W-:Y:S02]  /*fcc0*/  FADD.FTZ R180, R169, R180 ;  /* 0x000000b4a9b47221 */ /* 0x000fe40000010000 */
[----:B------:R-:W-:Y:S01]  /*fcd0*/  FADD.FTZ R188, R183, R188 ;  /* 0x000000bcb7bc7221 */ /* 0x000fe20000010000 */
[-C--:B---3--:R-:W-:Y:S03]  /*fce0*/  HMMA.16816.F32 R36, R160, R132.reuse, R36 ;  /* 0x00000084a024723c */ /* 0x088fe60000001824 */
[----:B------:R-:W-:Y:S03]  /*fcf0*/  FADD.FTZ R187, R186, R187 ;  /* 0x000000bbbabb7221 */ /* 0x000fe60000010000 */
[----:B------:R-:W3:Y:S01]  /*fd00*/  MUFU.EX2 R193, R193 ;  /* 0x000000c100c17308 */ /* 0x000ee20000000800 */
[----:B------:R-:W-:Y:S01]  /*fd10*/  FADD.FTZ R179, R189, R179 ;  /* 0x000000b3bdb37221 */ /* 0x000fe20000010000 */
[C---:B------:R-:W-:Y:S01]  /*fd20*/  HMMA.16816.F32 R116, R156.reuse, R132, R116 ;  /* 0x000000849c74723c */ /* 0x040fe20000001874 */
[----:B-----5:R-:W-:Y:S03]  /*fd30*/  LDSM.16.MT88.4 R64, [R219+0x1100] ;  /* 0x00110000db40783b */ /* 0x020fe60000004200 */
[----:B------:R-:W-:Y:S02]  /*fd40*/  FADD.FTZ R180, R191, R180 ;  /* 0x000000b4bfb47221 */ /* 0x000fe40000010000 */
[----:B------:R-:W-:Y:S02]  /*fd50*/  FADD.FTZ R179, R190, R179 ;  /* 0x000000b3beb37221 */ /* 0x000fe40000010000 */
[----:B------:R-:W4:Y:S01]  /*fd60*/  MUFU.EX2 R194, R194 ;  /* 0x000000c200c27308 */ /* 0x000f220000000800 */
[-C--:B------:R-:W-:Y:S03]  /*fd70*/  HMMA.16816.F32 R120, R156, R134.reuse, R120 ;  /* 0x000000869c78723c */ /* 0x080fe60000001878 */
[----:B------:R-:W-:Y:S05]  /*fd80*/  FADD.FTZ R180, R192, R180 ;  /* 0x000000b4c0b47221 */ /* 0x000fea0000010000 */
[----:B------:R-:W-:Y:S01]  /*fd90*/  HMMA.16816.F32 R124, R160, R134, R124 ;  /* 0x00000086a07c723c */ /* 0x000fe2000000187c */
[----:B------:R-:W5:Y:S03]  /*fda0*/  MUFU.EX2 R196, R196 ;  /* 0x000000c400c47308 */ /* 0x000f660000000800 */
[----:B------:R-:W-:Y:S02]  /*fdb0*/  FADD.FTZ R180, R195, R180 ;  /* 0x000000b4c3b47221 */ /* 0x000fe40000010000 */
[----:B---3--:R-:W-:Y:S05]  /*fdc0*/  FADD.FTZ R179, R193, R179 ;  /* 0x000000b3c1b37221 */ /* 0x008fea0000010000 */
[----:B------:R-:W3:Y:S01]  /*fdd0*/  MUFU.EX2 R197, R197 ;  /* 0x000000c500c57308 */ /* 0x000ee20000000800 */
[C---:B----4-:R-:W-:Y:S01]  /*fde0*/  F2FP.PACK_AB R50, R194.reuse, R193 ;  /* 0x000000c1c232723e */ /* 0x050fe200000000ff */
[----:B------:R-:W-:Y:S08]  /*fdf0*/  FADD.FTZ R194, R194, R179 ;  /* 0x000000b3c2c27221 */ /* 0x000ff00000010000 */
[----:B------:R-:W4:Y:S01]  /*fe00*/  MUFU.EX2 R198, R198 ;  /* 0x000000c600c67308 */ /* 0x000f220000000800 */
[C---:B-----5:R-:W-:Y:S01]  /*fe10*/  F2FP.PACK_AB R51, R196.reuse, R195 ;  /* 0x000000c3c433723e */ /* 0x060fe200000000ff */
[----:B------:R-:W-:Y:S08]  /*fe20*/  FADD.FTZ R196, R196, R180 ;  /* 0x000000b4c4c47221 */ /* 0x000ff00000010000 */
[----:B------:R-:W5:Y:S01]  /*fe30*/  MUFU.EX2 R199, R199 ;  /* 0x000000c700c77308 */ /* 0x000f620000000800 */
[-C--:B-1----:R-:W-:Y:S05]  /*fe40*/  HMMA.16816.F32 R4, R48, R128.reuse, R4 ;  /* 0x000000803004723c */ /* 0x082fea0000001804 */
[----:B---3--:R-:W-:Y:S04]  /*fe50*/  FADD.FTZ R188, R197, R188 ;  /* 0x000000bcc5bc7221 */ /* 0x008fe80000010000 */
[----:B------:R-:W1:Y:S03]  /*fe60*/  MUFU.EX2 R200, R200 ;  /* 0x000000c800c87308 */ /* 0x000e660000000800 */
[C---:B----4-:R-:W-:Y:S01]  /*fe70*/  F2FP.PACK_AB R132, R198.reuse, R197 ;  /* 0x000000c5c684723e */ /* 0x050fe200000000ff */
[----:B------:R-:W-:Y:S06]  /*fe80*/  FADD.FTZ R188, R198, R188 ;  /* 0x000000bcc6bc7221 */ /* 0x000fec0000010000 */
[----:B------:R-:W3:Y:S01]  /*fe90*/  MUFU.EX2 R203, R203 ;  /* 0x000000cb00cb7308 */ /* 0x000ee20000000800 */
[----:B-----5:R-:W-:Y:S09]  /*fea0*/  FADD.FTZ R187, R199, R187 ;  /* 0x000000bbc7bb7221 */ /* 0x020ff20000010000 */
[----:B------:R-:W4:Y:S01]  /*feb0*/  MUFU.EX2 R172, R172 ;  /* 0x000000ac00ac7308 */ /* 0x000f220000000800 */
[C---:B-1----:R-:W-:Y:S01]  /*fec0*/  F2FP.PACK_AB R133, R200.reuse, R199 ;  /* 0x000000c7c885723e */ /* 0x042fe200000000ff */
[----:B------:R-:W-:Y:S08]  /*fed0*/  FADD.FTZ R187, R200, R187 ;  /* 0x000000bbc8bb7221 */ /* 0x000ff00000010000 */
[----:B------:R-:W1:Y:S01]  /*fee0*/  MUFU.EX2 R173, R173 ;  /* 0x000000ad00ad7308 */ /* 0x000e620000000800 */
[----:B---3--:R-:W-:Y:S09]  /*fef0*/  FADD.FTZ R188, R203, R188 ;  /* 0x000000bccbbc7221 */ /* 0x008ff20000010000 */
[----:B------:R-:W-:Y:S01]  /*ff00*/  MUFU.EX2 R248, R248 ;  /* 0x000000f800f87308 */ /* 0x000fe20000000800 */
[C---:B----4-:R-:W-:Y:S01]  /*ff10*/  F2FP.PACK_AB R134, R172.reuse, R203 ;  /* 0x000000cbac86723e */ /* 0x050fe200000000ff */
[----:B------:R-:W-:Y:S04]  /*ff20*/  FADD.FTZ R172, R172, R188 ;  /* 0x000000bcacac7221 */ /* 0x000fe80000010000 */
[----:B------:R-:W-:Y:S04]  /*ff30*/  FADD.FTZ R172, R247, R172 ;  /* 0x000000acf7ac7221 */ /* 0x000fe80000010000 */
[----:B------:R-:W-:Y:S01]  /*ff40*/  MUFU.EX2 R249, R249 ;  /* 0x000000f900f97308 */ /* 0x000fe20000000800 */
[C---:B-1----:R-:W-:Y:S01]  /*ff50*/  F2FP.PACK_AB R135, R174.reuse, R173 ;  /* 0x000000adae87723e */ /* 0x042fe200000000ff */
[----:B------:R-:W-:Y:S04]  /*ff60*/  FADD.FTZ R187, R173, R187 ;  /* 0x000000bbadbb7221 */ /* 0x000fe80000010000 */
[----:B------:R-:W-:Y:S04]  /*ff70*/  FADD.FTZ R187, R174, R187 ;  /* 0x000000bbaebb7221 */ /* 0x000fe80000010000 */
[----:B------:R-:W-:Y:S01]  /*ff80*/  MUFU.EX2 R250, R250 ;  /* 0x000000fa00fa7308 */ /* 0x000fe20000000800 */
[C---:B------:R-:W-:Y:S07]  /*ff90*/  HMMA.16816.F32 R8, R132.reuse, R128, R8 ;  /* 0x000000808408723c */ /* 0x040fee0000001808 */
[--C-:B------:R-:W-:Y:S01]  /*ffa0*/  FFMA.FTZ R128, R41, c[0x0][0x2d0], -R202.reuse ;  /* 0x0000b40029807a23 */ /* 0x100fe200000108ca */
[-C--:B------:R-:W-:Y:S01]  /*ffb0*/  HMMA.16816.F32 R12, R132, R130.reuse, R12 ;  /* 0x00000082840c723c */ /* 0x080fe2000000180c */
[----:B------:R-:W1:Y:S03]  /*ffc0*/  MUFU.EX2 R175, R175 ;  /* 0x000000af00af7308 */ /* 0x000e660000000800 */
[--C-:B------:R-:W-:Y:S04]  /*ffd0*/  FFMA.FTZ R129, R42, c[0x0][0x2d0], -R201.reuse ;  /* 0x0000b4002a817a23 */ /* 0x100fe800000108c9 */
[C---:B------:R-:W-:Y:S03]  /*ffe0*/  HMMA.16816.F32 R16, R48.reuse, R130, R16 ;  /* 0x000000823010723c */ /* 0x040fe60000001810 */
[----:B------:R-:W3:Y:S04]  /*fff0*/  MUFU.EX2 R128, R128 ;  /* 0x0000008000807308 */ /* 0x000ee80000000800 */
[----:B------:R-:W-:Y:S01]  /*10000*/  FFMA.FTZ R130, R43, c[0x0][0x2d0], -R201 ;  /* 0x0000b4002b827a23 */ /* 0x000fe200000108c9 */
[-C--:B--2---:R-:W-:Y:S01]  /*10010*/  HMMA.16816.F32 R20, R48, R136.reuse, R20 ;  /* 0x000000883014723c */ /* 0x084fe20000001814 */
[----:B------:R-:W2:Y:S03]  /*10020*/  LDSM.16.MT88.4 R40, [R218+0x900] ;  /* 0x00090000da28783b */ /* 0x000ea60000004200 */
[----:B------:R-:W-:Y:S01]  /*10030*/  FFMA.FTZ R131, R44, c[0x0][0x2d0], -R202 ;  /* 0x0000b4002c837a23 */ /* 0x000fe200000108ca */
[----:B------:R-:W4:Y:S03]  /*10040*/  MUFU.EX2 R129, R129 ;  /* 0x0000008100817308 */ /* 0x000f260000000800 */
[C---:B------:R-:W-:Y:S01]  /*10050*/  HMMA.16816.F32 R24, R132.reuse, R136, R24 ;  /* 0x000000888418723c */ /* 0x040fe20000001818 */
[----:B------:R-:W5:Y:S03]  /*10060*/  LDSM.16.MT88.4 R44, [R225+0x1100] ;  /* 0x00110000e12c783b */ /* 0x000f660000004200 */
[----:B-1----:R-:W-:Y:S03]  /*10070*/  FADD.FTZ R194, R175, R194 ;  /* 0x000000c2afc27221 */ /* 0x002fe60000010000 */
[----:B------:R-:W1:Y:S01]  /*10080*/  MUFU.EX2 R130, R130 ;  /* 0x0000008200827308 */ /* 0x000e620000000800 */
[-C--:B------:R-:W-:Y:S04]  /*10090*/  HMMA.16816.F32 R32, R132, R138.reuse, R32 ;  /* 0x0000008a8420723c */ /* 0x080fe80000001820 */
[----:B---3--:R-:W-:Y:S04]  /*100a0*/  FADD.FTZ R172, R128, R172 ;  /* 0x000000ac80ac7221 */ /* 0x008fe80000010000 */
[C---:B------:R-:W-:Y:S01]  /*100b0*/  HMMA.16816.F32 R100, R48.reuse, R138, R100 ;  /* 0x0000008a3064723c */ /* 0x040fe20000001864 */
[----:B------:R-:W3:Y:S03]  /*100c0*/  MUFU.EX2 R131, R131 ;  /* 0x0000008300837308 */ /* 0x000ee60000000800 */
[----:B----4-:R-:W-:Y:S04]  /*100d0*/  FADD.FTZ R187, R129, R187 ;  /* 0x000000bb81bb7221 */ /* 0x010fe80000010000 */
[-C--:B------:R-:W-:Y:S03]  /*100e0*/  HMMA.16816.F32 R28, R48, R140.reuse, R28 ;  /* 0x0000008c301c723c */ /* 0x080fe6000000181c */
[----:B------:R-:W4:Y:S01]  /*100f0*/  MUFU.EX2 R206, R206 ;  /* 0x000000ce00ce7308 */ /* 0x000f220000000800 */
[----:B-1----:R-:W-:Y:S04]  /*10100*/  FADD.FTZ R187, R130, R187 ;  /* 0x000000bb82bb7221 */ /* 0x002fe80000010000 */
[C---:B------:R-:W-:Y:S04]  /*10110*/  HMMA.16816.F32 R104, R132.reuse, R140, R104 ;  /* 0x0000008c8468723c */ /* 0x040fe80000001868 */
[----:B------:R-:W-:Y:S01]  /*10120*/  FADD.FTZ R187, R249, R187 ;  /* 0x000000bbf9bb7221 */ /* 0x000fe20000010000 */
[----:B------:R-:W1:Y:S03]  /*10130*/  MUFU.EX2 R207, R207 ;  /* 0x000000cf00cf7308 */ /* 0x000e660000000800 */
[-C--:B------:R-:W-:Y:S04]  /*10140*/  HMMA.16816.F32 R108, R132, R142.reuse, R108 ;  /* 0x0000008e846c723c */ /* 0x080fe8000000186c */
[----:B---3--:R-:W-:Y:S02]  /*10150*/  FADD.FTZ R172, R131, R172 ;  /* 0x000000ac83ac7221 */ /* 0x008fe40000010000 */
[----:B------:R-:W-:Y:S01]  /*10160*/  FADD.FTZ R187, R250, R187 ;  /* 0x000000bbfabb7221 */ /* 0x000fe20000010000 */
[----:B------:R-:W3:Y:S01]  /*10170*/  MUFU.EX2 R208, R208 ;  /* 0x000000d000d07308 */ /* 0x000ee20000000800 */
[C---:B------:R-:W-:Y:S04]  /*10180*/  HMMA.16816.F32 R112, R48.reuse, R142, R112 ;  /* 0x0000008e3070723c */ /* 0x040fe80000001870 */
[----:B----4-:R-:W-:Y:S02]  /*10190*/  FADD.FTZ R194, R206, R194 ;  /* 0x000000c2cec27221 */ /* 0x010fe40000010000 */
[----:B------:R-:W-:Y:S02]  /*101a0*/  FADD.FTZ R172, R248, R172 ;  /* 0x000000acf8ac7221 */ /* 0x000fe40000010000 */
[-C--:B--2---:R-:W-:Y:S01]  /*101b0*/  HMMA.16816.F32 R36, R48, R40.reuse, R36 ;  /* 0x000000283024723c */ /* 0x084fe20000001824 */
[----:B------:R-:W2:Y:S03]  /*101c0*/  MUFU.EX2 R209, R209 ;  /* 0x000000d100d17308 */ /* 0x000ea60000000800 */
[----:B-1----:R-:W-:Y:S04]  /*101d0*/  FADD.FTZ R196, R207, R196 ;  /* 0x000000c4cfc47221 */ /* 0x002fe80000010000 */
[C---:B------:R-:W-:Y:S03]  /*101e0*/  HMMA.16816.F32 R116, R132.reuse, R40, R116 ;  /* 0x000000288474723c */ /* 0x040fe60000001874 */
[----:B------:R-:W1:Y:S04]  /*101f0*/  MUFU.EX2 R210, R210 ;  /* 0x000000d200d27308 */ /* 0x000e680000000800 */
[----:B------:R-:W-:Y:S01]  /*10200*/  F2FP.PACK_AB R40, R206, R175 ;  /* 0x000000afce28723e */ /* 0x000fe200000000ff */
[-C--:B------:R-:W-:Y:S04]  /*10210*/  HMMA.16816.F32 R120, R132, R42.reuse, R120 ;  /* 0x0000002a8478723c */ /* 0x080fe80000001878 */
[C---:B---3--:R-:W-:Y:S01]  /*10220*/  F2FP.PACK_AB R41, R208.reuse, R207 ;  /* 0x000000cfd029723e */ /* 0x048fe200000000ff */
[----:B------:R-:W3:Y:S01]  /*10230*/  MUFU.EX2 R211, R211 ;  /* 0x000000d300d37308 */ /* 0x000ee20000000800 */
[----:B------:R-:W-:Y:S02]  /*10240*/  FADD.FTZ R196, R208, R196 ;  /* 0x000000c4d0c47221 */ /* 0x000fe40000010000 */
[----:B------:R-:W-:Y:S04]  /*10250*/  HMMA.16816.F32 R124, R48, R42, R124 ;  /* 0x0000002a307c723c */ /* 0x000fe8000000187c */
[----:B--2---:R-:W-:Y:S03]  /*10260*/  FADD.FTZ R194, R209, R194 ;  /* 0x000000c2d1c27221 */ /* 0x004fe60000010000 */
[----:B------:R-:W2:Y:S01]  /*10270*/  MUFU.EX2 R246, R246 ;  /* 0x000000f600f67308 */ /* 0x000ea20000000800 */
[----:B------:R-:W-:Y:S04]  /*10280*/  F2FP.PACK_AB R48, R128, R247 ;  /* 0x000000f78030723e */ /* 0x000fe800000000ff */
[C---:B-1----:R-:W-:Y:S01]  /*10290*/  F2FP.PACK_AB R42, R210.reuse, R209 ;  /* 0x000000d1d22a723e */ /* 0x042fe200000000ff */
[----:B------:R-:W-:Y:S01]  /*102a0*/  FADD.FTZ R194, R210, R194 ;  /* 0x000000c2d2c27221 */ /* 0x000fe20000010000 */
[----:B------:R-:W-:Y:S02]  /*102b0*/  F2FP.PACK_AB R49, R130, R129 ;  /* 0x000000818231723e */ /* 0x000fe400000000ff */
[----:B------:R-:W-:Y:S01]  /*102c0*/  F2FP.PACK_AB R50, R248, R131 ;  /* 0x00000083f832723e */ /* 0x000fe200000000ff */
[----:B------:R-:W1:Y:S01]  /*102d0*/  MUFU.EX2 R251, R251 ;  /* 0x000000fb00fb7308 */ /* 0x000e620000000800 */
[----:B------:R-:W-:Y:S01]  /*102e0*/  F2FP.PACK_AB R51, R250, R249 ;  /* 0x000000f9fa33723e */ /* 0x000fe200000000ff */
[----:B---3--:R-:W-:Y:S08]  /*102f0*/  FADD.FTZ R196, R211, R196 ;  /* 0x000000c4d3c47221 */ /* 0x008ff00000010000 */
[----:B------:R-:W3:Y:S01]  /*10300*/  MUFU.EX2 R252, R252 ;  /* 0x000000fc00fc7308 */ /* 0x000ee20000000800 */
[C---:B--2---:R-:W-:Y:S01]  /*10310*/  F2FP.PACK_AB R43, R246.reuse, R211 ;  /* 0x000000d3f62b723e */ /* 0x044fe200000000ff */
[----:B------:R-:W-:Y:S08]  /*10320*/  FADD.FTZ R196, R246, R196 ;  /* 0x000000c4f6c47221 */ /* 0x000ff00000010000 */
[----:B------:R-:W-:Y:S01]  /*10330*/  MUFU.EX2 R60, R60 ;  /* 0x0000003c003c7308 */ /* 0x000fe20000000800 */
[-C--:B-----5:R-:W-:Y:S05]  /*10340*/  HMMA.16816.F32 R4, R40, R44.reuse, R4 ;  /* 0x0000002c2804723c */ /* 0x0a0fea0000001804 */
[----:B-1----:R-:W-:Y:S03]  /*10350*/  FADD.FTZ R194, R251, R194 ;  /* 0x000000c2fbc27221 */ /* 0x002fe60000010000 */
[C---:B------:R-:W-:Y:S01]  /*10360*/  HMMA.16816.F32 R8, R48.reuse, R44, R8 ;  /* 0x0000002c3008723c */ /* 0x040fe20000001808 */
[----:B------:R-:W1:Y:S03]  /*10370*/  MUFU.EX2 R61, R61 ;  /* 0x0000003d003d7308 */ /* 0x000e660000000800 */
[----:B---3--:R-:W-:Y:S04]  /*10380*/  FADD.FTZ R194, R252, R194 ;  /* 0x000000c2fcc27221 */ /* 0x008fe80000010000 */
[-C--:B------:R-:W-:Y:S03]  /*10390*/  HMMA.16816.F32 R12, R48, R46.reuse, R12 ;  /* 0x0000002e300c723c */ /* 0x080fe6000000180c */
[----:B------:R-:W-:Y:S05]  /*103a0*/  MUFU.EX2 R62, R62 ;  /* 0x0000003e003e7308 */ /* 0x000fea0000000800 */
[C---:B------:R-:W-:Y:S01]  /*103b0*/  HMMA.16816.F32 R16, R40.reuse, R46, R16 ;  /* 0x0000002e2810723c */ /* 0x040fe20000001810 */
[----:B------:R-:W2:Y:S04]  /*103c0*/  LDSM.16.MT88.4 R44, [R218+0x1100] ;  /* 0x00110000da2c783b */ /* 0x000ea80000004200 */
[----:B------:R-:W3:Y:S03]  /*103d0*/  MUFU.EX2 R63, R63 ;  /* 0x0000003f003f7308 */ /* 0x000ee60000000800 */
[-C--:B------:R-:W-:Y:S07]  /*103e0*/  HMMA.16816.F32 R20, R40, R52.reuse, R20 ;  /* 0x000000342814723c */ /* 0x080fee0000001814 */
[----:B------:R-:W-:Y:S01]  /*103f0*/  MUFU.EX2 R72, R72 ;  /* 0x0000004800487308 */ /* 0x000fe20000000800 */
[C---:B------:R-:W-:Y:S08]  /*10400*/  HMMA.16816.F32 R24, R48.reuse, R52, R24 ;  /* 0x000000343018723c */ /* 0x040ff00000001818 */
[-C--:B------:R-:W-:Y:S01]  /*10410*/  HMMA.16816.F32 R32, R48, R54.reuse, R32 ;  /* 0x000000363020723c */ /* 0x080fe20000001820 */
[----:B------:R-:W-:Y:S07]  /*10420*/  MUFU.EX2 R73, R73 ;  /* 0x0000004900497308 */ /* 0x000fee0000000800 */
[C---:B------:R-:W-:Y:S01]  /*10430*/  HMMA.16816.F32 R100, R40.reuse, R54, R100 ;  /* 0x000000362864723c */ /* 0x040fe20000001864 */
[----:B------:R-:W4:Y:S02]  /*10440*/  LDSM.16.MT88.4 R52, [R225+0x1900] ;  /* 0x00190000e134783b */ /* 0x000f240000004200 */
[----:B------:R-:W-:Y:S05]  /*10450*/  MUFU.EX2 R74, R74 ;  /* 0x0000004a004a7308 */ /* 0x000fea0000000800 */
[-C--:B------:R-:W-:Y:S05]  /*10460*/  HMMA.16816.F32 R28, R40, R64.reuse, R28 ;  /* 0x00000040281c723c */ /* 0x080fea000000181c */
[----:B------:R-:W-:Y:S03]  /*10470*/  MUFU.EX2 R75, R75 ;  /* 0x0000004b004b7308 */ /* 0x000fe60000000800 */
[C---:B------:R-:W-:Y:S07]  /*10480*/  HMMA.16816.F32 R104, R48.reuse, R64, R104 ;  /* 0x000000403068723c */ /* 0x040fee0000001868 */
[----:B------:R-:W-:Y:S01]  /*10490*/  MUFU.EX2 R76, R76 ;  /* 0x0000004c004c7308 */ /* 0x000fe20000000800 */
[-C--:B------:R-:W-:Y:S04]  /*104a0*/  HMMA.16816.F32 R108, R48, R66.reuse, R108 ;  /* 0x00000042306c723c */ /* 0x080fe8000000186c */
[--C-:B------:R-:W-:Y:S02]  /*104b0*/  FFMA.FTZ R64, R68, c[0x0][0x2d0], -R205.reuse ;  /* 0x0000b40044407a23 */ /* 0x100fe400000108cd */
[--C-:B------:R-:W-:Y:S02]  /*104c0*/  FFMA.FTZ R65, R69, c[0x0][0x2d0], -R205.reuse ;  /* 0x0000b40045417a23 */ /* 0x100fe400000108cd */
[C---:B------:R-:W-:Y:S01]  /*104d0*/  HMMA.16816.F32 R112, R40.reuse, R66, R112 ;  /* 0x000000422870723c */ /* 0x040fe20000001870 */
[----:B------:R-:W-:Y:S03]  /*104e0*/  MUFU.EX2 R77, R77 ;  /* 0x0000004d004d7308 */ /* 0x000fe60000000800 */
[--C-:B------:R-:W-:Y:S02]  /*104f0*/  FFMA.FTZ R68, R80, c[0x0][0x2d0], -R205.reuse ;  /* 0x0000b40050447a23 */ /* 0x100fe400000108cd */
[--C-:B------:R-:W-:Y:S02]  /*10500*/  FFMA.FTZ R69, R81, c[0x0][0x2d0], -R205.reuse ;  /* 0x0000b40051457a23 */ /* 0x100fe400000108cd */
[-C--:B--2---:R-:W-:Y:S03]  /*10510*/  HMMA.16816.F32 R36, R40, R44.reuse, R36 ;  /* 0x0000002c2824723c */ /* 0x084fe60000001824 */
[----:B------:R-:W2:Y:S01]  /*10520*/  MUFU.EX2 R64, R64 ;  /* 0x0000004000407308 */ /* 0x000ea20000000800 */
[--C-:B------:R-:W-:Y:S02]  /*10530*/  FFMA.FTZ R66, R70, c[0x0][0x2d0], -R204.reuse ;  /* 0x0000b40046427a23 */ /* 0x100fe400000108cc */
[--C-:B------:R-:W-:Y:S02]  /*10540*/  FFMA.FTZ R67, R71, c[0x0][0x2d0], -R204.reuse ;  /* 0x0000b40047437a23 */ /* 0x100fe400000108cc */
[C---:B------:R-:W-:Y:S04]  /*10550*/  HMMA.16816.F32 R116, R48.reuse, R44, R116 ;  /* 0x0000002c3074723c */ /* 0x040fe80000001874 */
[--C-:B------:R-:W-:Y:S01]  /*10560*/  FFMA.FTZ R70, R82, c[0x0][0x2d0], -R204.reuse ;  /* 0x0000b40052467a23 */ /* 0x100fe200000108cc */
[----:B------:R-:W5:Y:S01]  /*10570*/  MUFU.EX2 R65, R65 ;  /* 0x0000004100417308 */ /* 0x000f620000000800 */
[--C-:B------:R-:W-:Y:S01]  /*10580*/  FFMA.FTZ R71, R83, c[0x0][0x2d0], -R204.reuse ;  /* 0x0000b40053477a23 */ /* 0x100fe200000108cc */
[----:B------:R-:W-:Y:S01]  /*10590*/  F2FP.PACK_AB R44, R148, R153 ;  /* 0x00000099942c723e */ /* 0x000fe200000000ff */
[-C--:B------:R-:W-:Y:S01]  /*105a0*/  HMMA.16816.F32 R120, R48, R46.reuse, R120 ;  /* 0x0000002e3078723c */ /* 0x080fe20000001878 */
[----:B------:R-:W2:Y:S03]  /*105b0*/  LDSM.16.MT88.4 R48, [R220+0x1900] ;  /* 0x00190000dc30783b */ /* 0x000ea60000004200 */
[----:B------:R-:W-:Y:S01]  /*105c0*/  F2FP.PACK_AB R45, R149, R154 ;  /* 0x0000009a952d723e */ /* 0x000fe200000000ff */
[----:B------:R-:W-:Y:S02]  /*105d0*/  FFMA.FTZ R81, R85, c[0x0][0x2d0], -R205 ;  /* 0x0000b40055517a23 */ /* 0x000fe400000108cd */
[--C-:B------:R-:W-:Y:S01]  /*105e0*/  FFMA.FTZ R85, R98, c[0x0][0x2d0], -R204.reuse ;  /* 0x0000b40062557a23 */ /* 0x100fe200000108cc */
[----:B------:R-:W-:Y:S01]  /*105f0*/  HMMA.16816.F32 R124, R40, R46, R124 ;  /* 0x0000002e287c723c */ /* 0x000fe2000000187c */
[----:B------:R-:W-:Y:S03]  /*10600*/  MUFU.EX2 R66, R66 ;  /* 0x0000004200427308 */ /* 0x000fe60000000800 */
[-C--:B------:R-:W-:Y:S01]  /*10610*/  MOV R98, R151.reuse ;  /* 0x0000009700627202 */ /* 0x080fe20000000f00 */
[--C-:B------:R-:W-:Y:S02]  /*10620*/  FFMA.FTZ R82, R86, c[0x0][0x2d0], -R204.reuse ;  /* 0x0000b40056527a23 */ /* 0x100fe400000108cc */
[----:B------:R-:W-:Y:S01]  /*10630*/  F2FP.PACK_AB R42, R145, R150 ;  /* 0x00000096912a723e */ /* 0x000fe200000000ff */
[--C-:B------:R-:W-:Y:S01]  /*10640*/  FFMA.FTZ R83, R87, c[0x0][0x2d0], -R204.reuse ;  /* 0x0000b40057537a23 */ /* 0x100fe200000108cc */
[----:B------:R-:W-:Y:S02]  /*10650*/  F2FP.PACK_AB R43, R144, R151 ;  /* 0x00000097902b723e */ /* 0x000fe400000000ff */
[----:B------:R-:W-:Y:S01]  /*10660*/  MUFU.EX2 R67, R67 ;  /* 0x0000004300437308 */ /* 0x000fe20000000800 */
[----:B------:R-:W-:Y:S01]  /*10670*/  F2FP.PACK_AB R40, R252, R251 ;  /* 0x000000fbfc28723e */ /* 0x000fe200000000ff */
[----:B------:R-:W-:Y:S01]  /*10680*/  FFMA.FTZ R204, R99, c[0x0][0x2d0], -R204 ;  /* 0x0000b40063cc7a23 */ /* 0x000fe200000108cc */
[----:B------:R-:W-:Y:S01]  /*10690*/  F2FP.PACK_AB R41, R155, R152 ;  /* 0x000000989b29723e */ /* 0x000fe200000000ff */
[--C-:B------:R-:W-:Y:S01]  /*106a0*/  FFMA.FTZ R87, R89, c[0x0][0x2d0], -R202.reuse ;  /* 0x0000b40059577a23 */ /* 0x100fe200000108ca */
[----:B------:R-:W-:Y:S01]  /*106b0*/  MOV R99, R150 ;  /* 0x0000009600637202 */ /* 0x000fe20000000f00 */
[--C-:B------:R-:W-:Y:S01]  /*106c0*/  FFMA.FTZ R89, R91, c[0x0][0x2d0], -R201.reuse ;  /* 0x0000b4005b597a23 */ /* 0x100fe200000108c9 */
[----:B------:R-:W-:Y:S01]  /*106d0*/  MOV R91, R149 ;  /* 0x00000095005b7202 */ /* 0x000fe20000000f00 */
[--C-:B------:R-:W-:Y:S01]  /*106e0*/  FFMA.FTZ R86, R88, c[0x0][0x2d0], -R202.reuse ;  /* 0x0000b40058567a23 */ /* 0x100fe200000108ca */
[----:B-1----:R-:W-:Y:S01]  /*106f0*/  F2FP.PACK_AB R46, R61, R60 ;  /* 0x0000003c3d2e723e */ /* 0x002fe200000000ff */
[-C--:B----4-:R-:W-:Y:S01]  /*10700*/  HMMA.16816.F32 R4, R40, R52.reuse, R4 ;  /* 0x000000342804723c */ /* 0x090fe20000001804 */
[----:B------:R-:W1:Y:S02]  /*10710*/  MUFU.EX2 R68, R68 ;  /* 0x0000004400447308 */ /* 0x000e640000000800 */
[----:B---3--:R-:W-:Y:S01]  /*10720*/  F2FP.PACK_AB R47, R63, R62 ;  /* 0x0000003e3f2f723e */ /* 0x008fe200000000ff */
[----:B------:R-:W-:Y:S02]  /*10730*/  FFMA.FTZ R88, R90, c[0x0][0x2d0], -R201 ;  /* 0x0000b4005a587a23 */ /* 0x000fe400000108c9 */
[--C-:B------:R-:W-:Y:S01]  /*10740*/  FFMA.FTZ R90, R92, c[0x0][0x2d0], -R202.reuse ;  /* 0x0000b4005c5a7a23 */ /* 0x100fe200000108ca */
[----:B------:R-:W-:Y:S01]  /*10750*/  MOV R92, R148 ;  /* 0x00000094005c7202 */ /* 0x000fe20000000f00 */
[--C-:B------:R-:W-:Y:S01]  /*10760*/  FFMA.FTZ R80, R84, c[0x0][0x2d0], -R205.reuse ;  /* 0x0000b40054507a23 */ /* 0x100fe200000108cd */
[----:B------:R-:W-:Y:S01]  /*10770*/  LDSM.16.MT88.4 R148, [R225+0x2900] ;  /* 0x00290000e194783b */ /* 0x000fe20000004200 */
[C---:B------:R-:W-:Y:S01]  /*10780*/  HMMA.16816.F32 R8, R44.reuse, R52, R8 ;  /* 0x000000342c08723c */ /* 0x040fe20000001808 */
[----:B------:R-:W3:Y:S03]  /*10790*/  MUFU.EX2 R69, R69 ;  /* 0x0000004500457308 */ /* 0x000ee60000000800 */
[--C-:B------:R-:W-:Y:S01]  /*107a0*/  FFMA.FTZ R84, R96, c[0x0][0x2d0], -R205.reuse ;  /* 0x0000b40060547a23 */ /* 0x100fe200000108cd */
[----:B------:R-:W-:Y:S01]  /*107b0*/  MOV R96, R144 ;  /* 0x0000009000607202 */ /* 0x000fe20000000f00 */
[----:B------:R-:W-:Y:S01]  /*107c0*/  FFMA.FTZ R205, R97, c[0x0][0x2d0], -R205 ;  /* 0x0000b40061cd7a23 */ /* 0x000fe200000108cd */
[----:B------:R-:W-:Y:S01]  /*107d0*/  MOV R97, R145 ;  /* 0x0000009100617202 */ /* 0x000fe20000000f00 */
[-C--:B------:R-:W-:Y:S03]  /*107e0*/  HMMA.16816.F32 R12, R44, R54.reuse, R12 ;  /* 0x000000362c0c723c */ /* 0x080fe6000000180c */
[----:B------:R-:W-:Y:S01]  /*107f0*/  MUFU.EX2 R70, R70 ;  /* 0x0000004600467308 */ /* 0x000fe20000000800 */
[----:B------:R-:W-:Y:S01]  /*10800*/  FFMA.FTZ R202, R93, c[0x0][0x2d0], -R202 ;  /* 0x0000b4005dca7a23 */ /* 0x000fe200000108ca */
[----:B------:R-:W-:Y:S01]  /*10810*/  MOV R93, R155 ;  /* 0x0000009b005d7202 */ /* 0x000fe20000000f00 */
[----:B------:R-:W-:Y:S02]  /*10820*/  FADD.FTZ R194, R99, R194 ;  /* 0x000000c263c27221 */ /* 0x000fe40000010000 */
[C---:B------:R-:W-:Y:S01]  /*10830*/  HMMA.16816.F32 R16, R40.reuse, R54, R16 ;  /* 0x000000362810723c */ /* 0x040fe20000001810 */
[----:B------:R-:W4:Y:S03]  /*10840*/  LDSM.16.MT88.4 R52, [R218+0x1900] ;  /* 0x00190000da34783b */ /* 0x000f260000004200 */
[----:B------:R-:W-:Y:S01]  /*10850*/  FADD.FTZ R194, R97, R194 ;  /* 0x000000c261c27221 */ /* 0x000fe20000010000 */
[----:B------:R-:W-:Y:S03]  /*10860*/  MUFU.EX2 R71, R71 ;  /* 0x0000004700477308 */ /* 0x000fe60000000800 */
[-C--:B--2---:R-:W-:Y:S04]  /*10870*/  HMMA.16816.F32 R20, R40, R48.reuse, R20 ;  /* 0x000000302814723c */ /* 0x084fe80000001814 */
[----:B------:R-:W-:Y:S03]  /*10880*/  FADD.FTZ R194, R64, R194 ;  /* 0x000000c240c27221 */ /* 0x000fe60000010000 */
[----:B------:R-:W-:Y:S01]  /*10890*/  MUFU.EX2 R78, R78 ;  /* 0x0000004e004e7308 */ /* 0x000fe20000000800 */
[C---:B------:R-:W-:Y:S04]  /*108a0*/  HMMA.16816.F32 R24, R44.reuse, R48, R24 ;  /* 0x000000302c18723c */ /* 0x040fe80000001818 */
[----:B-----5:R-:W-:Y:S04]  /*108b0*/  FADD.FTZ R194, R65, R194 ;  /* 0x000000c241c27221 */ /* 0x020fe80000010000 */
[-C--:B------:R-:W-:Y:S01]  /*108c0*/  HMMA.16816.F32 R32, R44, R50.reuse, R32 ;  /* 0x000000322c20723c */ /* 0x080fe20000001820 */
[----:B------:R-:W-:Y:S03]  /*108d0*/  MUFU.EX2 R79, R79 ;  /* 0x0000004f004f7308 */ /* 0x000fe60000000800 */
[----:B-1----:R-:W-:Y:S04]  /*108e0*/  FADD.FTZ R194, R68, R194 ;  /* 0x000000c244c27221 */ /* 0x002fe80000010000 */
[C---:B------:R-:W-:Y:S01]  /*108f0*/  HMMA.16816.F32 R100, R40.reuse, R50, R100 ;  /* 0x000000322864723c */ /* 0x040fe20000001864 */
[----:B------:R-:W1:Y:S02]  /*10900*/  LDSM.16.MT88.4 R48, [R225+0x2100] ;  /* 0x00210000e130783b */ /* 0x000e640000004200 */
[----:B------:R-:W2:Y:S01]  /*10910*/  MUFU.EX2 R80, R80 ;  /* 0x0000005000507308 */ /* 0x000ea20000000800 */
[----:B---3--:R-:W-:Y:S04]  /*10920*/  FADD.FTZ R194, R69, R194 ;  /* 0x000000c245c27221 */ /* 0x008fe80000010000 */
[-C--:B------:R-:W-:Y:S05]  /*10930*/  HMMA.16816.F32 R28, R40, R56.reuse, R28 ;  /* 0x00000038281c723c */ /* 0x080fea000000181c */
[----:B------:R-:W3:Y:S03]  /*10940*/  MUFU.EX2 R81, R81 ;  /* 0x0000005100517308 */ /* 0x000ee60000000800 */
[C---:B------:R-:W-:Y:S07]  /*10950*/  HMMA.16816.F32 R104, R44.reuse, R56, R104 ;  /* 0x000000382c68723c */ /* 0x040fee0000001868 */
[----:B------:R-:W-:Y:S01]  /*10960*/  MUFU.EX2 R82, R82 ;  /* 0x0000005200527308 */ /* 0x000fe20000000800 */
[-C--:B------:R-:W-:Y:S04]  /*10970*/  HMMA.16816.F32 R108, R44, R58.reuse, R108 ;  /* 0x0000003a2c6c723c */ /* 0x080fe8000000186c */
[----:B--2---:R-:W-:Y:S04]  /*10980*/  FADD.FTZ R194, R80, R194 ;  /* 0x000000c250c27221 */ /* 0x004fe80000010000 */
[C---:B------:R-:W-:Y:S01]  /*10990*/  HMMA.16816.F32 R112, R40.reuse, R58, R112 ;  /* 0x0000003a2870723c */ /* 0x040fe20000001870 */
[----:B------:R-:W-:Y:S01]  /*109a0*/  LDSM.16.MT88.4 R56, [R219+0x2100] ;  /* 0x00210000db38783b */ /* 0x000fe20000004200 */
[----:B------:R-:W-:Y:S02]  /*109b0*/  MUFU.EX2 R83, R83 ;  /* 0x0000005300537308 */ /* 0x000fe40000000800 */
[----:B---3--:R-:W-:Y:S04]  /*109c0*/  FADD.FTZ R194, R81, R194 ;  /* 0x000000c251c27221 */ /* 0x008fe80000010000 */
[-C--:B----4-:R-:W-:Y:S04]  /*109d0*/  HMMA.16816.F32 R36, R40, R52.reuse, R36 ;  /* 0x000000342824723c */ /* 0x090fe80000001824 */
[----:B------:R-:W2:Y:S04]  /*109e0*/  MUFU.EX2 R84, R84 ;  /* 0x0000005400547308 */ /* 0x000ea80000000800 */
[C---:B------:R-:W-:Y:S06]  /*109f0*/  HMMA.16816.F32 R116, R44.reuse, R52, R116 ;  /* 0x000000342c74723c */ /* 0x040fec0000001874 */
[----:B------:R-:W3:Y:S02]  /*10a00*/  MUFU.EX2 R205, R205 ;  /* 0x000000cd00cd7308 */ /* 0x000ee40000000800 */
[-C--:B------:R-:W-:Y:S07]  /*10a10*/  HMMA.16816.F32 R120, R44, R54.reuse, R120 ;  /* 0x000000362c78723c */ /* 0x080fee0000001878 */
[----:B------:R-:W-:Y:S01]  /*10a20*/  F2FP.PACK_AB R44, R73, R72 ;  /* 0x00000048492c723e */ /* 0x000fe200000000ff */
[----:B------:R-:W-:Y:S01]  /*10a30*/  HMMA.16816.F32 R124, R40, R54, R124 ;  /* 0x00000036287c723c */ /* 0x000fe2000000187c */
[----:B------:R-:W4:Y:S01]  /*10a40*/  LDSM.16.MT88.4 R52, [R220+0x2100] ;  /* 0x00210000dc34783b */ /* 0x000f220000004200 */
[----:B------:R-:W-:Y:S02]  /*10a50*/  MUFU.EX2 R85, R85 ;  /* 0x0000005500557308 */ /* 0x000fe40000000800 */
[----:B------:R-:W-:Y:S01]  /*10a60*/  F2FP.PACK_AB R45, R75, R74 ;  /* 0x0000004a4b2d723e */ /* 0x000fe200000000ff */
[----:B--2---:R-:W-:Y:S01]  /*10a70*/  FADD.FTZ R194, R84, R194 ;  /* 0x000000c254c27221 */ /* 0x004fe20000010000 */
[----:B------:R-:W-:Y:S02]  /*10a80*/  F2FP.PACK_AB R46, R77, R76 ;  /* 0x0000004c4d2e723e */ /* 0x000fe400000000ff */
[----:B------:R-:W-:Y:S04]  /*10a90*/  F2FP.PACK_AB R40, R65, R64 ;  /* 0x000000404128723e */ /* 0x000fe800000000ff */
[----:B------:R-:W-:Y:S01]  /*10aa0*/  F2FP.PACK_AB R41, R67, R66 ;  /* 0x000000424329723e */ /* 0x000fe200000000ff */
[----:B------:R-:W-:Y:S01]  /*10ab0*/  MUFU.EX2 R204, R204 ;  /* 0x000000cc00cc7308 */ /* 0x000fe20000000800 */
[----:B------:R-:W-:Y:S01]  /*10ac0*/  F2FP.PACK_AB R42, R69, R68 ;  /* 0x00000044452a723e */ /* 0x000fe200000000ff */
[----:B---3--:R-:W-:Y:S01]  /*10ad0*/  FADD.FTZ R243, R205, R194 ;  /* 0x000000c2cdf37221 */ /* 0x008fe20000010000 */
[----:B------:R-:W-:Y:S02]  /*10ae0*/  F2FP.PACK_AB R43, R71, R70 ;  /* 0x00000046472b723e */ /* 0x000fe400000000ff */
[----:B------:R-:W-:Y:S05]  /*10af0*/  F2FP.PACK_AB R47, R79, R78 ;  /* 0x0000004e4f2f723e */ /* 0x000fea00000000ff */
[-C--:B-1----:R-:W-:Y:S01]  /*10b00*/  HMMA.16816.F32 R4, R40, R48.reuse, R4 ;  /* 0x000000302804723c */ /* 0x082fe20000001804 */
[----:B------:R-:W-:Y:S07]  /*10b10*/  MUFU.EX2 R86, R86 ;  /* 0x0000005600567308 */ /* 0x000fee0000000800 */
[C---:B------:R-:W-:Y:S03]  /*10b20*/  HMMA.16816.F32 R8, R44.reuse, R48, R8 ;  /* 0x000000302c08723c */ /* 0x040fe60000001808 */
[----:B------:R-:W1:Y:S05]  /*10b30*/  MUFU.EX2 R87, R87 ;  /* 0x0000005700577308 */ /* 0x000e6a0000000800 */
[-C--:B------:R-:W-:Y:S05]  /*10b40*/  HMMA.16816.F32 R12, R44, R50.reuse, R12 ;  /* 0x000000322c0c723c */ /* 0x080fea000000180c */
[----:B------:R-:W-:Y:S03]  /*10b50*/  MUFU.EX2 R88, R88 ;  /* 0x0000005800587308 */ /* 0x000fe60000000800 */
[C---:B------:R-:W-:Y:S01]  /*10b60*/  HMMA.16816.F32 R16, R40.reuse, R50, R16 ;  /* 0x000000322810723c */ /* 0x040fe20000001810 */
[----:B------:R-:W2:Y:S06]  /*10b70*/  LDSM.16.MT88.4 R48, [R218+0x2100] ;  /* 0x00210000da30783b */ /* 0x000eac0000004200 */
[----:B------:R-:W3:Y:S01]  /*10b80*/  MUFU.EX2 R89, R89 ;  /* 0x0000005900597308 */ /* 0x000ee20000000800 */
[-C--:B----4-:R-:W-:Y:S08]  /*10b90*/  HMMA.16816.F32 R20, R40, R52.reuse, R20 ;  /* 0x000000342814723c */ /* 0x090ff00000001814 */
[C---:B------:R-:W-:Y:S01]  /*10ba0*/  HMMA.16816.F32 R24, R44.reuse, R52, R24 ;  /* 0x000000342c18723c */ /* 0x040fe20000001818 */
[----:B------:R-:W-:Y:S07]  /*10bb0*/  MUFU.EX2 R90, R90 ;  /* 0x0000005a005a7308 */ /* 0x000fee0000000800 */
[-C--:B------:R-:W-:Y:S03]  /*10bc0*/  HMMA.16816.F32 R32, R44, R54.reuse, R32 ;  /* 0x000000362c20723c */ /* 0x080fe60000001820 */
[----:B------:R-:W4:Y:S05]  /*10bd0*/  MUFU.EX2 R202, R202 ;  /* 0x000000ca00ca7308 */ /* 0x000f2a0000000800 */
[C---:B------:R-:W-:Y:S01]  /*10be0*/  HMMA.16816.F32 R100, R40.reuse, R54, R100 ;  /* 0x000000362864723c */ /* 0x040fe20000001864 */
[----:B------:R-:W5:Y:S07]  /*10bf0*/  LDSM.16.MT88.4 R52, [R220+0x2900] ;  /* 0x00290000dc34783b */ /* 0x000f6e0000004200 */
[-C--:B------:R-:W-:Y:S08]  /*10c00*/  HMMA.16816.F32 R28, R40, R56.reuse, R28 ;  /* 0x00000038281c723c */ /* 0x080ff0000000181c */
[C---:B------:R-:W-:Y:S07]  /*10c10*/  HMMA.16816.F32 R104, R44.reuse, R56, R104 ;  /* 0x000000382c68723c */ /* 0x040fee0000001868 */
[--C-:B------:R-:W-:Y:S01]  /*10c20*/  FFMA.FTZ R56, R94, c[0x0][0x2d0], -R201.reuse ;  /* 0x0000b4005e387a23 */ /* 0x100fe200000108c9 */
[-C--:B------:R-:W-:Y:S04]  /*10c30*/  HMMA.16816.F32 R108, R44, R58.reuse, R108 ;  /* 0x0000003a2c6c723c */ /* 0x080fe8000000186c */
[----:B------:R-:W-:Y:S01]  /*10c40*/  FFMA.FTZ R201, R95, c[0x0][0x2d0], -R201 ;  /* 0x0000b4005fc97a23 */ /* 0x000fe200000108c9 */
[----:B------:R-:W-:Y:S01]  /*10c50*/  MUFU.EX2 R56, R56 ;  /* 0x0000003800387308 */ /* 0x000fe20000000800 */
[----:B------:R-:W-:Y:S02]  /*10c60*/  MOV R57, R154 ;  /* 0x0000009a00397202 */ /* 0x000fe40000000f00 */
[C---:B------:R-:W-:Y:S04]  /*10c70*/  HMMA.16816.F32 R112, R40.reuse, R58, R112 ;  /* 0x0000003a2870723c */ /* 0x040fe80000001870 */
[----:B------:R-:W-:Y:S01]  /*10c80*/  FADD.FTZ R187, R57, R187 ;  /* 0x000000bb39bb7221 */ /* 0x000fe20000010000 */
[----:B------:R-:W-:Y:S02]  /*10c90*/  MOV R94, R153 ;  /* 0x00000099005e7202 */ /* 0x000fe40000000f00 */
[----:B------:R-:W1:Y:S01]  /*10ca0*/  MUFU.EX2 R201, R201 ;  /* 0x000000c900c97308 */ /* 0x000e620000000800 */
[-C--:B--2---:R-:W-:Y:S04]  /*10cb0*/  HMMA.16816.F32 R36, R40, R48.reuse, R36 ;  /* 0x000000302824723c */ /* 0x084fe80000001824 */
[----:B------:R-:W-:Y:S01]  /*10cc0*/  MOV R95, R152 ;  /* 0x00000098005f7202 */ /* 0x000fe20000000f00 */
[----:B------:R-:W-:Y:S02]  /*10cd0*/  FADD.FTZ R172, R94, R172 ;  /* 0x000000ac5eac7221 */ /* 0x000fe40000010000 */
[----:B------:R-:W-:Y:S01]  /*10ce0*/  FADD.FTZ R187, R91, R187 ;  /* 0x000000bb5bbb7221 */ /* 0x000fe20000010000 */
[C---:B------:R-:W-:Y:S04]  /*10cf0*/  HMMA.16816.F32 R116, R44.reuse, R48, R116 ;  /* 0x000000302c74723c */ /* 0x040fe80000001874 */
[----:B------:R-:W-:Y:S02]  /*10d00*/  FADD.FTZ R196, R95, R196 ;  /* 0x000000c45fc47221 */ /* 0x000fe40000010000 */
[----:B------:R-:W-:Y:S02]  /*10d10*/  FADD.FTZ R172, R92, R172 ;  /* 0x000000ac5cac7221 */ /* 0x000fe40000010000 */
[-C--:B------:R-:W-:Y:S04]  /*10d20*/  HMMA.16816.F32 R120, R44, R50.reuse, R120 ;  /* 0x000000322c78723c */ /* 0x080fe80000001878 */
[----:B------:R-:W-:Y:S02]  /*10d30*/  FADD.FTZ R196, R93, R196 ;  /* 0x000000c45dc47221 */ /* 0x000fe40000010000 */
[----:B------:R-:W-:Y:S01]  /*10d40*/  FADD.FTZ R172, R60, R172 ;  /* 0x000000ac3cac7221 */ /* 0x000fe20000010000 */
[----:B-1----:R-:W-:Y:S01]  /*10d50*/  F2FP.PACK_AB R44, R87, R86 ;  /* 0x00000056572c723e */ /* 0x002fe200000000ff */
[----:B------:R-:W-:Y:S04]  /*10d60*/  HMMA.16816.F32 R124, R40, R50, R124 ;  /* 0x00000032287c723c */ /* 0x000fe8000000187c */
[----:B---3--:R-:W-:Y:S01]  /*10d70*/  F2FP.PACK_AB R45, R89, R88 ;  /* 0x00000058592d723e */ /* 0x008fe200000000ff */
[----:B------:R-:W-:Y:S01]  /*10d80*/  FADD.FTZ R196, R98, R196 ;  /* 0x000000c462c47221 */ /* 0x000fe20000010000 */
[----:B----4-:R-:W-:Y:S01]  /*10d90*/  F2FP.PACK_AB R46, R202, R90 ;  /* 0x0000005aca2e723e */ /* 0x010fe200000000ff */
[----:B------:R-:W-:Y:S01]  /*10da0*/  FADD.FTZ R187, R62, R187 ;  /* 0x000000bb3ebb7221 */ /* 0x000fe20000010000 */
[----:B------:R-:W-:Y:S01]  /*10db0*/  F2FP.PACK_AB R40, R81, R80 ;  /* 0x000000505128723e */ /* 0x000fe200000000ff */
[----:B------:R-:W-:Y:S03]  /*10dc0*/  FADD.FTZ R196, R96, R196 ;  /* 0x000000c460c47221 */ /* 0x000fe60000010000 */
[----:B------:R-:W-:Y:S01]  /*10dd0*/  F2FP.PACK_AB R41, R83, R82 ;  /* 0x000000525329723e */ /* 0x000fe200000000ff */
[----:B------:R-:W-:Y:S01]  /*10de0*/  FADD.FTZ R172, R61, R172 ;  /* 0x000000ac3dac7221 */ /* 0x000fe20000010000 */
[----:B------:R-:W-:Y:S01]  /*10df0*/  F2FP.PACK_AB R42, R205, R84 ;  /* 0x00000054cd2a723e */ /* 0x000fe200000000ff */
[----:B------:R-:W-:Y:S01]  /*10e00*/  FADD.FTZ R187, R63, R187 ;  /* 0x000000bb3fbb7221 */ /* 0x000fe20000010000 */
[----:B------:R-:W-:Y:S01]  /*10e10*/  F2FP.PACK_AB R43, R204, R85 ;  /* 0x00000055cc2b723e */ /* 0x000fe200000000ff */
[----:B------:R-:W-:Y:S01]  /*10e20*/  FADD.FTZ R196, R66, R196 ;  /* 0x000000c442c47221 */ /* 0x000fe20000010000 */
[----:B------:R-:W-:Y:S01]  /*10e30*/  F2FP.PACK_AB R47, R201, R56 ;  /* 0x00000038c92f723e */ /* 0x000fe200000000ff */
[----:B------:R-:W-:Y:S02]  /*10e40*/  FADD.FTZ R172, R72, R172 ;  /* 0x000000ac48ac7221 */ /* 0x000fe40000010000 */
[----:B------:R-:W-:Y:S02]  /*10e50*/  FADD.FTZ R187, R74, R187 ;  /* 0x000000bb4abb7221 */ /* 0x000fe40000010000 */
[-C--:B------:R-:W-:Y:S01]  /*10e60*/  HMMA.16816.F32 R160, R40, R148.reuse, R4 ;  /* 0x0000009428a0723c */ /* 0x080fe20000001804 */
[----:B------:R-:W1:Y:S02]  /*10e70*/  LDSM.16.MT88.4 R4, [R219+0x2900] ;  /* 0x00290000db04783b */ /* 0x000e640000004200 */
[----:B------:R-:W-:Y:S02]  /*10e80*/  FADD.FTZ R196, R67, R196 ;  /* 0x000000c443c47221 */ /* 0x000fe40000010000 */
[----:B------:R-:W-:Y:S02]  /*10e90*/  FADD.FTZ R172, R73, R172 ;  /* 0x000000ac49ac7221 */ /* 0x000fe40000010000 */
[----:B------:R-:W-:Y:S01]  /*10ea0*/  FADD.FTZ R187, R75, R187 ;  /* 0x000000bb4bbb7221 */ /* 0x000fe20000010000 */
[C---:B------:R-:W-:Y:S01]  /*10eb0*/  HMMA.16816.F32 R156, R44.reuse, R148, R8 ;  /* 0x000000942c9c723c */ /* 0x040fe20000001808 */
[----:B------:R-:W2:Y:S03]  /*10ec0*/  LDSM.16.MT88.4 R8, [R218+0x2900] ;  /* 0x00290000da08783b */ /* 0x000ea60000004200 */
        /* <DEDUP_REMOVED lines=8> */
[-C--:B-----5:R-:W-:Y:S04]  /*10f50*/  HMMA.16816.F32 R144, R40, R52.reuse, R20 ;  /* 0x000000342890723c */ /* 0x0a0fe80000001814 */
        /* <DEDUP_REMOVED lines=11> */
[-C--:B-1----:R-:W-:Y:S04]  /*11010*/  HMMA.16816.F32 R132, R40, R4.reuse, R28 ;  /* 0x000000042884723c */ /* 0x082fe8000000181c */
[----:B------:R-:W-:Y:S02]  /*11020*/  FADD.FTZ R187, R56, R187 ;  /* 0x000000bb38bb7221 */ /* 0x000fe40000010000 */
[----:B------:R-:W-:Y:S02]  /*11030*/  FADD.FTZ R242, R204, R196 ;  /* 0x000000c4ccf27221 */ /* 0x000fe40000010000 */
[C---:B------:R-:W-:Y:S04]  /*11040*/  HMMA.16816.F32 R104, R44.reuse, R4, R104 ;  /* 0x000000042c68723c */ /* 0x040fe80000001868 */
[----:B------:R-:W-:Y:S02]  /*11050*/  FADD.FTZ R241, R202, R172 ;  /* 0x000000accaf17221 */ /* 0x000fe40000010000 */
[----:B------:R-:W-:Y:S02]  /*11060*/  FADD.FTZ R240, R201, R187 ;  /* 0x000000bbc9f07221 */ /* 0x000fe40000010000 */
[-C--:B------:R-:W-:Y:S08]  /*11070*/  HMMA.16816.F32 R108, R44, R6.reuse, R108 ;  /* 0x000000062c6c723c */ /* 0x080ff0000000186c */
[C---:B------:R-:W-:Y:S08]  /*11080*/  HMMA.16816.F32 R112, R40.reuse, R6, R112 ;  /* 0x000000062870723c */ /* 0x040ff00000001870 */
[-C--:B--2---:R-:W-:Y:S08]  /*11090*/  HMMA.16816.F32 R128, R40, R8.reuse, R36 ;  /* 0x000000082880723c */ /* 0x084ff00000001824 */
[C---:B------:R-:W-:Y:S08]  /*110a0*/  HMMA.16816.F32 R116, R44.reuse, R8, R116 ;  /* 0x000000082c74723c */ /* 0x040ff00000001874 */
[-C--:B------:R-:W-:Y:S07]  /*110b0*/  HMMA.16816.F32 R120, R44, R10.reuse, R120 ;  /* 0x0000000a2c78723c */ /* 0x080fee0000001878 */
[----:B------:R-:W-:Y:S01]  /*110c0*/  MOV R44, R168 ;  /* 0x000000a8002c7202 */ /* 0x000fe20000000f00 */
[----:B------:R-:W-:Y:S01]  /*110d0*/  HMMA.16816.F32 R124, R40, R10, R124 ;  /* 0x0000000a287c723c */ /* 0x000fe2000000187c */
[----:B------:R-:W-:-:S07]  /*110e0*/  @P0 BRA `(.L_x_545) ;  /* 0xffffc77000000947 */ /* 0x000fce000383ffff */
.L_x_542:
[----:B------:R-:W-:-:S13]  /*110f0*/  ISETP.GE.AND P0, PT, R244, R230, PT ;  /* 0x000000e6f400720c */ /* 0x000fda0003f06270 */
[----:B------:R-:W-:Y:S05]  /*11100*/  @!P0 BRA `(.L_x_546) ;  /* 0x00005ac000008947 */ /* 0x000fea0003800000 */
[----:B------:R-:W-:Y:S01]  /*11110*/  IMAD.MOV.U32 R166, RZ, RZ, R2 ;  /* 0x000000ffffa67224 */ /* 0x000fe200078e0002 */
[----:B------:R-:W-:Y:S01]  /*11120*/  MOV R164, R44 ;  /* 0x0000002c00a47202 */ /* 0x000fe20000000f00 */
[----:B------:R-:W-:Y:S01]  /*11130*/  IMAD.MOV.U32 R167, RZ, RZ, R3 ;  /* 0x000000ffffa77224 */ /* 0x000fe200078e0003 */
[----:B------:R-:W-:Y:S02]  /*11140*/  MOV R165, R0 ;  /* 0x0000000000a57202 */ /* 0x000fe40000000f00 */
.L_x_564:
[----:B------:R-:W-:Y:S04]  /*11150*/  DEPBAR.LE SB0, 0x0 ;  /* 0x000080000000791a */ /* 0x000fe80000000000 */
[----:B------:R-:W-:Y:S01]  /*11160*/  BAR.SYNC.DEFER_BLOCKING 0x0 ;  /* 0x0000000000007b1d */ /* 0x000fe20000010000 */
[----:B------:R-:W-:Y:S01]  /*11170*/  IMAD.WIDE.U32 R2, R232, c[0x0][0x208], RZ ;  /* 0x00008200e8027a25 */ /* 0x000fe200078e00ff */
[----:B------:R-:W-:Y:S05]  /*11180*/  SHF.R.S32.HI R0, RZ, 0x1f, R232 ;  /* 0x0000001fff007819 */ /* 0x000fea00000114e8 */
[----:B------:R-:W-:Y:S04]  /*11190*/  IMAD R0, R0, c[0x0][0x208], RZ ;  /* 0x0000820000007a24 */ /* 0x000fe800078e02ff */
[----:B------:R-:W-:Y:S04]  /*111a0*/  IMAD R0, R232, c[0x0][0x20c], R0 ;  /* 0x00008300e8007a24 */ /* 0x000fe800078e0200 */
[----:B------:R-:W-:Y:S01]  /*111b0*/  IMAD.IADD R3, R3, 0x1, R0 ;  /* 0x0000000103037824 */ /* 0x000fe200078e0200 */
[----:B------:R-:W-:Y:S03]  /*111c0*/  SHF.R.S32.HI R0, RZ, 0x1f, R231 ;  /* 0x0000001fff007819 */ /* 0x000fe600000114e7 */
[C---:B------:R-:W-:Y:S04]  /*111d0*/  IMAD.WIDE.U32 R2, R231.reuse, c[0x0][0x218], R2 ;  /* 0x00008600e7027a25 */ /* 0x040fe800078e0002 */
[----:B------:R-:W-:Y:S01]  /*111e0*/  IMAD R0, R0, c[0x0][0x218], RZ ;  /* 0x0000860000007a24 */ /* 0x000fe200078e02ff */
[----:B------:R-:W-:Y:S01]  /*111f0*/  LDSM.16.M88.4 R96, [R228+0x6100] ;  /* 0x00610000e460783b */ /* 0x000fe20000000200 */
[----:B------:R-:W-:Y:S02]  /*11200*/  IADD3 R188, P0, R2, UR20, RZ ;  /* 0x0000001402bc7c10 */ /* 0x000fe4000ff1e0ff */
[----:B------:R-:W-:Y:S03]  /*11210*/  IMAD R0, R231, c[0x0][0x21c], R0 ;  /* 0x00008700e7007a24 */ /* 0x000fe600078e0200 */
[----:B------:R-:W1:Y:S02]  /*11220*/  LDSM.16.M88.4 R16, [R227+0x3100] ;  /* 0x00310000e310783b */ /* 0x000e640000000200 */
[----:B------:R-:W-:Y:S02]  /*11230*/  IADD3.X R2, R3, UR12, R0, P0, !PT ;  /* 0x0000000c03027c10 */ /* 0x000fe400087fe400 */
[C---:B------:R-:W-:Y:S02]  /*11240*/  LEA R0, P0, R188.reuse, c[0x0][0x1f8], 0x1 ;  /* 0x00007e00bc007a11 */ /* 0x040fe400078008ff */
[----:B------:R-:W2:Y:S02]  /*11250*/  LDSM.16.M88.4 R92, [R228+0x8100] ;  /* 0x00810000e45c783b */ /* 0x000ea40000000200 */
[----:B------:R-:W-:Y:S04]  /*11260*/  LEA.HI.X R188, R188, c[0x0][0x1fc], R2, 0x1, P0 ;  /* 0x00007f00bcbc7a11 */ /* 0x000fe800000f0c02 */
[----:B------:R-:W3:Y:S06]  /*11270*/  LDSM.16.M88.4 R32, [R227+0x3900] ;  /* 0x00390000e320783b */ /* 0x000eec0000000200 */
[----:B------:R-:W-:Y:S06]  /*11280*/  LDSM.16.M88.4 R48, [R227+0x4100] ;  /* 0x00410000e330783b */ /* 0x000fec0000000200 */
[----:B------:R-:W-:Y:S06]  /*11290*/  LDSM.16.M88.4 R64, [R227+0x4900] ;  /* 0x00490000e340783b */ /* 0x000fec0000000200 */
[----:B------:R-:W-:Y:S06]  /*112a0*/  LDSM.16.M88.4 R80, [R227+0x5100] ;  /* 0x00510000e350783b */ /* 0x000fec0000000200 */
[----:B------:R-:W-:Y:S01]  /*112b0*/  LDSM.16.M88.4 R168, [R227+0x5900] ;  /* 0x00590000e3a8783b */ /* 0x000fe20000000200 */
[-C--:B-1----:R-:W-:Y:S05]  /*112c0*/  HMMA.16816.F32 R4, R96, R16.reuse, RZ ;  /* 0x000000106004723c */ /* 0x082fea00000018ff */
[----:B------:R-:W-:Y:S03]  /*112d0*/  LDSM.16.M88.4 R172, [R224+0x6100] ;  /* 0x00610000e0ac783b */ /* 0x000fe60000000200 */
[C---:B--2---:R-:W-:Y:S03]  /*112e0*/  HMMA.16816.F32 R8, R92.reuse, R16, RZ ;  /* 0x000000105c08723c */ /* 0x044fe600000018ff */
[----:B------:R-:W-:Y:S06]  /*112f0*/  LDSM.16.M88.4 R176, [R226] ;  /* 0x00000000e2b0783b */ /* 0x000fec0000000200 */
[----:B------:R-:W-:Y:S01]  /*11300*/  LDSM.16.M88.4 R180, [R224+0x8100] ;  /* 0x00810000e0b4783b */ /* 0x000fe20000000200 */
[-C--:B------:R-:W-:Y:S05]  /*11310*/  HMMA.16816.F32 R12, R92, R18.reuse, RZ ;  /* 0x000000125c0c723c */ /* 0x080fea00000018ff */
[----:B------:R-:W-:Y:S03]  /*11320*/  LDSM.16.M88.4 R184, [R217] ;  /* 0x00000000d9b8783b */ /* 0x000fe60000000200 */
[C---:B------:R-:W-:Y:S03]  /*11330*/  HMMA.16816.F32 R16, R96.reuse, R18, RZ ;  /* 0x000000126010723c */ /* 0x040fe600000018ff */
[----:B------:R-:W1:Y:S05]  /*11340*/  SHFL.IDX PT, R190, R0, RZ, 0x181f ;  /* 0x00181fff00be7589 */ /* 0x000e6a00000e0000 */
[-C--:B---3--:R-:W-:Y:S01]  /*11350*/  HMMA.16816.F32 R20, R96, R32.reuse, RZ ;  /* 0x000000206014723c */ /* 0x088fe200000018ff */
[----:B------:R-:W2:Y:S06]  /*11360*/  SHFL.IDX PT, R189, R0, 0x1, 0x181f ;  /* 0x00381f0000bd7f89 */ /* 0x000eac00000e0000 */
[----:B------:R-:W3:Y:S01]  /*11370*/  SHFL.IDX PT, R191, R188, RZ, 0x181f ;  /* 0x00181fffbcbf7589 */ /* 0x000ee200000e0000 */
[C---:B------:R-:W-:Y:S05]  /*11380*/  HMMA.16816.F32 R24, R92.reuse, R32, RZ ;  /* 0x000000205c18723c */ /* 0x040fea00000018ff */
[----:B------:R-:W4:Y:S03]  /*11390*/  SHFL.IDX PT, R195, R188, 0x1, 0x181f ;  /* 0x00381f00bcc37f89 */ /* 0x000f2600000e0000 */
[-C--:B------:R-:W-:Y:S03]  /*113a0*/  HMMA.16816.F32 R28, R92, R34.reuse, RZ ;  /* 0x000000225c1c723c */ /* 0x080fe600000018ff */
[----:B------:R-:W-:Y:S01]  /*113b0*/  SHFL.IDX PT, R194, R188, 0x2, 0x181f ;  /* 0x00581f00bcc27f89 */ /* 0x000fe200000e0000 */
[-C--:B-1----:R-:W-:Y:S04]  /*113c0*/  IADD3 R198, P1, R190, R236.reuse, RZ ;  /* 0x000000ecbec67210 */ /* 0x082fe80007f3e0ff */
[C---:B------:R-:W-:Y:S01]  /*113d0*/  HMMA.16816.F32 R32, R96.reuse, R34, RZ ;  /* 0x000000226020723c */ /* 0x040fe200000018ff */
[----:B------:R-:W-:Y:S03]  /*113e0*/  SHFL.IDX PT, R3, R188, 0x3, 0x181f ;  /* 0x00781f00bc037f89 */ /* 0x000fe600000e0000 */
[-C--:B--2---:R-:W-:Y:S01]  /*113f0*/  IADD3 R200, P0, R189, R236.reuse, RZ ;  /* 0x000000ecbdc87210 */ /* 0x084fe20007f1e0ff */
[--C-:B---3--:R-:W-:Y:S03]  /*11400*/  IMAD.X R199, R191, 0x1, R235.reuse, P1 ;  /* 0x00000001bfc77824 */ /* 0x108fe600008e06eb */
[-C--:B------:R-:W-:Y:S01]  /*11410*/  HMMA.16816.F32 R36, R96, R48.reuse, RZ ;  /* 0x000000306024723c */ /* 0x080fe200000018ff */
[----:B------:R-:W-:Y:S03]  /*11420*/  SHFL.IDX PT, R196, R188, 0x4, 0x181f ;  /* 0x00981f00bcc47f89 */ /* 0x000fe600000e0000 */
[--C-:B----4-:R-:W-:Y:S03]  /*11430*/  IMAD.X R201, R195, 0x1, R235.reuse, P0 ;  /* 0x00000001c3c97824 */ /* 0x110fe600000e06eb */
[----:B------:R-:W-:Y:S01]  /*11440*/  SHFL.IDX PT, R197, R188, 0x5, 0x181f ;  /* 0x00b81f00bcc57f89 */ /* 0x000fe200000e0000 */
[C---:B------:R-:W-:Y:S05]  /*11450*/  HMMA.16816.F32 R40, R92.reuse, R48, RZ ;  /* 0x000000305c28723c */ /* 0x040fea00000018ff */
[----:B------:R-:W-:Y:S03]  /*11460*/  LDSM.16.M88.4 R188, [R213] ;  /* 0x00000000d5bc783b */ /* 0x000fe60000000200 */
[-C--:B------:R-:W-:Y:S03]  /*11470*/  HMMA.16816.F32 R44, R92, R50.reuse, RZ ;  /* 0x000000325c2c723c */ /* 0x080fe600000018ff */
[----:B------:R-:W-:Y:S05]  /*11480*/  SHFL.IDX PT, R192, R0, 0x2, 0x181f ;  /* 0x00581f0000c07f89 */ /* 0x000fea00000e0000 */
[C---:B------:R-:W-:Y:S01]  /*11490*/  HMMA.16816.F32 R48, R96.reuse, R50, RZ ;  /* 0x000000326030723c */ /* 0x040fe200000018ff */
[----:B------:R-:W-:Y:S06]  /*114a0*/  SHFL.IDX PT, R193, R0, 0x3, 0x181f ;  /* 0x00781f0000c17f89 */ /* 0x000fec00000e0000 */
[----:B------:R-:W1:Y:S01]  /*114b0*/  SHFL.IDX PT, R2, R0, 0x4, 0x181f ;  /* 0x00981f0000027f89 */ /* 0x000e6200000e0000 */
[-C--:B------:R-:W-:Y:S05]  /*114c0*/  HMMA.16816.F32 R52, R96, R64.reuse, RZ ;  /* 0x000000406034723c */ /* 0x080fea00000018ff */
[----:B------:R-:W-:Y:S03]  /*114d0*/  SHFL.IDX PT, R0, R0, 0x5, 0x181f ;  /* 0x00b81f0000007f89 */ /* 0x000fe600000e0000 */
[C---:B------:R-:W-:Y:S08]  /*114e0*/  HMMA.16816.F32 R56, R92.reuse, R64, RZ ;  /* 0x000000405c38723c */ /* 0x040ff000000018ff */
[-C--:B------:R-:W-:Y:S01]  /*114f0*/  HMMA.16816.F32 R60, R92, R66.reuse, RZ ;  /* 0x000000425c3c723c */ /* 0x080fe200000018ff */
[-C--:B-1----:R-:W-:Y:S07]  /*11500*/  IADD3 R2, P1, R2, R236.reuse, RZ ;  /* 0x000000ec02027210 */ /* 0x082fee0007f3e0ff */
        /* <DEDUP_REMOVED lines=9> */
[----:B------:R-:W1:Y:S07]  /*115a0*/  LDSM.16.M88.4 R168, [R216] ;  /* 0x00000000d8a8783b */ /* 0x000e6e0000000200 */
        /* <DEDUP_REMOVED lines=9> */
[----:B------:R-:W3:Y:S06]  /*11640*/  LDSM.16.M88.4 R184, [R214] ;  /* 0x00000000d6b8783b */ /* 0x000eec0000000200 */
[----:B------:R-:W-:Y:S01]  /*11650*/  @!PT LDS RZ, [RZ] ;  /* 0x00000000fffff984 */ /* 0x000fe20000000800 */
[----:B------:R-:W-:Y:S01]  /*11660*/  @!PT LDS RZ, [RZ] ;  /* 0x00000000fffff984 */ /* 0x000fe20000000800 */
[----:B------:R-:W-:Y:S01]  /*11670*/  @!PT LDS RZ, [RZ] ;  /* 0x00000000fffff984 */ /* 0x000fe20000000800 */
[----:B------:R4:W-:Y:S01]  /*11680*/  LDGSTS.E.BYPASS.LTC128B.128 [R239], [R198.64], !P4 ;  /* 0x00000000c6ef7fae */ /* 0x0009e2000e101d50 */
[-C--:B-1----:R-:W-:Y:S05]  /*11690*/  HMMA.16816.F32 R36, R172, R168.reuse, R36 ;  /* 0x000000a8ac24723c */ /* 0x082fea0000001824 */
[----:B------:R1:W-:Y:S03]  /*116a0*/  LDGSTS.E.BYPASS.LTC128B.128 [R239+0x800], [R200.64], !P4 ;  /* 0x00800000c8ef7fae */ /* 0x0003e6000e101d50 */
[C---:B------:R-:W-:Y:S08]  /*116b0*/  HMMA.16816.F32 R40, R180.reuse, R168, R40 ;  /* 0x000000a8b428723c */ /* 0x040ff00000001828 */
[-C--:B------:R-:W-:Y:S08]  /*116c0*/  HMMA.16816.F32 R44, R180, R170.reuse, R44 ;  /* 0x000000aab42c723c */ /* 0x080ff0000000182c */
[C---:B------:R-:W-:Y:S04]  /*116d0*/  HMMA.16816.F32 R48, R172.reuse, R170, R48 ;  /* 0x000000aaac30723c */ /* 0x040fe80000001830 */
[-C--:B----4-:R-:W-:Y:S02]  /*116e0*/  IADD3 R198, P0, R192, R236.reuse, RZ ;  /* 0x000000ecc0c67210 */ /* 0x090fe40007f1e0ff */
[-C--:B------:R-:W-:Y:S02]  /*116f0*/  IADD3 R192, P2, R193, R236.reuse, RZ ;  /* 0x000000ecc1c07210 */ /* 0x080fe40007f5e0ff */
[-C--:B--2---:R-:W-:Y:S04]  /*11700*/  HMMA.16816.F32 R52, R172, R176.reuse, R52 ;  /* 0x000000b0ac34723c */ /* 0x084fe80000001834 */
[--C-:B------:R-:W-:Y:S01]  /*11710*/  IMAD.X R199, R194, 0x1, R235.reuse, P0 ;  /* 0x00000001c2c77824 */ /* 0x100fe200000e06eb */
[----:B------:R-:W-:Y:S01]  /*11720*/  IADD3 R168, P0, R0, R236, RZ ;  /* 0x000000ec00a87210 */ /* 0x000fe20007f1e0ff */
[--C-:B------:R-:W-:Y:S02]  /*11730*/  IMAD.X R193, R3, 0x1, R235.reuse, P2 ;  /* 0x0000000103c17824 */ /* 0x100fe400010e06eb */
[C---:B------:R-:W-:Y:S01]  /*11740*/  HMMA.16816.F32 R56, R180.reuse, R176, R56 ;  /* 0x000000b0b438723c */ /* 0x040fe20000001838 */
[----:B------:R2:W-:Y:S03]  /*11750*/  LDGSTS.E.BYPASS.LTC128B.128 [R239+0x1000], [R198.64], !P4 ;  /* 0x01000000c6ef7fae */ /* 0x0005e6000e101d50 */
[--C-:B------:R-:W-:Y:S02]  /*11760*/  IMAD.X R3, R196, 0x1, R235.reuse, P1 ;  /* 0x00000001c4037824 */ /* 0x100fe400008e06eb */
[----:B------:R-:W-:Y:S01]  /*11770*/  IMAD.X R169, R197, 0x1, R235, P0 ;  /* 0x00000001c5a97824 */ /* 0x000fe200000e06eb */
[----:B------:R4:W-:Y:S01]  /*11780*/  LDGSTS.E.BYPASS.LTC128B.128 [R239+0x1800], [R192.64], !P4 ;  /* 0x01800000c0ef7fae */ /* 0x0009e2000e101d50 */
[-C--:B------:R-:W-:Y:S03]  /*11790*/  HMMA.16816.F32 R60, R180, R178.reuse, R60 ;  /* 0x000000b2b43c723c */ /* 0x080fe6000000183c */
[----:B------:R-:W-:Y:S02]  /*117a0*/  ISETP.GT.AND P0, PT, R244, R230, PT ;  /* 0x000000e6f400720c */ /* 0x000fe40003f04270 */
[----:B------:R2:W-:Y:S03]  /*117b0*/  LDGSTS.E.BYPASS.LTC128B.128 [R239+0x2000], [R2.64], !P4 ;  /* 0x0200000002ef7fae */ /* 0x0005e6000e101d50 */
[C---:B------:R-:W-:Y:S03]  /*117c0*/  HMMA.16816.F32 R64, R172.reuse, R178, R64 ;  /* 0x000000b2ac40723c */ /* 0x040fe60000001840 */
[----:B------:R5:W-:Y:S05]  /*117d0*/  LDGSTS.E.BYPASS.LTC128B.128 [R239+0x2800], [R168.64], !P4 ;  /* 0x02800000a8ef7fae */ /* 0x000bea000e101d50 */
[-C--:B---3--:R-:W-:Y:S01]  /*117e0*/  HMMA.16816.F32 R68, R172, R184.reuse, R68 ;  /* 0x000000b8ac44723c */ /* 0x088fe20000001844 */
[----:B-1----:R-:W-:Y:S06]  /*117f0*/  LDSM.16.M88.4 R200, [R222+0x3900] ;  /* 0x00390000dec8783b */ /* 0x002fec0000000200 */
[----:B------:R-:W0:Y:S01]  /*11800*/  LDGDEPBAR ;  /* 0x00000000000079af */ /* 0x000e220000000000 */
[C---:B------:R-:W-:Y:S05]  /*11810*/  HMMA.16816.F32 R72, R180.reuse, R184, R72 ;  /* 0x000000b8b448723c */ /* 0x040fea0000001848 */
[----:B----4-:R-:W-:Y:S03]  /*11820*/  LDSM.16.M88.4 R192, [R223+0x6100] ;  /* 0x00610000dfc0783b */ /* 0x010fe60000000200 */
[-C--:B------:R-:W-:Y:S03]  /*11830*/  HMMA.16816.F32 R76, R180, R186.reuse, R76 ;  /* 0x000000bab44c723c */ /* 0x080fe6000000184c */
[----:B--2---:R-:W-:Y:S05]  /*11840*/  LDSM.16.M88.4 R196, [R223+0x8100] ;  /* 0x00810000dfc4783b */ /* 0x004fea0000000200 */
[C---:B------:R-:W-:Y:S01]  /*11850*/  HMMA.16816.F32 R80, R172.reuse, R186, R80 ;  /* 0x000000baac50723c */ /* 0x040fe20000001850 */
[----:B-----5:R-:W1:Y:S06]  /*11860*/  LDSM.16.M88.4 R168, [R222+0x3100] ;  /* 0x00310000dea8783b */ /* 0x020e6c0000000200 */
[----:B------:R-:W2:Y:S01]  /*11870*/  LDSM.16.M88.4 R204, [R222+0x4100] ;  /* 0x00410000decc783b */ /* 0x000ea20000000200 */
[-C--:B------:R-:W-:Y:S05]  /*11880*/  HMMA.16816.F32 R84, R172, R188.reuse, R84 ;  /* 0x000000bcac54723c */ /* 0x080fea0000001854 */
[----:B------:R-:W3:Y:S03]  /*11890*/  LDSM.16.M88.4 R208, [R222+0x4900] ;  /* 0x00490000ded0783b */ /* 0x000ee60000000200 */
[C---:B------:R-:W-:Y:S03]  /*118a0*/  HMMA.16816.F32 R88, R180.reuse, R188, R88 ;  /* 0x000000bcb458723c */ /* 0x040fe60000001858 */
[----:B------:R-:W-:Y:S05]  /*118b0*/  LDSM.16.M88.4 R176, [R221+0x6100] ;  /* 0x00610000ddb0783b */ /* 0x000fea0000000200 */
[-C--:B------:R-:W-:Y:S01]  /*118c0*/  HMMA.16816.F32 R92, R180, R190.reuse, R92 ;  /* 0x000000beb45c723c */ /* 0x080fe2000000185c */
[----:B------:R-:W-:Y:S06]  /*118d0*/  LDSM.16.M88.4 R180, [R212] ;  /* 0x00000000d4b4783b */ /* 0x000fec0000000200 */
[----:B------:R-:W-:Y:S01]  /*118e0*/  LDSM.16.M88.4 R184, [R221+0x8100] ;  /* 0x00810000ddb8783b */ /* 0x000fe20000000200 */
[----:B------:R-:W-:Y:S05]  /*118f0*/  HMMA.16816.F32 R96, R172, R190, R96 ;  /* 0x000000beac60723c */ /* 0x000fea0000001860 */
[----:B------:R-:W4:Y:S03]  /*11900*/  LDSM.16.M88.4 R172, [R222+0x5100] ;  /* 0x00510000deac783b */ /* 0x000f260000000200 */
[-C--:B-1----:R-:W-:Y:S03]  /*11910*/  HMMA.16816.F32 R4, R192, R168.reuse, R4 ;  /* 0x000000a8c004723c */ /* 0x082fe60000001804 */
[----:B------:R-:W-:Y:S05]  /*11920*/  LDSM.16.M88.4 R188, [R212+0x800] ;  /* 0x00080000d4bc783b */ /* 0x000fea0000000200 */
        /* <DEDUP_REMOVED lines=8> */
[----:B------:R-:W5:Y:S07]  /*119b0*/  LDSM.16.M88.4 R200, [R212+0x1000] ;  /* 0x00100000d4c8783b */ /* 0x000f6e0000000200 */
[-C--:B--2---:R-:W-:Y:S08]  /*119c0*/  HMMA.16816.F32 R36, R192, R204.reuse, R36 ;  /* 0x000000ccc024723c */ /* 0x084ff00000001824 */
[C---:B------:R-:W-:Y:S08]  /*119d0*/  HMMA.16816.F32 R40, R196.reuse, R204, R40 ;  /* 0x000000ccc428723c */ /* 0x040ff00000001828 */
[-C--:B------:R-:W-:Y:S08]  /*119e0*/  HMMA.16816.F32 R44, R196, R206.reuse, R44 ;  /* 0x000000cec42c723c */ /* 0x080ff0000000182c */
[C---:B------:R-:W-:Y:S01]  /*119f0*/  HMMA.16816.F32 R48, R192.reuse, R206, R48 ;  /* 0x000000cec030723c */ /* 0x040fe20000001830 */
[----:B------:R-:W2:Y:S07]  /*11a00*/  LDSM.16.M88.4 R204, [R212+0x1800] ;  /* 0x00180000d4cc783b */ /* 0x000eae0000000200 */
[-C--:B---3--:R-:W-:Y:S08]  /*11a10*/  HMMA.16816.F32 R52, R192, R208.reuse, R52 ;  /* 0x000000d0c034723c */ /* 0x088ff00000001834 */
[C---:B------:R-:W-:Y:S08]  /*11a20*/  HMMA.16816.F32 R56, R196.reuse, R208, R56 ;  /* 0x000000d0c438723c */ /* 0x040ff00000001838 */
[-C--:B------:R-:W-:Y:S08]  /*11a30*/  HMMA.16816.F32 R60, R196, R210.reuse, R60 ;  /* 0x000000d2c43c723c */ /* 0x080ff0000000183c */
[C---:B------:R-:W-:Y:S01]  /*11a40*/  HMMA.16816.F32 R64, R192.reuse, R210, R64 ;  /* 0x000000d2c040723c */ /* 0x040fe20000001840 */
[----:B------:R-:W3:Y:S07]  /*11a50*/  LDSM.16.M88.4 R208, [R212+0x2000] ;  /* 0x00200000d4d0783b */ /* 0x000eee0000000200 */
[-C--:B----4-:R-:W-:Y:S08]  /*11a60*/  HMMA.16816.F32 R68, R192, R172.reuse, R68 ;  /* 0x000000acc044723c */ /* 0x090ff00000001844 */
[C---:B------:R-:W-:Y:S08]  /*11a70*/  HMMA.16816.F32 R72, R196.reuse, R172, R72 ;  /* 0x000000acc448723c */ /* 0x040ff00000001848 */
[-C--:B------:R-:W-:Y:S08]  /*11a80*/  HMMA.16816.F32 R76, R196, R174.reuse, R76 ;  /* 0x000000aec44c723c */ /* 0x080ff0000000184c */
[C---:B------:R-:W-:Y:S01]  /*11a90*/  HMMA.16816.F32 R80, R192.reuse, R174, R80 ;  /* 0x000000aec050723c */ /* 0x040fe20000001850 */
[----:B------:R-:W4:Y:S01]  /*11aa0*/  LDSM.16.M88.4 R172, [R212+0x2800] ;  /* 0x00280000d4ac783b */ /* 0x000f220000000200 */
[----:B------:R-:W-:Y:S05]  /*11ab0*/  DEPBAR.LE SB0, 0x0 ;  /* 0x000080000000791a */ /* 0x000fea0000000000 */
[----:B------:R-:W-:Y:S01]  /*11ac0*/  BAR.SYNC.DEFER_BLOCKING 0x0 ;  /* 0x0000000000007b1d */ /* 0x000fe20000010000 */
[-C--:B-1----:R-:W-:Y:S08]  /*11ad0*/  HMMA.16816.F32 R84, R192, R168.reuse, R84 ;  /* 0x000000a8c054723c */ /* 0x082ff00000001854 */
[C---:B------:R-:W-:Y:S08]  /*11ae0*/  HMMA.16816.F32 R88, R196.reuse, R168, R88 ;  /* 0x000000a8c458723c */ /* 0x040ff00000001858 */
[-C--:B------:R-:W-:Y:S08]  /*11af0*/  HMMA.16816.F32 R92, R196, R170.reuse, R92 ;  /* 0x000000aac45c723c */ /* 0x080ff0000000185c */
[----:B------:R-:W-:Y:S08]  /*11b00*/  HMMA.16816.F32 R96, R192, R170, R96 ;  /* 0x000000aac060723c */ /* 0x000ff00000001860 */
        /* <DEDUP_REMOVED lines=8> */
[-C--:B-----5:R-:W-:Y:S08]  /*11b90*/  HMMA.16816.F32 R36, R176, R200.reuse, R36 ;  /* 0x000000c8b024723c */ /* 0x0a0ff00000001824 */
[C---:B------:R-:W-:Y:S08]  /*11ba0*/  HMMA.16816.F32 R40, R184.reuse, R200, R40 ;  /* 0x000000c8b828723c */ /* 0x040ff00000001828 */
[-C--:B------:R-:W-:Y:S08]  /*11bb0*/  HMMA.16816.F32 R44, R184, R202.reuse, R44 ;  /* 0x000000cab82c723c */ /* 0x080ff0000000182c */
[C---:B------:R-:W-:Y:S08]  /*11bc0*/  HMMA.16816.F32 R48, R176.reuse, R202, R48 ;  /* 0x000000cab030723c */ /* 0x040ff00000001830 */
[-C--:B--2---:R-:W-:Y:S08]  /*11bd0*/  HMMA.16816.F32 R52, R176, R204.reuse, R52 ;  /* 0x000000ccb034723c */ /* 0x084ff00000001834 */
[C---:B------:R-:W-:Y:S08]  /*11be0*/  HMMA.16816.F32 R56, R184.reuse, R204, R56 ;  /* 0x000000ccb838723c */ /* 0x040ff00000001838 */
[-C--:B------:R-:W-:Y:S08]  /*11bf0*/  HMMA.16816.F32 R60, R184, R206.reuse, R60 ;  /* 0x000000ceb83c723c */ /* 0x080ff0000000183c */
[C---:B------:R-:W-:Y:S08]  /*11c00*/  HMMA.16816.F32 R64, R176.reuse, R206, R64 ;  /* 0x000000ceb040723c */ /* 0x040ff00000001840 */
[-C--:B---3--:R-:W-:Y:S08]  /*11c10*/  HMMA.16816.F32 R68, R176, R208.reuse, R68 ;  /* 0x000000d0b044723c */ /* 0x088ff00000001844 */
        /* <DEDUP_REMOVED lines=66> */
.L_x_547:
[----:B-1----:R-:W-:Y:S01]  /*12040*/  IMAD.MOV.U32 R174, RZ, RZ, R237 ;  /* 0x000000ffffae7224 */ /* 0x002fe200078e00ed */
[----:B------:R-:W-:Y:S01]  /*12050*/  PLOP3.LUT P1, PT, PT, PT, UP2, 0x80, 0x0 ;  /* 0x000000000000781c */ /* 0x000fe20003f2f028 */
[----:B------:R-:W0:Y:S01]  /*12060*/  LDGDEPBAR ;  /* 0x00000000000079af */ /* 0x000e220000000000 */
[----:B------:R-:W-:Y:S01]  /*12070*/  PLOP3.LUT P0, PT, PT, PT, UP2, 0x80, 0x0 ;  /* 0x000000000000781c */ /* 0x000fe20003f0f028 */
[----:B------:R-:W-:Y:S02]  /*12080*/  IMAD R169, R244, -0x60, RZ ;  /* 0xffffffa0f4a97824 */ /* 0x000fe400078e02ff */
[----:B------:R-:W-:Y:S02]  /*12090*/  IMAD.U32 R170, RZ, RZ, UR8 ;  /* 0x00000008ffaa7e24 */ /* 0x000fe4000f8e00ff */
[----:B------:R-:W-:Y:S06]  /*120a0*/  IMAD.IADD R3, R169, 0x1, -R238 ;  /* 0x00000001a9037824 */ /* 0x000fec00078e0aee */
[----:B------:R-:W-:Y:S05]  /*120b0*/  @P1 IMAD.HI.U32 R0, R237, c[0x0][0x2c8], RZ ;  /* 0x0000b200ed001a27 */ /* 0x000fea00078e00ff */
[----:B------:R-:W-:Y:S02]  /*120c0*/  @P0 SHF.R.U32.HI R174, RZ, c[0x0][0x2cc], R0 ;  /* 0x0000b300ffae0a19 */ /* 0x000fe40000011600 */
[----:B------:R-:W-:Y:S02]  /*120d0*/  PLOP3.LUT P0, PT, PT, PT, UP1, 0x40, 0x0 ;  /* 0x000000000000781c */ /* 0x000fe40003f0e818 */
[----:B------:R-:W-:Y:S01]  /*120e0*/  IADD3 R0, -R238, 0x1, R169 ;  /* 0x00000001ee007810 */ /* 0x000fe20007ffe1a9 */
[----:B------:R-:W1:Y:S03]  /*120f0*/  SHFL.IDX PT, R2, R174, RZ, 0x1c1f ;  /* 0x001c1fffae027589 */ /* 0x000e6600000e0000 */
[----:B------:R-:W-:Y:S04]  /*12100*/  IADD3 R170, R0, -c[0x0][0x168], R170 ;  /* 0x80005a0000aa7a10 */ /* 0x000fe80007ffe0aa */
        /* <DEDUP_REMOVED lines=20> */
.L_x_550:
[----:B------:R-:W-:Y:S04]  /*12250*/  MOV R0, c[0x0][0x32c] ;  /* 0x0000cb0000007a02 */ /* 0x000fe80000000f00 */
[----:B------:R-:W-:Y:S11]  /*12260*/  ISETP.NE.AND P0, PT, R0, 0x1, PT ;  /* 0x000000010000780c */ /* 0x000ff60003f05270 */
[----:B------:R-:W-:Y:S02]  /*12270*/  @!UPT UIADD3 URZ, URZ, URZ, URZ ;  /* 0x0000003f3f3ff290 */ /* 0x000fe4000fffe03f */
[----:B------:R-:W-:Y:S05]  /*12280*/  @P0 IMAD.HI.U32 R0, R2, c[0x0][0x330], RZ ;  /* 0x0000cc0002000a27 */ /* 0x000fea00078e00ff */
[----:B------:R-:W-:Y:S02]  /*12290*/  @P0 SHF.R.U32.HI R2, RZ, c[0x0][0x334], R0 ;  /* 0x0000cd00ff020a19 */ /* 0x000fe40000011600 */
.L_x_551:
[----:B------:R-:W-:Y:S05]  /*122a0*/  BSYNC B0 ;  /* 0x0000000000007941 */ /* 0x000fea0003800000 */
.L_x_549:
[----:B------:R-:W-:Y:S05]  /*122b0*/  IMAD R2, R2, c[0x0][0x32c], R3 ;  /* 0x0000cb0002027a24 */ /* 0x000fea00078e0203 */
[----:B------:R-:W-:Y:S02]  /*122c0*/  IADD3 R0, R2, c[0x0][0x32c], RZ ;  /* 0x0000cb0002007a10 */ /* 0x000fe40007ffe0ff */
[----:B------:R-:W-:Y:S02]  /*122d0*/  IMNMX R171, R171, R2, !PT ;  /* 0x00000002abab7217 */ /* 0x000fe40007800200 */
[----:B------:R-:W-:Y:S02]  /*122e0*/  IMNMX R177, R177, R0, PT ;  /* 0x00000000b1b17217 */ /* 0x000fe40003800200 */
.L_x_548:
        /* <DEDUP_REMOVED lines=20> */
.L_x_554:
[----:B------:R-:W-:Y:S04]  /*12430*/  MOV R0, 0x1 ;  /* 0x0000000100007802 */ /* 0x000fe80000000f00 */
[----:B------:R-:W-:Y:S11]  /*12440*/  ISETP.NE.AND P0, PT, R0, c[0x0][0x32c], PT ;  /* 0x0000cb0000007a0c */ /* 0x000ff60003f05270 */
[----:B------:R-:W-:Y:S02]  /*12450*/  @!UPT UIADD3 URZ, URZ, URZ, URZ ;  /* 0x0000003f3f3ff290 */ /* 0x000fe4000fffe03f */
[----:B------:R-:W-:Y:S05]  /*12460*/  @P0 IMAD.HI.U32 R0, R2, c[0x0][0x330], RZ ;  /* 0x0000cc0002000a27 */ /* 0x000fea00078e00ff */
[----:B------:R-:W-:Y:S02]  /*12470*/  @P0 SHF.R.U32.HI R2, RZ, c[0x0][0x334], R0 ;  /* 0x0000cd00ff020a19 */ /* 0x000fe40000011600 */
.L_x_555:
[----:B------:R-:W-:Y:S05]  /*12480*/  BSYNC B0 ;  /* 0x0000000000007941 */ /* 0x000fea0003800000 */
.L_x_553:
[----:B------:R-:W-:Y:S05]  /*12490*/  IMAD R2, R2, c[0x0][0x32c], R3 ;  /* 0x0000cb0002027a24 */ /* 0x000fea00078e0203 */
[----:B------:R-:W-:Y:S02]  /*124a0*/  IADD3 R0, R2, c[0x0][0x32c], RZ ;  /* 0x0000cb0002007a10 */ /* 0x000fe40007ffe0ff */
[----:B------:R-:W-:Y:S02]  /*124b0*/  IMNMX R180, R180, R2, !PT ;  /* 0x00000002b4b47217 */ /* 0x000fe40007800200 */
[----:B------:R-:W-:Y:S02]  /*124c0*/  IMNMX R182, R182, R0, PT ;  /* 0x00000000b6b67217 */ /* 0x000fe40003800200 */
.L_x_552:
[C---:B------:R-:W-:Y:S02]  /*124d0*/  ISETP.GE.AND P0, PT, R169.reuse, 0x2, PT ;  /* 0x00000002a900780c */ /* 0x040fe40003f06270 */
[----:B------:R-:W-:Y:S02]  /*124e0*/  ISETP.GE.AND P2, PT, R169, 0xa, PT ;  /* 0x0000000aa900780c */ /* 0x000fe40003f46270 */
[----:B------:R-:W-:Y:S02]  /*124f0*/  P2R R181, PR, RZ, 0x1 ;  /* 0x00000001ffb57803 */ /* 0x000fe40000000000 */
[----:B------:R-:W-:Y:S02]  /*12500*/  ISETP.GT.AND P0, PT, R171, 0x1, !P0 ;  /* 0x00000001ab00780c */ /* 0x000fe40004704270 */
[----:B------:R-:W-:Y:S02]  /*12510*/  ISETP.GE.AND P1, PT, R169, 0x9, PT ;  /* 0x00000009a900780c */ /* 0x000fe40003f26270 */
[----:B------:R-:W-:Y:S02]  /*12520*/  ISETP.LT.OR P0, PT, R177, 0x2, P0 ;  /* 0x00000002b100780c */ /* 0x000fe40000701670 */
[----:B------:R-:W-:Y:S02]  /*12530*/  P2R R179, PR, RZ, 0x2 ;  /* 0x00000002ffb37803 */ /* 0x000fe40000000000 */
[----:B------:R-:W-:Y:S02]  /*12540*/  FSEL R2, R5, -INF , !P0 ;  /* 0xff80000005027808 */ /* 0x000fe40004000000 */
[C---:B------:R-:W-:Y:S02]  /*12550*/  ISETP.GT.AND P0, PT, R171.reuse, 0x9, !P2 ;  /* 0x00000009ab00780c */ /* 0x040fe40005704270 */
[----:B------:R-:W-:Y:S02]  /*12560*/  ISETP.GT.AND P1, PT, R171, 0x8, !P1 ;  /* 0x00000008ab00780c */ /* 0x000fe40004f24270 */
[----:B------:R-:W-:Y:S02]  /*12570*/  P2R R183, PR, RZ, 0x4 ;  /* 0x00000004ffb77803 */ /* 0x000fe40000000000 */
[----:B------:R-:W-:Y:S02]  /*12580*/  ISETP.LT.OR P0, PT, R177, 0xa, P0 ;  /* 0x0000000ab100780c */ /* 0x000fe40000701670 */
[----:B------:R-:W-:Y:S02]  /*12590*/  ISETP.GE.AND P2, PT, R169, 0x11, PT ;  /* 0x00000011a900780c */ /* 0x000fe40003f46270 */
[----:B------:R-:W-:Y:S02]  /*125a0*/  ISETP.LT.OR P1, PT, R177, 0x9, P1 ;  /* 0x00000009b100780c */ /* 0x000fe40000f21670 */
[----:B------:R-:W-:Y:S02]  /*125b0*/  FSEL R0, R17, -INF , !P0 ;  /* 0xff80000011007808 */ /* 0x000fe40004000000 */
[----:B------:R-:W-:Y:S02]  /*125c0*/  ISETP.GT.AND P0, PT, R171, 0x10, !P2 ;  /* 0x00000010ab00780c */ /* 0x000fe40005704270 */
[----:B------:R-:W-:Y:S02]  /*125d0*/  FSEL R5, R16, -INF , !P1 ;  /* 0xff80000010057808 */ /* 0x000fe40004800000 */
[----:B------:R-:W-:Y:S02]  /*125e0*/  ISETP.LT.OR P0, PT, R177, 0x11, P0 ;  /* 0x00000011b100780c */ /* 0x000fe40000701670 */
[----:B------:R-:W-:Y:S02]  /*125f0*/  ISETP.GE.AND P1, PT, R169, 0x12, PT ;  /* 0x00000012a900780c */ /* 0x000fe40003f26270 */
[----:B------:R-:W-:Y:S02]  /*12600*/  FSEL R20, R20, -INF , !P0 ;  /* 0xff80000014147808 */ /* 0x000fe40004000000 */
[----:B------:R-:W-:Y:S02]  /*12610*/  ISETP.GT.AND P0, PT, R171, 0x11, !P1 ;  /* 0x00000011ab00780c */ /* 0x000fe40004f04270 */
[----:B------:R-:W-:Y:S02]  /*12620*/  P2R R245, PR, RZ, 0x2 ;  /* 0x00000002fff57803 */ /* 0x000fe40000000000 */
[----:B------:R-:W-:Y:S02]  /*12630*/  ISETP.LT.OR P0, PT, R177, 0x12, P0 ;  /* 0x00000012b100780c */ /* 0x000fe40000701670 */
[----:B------:R-:W-:Y:S02]  /*12640*/  ISETP.GE.AND P1, PT, R169, 0x19, PT ;  /* 0x00000019a900780c */ /* 0x000fe40003f26270 */
[----:B------:R-:W-:Y:S02]  /*12650*/  FSEL R16, R21, -INF , !P0 ;  /* 0xff80000015107808 */ /* 0x000fe40004000000 */
[----:B------:R-:W-:Y:S02]  /*12660*/  ISETP.GT.AND P0, PT, R171, 0x18, !P1 ;  /* 0x00000018ab00780c */ /* 0x000fe40004f04270 */
[----:B------:R-:W-:Y:S01]  /*12670*/  P2R R211, PR, RZ, 0x2 ;  /* 0x00000002ffd37803 */ /* 0x000fe20000000000 */
[----:B------:R1:W-:Y:S01]  /*12680*/  STL [R1+0x8], R16 ;  /* 0x0000081001007387 */ /* 0x0003e20000100800 */
[----:B------:R-:W-:Y:S02]  /*12690*/  ISETP.LT.OR P0, PT, R177, 0x19, P0 ;  /* 0x00000019b100780c */ /* 0x000fe40000701670 */
[C---:B------:R-:W-:Y:S02]  /*126a0*/  ISETP.GE.AND P1, PT, R169.reuse, 0x1a, PT ;  /* 0x0000001aa900780c */ /* 0x040fe40003f26270 */
[C---:B------:R-:W-:Y:S02]  /*126b0*/  ISETP.GE.AND P6, PT, R169.reuse, 0x52, PT ;  /* 0x00000052a900780c */ /* 0x040fe40003fc6270 */
[----:B------:R-:W-:Y:S02]  /*126c0*/  P2R R209, PR, RZ, 0x2 ;  /* 0x00000002ffd17803 */ /* 0x000fe40000000000 */
[C---:B------:R-:W-:Y:S02]  /*126d0*/  ISETP.GE.AND P5, PT, R169.reuse, 0x59, PT ;  /* 0x00000059a900780c */ /* 0x040fe40003fa6270 */
[----:B------:R-:W-:Y:S02]  /*126e0*/  P2R R249, PR, RZ, 0x4 ;  /* 0x00000004fff97803 */ /* 0x000fe40000000000 */
[----:B------:R-:W-:Y:S02]  /*126f0*/  ISETP.GE.AND P2, PT, R169, 0x1, PT ;  /* 0x00000001a900780c */ /* 0x000fe40003f46270 */
[----:B-1----:R-:W-:Y:S02]  /*12700*/  FSEL R16, R32, -INF , !P0 ;  /* 0xff80000020107808 */ /* 0x002fe40004000000 */
[----:B------:R-:W-:Y:S02]  /*12710*/  ISETP.GT.AND P0, PT, R171, 0x19, !P1 ;  /* 0x00000019ab00780c */ /* 0x000fe40004f04270 */
[----:B------:R-:W-:Y:S02]  /*12720*/  ISETP.GE.AND P1, PT, R169, 0x21, PT ;  /* 0x00000021a900780c */ /* 0x000fe40003f26270 */
[----:B------:R-:W-:Y:S02]  /*12730*/  ISETP.LT.OR P0, PT, R177, 0x1a, P0 ;  /* 0x0000001ab100780c */ /* 0x000fe40000701670 */
[----:B------:R-:W-:Y:S02]  /*12740*/  P2R R203, PR, RZ, 0x2 ;  /* 0x00000002ffcb7803 */ /* 0x000fe40000000000 */
        /* <DEDUP_REMOVED lines=9> */
[----:B------:R-:W-:Y:S01]  /*127e0*/  STL [R1], R17 ;  /* 0x0000001101007387 */ /* 0x000fe20000100800 */
[----:B------:R-:W-:Y:S02]  /*127f0*/  ISETP.LT.OR P0, PT, R177, 0x22, P0 ;  /* 0x00000022b100780c */ /* 0x000fe40000701670 */
[----:B------:R-:W-:Y:S01]  /*12800*/  P2R R208, PR, RZ, 0x2 ;  /* 0x00000002ffd07803 */ /* 0x000fe20000000000 */
[----:B------:R-:W1:Y:S01]  /*12810*/  SHFL.IDX PT, R17, R174, 0x2, 0x1c1f ;  /* 0x005c1f00ae117f89 */ /* 0x000e6200000e0000 */
        /* <DEDUP_REMOVED lines=13> */
[----:B------:R-:W-:Y:S04]  /*128f0*/  ISETP.LT.OR P0, PT, R177, 0x31, P0 ;  /* 0x00000031b100780c */ /* 0x000fe80000701670 */
[----:B------:R-:W-:Y:S02]  /*12900*/  FSEL R201, R52, -INF , !P0 ;  /* 0xff80000034c97808 */ /* 0x000fe40004000000 */
[----:B------:R-:W-:Y:S02]  /*12910*/  ISETP.GT.AND P0, PT, R171, 0x31, !P1 ;  /* 0x00000031ab00780c */ /* 0x000fe40004f04270 */
[----:B------:R-:W-:Y:S02]  /*12920*/  P2R R52, PR, RZ, 0x2 ;  /* 0x00000002ff347803 */ /* 0x000fe40000000000 */
        /* <DEDUP_REMOVED lines=22> */
[----:B------:R-:W-:Y:S01]  /*12a90*/  FSEL R185, R69, -INF , !P0 ;  /* 0xff80000045b97808 */ /* 0x000fe20004000000 */
[--C-:B-1----:R-:W-:Y:S01]  /*12aa0*/  IMAD.IADD R69, R170, 0x1, R17.reuse ;  /* 0x00000001aa457824 */ /* 0x102fe200078e0211 */
[----:B------:R-:W-:Y:S02]  /*12ab0*/  ISETP.GT.AND P0, PT, R171, 0x48, !P1 ;  /* 0x00000048ab00780c */ /* 0x000fe40004f04270 */
[----:B------:R-:W-:Y:S02]  /*12ac0*/  P2R R32, PR, RZ, 0x2 ;  /* 0x00000002ff207803 */ /* 0x000fe40000000000 */
[----:B------:R-:W-:Y:S02]  /*12ad0*/  ISETP.LT.OR P0, PT, R177, 0x49, P0 ;  /* 0x00000049b100780c */ /* 0x000fe40000701670 */
[----:B------:R-:W-:Y:S02]  /*12ae0*/  ISETP.GE.AND P1, PT, R169, 0x4a, PT ;  /* 0x0000004aa900780c */ /* 0x000fe40003f26270 */
[----:B------:R-:W-:Y:S01]  /*12af0*/  FSEL R176, R80, -INF , !P0 ;  /* 0xff80000050b07808 */ /* 0x000fe20004000000 */
[----:B------:R-:W-:Y:S01]  /*12b00*/  IMAD.IADD R80, R173, 0x1, R17 ;  /* 0x00000001ad507824 */ /* 0x000fe200078e0211 */
[----:B------:R-:W-:Y:S02]  /*12b10*/  ISETP.GT.AND P0, PT, R171, 0x49, !P1 ;  /* 0x00000049ab00780c */ /* 0x000fe40004f04270 */
[----:B------:R-:W-:Y:S02]  /*12b20*/  P2R R21, PR, RZ, 0x2 ;  /* 0x00000002ff157803 */ /* 0x000fe40000000000 */
[----:B------:R-:W-:Y:S02]  /*12b30*/  ISETP.LT.OR P0, PT, R177, 0x4a, P0 ;  /* 0x0000004ab100780c */ /* 0x000fe40000701670 */
[----:B------:R-:W-:Y:S02]  /*12b40*/  ISETP.GE.AND P1, PT, R169, 0x51, PT ;  /* 0x00000051a900780c */ /* 0x000fe40003f26270 */
[----:B------:R-:W-:Y:S02]  /*12b50*/  FSEL R175, R81, -INF , !P0 ;  /* 0xff80000051af7808 */ /* 0x000fe40004000000 */
[----:B------:R-:W-:Y:S02]  /*12b60*/  ISETP.GT.AND P0, PT, R171, 0x50, !P1 ;  /* 0x00000050ab00780c */ /* 0x000fe40004f04270 */
[----:B------:R-:W-:Y:S02]  /*12b70*/  P2R R68, PR, RZ, 0x4 ;  /* 0x00000004ff447803 */ /* 0x000fe40000000000 */
        /* <DEDUP_REMOVED lines=11> */
[----:B------:R-:W-:Y:S04]  /*12c30*/  ISETP.GE.AND P0, PT, R169, 0x5a, PT ;  /* 0x0000005aa900780c */ /* 0x000fe80003f06270 */
        /* <DEDUP_REMOVED lines=21> */
.L_x_558:
[----:B------:R-:W-:Y:S04]  /*12d90*/  MOV R4, c[0x0][0x32c] ;  /* 0x0000cb0000047a02 */ /* 0x000fe80000000f00 */
[----:B------:R-:W-:Y:S11]  /*12da0*/  ISETP.NE.AND P2, PT, R4, 0x1, PT ;  /* 0x000000010400780c */ /* 0x000ff60003f45270 */
[----:B------:R-:W-:Y:S02]  /*12db0*/  @!UPT UIADD3 URZ, URZ, URZ, URZ ;  /* 0x0000003f3f3ff290 */ /* 0x000fe4000fffe03f */
[----:B------:R-:W-:Y:S05]  /*12dc0*/  @P2 IMAD.HI.U32 R4, R17, c[0x0][0x330], RZ ;  /* 0x0000cc0011042a27 */ /* 0x000fea00078e00ff */
[----:B------:R-:W-:Y:S02]  /*12dd0*/  @P2 SHF.R.U32.HI R17, RZ, c[0x0][0x334], R4 ;  /* 0x0000cd00ff112a19 */ /* 0x000fe40000011604 */
.L_x_559:
[----:B------:R-:W-:Y:S05]  /*12de0*/  BSYNC B0 ;  /* 0x0000000000007941 */ /* 0x000fea0003800000 */
.L_x_557:
[----:B------:R-:W-:Y:S05]  /*12df0*/  IMAD R17, R17, c[0x0][0x32c], R3 ;  /* 0x0000cb0011117a24 */ /* 0x000fea00078e0203 */
[----:B------:R-:W-:Y:S02]  /*12e00*/  IADD3 R4, R17, c[0x0][0x32c], RZ ;  /* 0x0000cb0011047a10 */ /* 0x000fe40007ffe0ff */
[----:B------:R-:W-:Y:S02]  /*12e10*/  IMNMX R69, R69, R17, !PT ;  /* 0x0000001145457217 */ /* 0x000fe40007800200 */
[----:B------:R-:W-:Y:S02]  /*12e20*/  IMNMX R80, R80, R4, PT ;  /* 0x0000000450507217 */ /* 0x000fe40003800200 */
.L_x_556:
[----:B------:R-:W-:Y:S02]  /*12e30*/  ISETP.NE.AND P2, PT, R179, RZ, PT ;  /* 0x000000ffb300720c */ /* 0x000fe40003f45270 */
[----:B------:R-:W-:Y:S02]  /*12e40*/  P2R R84, PR, RZ, 0x10 ;  /* 0x00000010ff547803 */ /* 0x000fe40000000000 */
[----:B------:R-:W-:Y:S02]  /*12e50*/  ISETP.GT.AND P2, PT, R180, 0x8, !P2 ;  /* 0x00000008b400780c */ /* 0x000fe40005744270 */
[----:B------:R-:W-:Y:S02]  /*12e60*/  ISETP.NE.AND P4, PT, R32, RZ, PT ;  /* 0x000000ff2000720c */ /* 0x000fe40003f85270 */
[----:B------:R-:W-:Y:S02]  /*12e70*/  ISETP.LT.OR P2, PT, R182, 0x9, P2 ;  /* 0x00000009b600780c */ /* 0x000fe40001741670 */
[----:B------:R-:W-:Y:S02]  /*12e80*/  P2R R81, PR, RZ, 0x8 ;  /* 0x00000008ff517803 */ /* 0x000fe40000000000 */
[----:B------:R-:W-:Y:S02]  /*12e90*/  FSEL R4, R18, -INF , !P2 ;  /* 0xff80000012047808 */ /* 0x000fe40005000000 */
[----:B------:R-:W-:Y:S02]  /*12ea0*/  ISETP.NE.AND P2, PT, R183, RZ, PT ;  /* 0x000000ffb700720c */ /* 0x000fe40003f45270 */
[----:B------:R-:W-:Y:S02]  /*12eb0*/  ISETP.NE.AND P3, PT, R21, RZ, PT ;  /* 0x000000ff1500720c */ /* 0x000fe40003f65270 */
[----:B------:R-:W-:Y:S04]  /*12ec0*/  ISETP.GT.AND P2, PT, R180, 0x9, !P2 ;  /* 0x00000009b400780c */ /* 0x000fe80005744270 */
[----:B------:R-:W-:Y:S04]  /*12ed0*/  ISETP.LT.OR P2, PT, R182, 0xa, P2 ;  /* 0x0000000ab600780c */ /* 0x000fe80001741670 */
[----:B------:R-:W-:Y:S02]  /*12ee0*/  FSEL R19, R19, -INF , !P2 ;  /* 0xff80000013137808 */ /* 0x000fe40005000000 */
[----:B------:R-:W-:Y:S04]  /*12ef0*/  ISETP.NE.AND P2, PT, R249, RZ, PT ;  /* 0x000000fff900720c */ /* 0x000fe80003f45270 */
[----:B------:R-:W-:Y:S04]  /*12f00*/  ISETP.GT.AND P2, PT, R180, 0x10, !P2 ;  /* 0x00000010b400780c */ /* 0x000fe80005744270 */
[----:B------:R-:W-:Y:S04]  /*12f10*/  ISETP.LT.OR P2, PT, R182, 0x11, P2 ;  /* 0x00000011b600780c */ /* 0x000fe80001741670 */
[----:B------:R-:W-:Y:S02]  /*12f20*/  FSEL R18, R22, -INF , !P2 ;  /* 0xff80000016127808 */ /* 0x000fe40005000000 */
[----:B------:R-:W-:Y:S02]  /*12f30*/  ISETP.NE.AND P2, PT, R245, RZ, PT ;  /* 0x000000fff500720c */ /* 0x000fe40003f45270 */
[----:B------:R-:W-:Y:S02]  /*12f40*/  P2R R22, PR, RZ, 0x10 ;  /* 0x00000010ff167803 */ /* 0x000fe40000000000 */
        /* <DEDUP_REMOVED lines=53> */
[----:B------:R-:W-:Y:S02]  /*132a0*/  ISETP.GT.AND P2, PT, R180, 0x48, !P4 ;  /* 0x00000048b400780c */ /* 0x000fe40006744270 */
[----:B------:R-:W-:Y:S02]  /*132b0*/  ISETP.NE.AND P4, PT, R68, RZ, PT ;  /* 0x000000ff4400720c */ /* 0x000fe40003f85270 */
        /* <DEDUP_REMOVED lines=11> */
[----:B------:R-:W-:Y:S04]  /*13370*/  ISETP.NE.AND P2, PT, R181, RZ, PT ;  /* 0x000000ffb500720c */ /* 0x000fe80003f45270 */
[----:B------:R-:W-:Y:S04]  /*13380*/  ISETP.GT.AND P2, PT, R180, 0x1, !P2 ;  /* 0x00000001b400780c */ /* 0x000fe80005744270 */
[----:B------:R-:W-:Y:S04]  /*13390*/  ISETP.LT.OR P2, PT, R182, 0x2, P2 ;  /* 0x00000002b600780c */ /* 0x000fe80001741670 */
[----:B------:R-:W-:Y:S02]  /*133a0*/  FSEL R7, R7, -INF , !P2 ;  /* 0xff80000007077808 */ /* 0x000fe40005000000 */
[----:B------:R-:W-:Y:S04]  /*133b0*/  ISETP.GT.AND P2, PT, R180, RZ, !P4 ;  /* 0x000000ffb400720c */ /* 0x000fe80006744270 */
        /* <DEDUP_REMOVED lines=8> */
[----:B------:R-:W-:Y:S02]  /*13440*/  ISETP.GT.AND P2, PT, R69, RZ, !P4 ;  /* 0x000000ff4500720c */ /* 0x000fe40006744270 */
[----:B------:R-:W-:Y:S01]  /*13450*/  ISETP.NE.AND P4, PT, R22, RZ, PT ;  /* 0x000000ff1600720c */ /* 0x000fe20003f85270 */
[----:B------:R-:W-:Y:S01]  /*13460*/  IMAD.IADD R22, R173, 0x1, R23 ;  /* 0x00000001ad167824 */ /* 0x000fe200078e0217 */
        /* <DEDUP_REMOVED lines=74> */
[----:B------:R-:W-:Y:S02]  /*13910*/  ISETP.GT.AND P2, PT, R69, 0x49, !P3 ;  /* 0x000000494500780c */ /* 0x000fe40005f44270 */
[----:B------:R-:W-:Y:S02]  /*13920*/  ISETP.NE.AND P3, PT, R81, RZ, PT ;  /* 0x000000ff5100720c */ /* 0x000fe40003f65270 */
        /* <DEDUP_REMOVED lines=32> */
.L_x_562:
[----:B------:R-:W-:Y:S04]  /*13b30*/  MOV R23, c[0x0][0x32c] ;  /* 0x0000cb0000177a02 */ /* 0x000fe80000000f00 */
[----:B------:R-:W-:Y:S11]  /*13b40*/  ISETP.NE.AND P2, PT, R23, 0x1, PT ;  /* 0x000000011700780c */ /* 0x000ff60003f45270 */
[----:B------:R-:W-:Y:S02]  /*13b50*/  @!UPT UIADD3 URZ, URZ, URZ, URZ ;  /* 0x0000003f3f3ff290 */ /* 0x000fe4000fffe03f */
[----:B------:R-:W-:Y:S05]  /*13b60*/  @P2 IMAD.HI.U32 R23, R24, c[0x0][0x330], RZ ;  /* 0x0000cc0018172a27 */ /* 0x000fea00078e00ff */
[----:B------:R-:W-:Y:S02]  /*13b70*/  @P2 SHF.R.U32.HI R24, RZ, c[0x0][0x334], R23 ;  /* 0x0000cd00ff182a19 */ /* 0x000fe40000011617 */
.L_x_563:
[----:B------:R-:W-:Y:S05]  /*13b80*/  BSYNC B0 ;  /* 0x0000000000007941 */ /* 0x000fea0003800000 */
.L_x_561:
[----:B------:R-:W-:Y:S05]  /*13b90*/  IMAD R3, R24, c[0x0][0x32c], R3 ;  /* 0x0000cb0018037a24 */ /* 0x000fea00078e0203 */
[----:B------:R-:W-:Y:S02]  /*13ba0*/  IADD3 R23, R3, c[0x0][0x32c], RZ ;  /* 0x0000cb0003177a10 */ /* 0x000fe40007ffe0ff */
[----:B------:R-:W-:Y:S02]  /*13bb0*/  IMNMX R170, R170, R3, !PT ;  /* 0x00000003aaaa7217 */ /* 0x000fe40007800200 */
[----:B------:R-:W-:Y:S02]  /*13bc0*/  IMNMX R22, R22, R23, PT ;  /* 0x0000001716167217 */ /* 0x000fe40003800200 */
.L_x_560:
[----:B------:R-:W2:Y:S01]  /*13bd0*/  LDL.LU R39, [R1+0x4] ;  /* 0x0000040001277983 */ /* 0x000ea20000300800 */
[----:B------:R-:W-:Y:S02]  /*13be0*/  ISETP.NE.AND P2, PT, R68, RZ, PT ;  /* 0x000000ff4400720c */ /* 0x000fe40003f45270 */
[----:B------:R-:W-:Y:S01]  /*13bf0*/  FMNMX.FTZ R24, R6, R166, !PT ;  /* 0x000000a606187209 */ /* 0x000fe20007810000 */
[----:B------:R-:W3:Y:S01]  /*13c00*/  LDL.LU R34, [R1+0x8] ;  /* 0x0000080001227983 */ /* 0x000ee20000300800 */
[----:B------:R-:W-:Y:S02]  /*13c10*/  ISETP.GT.AND P2, PT, R170, RZ, !P2 ;  /* 0x000000ffaa00720c */ /* 0x000fe40005744270 */
[----:B------:R-:W-:Y:S01]  /*13c20*/  FMNMX.FTZ R24, R7, R24, !PT ;  /* 0x0000001807187209 */ /* 0x000fe20007810000 */
[----:B------:R-:W4:Y:S01]  /*13c30*/  LDL.LU R3, [R1] ;  /* 0x0000000001037983 */ /* 0x000f220000300800 */
        /* <DEDUP_REMOVED lines=29> */
[----:B------:R-:W-:Y:S02]  /*13e10*/  MOV R56, R28 ;  /* 0x0000001c00387202 */ /* 0x000fe40000000f00 */
[----:B------:R-:W-:Y:S02]  /*13e20*/  FSEL R61, R26, -INF , !P2 ;  /* 0xff8000001a3d7808 */ /* 0x000fe40005000000 */
[----:B------:R-:W-:Y:S02]  /*13e30*/  ISETP.NE.AND P2, PT, R245, RZ, PT ;  /* 0x000000fff500720c */ /* 0x000fe40003f45270 */
[----:B------:R-:W-:Y:S02]  /*13e40*/  MOV R28, R85 ;  /* 0x00000055001c7202 */ /* 0x000fe40000000f00 */
[----:B------:R-:W-:Y:S02]  /*13e50*/  ISETP.GT.AND P2, PT, R170, 0x11, !P2 ;  /* 0x00000011aa00780c */ /* 0x000fe40005744270 */
[----:B------:R-:W-:Y:S02]  /*13e60*/  FMNMX.FTZ R24, R248, R24, !PT ;  /* 0x00000018f8187209 */ /* 0x000fe40007810000 */
[----:B------:R-:W-:Y:S02]  /*13e70*/  ISETP.LT.OR P2, PT, R22, 0x12, P2 ;  /* 0x000000121600780c */ /* 0x000fe40001741670 */
[----:B------:R-:W-:Y:S02]  /*13e80*/  MOV R57, R25 ;  /* 0x0000001900397202 */ /* 0x000fe40000000f00 */
        /* <DEDUP_REMOVED lines=25> */
[----:B------:R-:W-:Y:S01]  /*14020*/  FMNMX.FTZ R26, R10, R164, !PT ;  /* 0x000000a40a1a7209 */ /* 0x000fe20007810000 */
[----:B------:R-:W1:Y:S01]  /*14030*/  SHFL.BFLY PT, R25, R24, 0x2, 0x1f ;  /* 0x0c401f0018197f89 */ /* 0x000e6200000e0000 */
        /* <DEDUP_REMOVED lines=25> */
[C---:B------:R-:W-:Y:S02]  /*141d0*/  ISETP.GT.AND P1, PT, R170.reuse, 0x50, !P1 ;  /* 0x00000050aa00780c */ /* 0x040fe40004f24270 */
[----:B------:R-:W-:Y:S02]  /*141e0*/  ISETP.GT.AND P2, PT, R170, 0x31, !P2 ;  /* 0x00000031aa00780c */ /* 0x000fe40005744270 */
[C---:B------:R-:W-:Y:S02]  /*141f0*/  ISETP.LT.OR P1, PT, R22.reuse, 0x51, P1 ;  /* 0x000000511600780c */ /* 0x040fe40000f21670 */
[----:B------:R-:W-:Y:S02]  /*14200*/  ISETP.LT.OR P2, PT, R22, 0x32, P2 ;  /* 0x000000321600780c */ /* 0x000fe40001741670 */
[----:B------:R-:W-:Y:S02]  /*14210*/  ISETP.GT.AND P6, PT, R170, 0x51, !P6 ;  /* 0x00000051aa00780c */ /* 0x000fe400077c4270 */
[----:B------:R-:W-:Y:S02]  /*14220*/  FSEL R245, R59, -INF , !P2 ;  /* 0xff8000003bf57808 */ /* 0x000fe40005000000 */
[----:B------:R-:W-:Y:S02]  /*14230*/  ISETP.NE.AND P2, PT, R49, RZ, PT ;  /* 0x000000ff3100720c */ /* 0x000fe40003f45270 */
[----:B------:R-:W-:Y:S02]  /*14240*/  ISETP.LT.OR P6, PT, R22, 0x52, P6 ;  /* 0x000000521600780c */ /* 0x000fe400037c1670 */
[C---:B------:R-:W-:Y:S02]  /*14250*/  ISETP.GT.AND P2, PT, R170.reuse, 0x38, !P2 ;  /* 0x00000038aa00780c */ /* 0x040fe40005744270 */
[----:B------:R-:W-:Y:S02]  /*14260*/  ISETP.GT.AND P5, PT, R170, 0x58, !P5 ;  /* 0x00000058aa00780c */ /* 0x000fe40006fa4270 */
[C---:B------:R-:W-:Y:S02]  /*14270*/  ISETP.LT.OR P2, PT, R22.reuse, 0x39, P2 ;  /* 0x000000391600780c */ /* 0x040fe40001741670 */
[----:B------:R-:W-:Y:S02]  /*14280*/  ISETP.LT.OR P5, PT, R22, 0x59, P5 ;  /* 0x000000591600780c */ /* 0x000fe40002fa1670 */
[----:B------:R-:W-:Y:S02]  /*14290*/  FSEL R209, R62, -INF , !P2 ;  /* 0xff8000003ed17808 */ /* 0x000fe40005000000 */
[----:B------:R-:W-:Y:S02]  /*142a0*/  ISETP.NE.AND P2, PT, R48, RZ, PT ;  /* 0x000000ff3000720c */ /* 0x000fe40003f45270 */
[C---:B------:R-:W-:Y:S02]  /*142b0*/  ISETP.GT.AND P0, PT, R170.reuse, 0x59, !P0 ;  /* 0x00000059aa00780c */ /* 0x040fe40004704270 */
[----:B------:R-:W-:Y:S02]  /*142c0*/  ISETP.GT.AND P2, PT, R170, 0x39, !P2 ;  /* 0x00000039aa00780c */ /* 0x000fe40005744270 */
[C---:B------:R-:W-:Y:S02]  /*142d0*/  ISETP.LT.OR P0, PT, R22.reuse, 0x5a, P0 ;  /* 0x0000005a1600780c */ /* 0x040fe40000701670 */
[----:B------:R-:W-:Y:S02]  /*142e0*/  ISETP.LT.OR P2, PT, R22, 0x3a, P2 ;  /* 0x0000003a1600780c */ /* 0x000fe40001741670 */
[----:B------:R-:W-:Y:S02]  /*142f0*/  FSEL R90, R90, -INF , !P1 ;  /* 0xff8000005a5a7808 */ /* 0x000fe40004800000 */
[----:B------:R-:W-:Y:S02]  /*14300*/  FSEL R206, R63, -INF , !P2 ;  /* 0xff8000003fce7808 */ /* 0x000fe40005000000 */
[----:B------:R-:W-:Y:S02]  /*14310*/  ISETP.NE.AND P2, PT, R37, RZ, PT ;  /* 0x000000ff2500720c */ /* 0x000fe40003f45270 */
[----:B------:R-:W-:Y:S02]  /*14320*/  FSEL R91, R91, -INF , !P6 ;  /* 0xff8000005b5b7808 */ /* 0x000fe40007000000 */
[----:B------:R-:W-:Y:S02]  /*14330*/  ISETP.GT.AND P2, PT, R170, 0x40, !P2 ;  /* 0x00000040aa00780c */ /* 0x000fe40005744270 */
[----:B------:R-:W-:Y:S02]  /*14340*/  FSEL R94, R94, -INF , !P5 ;  /* 0xff8000005e5e7808 */ /* 0x000fe40006800000 */
[----:B------:R-:W-:Y:S02]  /*14350*/  ISETP.LT.OR P2, PT, R22, 0x41, P2 ;  /* 0x000000411600780c */ /* 0x000fe40001741670 */
[----:B------:R-:W-:Y:S02]  /*14360*/  FSEL R45, R95, -INF , !P0 ;  /* 0xff8000005f2d7808 */ /* 0x000fe40004000000 */
[----:B------:R-:W-:Y:S02]  /*14370*/  FSEL R187, R74, -INF , !P2 ;  /* 0xff8000004abb7808 */ /* 0x000fe40005000000 */
[----:B------:R-:W-:Y:S02]  /*14380*/  ISETP.NE.AND P2, PT, R33, RZ, PT ;  /* 0x000000ff2100720c */ /* 0x000fe40003f45270 */
[----:B------:R-:W-:Y:S02]  /*14390*/  FMNMX.FTZ R26, R211, R26, !PT ;  /* 0x0000001ad31a7209 */ /* 0x000fe40007810000 */
[----:B------:R-:W-:Y:S02]  /*143a0*/  ISETP.GT.AND P2, PT, R170, 0x41, !P2 ;  /* 0x00000041aa00780c */ /* 0x000fe40005744270 */
[----:B------:R-:W-:Y:S02]  /*143b0*/  FMNMX.FTZ R26, R249, R26, !PT ;  /* 0x0000001af91a7209 */ /* 0x000fe40007810000 */
[----:B------:R-:W-:Y:S04]  /*143c0*/  ISETP.LT.OR P2, PT, R22, 0x42, P2 ;  /* 0x000000421600780c */ /* 0x000fe80001741670 */
[----:B------:R-:W-:Y:S02]  /*143d0*/  FSEL R183, R75, -INF , !P2 ;  /* 0xff8000004bb77808 */ /* 0x000fe40005000000 */
[----:B------:R-:W-:Y:S04]  /*143e0*/  ISETP.NE.AND P2, PT, R32, RZ, PT ;  /* 0x000000ff2000720c */ /* 0x000fe80003f45270 */
[----:B------:R-:W-:Y:S04]  /*143f0*/  ISETP.GT.AND P2, PT, R170, 0x48, !P2 ;  /* 0x00000048aa00780c */ /* 0x000fe80005744270 */
[----:B------:R-:W-:Y:S04]  /*14400*/  ISETP.LT.OR P2, PT, R22, 0x49, P2 ;  /* 0x000000491600780c */ /* 0x000fe80001741670 */
        /* <DEDUP_REMOVED lines=8> */
[----:B------:R-:W-:Y:S04]  /*14490*/  FMNMX.FTZ R21, R13, R21, !PT ;  /* 0x000000150d157209 */ /* 0x000fe80007810000 */
[----:B------:R-:W-:Y:S04]  /*144a0*/  FMNMX.FTZ R21, R28, R21, !PT ;  /* 0x000000151c157209 */ /* 0x000fe80007810000 */
[----:B------:R-:W-:Y:S04]  /*144b0*/  FMNMX.FTZ R21, R57, R21, !PT ;  /* 0x0000001539157209 */ /* 0x000fe80007810000 */
[----:B------:R-:W-:Y:S04]  /*144c0*/  FMNMX.FTZ R21, R56, R21, !PT ;  /* 0x0000001538157209 */ /* 0x000fe80007810000 */
[----:B------:R-:W-:Y:S04]  /*144d0*/  FMNMX.FTZ R21, R38, R21, !PT ;  /* 0x0000001526157209 */ /* 0x000fe80007810000 */
[----:B------:R-:W-:Y:S04]  /*144e0*/  FMNMX.FTZ R21, R195, R21, !PT ;  /* 0x00000015c3157209 */ /* 0x000fe80007810000 */
[----:B------:R-:W-:Y:S02]  /*144f0*/  FMNMX.FTZ R21, R197, R21, !PT ;  /* 0x00000015c5157209 */ /* 0x000fe40007810000 */
[----:B----4-:R-:W-:Y:S02]  /*14500*/  MOV R63, R3 ;  /* 0x00000003003f7202 */ /* 0x010fe40000000f00 */
        /* <DEDUP_REMOVED lines=10> */
[----:B---3--:R-:W-:Y:S02]  /*145b0*/  FMNMX.FTZ R3, R34, R3, !PT ;  /* 0x0000000322037209 */ /* 0x008fe40007810000 */
[----:B------:R-:W-:Y:S02]  /*145c0*/  FMNMX.FTZ R21, R207, R21, !PT ;  /* 0x00000015cf157209 */ /* 0x000fe40007810000 */
[----:B------:R-:W-:Y:S02]  /*145d0*/  FMNMX.FTZ R3, R16, R3, !PT ;  /* 0x0000000310037209 */ /* 0x000fe40007810000 */
[----:B------:R-:W-:Y:S02]  /*145e0*/  FMNMX.FTZ R21, R188, R21, !PT ;  /* 0x00000015bc157209 */ /* 0x000fe40007810000 */
        /* <DEDUP_REMOVED lines=14> */
[----:B------:R-:W-:Y:S01]  /*146d0*/  SHFL.BFLY PT, R25, R24, 0x1, 0x1f ;  /* 0x0c201f0018197f89 */ /* 0x000fe200000e0000 */
[----:B------:R-:W-:Y:S02]  /*146e0*/  FMNMX.FTZ R3, R200, R3, !PT ;  /* 0x00000003c8037209 */ /* 0x000fe40007810000 */
[----:B------:R-:W-:Y:S02]  /*146f0*/  FMNMX.FTZ R21, R93, R21, !PT ;  /* 0x000000155d157209 */ /* 0x000fe40007810000 */
[----:B------:R-:W-:Y:S04]  /*14700*/  FMNMX.FTZ R3, R196, R3, !PT ;  /* 0x00000003c4037209 */ /* 0x000fe80007810000 */
[----:B------:R-:W-:Y:S04]  /*14710*/  FMNMX.FTZ R3, R190, R3, !PT ;  /* 0x00000003be037209 */ /* 0x000fe80007810000 */
[----:B------:R-:W-:Y:S04]  /*14720*/  FMNMX.FTZ R3, R185, R3, !PT ;  /* 0x00000003b9037209 */ /* 0x000fe80007810000 */
[----:B------:R-:W-:Y:S04]  /*14730*/  FMNMX.FTZ R3, R176, R3, !PT ;  /* 0x00000003b0037209 */ /* 0x000fe80007810000 */
[----:B------:R-:W-:Y:S04]  /*14740*/  FMNMX.FTZ R3, R175, R3, !PT ;  /* 0x00000003af037209 */ /* 0x000fe80007810000 */
[----:B------:R-:W-:Y:S04]  /*14750*/  FMNMX.FTZ R3, R172, R3, !PT ;  /* 0x00000003ac037209 */ /* 0x000fe80007810000 */
[----:B------:R-:W-:Y:S04]  /*14760*/  FMNMX.FTZ R3, R168, R3, !PT ;  /* 0x00000003a8037209 */ /* 0x000fe80007810000 */
[----:B------:R-:W-:Y:S04]  /*14770*/  FMNMX.FTZ R3, R96, R3, !PT ;  /* 0x0000000360037209 */ /* 0x000fe80007810000 */
[----:B------:R-:W-:Y:S05]  /*14780*/  FMNMX.FTZ R3, R97, R3, !PT ;  /* 0x0000000361037209 */ /* 0x000fea0007810000 */
[----:B------:R-:W1:Y:S02]  /*14790*/  SHFL.BFLY PT, R23, R3, 0x2, 0x1f ;  /* 0x0c401f0003177f89 */ /* 0x000e6400000e0000 */
[----:B-1----:R-:W-:Y:S06]  /*147a0*/  FMNMX.FTZ R3, R3, R23, !PT ;  /* 0x0000001703037209 */ /* 0x002fec0007810000 */
[----:B------:R-:W1:Y:S02]  /*147b0*/  SHFL.BFLY PT, R23, R3, 0x1, 0x1f ;  /* 0x0c201f0003177f89 */ /* 0x000e6400000e0000 */
[----:B-1----:R-:W-:Y:S06]  /*147c0*/  FMNMX.FTZ R3, R3, R23, !PT ;  /* 0x0000001703037209 */ /* 0x002fec0007810000 */
[----:B------:R-:W1:Y:S01]  /*147d0*/  SHFL.BFLY PT, R23, R21, 0x2, 0x1f ;  /* 0x0c401f0015177f89 */ /* 0x000e6200000e0000 */
[C---:B------:R-:W-:Y:S01]  /*147e0*/  FSETP.NEU.FTZ.AND P2, PT, R3.reuse, -INF , PT ;  /* 0xff8000000300780b */ /* 0x040fe20003f5d000 */
[----:B------:R-:W-:Y:S05]  /*147f0*/  FMUL.FTZ R174, R3, c[0x0][0x2d0] ;  /* 0x0000b40003ae7a20 */ /* 0x000fea0000410000 */
[----:B------:R-:W-:Y:S05]  /*14800*/  FSEL R174, R174, RZ, P2 ;  /* 0x000000ffaeae7208 */ /* 0x000fea0001000000 */
[--C-:B------:R-:W-:Y:S02]  /*14810*/  FFMA.FTZ R75, R20, c[0x0][0x2d0], -R174.reuse ;  /* 0x0000b400144b7a23 */ /* 0x100fe400000108ae */
[--C-:B------:R-:W-:Y:S02]  /*14820*/  FFMA.FTZ R84, R34, c[0x0][0x2d0], -R174.reuse ;  /* 0x0000b40022547a23 */ /* 0x100fe400000108ae */
[----:B------:R-:W-:Y:S01]  /*14830*/  LDSM.16.MT88.4 R32, [R220+0x100] ;  /* 0x00010000dc20783b */ /* 0x000fe20000004200 */
[--C-:B------:R-:W-:Y:S01]  /*14840*/  FFMA.FTZ R87, R39, c[0x0][0x2d0], -R174.reuse ;  /* 0x0000b40027577a23 */ /* 0x100fe200000108ae */
[----:B------:R-:W-:Y:S01]  /*14850*/  MUFU.EX2 R75, R75 ;  /* 0x0000004b004b7308 */ /* 0x000fe20000000800 */
[--C-:B------:R-:W-:Y:S01]  /*14860*/  FFMA.FTZ R69, R2, c[0x0][0x2d0], -R174.reuse ;  /* 0x0000b40002457a23 */ /* 0x100fe200000108ae */
[----:B------:R-:W-:Y:S01]  /*14870*/  FMNMX.FTZ R2, R24, R25, !PT ;  /* 0x0000001918027209 */ /* 0x000fe20007810000 */
[--C-:B------:R-:W-:Y:S01]  /*14880*/  FFMA.FTZ R46, R5, c[0x0][0x2d0], -R174.reuse ;  /* 0x0000b400052e7a23 */ /* 0x100fe200000108ae */
[----:B------:R-:W-:Y:S01]  /*14890*/  FMNMX.FTZ R24, R245, R26, !PT ;  /* 0x0000001af5187209 */ /* 0x000fe20007810000 */
[--C-:B------:R-:W-:Y:S01]  /*148a0*/  FFMA.FTZ R86, R16, c[0x0][0x2d0], -R174.reuse ;  /* 0x0000b40010567a23 */ /* 0x100fe200000108ae */
[----:B-1----:R-:W-:Y:S01]  /*148b0*/  FMNMX.FTZ R5, R21, R23, !PT ;  /* 0x0000001715057209 */ /* 0x002fe20007810000 */
[C---:B------:R-:W-:Y:S01]  /*148c0*/  FMUL.FTZ R173, R2.reuse, c[0x0][0x2d0] ;  /* 0x0000b40002ad7a20 */ /* 0x040fe20000410000 */
[----:B------:R-:W-:Y:S01]  /*148d0*/  FMNMX.FTZ R24, R209, R24, !PT ;  /* 0x00000018d1187209 */ /* 0x000fe20007810000 */
[--C-:B------:R-:W-:Y:S01]  /*148e0*/  FFMA.FTZ R76, R53, c[0x0][0x2d0], -R174.reuse ;  /* 0x0000b400354c7a23 */ /* 0x100fe200000108ae */
[----:B------:R-:W-:Y:S01]  /*148f0*/  MUFU.EX2 R69, R69 ;  /* 0x0000004500457308 */ /* 0x000fe20000000800 */
[----:B------:R-:W-:Y:S01]  /*14900*/  FSETP.NEU.FTZ.AND P1, PT, R2, -INF , PT ;  /* 0xff8000000200780b */ /* 0x000fe20003f3d000 */
[--C-:B------:R-:W-:Y:S01]  /*14910*/  FFMA.FTZ R47, R0, c[0x0][0x2d0], -R174.reuse ;  /* 0x0000b400002f7a23 */ /* 0x100fe200000108ae */
[----:B------:R-:W-:Y:S01]  /*14920*/  FMNMX.FTZ R21, R206, R24, !PT ;  /* 0x00000018ce157209 */ /* 0x000fe20007810000 */
[--C-:B------:R-:W-:Y:S01]  /*14930*/  FFMA.FTZ R191, R191, c[0x0][0x2d0], -R174.reuse ;  /* 0x0000b400bfbf7a23 */ /* 0x100fe200000108ae */
[----:B------:R-:W-:Y:S01]  /*14940*/  FSEL R173, R173, RZ, P1 ;  /* 0x000000ffadad7208 */ /* 0x000fe20000800000 */
[--C-:B------:R-:W-:Y:S01]  /*14950*/  FFMA.FTZ R192, R192, c[0x0][0x2d0], -R174.reuse ;  /* 0x0000b400c0c07a23 */ /* 0x100fe200000108ae */
[----:B------:R-:W-:Y:S01]  /*14960*/  FMNMX.FTZ R21, R187, R21, !PT ;  /* 0x00000015bb157209 */ /* 0x000fe20007810000 */
[--C-:B------:R-:W-:Y:S01]  /*14970*/  FFMA.FTZ R201, R201, c[0x0][0x2d0], -R174.reuse ;  /* 0x0000b400c9c97a23 */ /* 0x100fe200000108ae */
[----:B------:R-:W1:Y:S01]  /*14980*/  SHFL.BFLY PT, R0, R5, 0x1, 0x1f ;  /* 0x0c201f0005007f89 */ /* 0x000e6200000e0000 */
[----:B------:R-:W2:Y:S01]  /*14990*/  MUFU.EX2 R76, R76 ;  /* 0x0000004c004c7308 */ /* 0x000ea20000000800 */
[--C-:B------:R-:W-:Y:S01]  /*149a0*/  FFMA.FTZ R78, R6, c[0x0][0x2d0], -R173.reuse ;  /* 0x0000b400064e7a23 */ /* 0x100fe200000108ad */
[----:B------:R-:W-:Y:S01]  /*149b0*/  FMNMX.FTZ R6, R183, R21, !PT ;  /* 0x00000015b7067209 */ /* 0x000fe20007810000 */
[--C-:B------:R-:W-:Y:S02]  /*149c0*/  FFMA.FTZ R72, R19, c[0x0][0x2d0], -R173.reuse ;  /* 0x0000b40013487a23 */ /* 0x100fe400000108ad */
[--C-:B------:R-:W-:Y:S01]  /*149d0*/  FFMA.FTZ R83, R18, c[0x0][0x2d0], -R173.reuse ;  /* 0x0000b40012537a23 */ /* 0x100fe200000108ad */
[----:B------:R-:W-:Y:S01]  /*149e0*/  FMNMX.FTZ R6, R181, R6, !PT ;  /* 0x00000006b5067209 */ /* 0x000fe20007810000 */
[----:B------:R-:W-:Y:S01]  /*149f0*/  LDSM.16.MT88.4 R20, [R225+0x100] ;  /* 0x00010000e114783b */ /* 0x000fe20000004200 */
[--C-:B------:R-:W-:Y:S02]  /*14a00*/  FFMA.FTZ R85, R17, c[0x0][0x2d0], -R173.reuse ;  /* 0x0000b40011557a23 */ /* 0x100fe400000108ad */
[----:B------:R-:W-:Y:S01]  /*14a10*/  MUFU.EX2 R46, R46 ;  /* 0x0000002e002e7308 */ /* 0x000fe20000000800 */
[----:B------:R-:W-:Y:S01]  /*14a20*/  FMNMX.FTZ R6, R179, R6, !PT ;  /* 0x00000006b3067209 */ /* 0x000fe20007810000 */
[--C-:B------:R-:W-:Y:S02]  /*14a30*/  FFMA.FTZ R73, R7, c[0x0][0x2d0], -R173.reuse ;  /* 0x0000b40007497a23 */ /* 0x100fe400000108ad */
[--C-:B------:R-:W-:Y:S01]  /*14a40*/  FFMA.FTZ R68, R4, c[0x0][0x2d0], -R173.reuse ;  /* 0x0000b40004447a23 */ /* 0x100fe200000108ad */
[----:B------:R-:W-:Y:S01]  /*14a50*/  FMNMX.FTZ R6, R90, R6, !PT ;  /* 0x000000065a067209 */ /* 0x000fe20007810000 */
[--C-:B------:R-:W-:Y:S02]  /*14a60*/  FFMA.FTZ R193, R193, c[0x0][0x2d0], -R173.reuse ;  /* 0x0000b400c1c17a23 */ /* 0x100fe400000108ad */
[--C-:B------:R-:W-:Y:S01]  /*14a70*/  FFMA.FTZ R194, R194, c[0x0][0x2d0], -R173.reuse ;  /* 0x0000b400c2c27a23 */ /* 0x100fe200000108ad */
[----:B------:R-:W-:Y:S01]  /*14a80*/  FMNMX.FTZ R6, R91, R6, !PT ;  /* 0x000000065b067209 */ /* 0x000fe20007810000 */
[----:B------:R-:W3:Y:S01]  /*14a90*/  MUFU.EX2 R47, R47 ;  /* 0x0000002f002f7308 */ /* 0x000ee20000000800 */
[--C-:B------:R-:W-:Y:S02]  /*14aa0*/  FFMA.FTZ R247, R247, c[0x0][0x2d0], -R174.reuse ;  /* 0x0000b400f7f77a23 */ /* 0x100fe400000108ae */
[----:B------:R-:W-:Y:S01]  /*14ab0*/  FMNMX.FTZ R4, R94, R6, !PT ;  /* 0x000000065e047209 */ /* 0x000fe20007810000 */
[--C-:B------:R-:W-:Y:S01]  /*14ac0*/  FFMA.FTZ R251, R251, c[0x0][0x2d0], -R173.reuse ;  /* 0x0000b400fbfb7a23 */ /* 0x100fe200000108ad */
[----:B--2---:R-:W-:Y:S01]  /*14ad0*/  F2FP.PACK_AB R48, R69, R76 ;  /* 0x0000004c4530723e */ /* 0x004fe200000000ff */
[--C-:B------:R-:W-:Y:S01]  /*14ae0*/  FFMA.FTZ R248, R248, c[0x0][0x2d0], -R173.reuse ;  /* 0x0000b400f8f87a23 */ /* 0x100fe200000108ad */
[----:B------:R-:W-:Y:S01]  /*14af0*/  FMNMX.FTZ R4, R45, R4, !PT ;  /* 0x000000042d047209 */ /* 0x000fe20007810000 */
[--C-:B------:R-:W-:Y:S01]  /*14b00*/  FFMA.FTZ R200, R200, c[0x0][0x2d0], -R174.reuse ;  /* 0x0000b400c8c87a23 */ /* 0x100fe200000108ae */
[----:B-1----:R-:W-:Y:S01]  /*14b10*/  FMNMX.FTZ R0, R5, R0, !PT ;  /* 0x0000000005007209 */ /* 0x002fe20007810000 */
[----:B------:R-:W-:Y:S01]  /*14b20*/  MUFU.EX2 R78, R78 ;  /* 0x0000004e004e7308 */ /* 0x000fe20000000800 */
[--C-:B------:R-:W-:Y:S01]  /*14b30*/  FFMA.FTZ R196, R196, c[0x0][0x2d0], -R174.reuse ;  /* 0x0000b400c4c47a23 */ /* 0x100fe200000108ae */
[----:B------:R-:W1:Y:S01]  /*14b40*/  SHFL.BFLY PT, R5, R4, 0x2, 0x1f ;  /* 0x0c401f0004057f89 */ /* 0x000e6200000e0000 */
[C---:B------:R-:W-:Y:S01]  /*14b50*/  FSETP.NEU.FTZ.AND P0, PT, R0.reuse, -INF , PT ;  /* 0xff8000000000780b */ /* 0x040fe20003f1d000 */
[----:B------:R-:W-:Y:S02]  /*14b60*/  FMUL.FTZ R170, R0, c[0x0][0x2d0] ;  /* 0x0000b40000aa7a20 */ /* 0x000fe40000410000 */
[--C-:B------:R-:W-:Y:S02]  /*14b70*/  FFMA.FTZ R204, R204, c[0x0][0x2d0], -R173.reuse ;  /* 0x0000b400cccc7a23 */ /* 0x100fe400000108ad */
[----:B------:R-:W-:Y:S01]  /*14b80*/  FFMA.FTZ R202, R202, c[0x0][0x2d0], -R173 ;  /* 0x0000b400caca7a23 */ /* 0x000fe200000108ad */
[----:B------:R-:W-:Y:S01]  /*14b90*/  FSEL R170, R170, RZ, P0 ;  /* 0x000000ffaaaa7208 */ /* 0x000fe20000000000 */
[----:B------:R-:W2:Y:S01]  /*14ba0*/  MUFU.EX2 R73, R73 ;  /* 0x0000004900497308 */ /* 0x000ea20000000800 */
[--C-:B------:R-:W-:Y:S02]  /*14bb0*/  FFMA.FTZ R190, R190, c[0x0][0x2d0], -R174.reuse ;  /* 0x0000b400bebe7a23 */ /* 0x100fe400000108ae */
[----:B------:R-:W-:Y:S01]  /*14bc0*/  FFMA.FTZ R185, R185, c[0x0][0x2d0], -R174 ;  /* 0x0000b400b9b97a23 */ /* 0x000fe200000108ae */
[----:B---3--:R-:W-:Y:S01]  /*14bd0*/  F2FP.PACK_AB R50, R47, R46 ;  /* 0x0000002e2f32723e */ /* 0x008fe200000000ff */
        /* <DEDUP_REMOVED lines=8> */
[--C-:B------:R-:W-:Y:S01]  /*14c60*/  FFMA.FTZ R197, R197, c[0x0][0x2d0], -R170.reuse ;  /* 0x0000b400c5c57a23 */ /* 0x100fe200000108aa */
[----:B------:R-:W-:Y:S01]  /*14c70*/  FSEL R5, R3, RZ, P2 ;  /* 0x000000ff03057208 */ /* 0x000fe20001000000 */
[--C-:B------:R-:W-:Y:S01]  /*14c80*/  FFMA.FTZ R198, R198, c[0x0][0x2d0], -R170.reuse ;  /* 0x0000b400c6c67a23 */ /* 0x100fe200000108aa */
[----:B------:R-:W1:Y:S01]  /*14c90*/  MUFU.EX2 R72, R72 ;  /* 0x0000004800487308 */ /* 0x000e620000000800 */
[----:B------:R-:W3:Y:S01]  /*14ca0*/  SHFL.BFLY PT, R44, R4, 0x1, 0x1f ;  /* 0x0c201f00042c7f89 */ /* 0x000ee200000e0000 */
[--C-:B------:R-:W-:Y:S02]  /*14cb0*/  FFMA.FTZ R199, R199, c[0x0][0x2d0], -R170.reuse ;  /* 0x0000b400c7c77a23 */ /* 0x100fe400000108aa */
[----:B------:R-:W-:Y:S01]  /*14cc0*/  FADD.FTZ R43, -R5, R167 ;  /* 0x000000a7052b7221 */ /* 0x000fe20000010100 */
[----:B------:R-:W-:Y:S01]  /*14cd0*/  MOV R167, R38 ;  /* 0x0000002600a77202 */ /* 0x000fe20000000f00 */
[--C-:B------:R-:W-:Y:S01]  /*14ce0*/  FFMA.FTZ R250, R250, c[0x0][0x2d0], -R170.reuse ;  /* 0x0000b400fafa7a23 */ /* 0x100fe200000108aa */
[----:B--2---:R-:W-:Y:S01]  /*14cf0*/  F2FP.PACK_AB R49, R73, R78 ;  /* 0x0000004e4931723e */ /* 0x004fe200000000ff */
[----:B------:R-:W-:Y:S01]  /*14d00*/  FMUL.FTZ R43, R43, c[0x0][0x2d0] ;  /* 0x0000b4002b2b7a20 */ /* 0x000fe20000410000 */
[----:B------:R-:W-:Y:S01]  /*14d10*/  FSEL R5, R2, RZ, P1 ;  /* 0x000000ff02057208 */ /* 0x000fe20000800000 */
[----:B------:R-:W-:Y:S01]  /*14d20*/  MUFU.EX2 R77, R77 ;  /* 0x0000004d004d7308 */ /* 0x000fe20000000800 */
[--C-:B------:R-:W-:Y:S02]  /*14d30*/  FFMA.FTZ R246, R246, c[0x0][0x2d0], -R170.reuse ;  /* 0x0000b400f6f67a23 */ /* 0x100fe400000108aa */
[----:B------:R-:W-:Y:S02]  /*14d40*/  FFMA.FTZ R210, R210, c[0x0][0x2d0], -R170 ;  /* 0x0000b400d2d27a23 */ /* 0x000fe400000108aa */
[----:B------:R-:W-:Y:S01]  /*14d50*/  FADD.FTZ R42, -R5, R166 ;  /* 0x000000a6052a7221 */ /* 0x000fe20000010100 */
[----:B------:R-:W-:Y:S01]  /*14d60*/  FSEL R5, R0, RZ, P0 ;  /* 0x000000ff00057208 */ /* 0x000fe20000000000 */
[----:B------:R-:W-:Y:S02]  /*14d70*/  FFMA.FTZ R166, R65, c[0x0][0x2d0], -R173 ;  /* 0x0000b40041a67a23 */ /* 0x000fe400000108ad */
[----:B------:R-:W-:Y:S01]  /*14d80*/  FMUL.FTZ R42, R42, c[0x0][0x2d0] ;  /* 0x0000b4002a2a7a20 */ /* 0x000fe20000410000 */
[----:B------:R-:W2:Y:S01]  /*14d90*/  MUFU.EX2 R43, R43 ;  /* 0x0000002b002b7308 */ /* 0x000ea20000000800 */
[----:B------:R-:W-:Y:S02]  /*14da0*/  FADD.FTZ R5, -R5, R165 ;  /* 0x000000a505057221 */ /* 0x000fe40000010100 */
[--C-:B------:R-:W-:Y:S01]  /*14db0*/  FFMA.FTZ R165, R29, c[0x0][0x2d0], -R173.reuse ;  /* 0x0000b4001da57a23 */ /* 0x100fe200000108ad */
[----:B-1----:R-:W-:Y:S01]  /*14dc0*/  F2FP.PACK_AB R51, R72, R68 ;  /* 0x000000444833723e */ /* 0x002fe200000000ff */
[----:B------:R-:W-:Y:S01]  /*14dd0*/  FMUL.FTZ R5, R5, c[0x0][0x2d0] ;  /* 0x0000b40005057a20 */ /* 0x000fe20000410000 */
[----:B---3--:R-:W-:Y:S01]  /*14de0*/  FMNMX.FTZ R44, R44, R4, !PT ;  /* 0x000000042c2c7209 */ /* 0x008fe20007810000 */
[----:B------:R-:W-:Y:S02]  /*14df0*/  FFMA.FTZ R207, R207, c[0x0][0x2d0], -R170 ;  /* 0x0000b400cfcf7a23 */ /* 0x000fe400000108aa */
[--C-:B------:R-:W-:Y:S01]  /*14e00*/  FFMA.FTZ R189, R189, c[0x0][0x2d0], -R173.reuse ;  /* 0x0000b400bdbd7a23 */ /* 0x100fe200000108ad */
[----:B------:R-:W1:Y:S01]  /*14e10*/  MUFU.EX2 R42, R42 ;  /* 0x0000002a002a7308 */ /* 0x000e620000000800 */
[C---:B------:R-:W-:Y:S01]  /*14e20*/  FSETP.NEU.FTZ.AND P0, PT, R44.reuse, -INF , PT ;  /* 0xff8000002c00780b */ /* 0x040fe20003f1d000 */
[----:B------:R-:W-:Y:S02]  /*14e30*/  FMUL.FTZ R95, R44, c[0x0][0x2d0] ;  /* 0x0000b4002c5f7a20 */ /* 0x000fe40000410000 */
[----:B------:R-:W-:Y:S01]  /*14e40*/  FFMA.FTZ R186, R186, c[0x0][0x2d0], -R173 ;  /* 0x0000b400baba7a23 */ /* 0x000fe200000108ad */
[----:B------:R-:W-:Y:S01]  /*14e50*/  FSEL R4, R44, RZ, P0 ;  /* 0x000000ff2c047208 */ /* 0x000fe20000000000 */
[--C-:B------:R-:W-:Y:S01]  /*14e60*/  FFMA.FTZ R176, R176, c[0x0][0x2d0], -R174.reuse ;  /* 0x0000b400b0b07a23 */ /* 0x100fe200000108ae */
[----:B------:R-:W-:Y:S01]  /*14e70*/  FSEL R95, R95, RZ, P0 ;  /* 0x000000ff5f5f7208 */ /* 0x000fe20000000000 */
[----:B------:R-:W-:Y:S01]  /*14e80*/  FFMA.FTZ R175, R175, c[0x0][0x2d0], -R174 ;  /* 0x0000b400afaf7a23 */ /* 0x000fe200000108ae */
[----:B------:R-:W-:Y:S01]  /*14e90*/  ISETP.GT.AND P0, PT, R244, R230, PT ;  /* 0x000000e6f400720c */ /* 0x000fe20003f04270 */
[----:B------:R3:W4:Y:S01]  /*14ea0*/  MUFU.EX2 R41, R5 ;  /* 0x0000000500297308 */ /* 0x0007220000000800 */
[----:B------:R-:W-:Y:S01]  /*14eb0*/  FADD.FTZ R4, -R4, R164 ;  /* 0x000000a404047221 */ /* 0x000fe20000010100 */
[----:B------:R-:W-:Y:S01]  /*14ec0*/  IADD3 R244, R244, -0x1, RZ ;  /* 0xfffffffff4f47810 */ /* 0x000fe20007ffe0ff */
[--C-:B------:R-:W-:Y:S02]  /*14ed0*/  FFMA.FTZ R82, R10, c[0x0][0x2d0], -R95.reuse ;  /* 0x0000b4000a527a23 */ /* 0x100fe4000001085f */
[----:B------:R-:W-:Y:S02]  /*14ee0*/  FMUL.FTZ R4, R4, c[0x0][0x2d0] ;  /* 0x0000b40004047a20 */ /* 0x000fe40000410000 */
[C---:B--2---:R-:W-:Y:S02]  /*14ef0*/  FMUL.FTZ R16, R43.reuse, R148 ;  /* 0x000000942b107220 */ /* 0x044fe40000410000 */
[----:B------:R-:W-:Y:S01]  /*14f00*/  FMUL.FTZ R17, R43, R149 ;  /* 0x000000952b117220 */ /* 0x000fe20000410000 */
[----:B------:R2:W5:Y:S01]  /*14f10*/  MUFU.EX2 R40, R4 ;  /* 0x0000000400287308 */ /* 0x0005620000000800 */
[--C-:B------:R-:W-:Y:S02]  /*14f20*/  FFMA.FTZ R81, R11, c[0x0][0x2d0], -R95.reuse ;  /* 0x0000b4000b517a23 */ /* 0x100fe4000001085f */
[--C-:B------:R-:W-:Y:S02]  /*14f30*/  FFMA.FTZ R80, R14, c[0x0][0x2d0], -R95.reuse ;  /* 0x0000b4000e507a23 */ /* 0x100fe4000001085f */
[----:B------:R-:W-:Y:S02]  /*14f40*/  FFMA.FTZ R79, R15, c[0x0][0x2d0], -R95 ;  /* 0x0000b4000f4f7a23 */ /* 0x000fe4000001085f */
[C---:B-1----:R-:W-:Y:S02]  /*14f50*/  FMUL.FTZ R18, R42.reuse, R150 ;  /* 0x000000962a127220 */ /* 0x042fe40000410000 */
[----:B------:R-:W-:Y:S01]  /*14f60*/  FMUL.FTZ R19, R42, R151 ;  /* 0x000000972a137220 */ /* 0x000fe20000410000 */
[----:B------:R-:W1:Y:S01]  /*14f70*/  MUFU.EX2 R71, R71 ;  /* 0x0000004700477308 */ /* 0x000e620000000800 */
[----:B------:R-:W-:Y:S01]  /*14f80*/  LDSM.16.MT88.4 R148, [R225+0x2900] ;  /* 0x00290000e194783b */ /* 0x000fe20000004200 */
[----:B------:R-:W-:Y:S02]  /*14f90*/  FFMA.FTZ R164, R36, c[0x0][0x2d0], -R173 ;  /* 0x0000b40024a47a23 */ /* 0x000fe400000108ad */
[----:B---3--:R-:W-:Y:S02]  /*14fa0*/  FMUL.FTZ R5, R43, R161 ;  /* 0x000000a12b057220 */ /* 0x008fe40000410000 */
[C---:B------:R-:W-:Y:S02]  /*14fb0*/  FMUL.FTZ R6, R42.reuse, R162 ;  /* 0x000000a22a067220 */ /* 0x040fe40000410000 */
[----:B------:R-:W-:Y:S01]  /*14fc0*/  FMUL.FTZ R7, R42, R163 ;  /* 0x000000a32a077220 */ /* 0x000fe20000410000 */
[----:B------:R-:W3:Y:S01]  /*14fd0*/  LDSM.16.MT88.4 R36, [R219+0x100] ;  /* 0x00010000db24783b */ /* 0x000ee20000004200 */
[----:B------:R-:W-:Y:S01]  /*14fe0*/  MUFU.EX2 R70, R70 ;  /* 0x0000004600467308 */ /* 0x000fe20000000800 */
[C---:B----4-:R-:W-:Y:S02]  /*14ff0*/  FMUL.FTZ R8, R41.reuse, R156 ;  /* 0x0000009c29087220 */ /* 0x050fe40000410000 */
[----:B------:R-:W-:Y:S02]  /*15000*/  FMUL.FTZ R9, R41, R157 ;  /* 0x0000009d29097220 */ /* 0x000fe40000410000 */
[----:B--2---:R-:W-:Y:S02]  /*15010*/  FMUL.FTZ R4, R43, R160 ;  /* 0x000000a02b047220 */ /* 0x004fe40000410000 */
[C---:B-----5:R-:W-:Y:S02]  /*15020*/  FMUL.FTZ R10, R40.reuse, R158 ;  /* 0x0000009e280a7220 */ /* 0x060fe40000410000 */
[C---:B------:R-:W-:Y:S01]  /*15030*/  FMUL.FTZ R11, R40.reuse, R159 ;  /* 0x0000009f280b7220 */ /* 0x040fe20000410000 */
[----:B------:R-:W2:Y:S01]  /*15040*/  MUFU.EX2 R74, R74 ;  /* 0x0000004a004a7308 */ /* 0x000ea20000000800 */
[----:B------:R-:W-:Y:S01]  /*15050*/  FMUL.FTZ R29, R41, R137 ;  /* 0x00000089291d7220 */ /* 0x000fe20000410000 */
[-C--:B------:R-:W-:Y:S05]  /*15060*/  HMMA.16816.F32 R4, R48, R20.reuse, R4 ;  /* 0x000000143004723c */ /* 0x080fea0000001804 */
[--C-:B------:R-:W-:Y:S01]  /*15070*/  FFMA.FTZ R137, R57, c[0x0][0x2d0], -R170.reuse ;  /* 0x0000b40039897a23 */ /* 0x100fe200000108aa */
[----:B-1----:R-:W-:Y:S01]  /*15080*/  F2FP.PACK_AB R52, R71, R77 ;  /* 0x0000004d4734723e */ /* 0x002fe200000000ff */
[----:B------:R-:W1:Y:S01]  /*15090*/  LDSM.16.MT88.4 R56, [R218+0x100] ;  /* 0x00010000da38783b */ /* 0x000e620000004200 */
[----:B------:R-:W-:Y:S01]  /*150a0*/  MUFU.EX2 R82, R82 ;  /* 0x0000005200527308 */ /* 0x000fe20000000800 */
[C---:B------:R-:W-:Y:S03]  /*150b0*/  FMUL.FTZ R116, R41.reuse, R116 ;  /* 0x0000007429747220 */ /* 0x040fe60000410000 */
[C---:B------:R-:W-:Y:S02]  /*150c0*/  FMUL.FTZ R117, R41.reuse, R117 ;  /* 0x0000007529757220 */ /* 0x040fe40000410000 */
[C---:B------:R-:W-:Y:S02]  /*150d0*/  FMUL.FTZ R118, R40.reuse, R118 ;  /* 0x0000007628767220 */ /* 0x040fe40000410000 */
[----:B------:R-:W-:Y:S02]  /*150e0*/  FMUL.FTZ R119, R40, R119 ;  /* 0x0000007728777220 */ /* 0x000fe40000410000 */
[----:B------:R-:W4:Y:S01]  /*150f0*/  MUFU.EX2 R81, R81 ;  /* 0x0000005100517308 */ /* 0x000f220000000800 */
[C---:B------:R-:W-:Y:S02]  /*15100*/  FMUL.FTZ R120, R41.reuse, R120 ;  /* 0x0000007829787220 */ /* 0x040fe40000410000 */
[----:B------:R-:W-:Y:S01]  /*15110*/  FMUL.FTZ R121, R41, R121 ;  /* 0x0000007929797220 */ /* 0x000fe20000410000 */
[----:B--2---:R-:W-:Y:S01]  /*15120*/  F2FP.PACK_AB R54, R74, R70 ;  /* 0x000000464a36723e */ /* 0x004fe200000000ff */
[C---:B------:R-:W-:Y:S02]  /*15130*/  FMUL.FTZ R122, R40.reuse, R122 ;  /* 0x0000007a287a7220 */ /* 0x040fe40000410000 */
[----:B------:R-:W-:Y:S02]  /*15140*/  FMUL.FTZ R123, R40, R123 ;  /* 0x0000007b287b7220 */ /* 0x000fe40000410000 */
[C---:B------:R-:W-:Y:S01]  /*15150*/  FMUL.FTZ R124, R43.reuse, R124 ;  /* 0x0000007c2b7c7220 */ /* 0x040fe20000410000 */
[----:B------:R-:W-:Y:S01]  /*15160*/  MUFU.EX2 R80, R80 ;  /* 0x0000005000507308 */ /* 0x000fe20000000800 */
[----:B------:R-:W-:Y:S02]  /*15170*/  FMUL.FTZ R125, R43, R125 ;  /* 0x0000007d2b7d7220 */ /* 0x000fe40000410000 */
[C---:B------:R-:W-:Y:S02]  /*15180*/  FMUL.FTZ R126, R42.reuse, R126 ;  /* 0x0000007e2a7e7220 */ /* 0x040fe40000410000 */
[----:B------:R-:W-:Y:S02]  /*15190*/  FMUL.FTZ R127, R42, R127 ;  /* 0x0000007f2a7f7220 */ /* 0x000fe40000410000 */
[C---:B------:R-:W-:Y:S02]  /*151a0*/  FMUL.FTZ R12, R41.reuse, R152 ;  /* 0x00000098290c7220 */ /* 0x040fe40000410000 */
[----:B------:R-:W-:Y:S01]  /*151b0*/  FMUL.FTZ R13, R41, R153 ;  /* 0x00000099290d7220 */ /* 0x000fe20000410000 */
[----:B------:R-:W2:Y:S01]  /*151c0*/  MUFU.EX2 R79, R79 ;  /* 0x0000004f004f7308 */ /* 0x000ea20000000800 */
[C---:B------:R-:W-:Y:S02]  /*151d0*/  FMUL.FTZ R14, R40.reuse, R154 ;  /* 0x0000009a280e7220 */ /* 0x040fe40000410000 */
[C---:B------:R-:W-:Y:S01]  /*151e0*/  FMUL.FTZ R15, R40.reuse, R155 ;  /* 0x0000009b280f7220 */ /* 0x040fe20000410000 */
[----:B----4-:R-:W-:Y:S01]  /*151f0*/  F2FP.PACK_AB R53, R81, R82 ;  /* 0x000000525135723e */ /* 0x010fe200000000ff */
[C---:B------:R-:W-:Y:S02]  /*15200*/  FMUL.FTZ R24, R41.reuse, R140 ;  /* 0x0000008c29187220 */ /* 0x040fe40000410000 */
[----:B------:R-:W-:Y:S02]  /*15210*/  FMUL.FTZ R25, R41, R141 ;  /* 0x0000008d29197220 */ /* 0x000fe40000410000 */
[C---:B------:R-:W-:Y:S01]  /*15220*/  FMUL.FTZ R26, R40.reuse, R142 ;  /* 0x0000008e281a7220 */ /* 0x040fe20000410000 */
[----:B------:R-:W-:Y:S01]  /*15230*/  MUFU.EX2 R84, R84 ;  /* 0x0000005400547308 */ /* 0x000fe20000000800 */
[C---:B------:R-:W-:Y:S02]  /*15240*/  FMUL.FTZ R27, R40.reuse, R143 ;  /* 0x0000008f281b7220 */ /* 0x040fe40000410000 */
[C---:B------:R-:W-:Y:S02]  /*15250*/  FMUL.FTZ R30, R40.reuse, R138 ;  /* 0x0000008a281e7220 */ /* 0x040fe40000410000 */
[----:B------:R-:W-:Y:S02]  /*15260*/  FMUL.FTZ R31, R40, R139 ;  /* 0x0000008b281f7220 */ /* 0x000fe40000410000 */
[C---:B------:R-:W-:Y:S02]  /*15270*/  FMUL.FTZ R100, R43.reuse, R100 ;  /* 0x000000642b647220 */ /* 0x040fe40000410000 */
[----:B------:R-:W-:Y:S01]  /*15280*/  FMUL.FTZ R101, R43, R101 ;  /* 0x000000652b657220 */ /* 0x000fe20000410000 */
[----:B------:R-:W-:Y:S01]  /*15290*/  MUFU.EX2 R83, R83 ;  /* 0x0000005300537308 */ /* 0x000fe20000000800 */
[C---:B------:R-:W-:Y:S02]  /*152a0*/  FMUL.FTZ R102, R42.reuse, R102 ;  /* 0x000000662a667220 */ /* 0x040fe40000410000 */
[----:B------:R-:W-:Y:S01]  /*152b0*/  FMUL.FTZ R103, R42, R103 ;  /* 0x000000672a677220 */ /* 0x000fe20000410000 */
[----:B--2---:R-:W-:Y:S01]  /*152c0*/  F2FP.PACK_AB R55, R79, R80 ;  /* 0x000000504f37723e */ /* 0x004fe200000000ff */
[C---:B------:R-:W-:Y:S02]  /*152d0*/  FMUL.FTZ R104, R41.reuse, R104 ;  /* 0x0000006829687220 */ /* 0x040fe40000410000 */
[C---:B------:R-:W-:Y:S02]  /*152e0*/  FMUL.FTZ R105, R41.reuse, R105 ;  /* 0x0000006929697220 */ /* 0x040fe40000410000 */
[C---:B------:R-:W-:Y:S01]  /*152f0*/  FMUL.FTZ R106, R40.reuse, R106 ;  /* 0x0000006a286a7220 */ /* 0x040fe20000410000 */
[----:B------:R-:W-:Y:S01]  /*15300*/  MUFU.EX2 R85, R85 ;  /* 0x0000005500557308 */ /* 0x000fe20000000800 */
[C---:B------:R-:W-:Y:S04]  /*15310*/  HMMA.16816.F32 R8, R52.reuse, R20, R8 ;  /* 0x000000143408723c */ /* 0x040fe80000001808 */
[C---:B------:R-:W-:Y:S02]  /*15320*/  FMUL.FTZ R107, R40.reuse, R107 ;  /* 0x0000006b286b7220 */ /* 0x040fe40000410000 */
[----:B------:R-:W-:Y:S02]  /*15330*/  FMUL.FTZ R108, R41, R108 ;  /* 0x0000006c296c7220 */ /* 0x000fe40000410000 */
[-C--:B------:R-:W-:Y:S01]  /*15340*/  HMMA.16816.F32 R12, R52, R22.reuse, R12 ;  /* 0x00000016340c723c */ /* 0x080fe2000000180c */
[----:B------:R-:W-:Y:S03]  /*15350*/  MUFU.EX2 R86, R86 ;  /* 0x0000005600567308 */ /* 0x000fe60000000800 */
[C---:B------:R-:W-:Y:S02]  /*15360*/  FMUL.FTZ R20, R43.reuse, R144 ;  /* 0x000000902b147220 */ /* 0x040fe40000410000 */
[----:B------:R-:W-:Y:S02]  /*15370*/  FMUL.FTZ R21, R43, R145 ;  /* 0x000000912b157220 */ /* 0x000fe40000410000 */
[C---:B------:R-:W-:Y:S03]  /*15380*/  HMMA.16816.F32 R16, R48.reuse, R22, R16 ;  /* 0x000000163010723c */ /* 0x040fe60000001810 */
[----:B------:R-:W-:Y:S01]  /*15390*/  MUFU.EX2 R87, R87 ;  /* 0x0000005700577308 */ /* 0x000fe20000000800 */
[----:B------:R-:W-:Y:S02]  /*153a0*/  FMUL.FTZ R109, R41, R109 ;  /* 0x0000006d296d7220 */ /* 0x000fe40000410000 */
[----:B------:R-:W-:Y:S02]  /*153b0*/  FMUL.FTZ R110, R40, R110 ;  /* 0x0000006e286e7220 */ /* 0x000fe40000410000 */
[C---:B------:R-:W-:Y:S04]  /*153c0*/  FMUL.FTZ R22, R42.reuse, R146 ;  /* 0x000000922a167220 */ /* 0x040fe80000410000 */
[----:B------:R-:W-:Y:S01]  /*153d0*/  FMUL.FTZ R23, R42, R147 ;  /* 0x000000932a177220 */ /* 0x000fe20000410000 */
[----:B------:R-:W-:Y:S01]  /*153e0*/  MUFU.EX2 R164, R164 ;  /* 0x000000a400a47308 */ /* 0x000fe20000000800 */
[----:B------:R-:W-:Y:S02]  /*153f0*/  FMUL.FTZ R111, R40, R111 ;  /* 0x0000006f286f7220 */ /* 0x000fe40000410000 */
[C---:B------:R-:W-:Y:S02]  /*15400*/  FMUL.FTZ R112, R43.reuse, R112 ;  /* 0x000000702b707220 */ /* 0x040fe40000410000 */
[----:B------:R-:W-:Y:S01]  /*15410*/  FMUL.FTZ R113, R43, R113 ;  /* 0x000000712b717220 */ /* 0x000fe20000410000 */
[-C--:B------:R-:W-:Y:S03]  /*15420*/  HMMA.16816.F32 R20, R48, R32.reuse, R20 ;  /* 0x000000203014723c */ /* 0x080fe60000001814 */
[C---:B------:R-:W-:Y:S01]  /*15430*/  FMUL.FTZ R114, R42.reuse, R114 ;  /* 0x000000722a727220 */ /* 0x040fe20000410000 */
[----:B------:R-:W-:Y:S01]  /*15440*/  MUFU.EX2 R165, R165 ;  /* 0x000000a500a57308 */ /* 0x000fe20000000800 */
[----:B------:R-:W-:Y:S02]  /*15450*/  FMUL.FTZ R115, R42, R115 ;  /* 0x000000732a737220 */ /* 0x000fe40000410000 */
[--C-:B------:R-:W-:Y:S01]  /*15460*/  FFMA.FTZ R203, R203, c[0x0][0x2d0], -R95.reuse ;  /* 0x0000b400cbcb7a23 */ /* 0x100fe2000001085f */
[C---:B------:R-:W-:Y:S04]  /*15470*/  HMMA.16816.F32 R24, R52.reuse, R32, R24 ;  /* 0x000000203418723c */ /* 0x040fe80000001818 */
[----:B------:R-:W-:Y:S02]  /*15480*/  FFMA.FTZ R205, R205, c[0x0][0x2d0], -R95 ;  /* 0x0000b400cdcd7a23 */ /* 0x000fe4000001085f */
[----:B------:R-:W-:Y:S01]  /*15490*/  MUFU.EX2 R137, R137 ;  /* 0x0000008900897308 */ /* 0x000fe20000000800 */
[--C-:B------:R-:W-:Y:S02]  /*154a0*/  FFMA.FTZ R32, R28, c[0x0][0x2d0], -R170.reuse ;  /* 0x0000b4001c207a23 */ /* 0x100fe400000108aa */
[----:B------:R-:W-:Y:S03]  /*154b0*/  FMUL.FTZ R28, R41, R136 ;  /* 0x00000088291c7220 */ /* 0x000fe60000410000 */
[----:B------:R-:W-:Y:S02]  /*154c0*/  FMUL.FTZ R33, R43, R133 ;  /* 0x000000852b217220 */ /* 0x000fe40000410000 */
[----:B------:R-:W-:Y:S02]  /*154d0*/  FFMA.FTZ R133, R167, c[0x0][0x2d0], -R170 ;  /* 0x0000b400a7857a23 */ /* 0x000fe400000108aa */
[-C--:B------:R-:W-:Y:S01]  /*154e0*/  HMMA.16816.F32 R28, R52, R34.reuse, R28 ;  /* 0x00000022341c723c */ /* 0x080fe2000000181c */
[----:B------:R2:W4:Y:S02]  /*154f0*/  MUFU.EX2 R136, R32 ;  /* 0x0000002000887308 */ /* 0x0005240000000800 */
[----:B------:R-:W-:Y:S02]  /*15500*/  FFMA.FTZ R167, R64, c[0x0][0x2d0], -R173 ;  /* 0x0000b40040a77a23 */ /* 0x000fe400000108ad */
[--C-:B------:R-:W-:Y:S02]  /*15510*/  FFMA.FTZ R208, R208, c[0x0][0x2d0], -R95.reuse ;  /* 0x0000b400d0d07a23 */ /* 0x100fe4000001085f */
[--C-:B------:R-:W-:Y:S01]  /*15520*/  FFMA.FTZ R211, R211, c[0x0][0x2d0], -R95.reuse ;  /* 0x0000b400d3d37a23 */ /* 0x100fe2000001085f */
[C---:B------:R-:W-:Y:S03]  /*15530*/  HMMA.16816.F32 R100, R48.reuse, R34, R100 ;  /* 0x000000223064723c */ /* 0x040fe60000001864 */
[----:B------:R-:W-:Y:S01]  /*15540*/  MUFU.EX2 R133, R133 ;  /* 0x0000008500857308 */ /* 0x000fe20000000800 */
[--C-:B------:R-:W-:Y:S02]  /*15550*/  FFMA.FTZ R249, R249, c[0x0][0x2d0], -R95.reuse ;  /* 0x0000b400f9f97a23 */ /* 0x100fe4000001085f */
[--C-:B------:R-:W-:Y:S02]  /*15560*/  FFMA.FTZ R245, R245, c[0x0][0x2d0], -R95.reuse ;  /* 0x0000b400f5f57a23 */ /* 0x100fe4000001085f */
[C---:B------:R-:W-:Y:S04]  /*15570*/  FMUL.FTZ R34, R42.reuse, R134 ;  /* 0x000000862a227220 */ /* 0x040fe80000410000 */
[----:B------:R-:W-:Y:S01]  /*15580*/  FMUL.FTZ R35, R42, R135 ;  /* 0x000000872a237220 */ /* 0x000fe20000410000 */
[----:B------:R-:W-:Y:S01]  /*15590*/  MUFU.EX2 R166, R166 ;  /* 0x000000a600a67308 */ /* 0x000fe20000000800 */
[----:B------:R-:W-:Y:S02]  /*155a0*/  FFMA.FTZ R134, R63, c[0x0][0x2d0], -R174 ;  /* 0x0000b4003f867a23 */ /* 0x000fe400000108ae */
[--C-:B------:R-:W-:Y:S02]  /*155b0*/  FFMA.FTZ R135, R61, c[0x0][0x2d0], -R95.reuse ;  /* 0x0000b4003d877a23 */ /* 0x100fe4000001085f */
[----:B--2---:R-:W-:Y:S02]  /*155c0*/  FMUL.FTZ R32, R43, R132 ;  /* 0x000000842b207220 */ /* 0x004fe40000410000 */
[--C-:B------:R-:W-:Y:S02]  /*155d0*/  FFMA.FTZ R209, R209, c[0x0][0x2d0], -R95.reuse ;  /* 0x0000b400d1d17a23 */ /* 0x100fe4000001085f */
[----:B------:R-:W-:Y:S01]  /*155e0*/  FFMA.FTZ R206, R206, c[0x0][0x2d0], -R95 ;  /* 0x0000b400cece7a23 */ /* 0x000fe2000001085f */
[----:B------:R2:W5:Y:S01]  /*155f0*/  MUFU.EX2 R132, R62 ;  /* 0x0000003e00847308 */ /* 0x0005620000000800 */
[--C-:B------:R-:W-:Y:S01]  /*15600*/  FFMA.FTZ R178, R178, c[0x0][0x2d0], -R173.reuse ;  /* 0x0000b400b2b27a23 */ /* 0x100fe200000108ad */
[-C--:B---3--:R-:W-:Y:S03]  /*15610*/  HMMA.16816.F32 R32, R48, R36.reuse, R32 ;  /* 0x000000243020723c */ /* 0x088fe60000001820 */
[----:B------:R-:W-:Y:S02]  /*15620*/  FFMA.FTZ R177, R177, c[0x0][0x2d0], -R173 ;  /* 0x0000b400b1b17a23 */ /* 0x000fe400000108ad */
[--C-:B------:R-:W-:Y:S02]  /*15630*/  FFMA.FTZ R188, R188, c[0x0][0x2d0], -R170.reuse ;  /* 0x0000b400bcbc7a23 */ /* 0x100fe400000108aa */
[--C-:B------:R-:W-:Y:S01]  /*15640*/  FFMA.FTZ R184, R184, c[0x0][0x2d0], -R170.reuse ;  /* 0x0000b400b8b87a23 */ /* 0x100fe200000108aa */
[C---:B------:R-:W-:Y:S01]  /*15650*/  HMMA.16816.F32 R104, R52.reuse, R36, R104 ;  /* 0x000000243468723c */ /* 0x040fe20000001868 */
[----:B------:R-:W-:Y:S03]  /*15660*/  MUFU.EX2 R135, R135 ;  /* 0x0000008700877308 */ /* 0x000fe60000000800 */
[--C-:B------:R-:W-:Y:S02]  /*15670*/  FFMA.FTZ R182, R182, c[0x0][0x2d0], -R170.reuse ;  /* 0x0000b400b6b67a23 */ /* 0x100fe400000108aa */
[----:B------:R-:W-:Y:S02]  /*15680*/  FFMA.FTZ R180, R180, c[0x0][0x2d0], -R170 ;  /* 0x0000b400b4b47a23 */ /* 0x000fe400000108aa */
[-C--:B------:R-:W-:Y:S03]  /*15690*/  HMMA.16816.F32 R108, R52, R38.reuse, R108 ;  /* 0x00000026346c723c */ /* 0x080fe6000000186c */
[----:B------:R-:W-:Y:S01]  /*156a0*/  MUFU.EX2 R134, R134 ;  /* 0x0000008600867308 */ /* 0x000fe20000000800 */
[C---:B------:R-:W-:Y:S02]  /*156b0*/  FMUL.FTZ R36, R43.reuse, R128 ;  /* 0x000000802b247220 */ /* 0x040fe40000410000 */
[--C-:B------:R-:W-:Y:S02]  /*156c0*/  FFMA.FTZ R128, R60, c[0x0][0x2d0], -R95.reuse ;  /* 0x0000b4003c807a23 */ /* 0x100fe4000001085f */
[C---:B------:R-:W-:Y:S01]  /*156d0*/  HMMA.16816.F32 R112, R48.reuse, R38, R112 ;  /* 0x000000263070723c */ /* 0x040fe20000001870 */
[----:B--2---:R-:W2:Y:S03]  /*156e0*/  LDSM.16.MT88.4 R60, [R225+0x900] ;  /* 0x00090000e13c783b */ /* 0x004ea60000004200 */
[----:B------:R-:W-:Y:S01]  /*156f0*/  FMUL.FTZ R37, R43, R129 ;  /* 0x000000812b257220 */ /* 0x000fe20000410000 */
[----:B------:R-:W3:Y:S01]  /*15700*/  MUFU.EX2 R128, R128 ;  /* 0x0000008000807308 */ /* 0x000ee20000000800 */
[--C-:B------:R-:W-:Y:S02]  /*15710*/  FFMA.FTZ R129, R67, c[0x0][0x2d0], -R95.reuse ;  /* 0x0000b40043817a23 */ /* 0x100fe4000001085f */
[C---:B------:R-:W-:Y:S04]  /*15720*/  FMUL.FTZ R38, R42.reuse, R130 ;  /* 0x000000822a267220 */ /* 0x040fe80000410000 */
[----:B------:R-:W-:Y:S02]  /*15730*/  FMUL.FTZ R39, R42, R131 ;  /* 0x000000832a277220 */ /* 0x000fe40000410000 */
[--C-:B------:R-:W-:Y:S01]  /*15740*/  FFMA.FTZ R130, R66, c[0x0][0x2d0], -R95.reuse ;  /* 0x0000b40042827a23 */ /* 0x100fe2000001085f */
[----:B------:R-:W-:Y:S01]  /*15750*/  MUFU.EX2 R129, R129 ;  /* 0x0000008100817308 */ /* 0x000fe20000000800 */
[----:B------:R-:W-:Y:S01]  /*15760*/  LDSM.16.MT88.4 R64, [R219+0x900] ;  /* 0x00090000db40783b */ /* 0x000fe20000004200 */
[--C-:B------:R-:W-:Y:S02]  /*15770*/  FFMA.FTZ R131, R252, c[0x0][0x2d0], -R174.reuse ;  /* 0x0000b400fc837a23 */ /* 0x100fe400000108ae */
[-C--:B-1----:R-:W-:Y:S03]  /*15780*/  HMMA.16816.F32 R36, R48, R56.reuse, R36 ;  /* 0x000000383024723c */ /* 0x082fe60000001824 */
[--C-:B------:R-:W-:Y:S02]  /*15790*/  FFMA.FTZ R187, R187, c[0x0][0x2d0], -R95.reuse ;  /* 0x0000b400bbbb7a23 */ /* 0x100fe4000001085f */
[--C-:B------:R-:W-:Y:S01]  /*157a0*/  FFMA.FTZ R183, R183, c[0x0][0x2d0], -R95.reuse ;  /* 0x0000b400b7b77a23 */ /* 0x100fe2000001085f */
[----:B------:R-:W1:Y:S01]  /*157b0*/  MUFU.EX2 R130, R130 ;  /* 0x0000008200827308 */ /* 0x000e620000000800 */
[--C-:B------:R-:W-:Y:S01]  /*157c0*/  FFMA.FTZ R181, R181, c[0x0][0x2d0], -R95.reuse ;  /* 0x0000b400b5b57a23 */ /* 0x100fe2000001085f */
[C---:B------:R-:W-:Y:S04]  /*157d0*/  HMMA.16816.F32 R116, R52.reuse, R56, R116 ;  /* 0x000000383474723c */ /* 0x040fe80000001874 */
[----:B------:R-:W-:Y:S02]  /*157e0*/  FFMA.FTZ R179, R179, c[0x0][0x2d0], -R95 ;  /* 0x0000b400b3b37a23 */ /* 0x000fe4000001085f */
[--C-:B------:R-:W-:Y:S02]  /*157f0*/  FFMA.FTZ R172, R172, c[0x0][0x2d0], -R174.reuse ;  /* 0x0000b400acac7a23 */ /* 0x100fe400000108ae */
[-C--:B------:R-:W-:Y:S01]  /*15800*/  HMMA.16816.F32 R120, R52, R58.reuse, R120 ;  /* 0x0000003a3478723c */ /* 0x080fe20000001878 */
[----:B------:R-:W-:Y:S03]  /*15810*/  MUFU.EX2 R131, R131 ;  /* 0x0000008300837308 */ /* 0x000fe60000000800 */
[--C-:B------:R-:W-:Y:S02]  /*15820*/  FFMA.FTZ R168, R168, c[0x0][0x2d0], -R174.reuse ;  /* 0x0000b400a8a87a23 */ /* 0x100fe400000108ae */
[--C-:B------:R-:W-:Y:S01]  /*15830*/  FFMA.FTZ R171, R171, c[0x0][0x2d0], -R173.reuse ;  /* 0x0000b400abab7a23 */ /* 0x100fe200000108ad */
[----:B----4-:R-:W-:Y:S01]  /*15840*/  F2FP.PACK_AB R52, R137, R136 ;  /* 0x000000888934723e */ /* 0x010fe200000000ff */
[----:B------:R-:W-:Y:S01]  /*15850*/  HMMA.16816.F32 R124, R48, R58, R124 ;  /* 0x0000003a307c723c */ /* 0x000fe2000000187c */
[----:B------:R-:W4:Y:S02]  /*15860*/  LDSM.16.MT88.4 R56, [R220+0x900] ;  /* 0x00090000dc38783b */ /* 0x000f240000004200 */
[----:B------:R-:W-:Y:S01]  /*15870*/  MUFU.EX2 R167, R167 ;  /* 0x000000a700a77308 */ /* 0x000fe20000000800 */
[----:B-----5:R-:W-:Y:S01]  /*15880*/  F2FP.PACK_AB R54, R133, R132 ;  /* 0x000000848536723e */ /* 0x020fe200000000ff */
[--C-:B------:R-:W-:Y:S01]  /*15890*/  FFMA.FTZ R169, R169, c[0x0][0x2d0], -R173.reuse ;  /* 0x0000b400a9a97a23 */ /* 0x100fe200000108ad */
[----:B---3--:R-:W-:Y:S01]  /*158a0*/  F2FP.PACK_AB R53, R128, R135 ;  /* 0x000000878035723e */ /* 0x008fe200000000ff */
[--C-:B------:R-:W-:Y:S01]  /*158b0*/  FFMA.FTZ R96, R96, c[0x0][0x2d0], -R174.reuse ;  /* 0x0000b40060607a23 */ /* 0x100fe200000108ae */
[----:B------:R-:W-:Y:S01]  /*158c0*/  F2FP.PACK_AB R48, R84, R75 ;  /* 0x0000004b5430723e */ /* 0x000fe200000000ff */
[----:B------:R-:W-:Y:S03]  /*158d0*/  FFMA.FTZ R174, R97, c[0x0][0x2d0], -R174 ;  /* 0x0000b40061ae7a23 */ /* 0x000fe600000108ae */
[----:B------:R-:W-:Y:S01]  /*158e0*/  F2FP.PACK_AB R49, R85, R83 ;  /* 0x000000535531723e */ /* 0x000fe200000000ff */
[----:B------:R-:W-:Y:S01]  /*158f0*/  MUFU.EX2 R191, R191 ;  /* 0x000000bf00bf7308 */ /* 0x000fe20000000800 */
[----:B------:R-:W-:Y:S01]  /*15900*/  F2FP.PACK_AB R50, R87, R86 ;  /* 0x000000565732723e */ /* 0x000fe200000000ff */
[--C-:B------:R-:W-:Y:S01]  /*15910*/  FFMA.FTZ R97, R98, c[0x0][0x2d0], -R173.reuse ;  /* 0x0000b40062617a23 */ /* 0x100fe200000108ad */
[----:B------:R-:W-:Y:S01]  /*15920*/  F2FP.PACK_AB R51, R165, R164 ;  /* 0x000000a4a533723e */ /* 0x000fe200000000ff */
[----:B------:R-:W-:Y:S01]  /*15930*/  FFMA.FTZ R173, R99, c[0x0][0x2d0], -R173 ;  /* 0x0000b40063ad7a23 */ /* 0x000fe200000108ad */
[----:B-1----:R-:W-:Y:S01]  /*15940*/  F2FP.PACK_AB R55, R130, R129 ;  /* 0x000000818237723e */ /* 0x002fe200000000ff */
[--C-:B------:R-:W-:Y:S02]  /*15950*/  FFMA.FTZ R88, R88, c[0x0][0x2d0], -R170.reuse ;  /* 0x0000b40058587a23 */ /* 0x100fe400000108aa */
[--C-:B------:R-:W-:Y:S02]  /*15960*/  FFMA.FTZ R89, R89, c[0x0][0x2d0], -R170.reuse ;  /* 0x0000b40059597a23 */ /* 0x100fe400000108aa */
[-C--:B--2---:R-:W-:Y:S01]  /*15970*/  HMMA.16816.F32 R4, R48, R60.reuse, R4 ;  /* 0x0000003c3004723c */ /* 0x084fe20000001804 */
[----:B------:R-:W-:Y:S02]  /*15980*/  MUFU.EX2 R192, R192 ;  /* 0x000000c000c07308 */ /* 0x000fe40000000800 */
[--C-:B------:R-:W-:Y:S02]  /*15990*/  FFMA.FTZ R92, R92, c[0x0][0x2d0], -R170.reuse ;  /* 0x0000b4005c5c7a23 */ /* 0x100fe400000108aa */
[----:B------:R-:W-:Y:S02]  /*159a0*/  FFMA.FTZ R170, R93, c[0x0][0x2d0], -R170 ;  /* 0x0000b4005daa7a23 */ /* 0x000fe400000108aa */
[----:B------:R-:W-:Y:S01]  /*159b0*/  FFMA.FTZ R76, R43, R243, R76 ;  /* 0x000000f32b4c7223 */ /* 0x000fe2000001004c */
[C---:B------:R-:W-:Y:S03]  /*159c0*/  HMMA.16816.F32 R8, R52.reuse, R60, R8 ;  /* 0x0000003c3408723c */ /* 0x040fe60000001808 */
[----:B------:R-:W-:Y:S01]  /*159d0*/  MUFU.EX2 R193, R193 ;  /* 0x000000c100c17308 */ /* 0x000fe20000000800 */
[----:B------:R-:W-:Y:S02]  /*159e0*/  FFMA.FTZ R77, R41, R241, R77 ;  /* 0x000000f1294d7223 */ /* 0x000fe4000001004d */
[----:B------:R-:W-:Y:S02]  /*159f0*/  FADD.FTZ R76, R69, R76 ;  /* 0x0000004c454c7221 */ /* 0x000fe40000010000 */
[-C--:B------:R-:W-:Y:S04]  /*15a00*/  HMMA.16816.F32 R12, R52, R62.reuse, R12 ;  /* 0x0000003e340c723c */ /* 0x080fe8000000180c */
[----:B------:R-:W-:Y:S01]  /*15a10*/  FADD.FTZ R77, R71, R77 ;  /* 0x0000004d474d7221 */ /* 0x000fe20000010000 */
[----:B------:R-:W-:Y:S01]  /*15a20*/  MUFU.EX2 R194, R194 ;  /* 0x000000c200c27308 */ /* 0x000fe20000000800 */
[----:B------:R-:W-:Y:S02]  /*15a30*/  FADD.FTZ R76, R46, R76 ;  /* 0x0000004c2e4c7221 */ /* 0x000fe40000010000 */
[C---:B------:R-:W-:Y:S01]  /*15a40*/  HMMA.16816.F32 R16, R48.reuse, R62, R16 ;  /* 0x0000003e3010723c */ /* 0x040fe20000001810 */
[----:B------:R-:W1:Y:S03]  /*15a50*/  LDSM.16.MT88.4 R60, [R218+0x900] ;  /* 0x00090000da3c783b */ /* 0x000e660000004200 */
[----:B------:R-:W-:Y:S02]  /*15a60*/  FADD.FTZ R77, R70, R77 ;  /* 0x0000004d464d7221 */ /* 0x000fe40000010000 */
[----:B------:R-:W-:Y:S01]  /*15a70*/  FFMA.FTZ R82, R40, R240, R82 ;  /* 0x000000f028527223 */ /* 0x000fe20000010052 */
[----:B------:R-:W2:Y:S01]  /*15a80*/  MUFU.EX2 R195, R195 ;  /* 0x000000c300c37308 */ /* 0x000ea20000000800 */
[-C--:B----4-:R-:W-:Y:S04]  /*15a90*/  HMMA.16816.F32 R20, R48, R56.reuse, R20 ;  /* 0x000000383014723c */ /* 0x090fe80000001814 */
[----:B------:R-:W-:Y:S02]  /*15aa0*/  FADD.FTZ R76, R47, R76 ;  /* 0x0000004c2f4c7221 */ /* 0x000fe40000010000 */
[----:B------:R-:W-:Y:S02]  /*15ab0*/  FADD.FTZ R77, R74, R77 ;  /* 0x0000004d4a4d7221 */ /* 0x000fe40000010000 */
[C---:B------:R-:W-:Y:S01]  /*15ac0*/  HMMA.16816.F32 R24, R52.reuse, R56, R24 ;  /* 0x000000383418723c */ /* 0x040fe20000001818 */
[----:B------:R-:W3:Y:S03]  /*15ad0*/  MUFU.EX2 R197, R197 ;  /* 0x000000c500c57308 */ /* 0x000ee60000000800 */
[----:B------:R-:W-:Y:S02]  /*15ae0*/  FADD.FTZ R82, R81, R82 ;  /* 0x0000005251527221 */ /* 0x000fe40000010000 */
[----:B------:R-:W-:Y:S02]  /*15af0*/  FADD.FTZ R76, R75, R76 ;  /* 0x0000004c4b4c7221 */ /* 0x000fe40000010000 */
[-C--:B------:R-:W-:Y:S03]  /*15b00*/  HMMA.16816.F32 R28, R52, R58.reuse, R28 ;  /* 0x0000003a341c723c */ /* 0x080fe6000000181c */
[----:B------:R-:W-:Y:S01]  /*15b10*/  MUFU.EX2 R198, R198 ;  /* 0x000000c600c67308 */ /* 0x000fe20000000800 */
[----:B------:R-:W-:Y:S02]  /*15b20*/  FADD.FTZ R77, R136, R77 ;  /* 0x0000004d884d7221 */ /* 0x000fe40000010000 */
[----:B------:R-:W-:Y:S02]  /*15b30*/  FFMA.FTZ R78, R42, R242, R78 ;  /* 0x000000f22a4e7223 */ /* 0x000fe4000001004e */
[C---:B------:R-:W-:Y:S01]  /*15b40*/  HMMA.16816.F32 R100, R48.reuse, R58, R100 ;  /* 0x0000003a3064723c */ /* 0x040fe20000001864 */
[----:B------:R-:W4:Y:S03]  /*15b50*/  LDSM.16.MT88.4 R56, [R225+0x1100] ;  /* 0x00110000e138783b */ /* 0x000f260000004200 */
[----:B------:R-:W-:Y:S01]  /*15b60*/  FADD.FTZ R82, R80, R82 ;  /* 0x0000005250527221 */ /* 0x000fe20000010000 */
[----:B------:R-:W5:Y:S01]  /*15b70*/  MUFU.EX2 R199, R199 ;  /* 0x000000c700c77308 */ /* 0x000f620000000800 */
[----:B------:R-:W-:Y:S02]  /*15b80*/  FADD.FTZ R76, R84, R76 ;  /* 0x0000004c544c7221 */ /* 0x000fe40000010000 */
[-C--:B------:R-:W-:Y:S04]  /*15b90*/  HMMA.16816.F32 R32, R48, R64.reuse, R32 ;  /* 0x000000403020723c */ /* 0x080fe80000001820 */
[----:B------:R-:W-:Y:S02]  /*15ba0*/  FADD.FTZ R77, R137, R77 ;  /* 0x0000004d894d7221 */ /* 0x000fe40000010000 */
[----:B------:R-:W-:Y:S01]  /*15bb0*/  FADD.FTZ R78, R73, R78 ;  /* 0x0000004e494e7221 */ /* 0x000fe20000010000 */
[----:B------:R-:W-:Y:S01]  /*15bc0*/  MUFU.EX2 R203, R203 ;  /* 0x000000cb00cb7308 */ /* 0x000fe20000000800 */
[C---:B------:R-:W-:Y:S04]  /*15bd0*/  HMMA.16816.F32 R104, R52.reuse, R64, R104 ;  /* 0x000000403468723c */ /* 0x040fe80000001868 */
[----:B------:R-:W-:Y:S02]  /*15be0*/  FADD.FTZ R82, R79, R82 ;  /* 0x000000524f527221 */ /* 0x000fe40000010000 */
[----:B------:R-:W-:Y:S02]  /*15bf0*/  FADD.FTZ R76, R86, R76 ;  /* 0x0000004c564c7221 */ /* 0x000fe40000010000 */
[-C--:B------:R-:W-:Y:S01]  /*15c00*/  HMMA.16816.F32 R108, R52, R66.reuse, R108 ;  /* 0x00000042346c723c */ /* 0x080fe2000000186c */
[----:B------:R-:W2:Y:S03]  /*15c10*/  MUFU.EX2 R205, R205 ;  /* 0x000000cd00cd7308 */ /* 0x000ea60000000800 */
[----:B------:R-:W-:Y:S02]  /*15c20*/  FADD.FTZ R77, R132, R77 ;  /* 0x0000004d844d7221 */ /* 0x000fe40000010000 */
[----:B------:R-:W-:Y:S02]  /*15c30*/  FADD.FTZ R78, R68, R78 ;  /* 0x0000004e444e7221 */ /* 0x000fe40000010000 */
[C---:B------:R-:W-:Y:S01]  /*15c40*/  HMMA.16816.F32 R112, R48.reuse, R66, R112 ;  /* 0x000000423070723c */ /* 0x040fe20000001870 */
[----:B------:R-:W-:Y:S02]  /*15c50*/  LDSM.16.MT88.4 R64, [R219+0x1100] ;  /* 0x00110000db40783b */ /* 0x000fe40000004200 */
[----:B------:R-:W-:Y:S01]  /*15c60*/  MUFU.EX2 R208, R208 ;  /* 0x000000d000d07308 */ /* 0x000fe20000000800 */
[----:B------:R-:W-:Y:S02]  /*15c70*/  FADD.FTZ R82, R135, R82 ;  /* 0x0000005287527221 */ /* 0x000fe40000010000 */
[----:B------:R-:W-:Y:S02]  /*15c80*/  FADD.FTZ R76, R87, R76 ;  /* 0x0000004c574c7221 */ /* 0x000fe40000010000 */
[-C--:B-1----:R-:W-:Y:S04]  /*15c90*/  HMMA.16816.F32 R36, R48, R60.reuse, R36 ;  /* 0x0000003c3024723c */ /* 0x082fe80000001824 */
[----:B------:R-:W-:Y:S01]  /*15ca0*/  FADD.FTZ R133, R133, R77 ;  /* 0x0000004d85857221 */ /* 0x000fe20000010000 */
[----:B------:R-:W1:Y:S01]  /*15cb0*/  MUFU.EX2 R211, R211 ;  /* 0x000000d300d37308 */ /* 0x000e620000000800 */
[----:B------:R-:W-:Y:S02]  /*15cc0*/  FADD.FTZ R78, R72, R78 ;  /* 0x0000004e484e7221 */ /* 0x000fe40000010000 */
[C---:B------:R-:W-:Y:S04]  /*15cd0*/  HMMA.16816.F32 R116, R52.reuse, R60, R116 ;  /* 0x0000003c3474723c */ /* 0x040fe80000001874 */
[----:B------:R-:W-:Y:S02]  /*15ce0*/  FADD.FTZ R128, R128, R82 ;  /* 0x0000005280807221 */ /* 0x000fe40000010000 */
[----:B--2---:R-:W-:Y:S01]  /*15cf0*/  FADD.FTZ R133, R195, R133 ;  /* 0x00000085c3857221 */ /* 0x004fe20000010000 */
[----:B------:R-:W2:Y:S01]  /*15d00*/  MUFU.EX2 R201, R201 ;  /* 0x000000c900c97308 */ /* 0x000ea20000000800 */
[-C--:B------:R-:W-:Y:S04]  /*15d10*/  HMMA.16816.F32 R120, R52, R62.reuse, R120 ;  /* 0x0000003e3478723c */ /* 0x080fe80000001878 */
[----:B------:R-:W-:Y:S02]  /*15d20*/  FADD.FTZ R78, R83, R78 ;  /* 0x0000004e534e7221 */ /* 0x000fe40000010000 */
[----:B------:R-:W-:Y:S01]  /*15d30*/  FADD.FTZ R128, R129, R128 ;  /* 0x0000008081807221 */ /* 0x000fe20000010000 */
[----:B---3--:R-:W-:Y:S01]  /*15d40*/  F2FP.PACK_AB R52, R197, R195 ;  /* 0x000000c3c534723e */ /* 0x008fe200000000ff */
[----:B------:R-:W-:Y:S01]  /*15d50*/  HMMA.16816.F32 R124, R48, R62, R124 ;  /* 0x0000003e307c723c */ /* 0x000fe2000000187c */
[----:B------:R-:W3:Y:S01]  /*15d60*/  LDSM.16.MT88.4 R60, [R220+0x1100] ;  /* 0x00110000dc3c783b */ /* 0x000ee20000004200 */
[----:B------:R-:W2:Y:S02]  /*15d70*/  MUFU.EX2 R247, R247 ;  /* 0x000000f700f77308 */ /* 0x000ea40000000800 */
[----:B-----5:R-:W-:Y:S01]  /*15d80*/  F2FP.PACK_AB R54, R199, R198 ;  /* 0x000000c6c736723e */ /* 0x020fe200000000ff */
[----:B------:R-:W-:Y:S01]  /*15d90*/  FADD.FTZ R197, R197, R133 ;  /* 0x00000085c5c57221 */ /* 0x000fe20000010000 */
[----:B------:R-:W-:Y:S01]  /*15da0*/  F2FP.PACK_AB R53, R205, R203 ;  /* 0x000000cbcd35723e */ /* 0x000fe200000000ff */
[----:B------:R-:W-:Y:S01]  /*15db0*/  FADD.FTZ R78, R85, R78 ;  /* 0x0000004e554e7221 */ /* 0x000fe20000010000 */
[----:B------:R-:W-:Y:S01]  /*15dc0*/  F2FP.PACK_AB R48, R131, R134 ;  /* 0x000000868330723e */ /* 0x000fe200000000ff */
[----:B------:R-:W-:Y:S03]  /*15dd0*/  FADD.FTZ R134, R134, R76 ;  /* 0x0000004c86867221 */ /* 0x000fe60000010000 */
[----:B------:R-:W-:Y:S01]  /*15de0*/  F2FP.PACK_AB R49, R167, R166 ;  /* 0x000000a6a731723e */ /* 0x000fe200000000ff */
[----:B------:R-:W-:Y:S01]  /*15df0*/  MUFU.EX2 R251, R251 ;  /* 0x000000fb00fb7308 */ /* 0x000fe20000000800 */
[----:B------:R-:W-:Y:S01]  /*15e00*/  F2FP.PACK_AB R50, R192, R191 ;  /* 0x000000bfc032723e */ /* 0x000fe200000000ff */
[----:B------:R-:W-:Y:S01]  /*15e10*/  FADD.FTZ R131, R131, R134 ;  /* 0x0000008683837221 */ /* 0x000fe20000010000 */
[----:B------:R-:W-:Y:S01]  /*15e20*/  F2FP.PACK_AB R51, R194, R193 ;  /* 0x000000c1c233723e */ /* 0x000fe200000000ff */
[----:B------:R-:W-:Y:S01]  /*15e30*/  FADD.FTZ R128, R130, R128 ;  /* 0x0000008082807221 */ /* 0x000fe20000010000 */
[----:B-1----:R-:W-:Y:S01]  /*15e40*/  F2FP.PACK_AB R55, R211, R208 ;  /* 0x000000d0d337723e */ /* 0x002fe200000000ff */
[----:B------:R-:W-:Y:S01]  /*15e50*/  FADD.FTZ R78, R164, R78 ;  /* 0x0000004ea44e7221 */ /* 0x000fe20000010000 */
[----:B------:R-:W-:Y:S01]  /*15e60*/  MOV R164, R44 ;  /* 0x0000002c00a47202 */ /* 0x000fe20000000f00 */
[----:B------:R-:W-:Y:S02]  /*15e70*/  FADD.FTZ R131, R191, R131 ;  /* 0x00000083bf837221 */ /* 0x000fe40000010000 */
[-C--:B----4-:R-:W-:Y:S01]  /*15e80*/  HMMA.16816.F32 R4, R48, R56.reuse, R4 ;  /* 0x000000383004723c */ /* 0x090fe20000001804 */
[----:B------:R-:W-:Y:S02]  /*15e90*/  MUFU.EX2 R248, R248 ;  /* 0x000000f800f87308 */ /* 0x000fe40000000800 */
[----:B------:R-:W-:Y:S02]  /*15ea0*/  FADD.FTZ R128, R203, R128 ;  /* 0x00000080cb807221 */ /* 0x000fe40000010000 */
[----:B------:R-:W-:Y:S01]  /*15eb0*/  FADD.FTZ R78, R165, R78 ;  /* 0x0000004ea54e7221 */ /* 0x000fe20000010000 */
[----:B------:R-:W-:Y:S01]  /*15ec0*/  MOV R165, R0 ;  /* 0x0000000000a57202 */ /* 0x000fe20000000f00 */
[----:B------:R-:W-:Y:S01]  /*15ed0*/  FADD.FTZ R131, R192, R131 ;  /* 0x00000083c0837221 */ /* 0x000fe20000010000 */
[C---:B------:R-:W-:Y:S03]  /*15ee0*/  HMMA.16816.F32 R8, R52.reuse, R56, R8 ;  /* 0x000000383408723c */ /* 0x040fe60000001808 */
[----:B------:R-:W1:Y:S01]  /*15ef0*/  MUFU.EX2 R200, R200 ;  /* 0x000000c800c87308 */ /* 0x000e620000000800 */
[----:B------:R-:W-:Y:S02]  /*15f00*/  FADD.FTZ R128, R205, R128 ;  /* 0x00000080cd807221 */ /* 0x000fe40000010000 */
[----:B------:R-:W-:Y:S01]  /*15f10*/  FADD.FTZ R78, R166, R78 ;  /* 0x0000004ea64e7221 */ /* 0x000fe20000010000 */
[----:B------:R-:W-:Y:S01]  /*15f20*/  MOV R166, R2 ;  /* 0x0000000200a67202 */ /* 0x000fe20000000f00 */
[-C--:B------:R-:W-:Y:S04]  /*15f30*/  HMMA.16816.F32 R12, R52, R58.reuse, R12 ;  /* 0x0000003a340c723c */ /* 0x080fe8000000180c */
[----:B--2---:R-:W-:Y:S01]  /*15f40*/  FADD.FTZ R131, R201, R131 ;  /* 0x00000083c9837221 */ /* 0x004fe20000010000 */
[----:B------:R-:W2:Y:S01]  /*15f50*/  MUFU.EX2 R196, R196 ;  /* 0x000000c400c47308 */ /* 0x000ea20000000800 */
[----:B------:R-:W-:Y:S02]  /*15f60*/  FADD.FTZ R128, R208, R128 ;  /* 0x00000080d0807221 */ /* 0x000fe40000010000 */
[C---:B------:R-:W-:Y:S01]  /*15f70*/  HMMA.16816.F32 R16, R48.reuse, R58, R16 ;  /* 0x0000003a3010723c */ /* 0x040fe20000001810 */
[----:B------:R-:W4:Y:S03]  /*15f80*/  LDSM.16.MT88.4 R56, [R218+0x1100] ;  /* 0x00110000da38783b */ /* 0x000f260000004200 */
[----:B------:R-:W-:Y:S01]  /*15f90*/  FADD.FTZ R78, R167, R78 ;  /* 0x0000004ea74e7221 */ /* 0x000fe20000010000 */
[----:B------:R-:W-:Y:S01]  /*15fa0*/  MOV R167, R3 ;  /* 0x0000000300a77202 */ /* 0x000fe20000000f00 */
[----:B------:R-:W-:Y:S01]  /*15fb0*/  FADD.FTZ R131, R247, R131 ;  /* 0x00000083f7837221 */ /* 0x000fe20000010000 */
[----:B------:R-:W-:Y:S01]  /*15fc0*/  MUFU.EX2 R204, R204 ;  /* 0x000000cc00cc7308 */ /* 0x000fe20000000800 */
[-C--:B---3--:R-:W-:Y:S04]  /*15fd0*/  HMMA.16816.F32 R20, R48, R60.reuse, R20 ;  /* 0x0000003c3014723c */ /* 0x088fe80000001814 */
[----:B------:R-:W-:Y:S02]  /*15fe0*/  FADD.FTZ R128, R211, R128 ;  /* 0x00000080d3807221 */ /* 0x000fe40000010000 */
[----:B------:R-:W-:Y:S02]  /*15ff0*/  FADD.FTZ R78, R193, R78 ;  /* 0x0000004ec14e7221 */ /* 0x000fe40000010000 */
[C---:B------:R-:W-:Y:S01]  /*16000*/  HMMA.16816.F32 R24, R52.reuse, R60, R24 ;  /* 0x0000003c3418723c */ /* 0x040fe20000001818 */
[----:B------:R-:W-:Y:S03]  /*16010*/  MUFU.EX2 R202, R202 ;  /* 0x000000ca00ca7308 */ /* 0x000fe60000000800 */
[----:B------:R-:W-:Y:S02]  /*16020*/  FADD.FTZ R197, R198, R197 ;  /* 0x000000c5c6c57221 */ /* 0x000fe40000010000 */
[----:B-1----:R-:W-:Y:S02]  /*16030*/  FADD.FTZ R131, R200, R131 ;  /* 0x00000083c8837221 */ /* 0x002fe40000010000 */
[-C--:B------:R-:W-:Y:S03]  /*16040*/  HMMA.16816.F32 R28, R52, R62.reuse, R28 ;  /* 0x0000003e341c723c */ /* 0x080fe6000000181c */
[----:B------:R-:W1:Y:S01]  /*16050*/  MUFU.EX2 R250, R250 ;  /* 0x000000fa00fa7308 */ /* 0x000e620000000800 */
[----:B------:R-:W-:Y:S02]  /*16060*/  FADD.FTZ R78, R194, R78 ;  /* 0x0000004ec24e7221 */ /* 0x000fe40000010000 */
[----:B------:R-:W-:Y:S02]  /*16070*/  FADD.FTZ R197, R199, R197 ;  /* 0x000000c5c7c57221 */ /* 0x000fe40000010000 */
[C---:B------:R-:W-:Y:S01]  /*16080*/  HMMA.16816.F32 R100, R48.reuse, R62, R100 ;  /* 0x0000003e3064723c */ /* 0x040fe20000001864 */
[----:B------:R-:W3:Y:S03]  /*16090*/  LDSM.16.MT88.4 R60, [R225+0x1900] ;  /* 0x00190000e13c783b */ /* 0x000ee60000004200 */
[----:B--2---:R-:W-:Y:S01]  /*160a0*/  FADD.FTZ R131, R196, R131 ;  /* 0x00000083c4837221 */ /* 0x004fe20000010000 */
[----:B------:R-:W2:Y:S01]  /*160b0*/  MUFU.EX2 R246, R246 ;  /* 0x000000f600f67308 */ /* 0x000ea20000000800 */
[----:B------:R-:W-:Y:S02]  /*160c0*/  FADD.FTZ R78, R251, R78 ;  /* 0x0000004efb4e7221 */ /* 0x000fe40000010000 */
[-C--:B------:R-:W-:Y:S04]  /*160d0*/  HMMA.16816.F32 R32, R48, R64.reuse, R32 ;  /* 0x000000403020723c */ /* 0x080fe80000001820 */
[----:B------:R-:W-:Y:S03]  /*160e0*/  FADD.FTZ R78, R248, R78 ;  /* 0x0000004ef84e7221 */ /* 0x000fe60000010000 */
[----:B------:R-:W5:Y:S01]  /*160f0*/  MUFU.EX2 R210, R210 ;  /* 0x000000d200d27308 */ /* 0x000f620000000800 */
[C---:B------:R-:W-:Y:S04]  /*16100*/  HMMA.16816.F32 R104, R52.reuse, R64, R104 ;  /* 0x000000403468723c */ /* 0x040fe80000001868 */
[----:B-1----:R-:W-:Y:S02]  /*16110*/  FADD.FTZ R197, R250, R197 ;  /* 0x000000c5fac57221 */ /* 0x002fe40000010000 */
[----:B------:R-:W-:Y:S02]  /*16120*/  FADD.FTZ R78, R204, R78 ;  /* 0x0000004ecc4e7221 */ /* 0x000fe40000010000 */
[-C--:B------:R-:W-:Y:S01]  /*16130*/  HMMA.16816.F32 R108, R52, R66.reuse, R108 ;  /* 0x00000042346c723c */ /* 0x080fe2000000186c */
[----:B------:R-:W1:Y:S03]  /*16140*/  MUFU.EX2 R207, R207 ;  /* 0x000000cf00cf7308 */ /* 0x000e660000000800 */
[----:B------:R-:W-:Y:S02]  /*16150*/  FADD.FTZ R78, R202, R78 ;  /* 0x0000004eca4e7221 */ /* 0x000fe40000010000 */
[----:B--2---:R-:W-:Y:S02]  /*16160*/  FADD.FTZ R197, R246, R197 ;  /* 0x000000c5f6c57221 */ /* 0x004fe40000010000 */
[C---:B------:R-:W-:Y:S01]  /*16170*/  HMMA.16816.F32 R112, R48.reuse, R66, R112 ;  /* 0x000000423070723c */ /* 0x040fe20000001870 */
[----:B------:R-:W-:Y:S02]  /*16180*/  LDSM.16.MT88.4 R64, [R219+0x1900] ;  /* 0x00190000db40783b */ /* 0x000fe40000004200 */
[----:B------:R-:W2:Y:S01]  /*16190*/  MUFU.EX2 R249, R249 ;  /* 0x000000f900f97308 */ /* 0x000ea20000000800 */
[----:B-----5:R-:W-:Y:S04]  /*161a0*/  FADD.FTZ R197, R210, R197 ;  /* 0x000000c5d2c57221 */ /* 0x020fe80000010000 */
[-C--:B----4-:R-:W-:Y:S05]  /*161b0*/  HMMA.16816.F32 R36, R48, R56.reuse, R36 ;  /* 0x000000383024723c */ /* 0x090fea0000001824 */
[----:B------:R-:W4:Y:S03]  /*161c0*/  MUFU.EX2 R245, R245 ;  /* 0x000000f500f57308 */ /* 0x000f260000000800 */
[C---:B------:R-:W-:Y:S04]  /*161d0*/  HMMA.16816.F32 R116, R52.reuse, R56, R116 ;  /* 0x000000383474723c */ /* 0x040fe80000001874 */
[----:B-1----:R-:W-:Y:S03]  /*161e0*/  FADD.FTZ R197, R207, R197 ;  /* 0x000000c5cfc57221 */ /* 0x002fe60000010000 */
[----:B------:R-:W-:Y:S01]  /*161f0*/  MUFU.EX2 R209, R209 ;  /* 0x000000d100d17308 */ /* 0x000fe20000000800 */
[-C--:B------:R-:W-:Y:S04]  /*16200*/  HMMA.16816.F32 R120, R52, R58.reuse, R120 ;  /* 0x0000003a3478723c */ /* 0x080fe80000001878 */
[----:B--2---:R-:W-:Y:S03]  /*16210*/  FADD.FTZ R128, R249, R128 ;  /* 0x00000080f9807221 */ /* 0x004fe60000010000 */
[----:B------:R-:W-:Y:S01]  /*16220*/  F2FP.PACK_AB R52, R246, R250 ;  /* 0x000000faf634723e */ /* 0x000fe200000000ff */
[----:B------:R-:W-:Y:S01]  /*16230*/  HMMA.16816.F32 R124, R48, R58, R124 ;  /* 0x0000003a307c723c */ /* 0x000fe2000000187c */
[----:B------:R-:W1:Y:S01]  /*16240*/  MUFU.EX2 R206, R206 ;  /* 0x000000ce00ce7308 */ /* 0x000e620000000800 */
[----:B------:R-:W2:Y:S02]  /*16250*/  LDSM.16.MT88.4 R56, [R220+0x1900] ;  /* 0x00190000dc38783b */ /* 0x000ea40000004200 */
[----:B------:R-:W-:Y:S01]  /*16260*/  F2FP.PACK_AB R54, R207, R210 ;  /* 0x000000d2cf36723e */ /* 0x000fe200000000ff */
[C---:B----4-:R-:W-:Y:S01]  /*16270*/  FADD.FTZ R128, R245.reuse, R128 ;  /* 0x00000080f5807221 */ /* 0x050fe20000010000 */
[----:B------:R-:W-:Y:S02]  /*16280*/  F2FP.PACK_AB R53, R245, R249 ;  /* 0x000000f9f535723e */ /* 0x000fe400000000ff */
[----:B------:R-:W-:Y:S03]  /*16290*/  F2FP.PACK_AB R48, R247, R201 ;  /* 0x000000c9f730723e */ /* 0x000fe600000000ff */
[----:B------:R-:W-:Y:S01]  /*162a0*/  MUFU.EX2 R190, R190 ;  /* 0x000000be00be7308 */ /* 0x000fe20000000800 */
[----:B------:R-:W-:Y:S02]  /*162b0*/  F2FP.PACK_AB R49, R248, R251 ;  /* 0x000000fbf831723e */ /* 0x000fe400000000ff */
[----:B------:R-:W-:Y:S02]  /*162c0*/  F2FP.PACK_AB R50, R196, R200 ;  /* 0x000000c8c432723e */ /* 0x000fe400000000ff */
[----:B------:R-:W-:Y:S05]  /*162d0*/  F2FP.PACK_AB R51, R202, R204 ;  /* 0x000000ccca33723e */ /* 0x000fea00000000ff */
[----:B------:R-:W-:Y:S02]  /*162e0*/  MUFU.EX2 R185, R185 ;  /* 0x000000b900b97308 */ /* 0x000fe40000000800 */
[-C--:B---3--:R-:W-:Y:S03]  /*162f0*/  HMMA.16816.F32 R4, R48, R60.reuse, R4 ;  /* 0x0000003c3004723c */ /* 0x088fe60000001804 */
[C---:B-1----:R-:W-:Y:S01]  /*16300*/  F2FP.PACK_AB R55, R206.reuse, R209 ;  /* 0x000000d1ce37723e */ /* 0x042fe200000000ff */
[----:B------:R-:W-:Y:S04]  /*16310*/  FADD.FTZ R209, R209, R128 ;  /* 0x00000080d1d17221 */ /* 0x000fe80000010000 */
[----:B------:R-:W1:Y:S01]  /*16320*/  MUFU.EX2 R189, R189 ;  /* 0x000000bd00bd7308 */ /* 0x000e620000000800 */
[----:B------:R-:W-:Y:S01]  /*16330*/  FADD.FTZ R209, R206, R209 ;  /* 0x000000d1ced17221 */ /* 0x000fe20000010000 */
[C---:B------:R-:W-:Y:S08]  /*16340*/  HMMA.16816.F32 R8, R52.reuse, R60, R8 ;  /* 0x0000003c3408723c */ /* 0x040ff00000001808 */
[-C--:B------:R-:W-:Y:S01]  /*16350*/  HMMA.16816.F32 R12, R52, R62.reuse, R12 ;  /* 0x0000003e340c723c */ /* 0x080fe2000000180c */
[----:B------:R-:W3:Y:S07]  /*16360*/  MUFU.EX2 R186, R186 ;  /* 0x000000ba00ba7308 */ /* 0x000eee0000000800 */
[C---:B------:R-:W-:Y:S01]  /*16370*/  HMMA.16816.F32 R16, R48.reuse, R62, R16 ;  /* 0x0000003e3010723c */ /* 0x040fe20000001810 */
[----:B------:R-:W4:Y:S02]  /*16380*/  LDSM.16.MT88.4 R60, [R218+0x1900] ;  /* 0x00190000da3c783b */ /* 0x000f240000004200 */
[----:B------:R-:W-:Y:S01]  /*16390*/  MUFU.EX2 R176, R176 ;  /* 0x000000b000b07308 */ /* 0x000fe20000000800 */
[----:B-1----:R-:W-:Y:S04]  /*163a0*/  FADD.FTZ R78, R189, R78 ;  /* 0x0000004ebd4e7221 */ /* 0x002fe80000010000 */
[-C--:B--2---:R-:W-:Y:S05]  /*163b0*/  HMMA.16816.F32 R20, R48, R56.reuse, R20 ;  /* 0x000000383014723c */ /* 0x084fea0000001814 */
[----:B------:R-:W-:Y:S03]  /*163c0*/  MUFU.EX2 R175, R175 ;  /* 0x000000af00af7308 */ /* 0x000fe60000000800 */
[C---:B------:R-:W-:Y:S04]  /*163d0*/  HMMA.16816.F32 R24, R52.reuse, R56, R24 ;  /* 0x000000383418723c */ /* 0x040fe80000001818 */
[----:B---3--:R-:W-:Y:S03]  /*163e0*/  FADD.FTZ R78, R186, R78 ;  /* 0x0000004eba4e7221 */ /* 0x008fe60000010000 */
[----:B------:R-:W1:Y:S01]  /*163f0*/  MUFU.EX2 R178, R178 ;  /* 0x000000b200b27308 */ /* 0x000e620000000800 */
[-C--:B------:R-:W-:Y:S08]  /*16400*/  HMMA.16816.F32 R28, R52, R58.reuse, R28 ;  /* 0x0000003a341c723c */ /* 0x080ff0000000181c */
[C---:B------:R-:W-:Y:S01]  /*16410*/  HMMA.16816.F32 R100, R48.reuse, R58, R100 ;  /* 0x0000003a3064723c */ /* 0x040fe20000001864 */
[----:B------:R-:W2:Y:S01]  /*16420*/  LDSM.16.MT88.4 R56, [R225+0x2100] ;  /* 0x00210000e138783b */ /* 0x000ea20000004200 */
[----:B------:R-:W3:Y:S06]  /*16430*/  MUFU.EX2 R177, R177 ;  /* 0x000000b100b17308 */ /* 0x000eec0000000800 */
[-C--:B------:R-:W-:Y:S04]  /*16440*/  HMMA.16816.F32 R32, R48, R64.reuse, R32 ;  /* 0x000000403020723c */ /* 0x080fe80000001820 */
[----:B------:R-:W5:Y:S01]  /*16450*/  MUFU.EX2 R188, R188 ;  /* 0x000000bc00bc7308 */ /* 0x000f620000000800 */
[----:B-1----:R-:W-:Y:S03]  /*16460*/  FADD.FTZ R78, R178, R78 ;  /* 0x0000004eb24e7221 */ /* 0x002fe60000010000 */
[C---:B------:R-:W-:Y:S06]  /*16470*/  HMMA.16816.F32 R104, R52.reuse, R64, R104 ;  /* 0x000000403468723c */ /* 0x040fec0000001868 */
[----:B------:R-:W1:Y:S02]  /*16480*/  MUFU.EX2 R184, R184 ;  /* 0x000000b800b87308 */ /* 0x000e640000000800 */
[-C--:B------:R-:W-:Y:S04]  /*16490*/  HMMA.16816.F32 R108, R52, R66.reuse, R108 ;  /* 0x00000042346c723c */ /* 0x080fe8000000186c */
[----:B---3--:R-:W-:Y:S04]  /*164a0*/  FADD.FTZ R78, R177, R78 ;  /* 0x0000004eb14e7221 */ /* 0x008fe80000010000 */
[C---:B------:R-:W-:Y:S01]  /*164b0*/  HMMA.16816.F32 R112, R48.reuse, R66, R112 ;  /* 0x000000423070723c */ /* 0x040fe20000001870 */
[----:B------:R-:W-:Y:S01]  /*164c0*/  LDSM.16.MT88.4 R64, [R219+0x2100] ;  /* 0x00210000db40783b */ /* 0x000fe20000004200 */
[----:B------:R-:W3:Y:S02]  /*164d0*/  MUFU.EX2 R182, R182 ;  /* 0x000000b600b67308 */ /* 0x000ee40000000800 */
[----:B-----5:R-:W-:Y:S04]  /*164e0*/  FADD.FTZ R197, R188, R197 ;  /* 0x000000c5bcc57221 */ /* 0x020fe80000010000 */
[-C--:B----4-:R-:W-:Y:S04]  /*164f0*/  HMMA.16816.F32 R36, R48, R60.reuse, R36 ;  /* 0x0000003c3024723c */ /* 0x090fe80000001824 */
[----:B------:R-:W4:Y:S01]  /*16500*/  MUFU.EX2 R180, R180 ;  /* 0x000000b400b47308 */ /* 0x000f220000000800 */
[----:B-1----:R-:W-:Y:S03]  /*16510*/  FADD.FTZ R197, R184, R197 ;  /* 0x000000c5b8c57221 */ /* 0x002fe60000010000 */
[C---:B------:R-:W-:Y:S06]  /*16520*/  HMMA.16816.F32 R116, R52.reuse, R60, R116 ;  /* 0x0000003c3474723c */ /* 0x040fec0000001874 */
[----:B------:R-:W1:Y:S02]  /*16530*/  MUFU.EX2 R187, R187 ;  /* 0x000000bb00bb7308 */ /* 0x000e640000000800 */
[-C--:B------:R-:W-:Y:S04]  /*16540*/  HMMA.16816.F32 R120, R52, R62.reuse, R120 ;  /* 0x0000003e3478723c */ /* 0x080fe80000001878 */
[----:B---3--:R-:W-:Y:S03]  /*16550*/  FADD.FTZ R197, R182, R197 ;  /* 0x000000c5b6c57221 */ /* 0x008fe60000010000 */
[----:B------:R-:W-:Y:S01]  /*16560*/  F2FP.PACK_AB R52, R184, R188 ;  /* 0x000000bcb834723e */ /* 0x000fe200000000ff */
[----:B------:R-:W-:Y:S01]  /*16570*/  HMMA.16816.F32 R124, R48, R62, R124 ;  /* 0x0000003e307c723c */ /* 0x000fe2000000187c */
[----:B------:R-:W3:Y:S01]  /*16580*/  MUFU.EX2 R183, R183 ;  /* 0x000000b700b77308 */ /* 0x000ee20000000800 */
[----:B------:R-:W5:Y:S02]  /*16590*/  LDSM.16.MT88.4 R60, [R220+0x2100] ;  /* 0x00210000dc3c783b */ /* 0x000f640000004200 */
[C---:B----4-:R-:W-:Y:S01]  /*165a0*/  F2FP.PACK_AB R54, R180.reuse, R182 ;  /* 0x000000b6b436723e */ /* 0x050fe200000000ff */
[----:B------:R-:W-:Y:S02]  /*165b0*/  FADD.FTZ R197, R180, R197 ;  /* 0x000000c5b4c57221 */ /* 0x000fe40000010000 */
[----:B------:R-:W-:Y:S01]  /*165c0*/  F2FP.PACK_AB R48, R185, R190 ;  /* 0x000000beb930723e */ /* 0x000fe200000000ff */
[----:B------:R-:W-:Y:S01]  /*165d0*/  FADD.FTZ R190, R190, R131 ;  /* 0x00000083bebe7221 */ /* 0x000fe20000010000 */
[----:B------:R-:W-:Y:S02]  /*165e0*/  F2FP.PACK_AB R49, R186, R189 ;  /* 0x000000bdba31723e */ /* 0x000fe400000000ff */
[----:B------:R-:W4:Y:S01]  /*165f0*/  MUFU.EX2 R181, R181 ;  /* 0x000000b500b57308 */ /* 0x000f220000000800 */
[----:B------:R-:W-:Y:S01]  /*16600*/  F2FP.PACK_AB R50, R175, R176 ;  /* 0x000000b0af32723e */ /* 0x000fe200000000ff */
[----:B------:R-:W-:Y:S01]  /*16610*/  FADD.FTZ R190, R185, R190 ;  /* 0x000000beb9be7221 */ /* 0x000fe20000010000 */
[----:B------:R-:W-:Y:S01]  /*16620*/  F2FP.PACK_AB R51, R177, R178 ;  /* 0x000000b2b133723e */ /* 0x000fe200000000ff */
[----:B-1----:R-:W-:Y:S02]  /*16630*/  FADD.FTZ R209, R187, R209 ;  /* 0x000000d1bbd17221 */ /* 0x002fe40000010000 */
[----:B------:R-:W-:Y:S04]  /*16640*/  FADD.FTZ R190, R176, R190 ;  /* 0x000000beb0be7221 */ /* 0x000fe80000010000 */
[-C--:B--2---:R-:W-:Y:S01]  /*16650*/  HMMA.16816.F32 R4, R48, R56.reuse, R4 ;  /* 0x000000383004723c */ /* 0x084fe20000001804 */
[----:B------:R-:W1:Y:S02]  /*16660*/  MUFU.EX2 R179, R179 ;  /* 0x000000b300b37308 */ /* 0x000e640000000800 */
[----:B------:R-:W-:Y:S01]  /*16670*/  FADD.FTZ R190, R175, R190 ;  /* 0x000000beafbe7221 */ /* 0x000fe20000010000 */
[C---:B---3--:R-:W-:Y:S01]  /*16680*/  F2FP.PACK_AB R53, R183.reuse, R187 ;  /* 0x000000bbb735723e */ /* 0x048fe200000000ff */
[----:B------:R-:W-:Y:S06]  /*16690*/  FADD.FTZ R209, R183, R209 ;  /* 0x000000d1b7d17221 */ /* 0x000fec0000010000 */
[----:B------:R-:W2:Y:S01]  /*166a0*/  MUFU.EX2 R172, R172 ;  /* 0x000000ac00ac7308 */ /* 0x000ea20000000800 */
[----:B----4-:R-:W-:Y:S09]  /*166b0*/  FADD.FTZ R209, R181, R209 ;  /* 0x000000d1b5d17221 */ /* 0x010ff20000010000 */
[----:B------:R-:W3:Y:S01]  /*166c0*/  MUFU.EX2 R168, R168 ;  /* 0x000000a800a87308 */ /* 0x000ee20000000800 */
[C---:B-1----:R-:W-:Y:S01]  /*166d0*/  F2FP.PACK_AB R55, R179.reuse, R181 ;  /* 0x000000b5b337723e */ /* 0x042fe200000000ff */
[----:B------:R-:W-:Y:S08]  /*166e0*/  FADD.FTZ R209, R179, R209 ;  /* 0x000000d1b3d17221 */ /* 0x000ff00000010000 */
[----:B------:R-:W1:Y:S01]  /*166f0*/  MUFU.EX2 R171, R171 ;  /* 0x000000ab00ab7308 */ /* 0x000e620000000800 */
[C---:B------:R-:W-:Y:S04]  /*16700*/  HMMA.16816.F32 R8, R52.reuse, R56, R8 ;  /* 0x000000383408723c */ /* 0x040fe80000001808 */
[----:B--2---:R-:W-:Y:S04]  /*16710*/  FADD.FTZ R190, R172, R190 ;  /* 0x000000beacbe7221 */ /* 0x004fe80000010000 */
[-C--:B------:R-:W-:Y:S01]  /*16720*/  HMMA.16816.F32 R12, R52, R58.reuse, R12 ;  /* 0x0000003a340c723c */ /* 0x080fe2000000180c */
[----:B------:R-:W2:Y:S03]  /*16730*/  MUFU.EX2 R169, R169 ;  /* 0x000000a900a97308 */ /* 0x000ea60000000800 */
[----:B---3--:R-:W-:Y:S04]  /*16740*/  FADD.FTZ R190, R168, R190 ;  /* 0x000000bea8be7221 */ /* 0x008fe80000010000 */
[C---:B------:R-:W-:Y:S01]  /*16750*/  HMMA.16816.F32 R16, R48.reuse, R58, R16 ;  /* 0x0000003a3010723c */ /* 0x040fe20000001810 */
[----:B------:R-:W3:Y:S02]  /*16760*/  LDSM.16.MT88.4 R56, [R218+0x2100] ;  /* 0x00210000da38783b */ /* 0x000ee40000004200 */
[----:B------:R-:W4:Y:S01]  /*16770*/  MUFU.EX2 R96, R96 ;  /* 0x0000006000607308 */ /* 0x000f220000000800 */
[----:B-1----:R-:W-:Y:S04]  /*16780*/  FADD.FTZ R78, R171, R78 ;  /* 0x0000004eab4e7221 */ /* 0x002fe80000010000 */
[-C--:B-----5:R-:W-:Y:S05]  /*16790*/  HMMA.16816.F32 R20, R48, R60.reuse, R20 ;  /* 0x0000003c3014723c */ /* 0x0a0fea0000001814 */
[----:B------:R-:W1:Y:S03]  /*167a0*/  MUFU.EX2 R174, R174 ;  /* 0x000000ae00ae7308 */ /* 0x000e660000000800 */
[C---:B------:R-:W-:Y:S04]  /*167b0*/  HMMA.16816.F32 R24, R52.reuse, R60, R24 ;  /* 0x0000003c3418723c */ /* 0x040fe80000001818 */
[----:B--2---:R-:W-:Y:S03]  /*167c0*/  FADD.FTZ R78, R169, R78 ;  /* 0x0000004ea94e7221 */ /* 0x004fe60000010000 */
[----:B------:R-:W2:Y:S01]  /*167d0*/  MUFU.EX2 R97, R97 ;  /* 0x0000006100617308 */ /* 0x000ea20000000800 */
[-C--:B------:R-:W-:Y:S04]  /*167e0*/  HMMA.16816.F32 R28, R52, R62.reuse, R28 ;  /* 0x0000003e341c723c */ /* 0x080fe8000000181c */
[----:B----4-:R-:W-:Y:S04]  /*167f0*/  FADD.FTZ R190, R96, R190 ;  /* 0x000000be60be7221 */ /* 0x010fe80000010000 */
[C---:B------:R-:W-:Y:S01]  /*16800*/  HMMA.16816.F32 R100, R48.reuse, R62, R100 ;  /* 0x0000003e3064723c */ /* 0x040fe20000001864 */
[----:B------:R-:W4:Y:S01]  /*16810*/  LDSM.16.MT88.4 R60, [R220+0x2900] ;  /* 0x00290000dc3c783b */ /* 0x000f220000004200 */
[----:B------:R-:W5:Y:S02]  /*16820*/  MUFU.EX2 R173, R173 ;  /* 0x000000ad00ad7308 */ /* 0x000f640000000800 */
[----:B-1----:R-:W-:Y:S04]  /*16830*/  FADD.FTZ R243, R174, R190 ;  /* 0x000000beaef37221 */ /* 0x002fe80000010000 */
[-C--:B------:R-:W-:Y:S04]  /*16840*/  HMMA.16816.F32 R32, R48, R64.reuse, R32 ;  /* 0x000000403020723c */ /* 0x080fe80000001820 */
[----:B------:R-:W1:Y:S01]  /*16850*/  MUFU.EX2 R88, R88 ;  /* 0x0000005800587308 */ /* 0x000e620000000800 */
[----:B--2---:R-:W-:Y:S03]  /*16860*/  FADD.FTZ R78, R97, R78 ;  /* 0x0000004e614e7221 */ /* 0x004fe60000010000 */
[C---:B------:R-:W-:Y:S06]  /*16870*/  HMMA.16816.F32 R104, R52.reuse, R64, R104 ;  /* 0x000000403468723c */ /* 0x040fec0000001868 */
[----:B------:R-:W2:Y:S01]  /*16880*/  MUFU.EX2 R89, R89 ;  /* 0x0000005900597308 */ /* 0x000ea20000000800 */
[--C-:B------:R-:W-:Y:S01]  /*16890*/  FFMA.FTZ R64, R90, c[0x0][0x2d0], -R95.reuse ;  /* 0x0000b4005a407a23 */ /* 0x100fe2000001085f */
[-C--:B------:R-:W-:Y:S04]  /*168a0*/  HMMA.16816.F32 R108, R52, R66.reuse, R108 ;  /* 0x00000042346c723c */ /* 0x080fe8000000186c */
[----:B------:R-:W-:Y:S02]  /*168b0*/  FFMA.FTZ R65, R91, c[0x0][0x2d0], -R95 ;  /* 0x0000b4005b417a23 */ /* 0x000fe4000001085f */
[----:B-----5:R-:W-:Y:S02]  /*168c0*/  FADD.FTZ R242, R173, R78 ;  /* 0x0000004eadf27221 */ /* 0x020fe40000010000 */
[C---:B------:R-:W-:Y:S01]  /*168d0*/  HMMA.16816.F32 R112, R48.reuse, R66, R112 ;  /* 0x000000423070723c */ /* 0x040fe20000001870 */
[----:B------:R-:W5:Y:S03]  /*168e0*/  MUFU.EX2 R92, R92 ;  /* 0x0000005c005c7308 */ /* 0x000f660000000800 */
[----:B-1----:R-:W-:Y:S03]  /*168f0*/  FADD.FTZ R197, R88, R197 ;  /* 0x000000c558c57221 */ /* 0x002fe60000010000 */
[--C-:B------:R-:W-:Y:S01]  /*16900*/  FFMA.FTZ R66, R94, c[0x0][0x2d0], -R95.reuse ;  /* 0x0000b4005e427a23 */ /* 0x100fe2000001085f */
[-C--:B---3--:R-:W-:Y:S03]  /*16910*/  HMMA.16816.F32 R36, R48, R56.reuse, R36 ;  /* 0x000000383024723c */ /* 0x088fe60000001824 */
[----:B------:R-:W1:Y:S01]  /*16920*/  MUFU.EX2 R170, R170 ;  /* 0x000000aa00aa7308 */ /* 0x000e620000000800 */
[----:B------:R-:W-:Y:S02]  /*16930*/  FFMA.FTZ R95, R45, c[0x0][0x2d0], -R95 ;  /* 0x0000b4002d5f7a23 */ /* 0x000fe4000001085f */
[C---:B--2---:R-:W-:Y:S02]  /*16940*/  FADD.FTZ R197, R89.reuse, R197 ;  /* 0x000000c559c57221 */ /* 0x044fe40000010000 */
[C---:B------:R-:W-:Y:S05]  /*16950*/  HMMA.16816.F32 R116, R52.reuse, R56, R116 ;  /* 0x000000383474723c */ /* 0x040fea0000001874 */
[----:B------:R-:W2:Y:S03]  /*16960*/  MUFU.EX2 R64, R64 ;  /* 0x0000004000407308 */ /* 0x000ea60000000800 */
[-C--:B------:R-:W-:Y:S04]  /*16970*/  HMMA.16816.F32 R120, R52, R58.reuse, R120 ;  /* 0x0000003a3478723c */ /* 0x080fe80000001878 */
[----:B-----5:R-:W-:Y:S03]  /*16980*/  FADD.FTZ R197, R92, R197 ;  /* 0x000000c55cc57221 */ /* 0x020fe60000010000 */
[----:B------:R-:W3:Y:S01]  /*16990*/  MUFU.EX2 R65, R65 ;  /* 0x0000004100417308 */ /* 0x000ee20000000800 */
[----:B------:R-:W-:Y:S04]  /*169a0*/  HMMA.16816.F32 R124, R48, R58, R124 ;  /* 0x0000003a307c723c */ /* 0x000fe8000000187c */
[----:B------:R-:W-:Y:S01]  /*169b0*/  F2FP.PACK_AB R52, R89, R88 ;  /* 0x000000585934723e */ /* 0x000fe200000000ff */
[C---:B-1----:R-:W-:Y:S01]  /*169c0*/  FADD.FTZ R241, R170.reuse, R197 ;  /* 0x000000c5aaf17221 */ /* 0x042fe20000010000 */
[----:B------:R-:W-:Y:S02]  /*169d0*/  F2FP.PACK_AB R54, R170, R92 ;  /* 0x0000005caa36723e */ /* 0x000fe400000000ff */
[----:B------:R-:W-:Y:S01]  /*169e0*/  F2FP.PACK_AB R48, R168, R172 ;  /* 0x000000aca830723e */ /* 0x000fe200000000ff */
[----:B------:R-:W1:Y:S03]  /*169f0*/  MUFU.EX2 R66, R66 ;  /* 0x0000004200427308 */ /* 0x000e660000000800 */
[----:B------:R-:W-:Y:S01]  /*16a00*/  F2FP.PACK_AB R49, R169, R171 ;  /* 0x000000aba931723e */ /* 0x000fe200000000ff */
[----:B--2---:R-:W-:Y:S01]  /*16a10*/  FADD.FTZ R209, R64, R209 ;  /* 0x000000d140d17221 */ /* 0x004fe20000010000 */
[----:B------:R-:W-:Y:S02]  /*16a20*/  F2FP.PACK_AB R50, R174, R96 ;  /* 0x00000060ae32723e */ /* 0x000fe400000000ff */
[----:B------:R-:W-:Y:S03]  /*16a30*/  F2FP.PACK_AB R51, R173, R97 ;  /* 0x00000061ad33723e */ /* 0x000fe600000000ff */
[----:B------:R-:W2:Y:S04]  /*16a40*/  MUFU.EX2 R95, R95 ;  /* 0x0000005f005f7308 */ /* 0x000ea80000000800 */
[-C--:B------:R-:W-:Y:S01]  /*16a50*/  HMMA.16816.F32 R160, R48, R148.reuse, R4 ;  /* 0x0000009430a0723c */ /* 0x080fe20000001804 */
[----:B------:R-:W5:Y:S02]  /*16a60*/  LDSM.16.MT88.4 R4, [R219+0x2900] ;  /* 0x00290000db04783b */ /* 0x000f640000004200 */
[C---:B---3--:R-:W-:Y:S01]  /*16a70*/  F2FP.PACK_AB R53, R65.reuse, R64 ;  /* 0x000000404135723e */ /* 0x048fe200000000ff */
[----:B------:R-:W-:Y:S04]  /*16a80*/  FADD.FTZ R209, R65, R209 ;  /* 0x000000d141d17221 */ /* 0x000fe80000010000 */
[----:B-1----:R-:W-:Y:S01]  /*16a90*/  FADD.FTZ R209, R66, R209 ;  /* 0x000000d142d17221 */ /* 0x002fe20000010000 */
[C---:B--2---:R-:W-:Y:S03]  /*16aa0*/  F2FP.PACK_AB R55, R95.reuse, R66 ;  /* 0x000000425f37723e */ /* 0x044fe600000000ff */
[----:B------:R-:W-:Y:S04]  /*16ab0*/  FADD.FTZ R240, R95, R209 ;  /* 0x000000d15ff07221 */ /* 0x000fe80000010000 */
[C---:B------:R-:W-:Y:S01]  /*16ac0*/  HMMA.16816.F32 R156, R52.reuse, R148, R8 ;  /* 0x00000094349c723c */ /* 0x040fe20000001808 */
[----:B------:R-:W1:Y:S07]  /*16ad0*/  LDSM.16.MT88.4 R8, [R218+0x2900] ;  /* 0x00290000da08783b */ /* 0x000e6e0000004200 */
        /* <DEDUP_REMOVED lines=9> */
[C---:B------:R-:W-:Y:S08]  /*16b70*/  HMMA.16816.F32 R112, R48.reuse, R6, R112 ;  /* 0x000000063070723c */ /* 0x040ff00000001870 */
[-C--:B-1----:R-:W-:Y:S08]  /*16b80*/  HMMA.16816.F32 R128, R48, R8.reuse, R36 ;  /* 0x000000083080723c */ /* 0x082ff00000001824 */
[C---:B------:R-:W-:Y:S08]  /*16b90*/  HMMA.16816.F32 R116, R52.reuse, R8, R116 ;  /* 0x000000083474723c */ /* 0x040ff00000001874 */
[-C--:B------:R-:W-:Y:S08]  /*16ba0*/  HMMA.16816.F32 R120, R52, R10.reuse, R120 ;  /* 0x0000000a3478723c */ /* 0x080ff00000001878 */
[----:B------:R-:W-:Y:S01]  /*16bb0*/  HMMA.16816.F32 R124, R48, R10, R124 ;  /* 0x0000000a307c723c */ /* 0x000fe2000000187c */
[----:B------:R-:W-:-:S07]  /*16bc0*/  @P0 BRA `(.L_x_564) ;  /* 0xffffa58000000947 */ /* 0x000fce000383ffff */
.L_x_546:
[----:B------:R-:W1:Y:S01]  /*16bd0*/  SHFL.BFLY PT, R7, R243, 0x2, 0x1f ;  /* 0x0c401f00f3077f89 */ /* 0x000e6200000e0000 */
[----:B------:R-:W-:-:S02]  /*16be0*/  MOV R10, RZ ;  /* 0x000000ff000a7202 */ /* 0x000fc40000000f00 */
[----:B------:R-:W-:Y:S01]  /*16bf0*/  PLOP3.LUT P4, PT, PT, PT, PT, 0x8, 0x0 ;  /* 0x000000000000781c */ /* 0x000fe20003f8e170 */
        /* <DEDUP_REMOVED lines=10> */
[----:B------:R-:W4:Y:S01]  /*16ca0*/  SHFL.BFLY PT, R4, R240, 0x1, 0x1f ;  /* 0x0c201f00f0047f89 */ /* 0x000f2200000e0000 */
[----:B-1----:R-:W-:Y:S01]  /*16cb0*/  FADD.FTZ R7, R7, R8 ;  /* 0x0000000807077221 */ /* 0x002fe20000010000 */
[----:B------:R-:W-:Y:S01]  /*16cc0*/  MOV R8, RZ ;  /* 0x000000ff00087202 */ /* 0x000fe20000000f00 */
[----:B--2---:R-:W-:-:S03]  /*16cd0*/  FADD.FTZ R6, R242, R6 ;  /* 0x00000006f2067221 */ /* 0x004fc60000010000 */
[----:B------:R-:W-:Y:S01]  /*16ce0*/  FSETP.NE.FTZ.AND P3, PT, R7, RZ, PT ;  /* 0x000000ff0700720b */ /* 0x000fe20003f75000 */
[----:B---3--:R-:W-:Y:S01]  /*16cf0*/  FADD.FTZ R5, R5, R9 ;  /* 0x0000000905057221 */ /* 0x008fe20000010000 */
[----:B------:R-:W-:Y:S02]  /*16d00*/  FSETP.NE.FTZ.AND P2, PT, R6, RZ, PT ;  /* 0x000000ff0600720b */ /* 0x000fe40003f55000 */
[----:B------:R-:W-:Y:S01]  /*16d10*/  MOV R9, RZ ;  /* 0x000000ff00097202 */ /* 0x000fe20000000f00 */
[----:B----4-:R-:W-:Y:S01]  /*16d20*/  FADD.FTZ R4, R4, R240 ;  /* 0x000000f004047221 */ /* 0x010fe20000010000 */
[----:B------:R-:W-:-:S04]  /*16d30*/  FSETP.NE.FTZ.AND P1, PT, R5, RZ, PT ;  /* 0x000000ff0500720b */ /* 0x000fc80003f35000 */
[----:B------:R-:W-:-:S03]  /*16d40*/  FSETP.NE.FTZ.AND P0, PT, R4, RZ, PT ;  /* 0x000000ff0400720b */ /* 0x000fc60003f15000 */
[----:B------:R-:W1:Y:S01]  /*16d50*/  @P3 MUFU.RCP R8, R7 ;  /* 0x0000000700083308 */ /* 0x000e620000001000 */
[----:B------:R-:W-:Y:S02]  /*16d60*/  @P3 MOV R14, 0x3f317218 ;  /* 0x3f317218000e3802 */ /* 0x000fe40000000f00 */
[----:B------:R-:W-:-:S03]  /*16d70*/  @P2 MOV R13, 0x3f317218 ;  /* 0x3f317218000d2802 */ /* 0x000fc60000000f00 */
[----:B------:R-:W-:Y:S02]  /*16d80*/  @P3 FMUL.FTZ R14, R14, c[0x0][0x2d0] ;  /* 0x0000b4000e0e3a20 */ /* 0x000fe40000410000 */
[----:B------:R-:W2:Y:S01]  /*16d90*/  @P2 MUFU.RCP R10, R6 ;  /* 0x00000006000a2308 */ /* 0x000ea20000001000 */
[----:B------:R-:W-:Y:S01]  /*16da0*/  @P1 MOV R12, 0x3f317218 ;  /* 0x3f317218000c1802 */ /* 0x000fe20000000f00 */
[----:B------:R-:W-:Y:S01]  /*16db0*/  @P2 FMUL.FTZ R13, R13, c[0x0][0x2d0] ;  /* 0x0000b4000d0d2a20 */ /* 0x000fe20000410000 */
[----:B------:R-:W-:-:S03]  /*16dc0*/  @P0 MOV R11, 0x3f317218 ;  /* 0x3f317218000b0802 */ /* 0x000fc60000000f00 */
[----:B------:R-:W-:Y:S02]  /*16dd0*/  @P1 FMUL.FTZ R12, R12, c[0x0][0x2d0] ;  /* 0x0000b4000c0c1a20 */ /* 0x000fe40000410000 */
[C---:B-1----:R-:W-:Y:S01]  /*16de0*/  FMUL.FTZ R160, R8.reuse, R160 ;  /* 0x000000a008a07220 */ /* 0x042fe20000410000 */
[----:B------:R-:W1:Y:S01]  /*16df0*/  @P3 MUFU.LG2 R7, R7 ;  /* 0x0000000700073308 */ /* 0x000e620000000c00 */
[C---:B------:R-:W-:Y:S02]  /*16e00*/  FMUL.FTZ R161, R8.reuse, R161 ;  /* 0x000000a108a17220 */ /* 0x040fe40000410000 */
[C---:B------:R-:W-:Y:S02]  /*16e10*/  FMUL.FTZ R148, R8.reuse, R148 ;  /* 0x0000009408947220 */ /* 0x040fe40000410000 */
[C---:B------:R-:W-:Y:S02]  /*16e20*/  FMUL.FTZ R149, R8.reuse, R149 ;  /* 0x0000009508957220 */ /* 0x040fe40000410000 */
[C---:B------:R-:W-:Y:S01]  /*16e30*/  FMUL.FTZ R144, R8.reuse, R144 ;  /* 0x0000009008907220 */ /* 0x040fe20000410000 */
[----:B------:R-:W3:Y:S01]  /*16e40*/  @P2 MUFU.LG2 R6, R6 ;  /* 0x0000000600062308 */ /* 0x000ee20000000c00 */
[----:B------:R-:W-:-:S02]  /*16e50*/  FMUL.FTZ R145, R8, R145 ;  /* 0x0000009108917220 */ /* 0x000fc40000410000 */
[C---:B------:R-:W-:Y:S02]  /*16e60*/  FMUL.FTZ R100, R8.reuse, R100 ;  /* 0x0000006408647220 */ /* 0x040fe40000410000 */
[C---:B------:R-:W-:Y:S02]  /*16e70*/  FMUL.FTZ R101, R8.reuse, R101 ;  /* 0x0000006508657220 */ /* 0x040fe40000410000 */
[C---:B------:R-:W-:Y:S01]  /*16e80*/  FMUL.FTZ R132, R8.reuse, R132 ;  /* 0x0000008408847220 */ /* 0x040fe20000410000 */
[----:B------:R-:W4:Y:S01]  /*16e90*/  @P0 MUFU.LG2 R15, R4 ;  /* 0x00000004000f0308 */ /* 0x000f220000000c00 */
[C---:B------:R-:W-:Y:S02]  /*16ea0*/  FMUL.FTZ R133, R8.reuse, R133 ;  /* 0x0000008508857220 */ /* 0x040fe40000410000 */
[C---:B------:R-:W-:Y:S02]  /*16eb0*/  FMUL.FTZ R112, R8.reuse, R112 ;  /* 0x0000007008707220 */ /* 0x040fe40000410000 */
[----:B------:R-:W-:-:S02]  /*16ec0*/  FMUL.FTZ R113, R8, R113 ;  /* 0x0000007108717220 */ /* 0x000fc40000410000 */
[C---:B------:R-:W-:Y:S01]  /*16ed0*/  FMUL.FTZ R128, R8.reuse, R128 ;  /* 0x0000008008807220 */ /* 0x040fe20000410000 */
[----:B------:R-:W5:Y:S01]  /*16ee0*/  @P1 MUFU.RCP R9, R5 ;  /* 0x0000000500091308 */ /* 0x000f620000001000 */
[C---:B------:R-:W-:Y:S02]  /*16ef0*/  FMUL.FTZ R129, R8.reuse, R129 ;  /* 0x0000008108817220 */ /* 0x040fe40000410000 */
[C---:B------:R-:W-:Y:S02]  /*16f00*/  FMUL.FTZ R124, R8.reuse, R124 ;  /* 0x0000007c087c7220 */ /* 0x040fe40000410000 */
[----:B------:R-:W-:Y:S01]  /*16f10*/  FMUL.FTZ R125, R8, R125 ;  /* 0x0000007d087d7220 */ /* 0x000fe20000410000 */
[----:B------:R-:W-:Y:S01]  /*16f20*/  MOV R8, RZ ;  /* 0x000000ff00087202 */ /* 0x000fe20000000f00 */
[C---:B--2---:R-:W-:Y:S02]  /*16f30*/  FMUL.FTZ R162, R10.reuse, R162 ;  /* 0x000000a20aa27220 */ /* 0x044fe40000410000 */
[----:B------:R-:W-:-:S02]  /*16f40*/  FMUL.FTZ R163, R10, R163 ;  /* 0x000000a30aa37220 */ /* 0x000fc40000410000 */
[C---:B------:R-:W-:Y:S01]  /*16f50*/  FMUL.FTZ R150, R10.reuse, R150 ;  /* 0x000000960a967220 */ /* 0x040fe20000410000 */
[----:B------:R2:W-:Y:S01]  /*16f60*/  @P0 MUFU.RCP R8, R4 ;  /* 0x0000000400080308 */ /* 0x0005e20000001000 */
[C---:B------:R-:W-:Y:S02]  /*16f70*/  FMUL.FTZ R151, R10.reuse, R151 ;  /* 0x000000970a977220 */ /* 0x040fe40000410000 */
[C---:B------:R-:W-:Y:S02]  /*16f80*/  FMUL.FTZ R146, R10.reuse, R146 ;  /* 0x000000920a927220 */ /* 0x040fe40000410000 */
[C---:B------:R-:W-:Y:S02]  /*16f90*/  FMUL.FTZ R147, R10.reuse, R147 ;  /* 0x000000930a937220 */ /* 0x040fe40000410000 */
[C---:B------:R-:W-:Y:S02]  /*16fa0*/  FMUL.FTZ R102, R10.reuse, R102 ;  /* 0x000000660a667220 */ /* 0x040fe40000410000 */
[----:B------:R-:W-:-:S02]  /*16fb0*/  FMUL.FTZ R103, R10, R103 ;  /* 0x000000670a677220 */ /* 0x000fc40000410000 */
[C---:B------:R-:W-:Y:S02]  /*16fc0*/  FMUL.FTZ R134, R10.reuse, R134 ;  /* 0x000000860a867220 */ /* 0x040fe40000410000 */
[C---:B------:R-:W-:Y:S02]  /*16fd0*/  FMUL.FTZ R135, R10.reuse, R135 ;  /* 0x000000870a877220 */ /* 0x040fe40000410000 */
[C---:B------:R-:W-:Y:S01]  /*16fe0*/  FMUL.FTZ R114, R10.reuse, R114 ;  /* 0x000000720a727220 */ /* 0x040fe20000410000 */
[----:B--2---:R-:W-:Y:S01]  /*16ff0*/  MOV R4, 0xff800000 ;  /* 0xff80000000047802 */ /* 0x004fe20000000f00 */
[C---:B------:R-:W-:Y:S02]  /*17000*/  FMUL.FTZ R115, R10.reuse, R115 ;  /* 0x000000730a737220 */ /* 0x040fe40000410000 */
[C---:B------:R-:W-:Y:S02]  /*17010*/  FMUL.FTZ R130, R10.reuse, R130 ;  /* 0x000000820a827220 */ /* 0x040fe40000410000 */
[----:B------:R-:W-:-:S02]  /*17020*/  FMUL.FTZ R131, R10, R131 ;  /* 0x000000830a837220 */ /* 0x000fc40000410000 */
[C---:B------:R-:W-:Y:S02]  /*17030*/  FMUL.FTZ R126, R10.reuse, R126 ;  /* 0x0000007e0a7e7220 */ /* 0x040fe40000410000 */
[----:B------:R-:W-:Y:S02]  /*17040*/  FMUL.FTZ R127, R10, R127 ;  /* 0x0000007f0a7f7220 */ /* 0x000fe40000410000 */
[----:B------:R2:W2:Y:S01]  /*17050*/  @P1 MUFU.LG2 R10, R5 ;  /* 0x00000005000a1308 */ /* 0x0004a20000000c00 */
[----:B-1----:R-:W-:Y:S02]  /*17060*/  @P3 FMUL.FTZ R7, R7, 0.69314718246459960938 ;  /* 0x3f31721807073820 */ /* 0x002fe40000410000 */
[----:B---3--:R-:W-:Y:S02]  /*17070*/  @P2 FMUL.FTZ R6, R6, 0.69314718246459960938 ;  /* 0x3f31721806062820 */ /* 0x008fe40000410000 */
[----:B----4-:R-:W-:Y:S02]  /*17080*/  @P0 FMUL.FTZ R15, R15, 0.69314718246459960938 ;  /* 0x3f3172180f0f0820 */ /* 0x010fe40000410000 */
[----:B------:R-:W-:-:S02]  /*17090*/  @P0 FMUL.FTZ R11, R11, c[0x0][0x2d0] ;  /* 0x0000b4000b0b0a20 */ /* 0x000fc40000410000 */
[C---:B-----5:R-:W-:Y:S02]  /*170a0*/  FMUL.FTZ R156, R9.reuse, R156 ;  /* 0x0000009c099c7220 */ /* 0x060fe40000410000 */
[C---:B------:R-:W-:Y:S02]  /*170b0*/  FMUL.FTZ R157, R9.reuse, R157 ;  /* 0x0000009d099d7220 */ /* 0x040fe40000410000 */
[C---:B------:R-:W-:Y:S02]  /*170c0*/  FMUL.FTZ R152, R9.reuse, R152 ;  /* 0x0000009809987220 */ /* 0x040fe40000410000 */
[C---:B------:R-:W-:Y:S01]  /*170d0*/  FMUL.FTZ R153, R9.reuse, R153 ;  /* 0x0000009909997220 */ /* 0x040fe20000410000 */
[----:B--2---:R-:W-:Y:S01]  /*170e0*/  MOV R5, 0xff800000 ;  /* 0xff80000000057802 */ /* 0x004fe20000000f00 */
[----:B------:R-:W-:Y:S02]  /*170f0*/  @P1 FMUL.FTZ R10, R10, 0.69314718246459960938 ;  /* 0x3f3172180a0a1820 */ /* 0x000fe40000410000 */
        /* <DEDUP_REMOVED lines=12> */
[----:B------:R-:W-:Y:S01]  /*171c0*/  MOV R9, 0xff800000 ;  /* 0xff80000000097802 */ /* 0x000fe20000000f00 */
        /* <DEDUP_REMOVED lines=16> */
[----:B------:R-:W-:Y:S01]  /*172d0*/  MOV R8, 0xff800000 ;  /* 0xff80000000087802 */ /* 0x000fe20000000f00 */
[----:B------:R-:W-:Y:S02]  /*172e0*/  @P3 FFMA.FTZ R4, R14, R3, R7 ;  /* 0x000000030e043223 */ /* 0x000fe40000010007 */
[----:B------:R-:W-:Y:S02]  /*172f0*/  @P2 FFMA.FTZ R5, R13, R2, R6 ;  /* 0x000000020d052223 */ /* 0x000fe40000010006 */
[----:B------:R-:W-:-:S02]  /*17300*/  @P1 FFMA.FTZ R8, R12, R0, R10 ;  /* 0x000000000c081223 */ /* 0x000fc4000001000a */
[----:B------:R-:W-:Y:S02]  /*17310*/  @P0 FFMA.FTZ R9, R11, R44, R15 ;  /* 0x0000002c0b090223 */ /* 0x000fe4000001000f */
.L_x_484:
[----:B------:R-:W-:Y:S05]  /*17320*/  @P4 BRA `(.L_x_565) ;  /* 0x0000149000004947 */ /* 0x000fea0003800000 */
[----:B------:R-:W1:Y:S01]  /*17330*/  S2R R7, SR_TID.X ;  /* 0x0000000000077919 */ /* 0x000e620000002100 */
[----:B------:R-:W-:Y:S01]  /*17340*/  IMAD R16, RZ, RZ, -UR9 ;  /* 0x80000009ff107e24 */ /* 0x000fe2000f8e02ff */
[----:B------:R-:W-:Y:S01]  /*17350*/  USHF.R.S32.HI UR6, URZ, 0x1f, UR9 ;  /* 0x0000001f3f067899 */ /* 0x000fe20008011409 */
[----:B------:R-:W-:Y:S01]  /*17360*/  IMAD.MOV.U32 R12, RZ, RZ, c[0x0][0x4e8] ;  /* 0x00013a00ff0c7624 */ /* 0x000fe200078e00ff */
[----:B------:R-:W2:Y:S01]  /*17370*/  S2R R0, SR_CTAID.Y ;  /* 0x0000000000007919 */ /* 0x000ea20000002600 */
[----:B------:R-:W-:Y:S01]  /*17380*/  ULDC.64 UR4, c[0x0][0x4d0] ;  /* 0x0001340000047ab9 */ /* 0x000fe20000000a00 */
[----:B------:R-:W-:Y:S01]  /*17390*/  BSSY B0, `(.L_x_566) ;  /* 0x00000ac000007945 */ /* 0x000fe20003800000 */
[----:B------:R-:W-:Y:S01]  /*173a0*/  UIMAD UR7, UR6, UR4, URZ ;  /* 0x00000004060772a4 */ /* 0x000fe2000f8e023f */
[----:B------:R-:W3:Y:S01]  /*173b0*/  S2R R20, SR_CTAID.Z ;  /* 0x0000000000147919 */ /* 0x000ee20000002700 */
[----:B------:R-:W-:-:S03]  /*173c0*/  UIMAD.WIDE.U32 UR10, UR9, UR4, URZ ;  /* 0x00000004090a72a5 */ /* 0x000fc6000f8e003f */
[----:B------:R-:W-:Y:S01]  /*173d0*/  BAR.SYNC.DEFER_BLOCKING 0x1, 0x80 ;  /* 0x0042000000007b1d */ /* 0x000fe20000010000 */
[----:B------:R-:W-:Y:S01]  /*173e0*/  UIMAD UR5, UR9, UR5, UR7 ;  /* 0x00000005090572a4 */ /* 0x000fe2000f8e0207 */
[C---:B------:R-:W-:Y:S01]  /*173f0*/  ISETP.NE.AND P0, PT, R12.reuse, 0x1, PT ;  /* 0x000000010c00780c */ /* 0x040fe20003f05270 */
[----:B------:R-:W-:Y:S02]  /*17400*/  IMAD.U32 R23, RZ, RZ, UR11 ;  /* 0x0000000bff177e24 */ /* 0x000fe4000f8e00ff */
[----:B------:R-:W-:Y:S01]  /*17410*/  UIADD3 UR5, UR11, UR5, URZ ;  /* 0x000000050b057290 */ /* 0x000fe2000fffe03f */
[----:B------:R-:W4:Y:S01]  /*17420*/  S2R R13, SR_CTAID.X ;  /* 0x00000000000d7919 */ /* 0x000f220000002500 */
[----:B------:R-:W-:Y:S02]  /*17430*/  IMAD.U32 R22, RZ, RZ, UR10 ;  /* 0x0000000aff167e24 */ /* 0x000fe4000f8e00ff */
[----:B------:R-:W-:Y:S02]  /*17440*/  IMAD R12, R12, c[0x0][0x388], RZ ;  /* 0x0000e2000c0c7a24 */ /* 0x000fe400078e02ff */
[----:B------:R-:W-:Y:S01]  /*17450*/  IMAD.U32 R23, RZ, RZ, UR5 ;  /* 0x00000005ff177e24 */ /* 0x000fe2000f8e00ff */
[----:B-1----:R-:W-:Y:S01]  /*17460*/  SHF.R.S32.HI R3, RZ, 0x1f, R7 ;  /* 0x0000001fff037819 */ /* 0x002fe20000011407 */
[----:B------:R-:W-:-:S02]  /*17470*/  ULDC.64 UR4, c[0x0][0x438] ;  /* 0x00010e0000047ab9 */ /* 0x000fc40000000a00 */
[----:B------:R-:W-:Y:S01]  /*17480*/  UIMAD UR6, UR6, UR4, URZ ;  /* 0x00000004060672a4 */ /* 0x000fe2000f8e023f */
[CC--:B------:R-:W-:Y:S01]  /*17490*/  LEA.HI R6, R3.reuse, R7.reuse, RZ, 0x2 ;  /* 0x0000000703067211 */ /* 0x0c0fe200078f10ff */
[----:B--2---:R-:W-:Y:S01]  /*174a0*/  IMAD R16, R16, c[0x0][0x550], R0 ;  /* 0x0001540010107a24 */ /* 0x004fe200078e0200 */
[-C--:B------:R-:W-:Y:S01]  /*174b0*/  LEA.HI R3, R3, R7.reuse, RZ, 0x5 ;  /* 0x0000000703037211 */ /* 0x080fe200078f28ff */
[----:B------:R-:W-:Y:S01]  /*174c0*/  UIMAD.WIDE.U32 UR10, UR9, UR4, URZ ;  /* 0x00000004090a72a5 */ /* 0x000fe2000f8e003f */
[----:B------:R-:W-:Y:S01]  /*174d0*/  LOP3.LUT R6, R6, 0xfffffffc, RZ, 0xc0, !PT ;  /* 0xfffffffc06067812 */ /* 0x000fe200078ec0ff */
[----:B------:R-:W-:Y:S01]  /*174e0*/  UIMAD UR4, UR9, UR5, UR6 ;  /* 0x00000005090472a4 */ /* 0x000fe2000f8e0206 */
[----:B------:R-:W-:Y:S01]  /*174f0*/  LOP3.LUT R2, R3, 0xffffffe0, RZ, 0xc0, !PT ;  /* 0xffffffe003027812 */ /* 0x000fe200078ec0ff */
[----:B---3--:R-:W-:Y:S01]  /*17500*/  IMAD.WIDE.U32 R22, R20, c[0x0][0x4d8], R22 ;  /* 0x0001360014167a25 */ /* 0x008fe200078e0016 */
[----:B------:R-:W-:Y:S01]  /*17510*/  IADD3 R6, -R6, R7, RZ ;  /* 0x0000000706067210 */ /* 0x000fe20007ffe1ff */
[----:B------:R-:W-:Y:S01]  /*17520*/  UIADD3 UR4, UR11, UR4, URZ ;  /* 0x000000040b047290 */ /* 0x000fe2000fffe03f */
[--C-:B------:R-:W-:Y:S01]  /*17530*/  SHF.R.S32.HI R10, RZ, 0x5, R3.reuse ;  /* 0x00000005ff0a7819 */ /* 0x100fe20000011403 */
[----:B------:R-:W-:Y:S01]  /*17540*/  IMAD.IADD R2, R7, 0x1, -R2 ;  /* 0x0000000107027824 */ /* 0x000fe200078e0a02 */
[----:B------:R-:W-:Y:S01]  /*17550*/  LEA.HI R0, R6, R6, RZ, 0x1 ;  /* 0x0000000606007211 */ /* 0x000fe200078f08ff */
[----:B------:R-:W-:Y:S01]  /*17560*/  IMAD.U32 R19, RZ, RZ, UR11 ;  /* 0x0000000bff137e24 */ /* 0x000fe2000f8e00ff */
[----:B------:R-:W-:Y:S01]  /*17570*/  SHF.R.S32.HI R3, RZ, 0x1f, R3 ;  /* 0x0000001fff037819 */ /* 0x000fe20000011403 */
[----:B------:R-:W-:Y:S01]  /*17580*/  IMAD.U32 R11, RZ, RZ, UR4 ;  /* 0x00000004ff0b7e24 */ /* 0x000fe2000f8e00ff */
[----:B------:R-:W-:-:S02]  /*17590*/  LOP3.LUT R7, R0, 0x1ffffffe, RZ, 0xc0, !PT ;  /* 0x1ffffffe00077812 */ /* 0x000fc400078ec0ff */
[----:B------:R-:W-:Y:S02]  /*175a0*/  SHF.L.U32 R15, R0, 0x5, RZ ;  /* 0x00000005000f7819 */ /* 0x000fe400000006ff */
[----:B------:R-:W-:Y:S01]  /*175b0*/  SHF.R.S32.HI R0, RZ, 0x1f, R2 ;  /* 0x0000001fff007819 */ /* 0x000fe20000011402 */
[----:B------:R-:W-:Y:S01]  /*175c0*/  IMAD.IADD R6, R6, 0x1, -R7 ;  /* 0x0000000106067824 */ /* 0x000fe200078e0a07 */
[----:B------:R-:W-:Y:S02]  /*175d0*/  LEA.HI R7, R3, R10, RZ, 0x2 ;  /* 0x0000000a03077211 */ /* 0x000fe400078f10ff */
[----:B------:R-:W-:Y:S02]  /*175e0*/  LOP3.LUT R15, R15, 0xffffffc0, RZ, 0xc0, !PT ;  /* 0xffffffc00f0f7812 */ /* 0x000fe400078ec0ff */
[----:B------:R-:W-:Y:S02]  /*175f0*/  LOP3.LUT R7, R7, 0xffffffc, RZ, 0xc0, !PT ;  /* 0x0ffffffc07077812 */ /* 0x000fe400078ec0ff */
[----:B------:R-:W-:Y:S01]  /*17600*/  LEA.HI R0, R0, R2, RZ, 0x2 ;  /* 0x0000000200007211 */ /* 0x000fe200078f10ff */
[----:B------:R-:W-:Y:S01]  /*17610*/  IMAD R15, R6, 0x8, R15 ;  /* 0x00000008060f7824 */ /* 0x000fe200078e020f */
[----:B------:R-:W-:Y:S01]  /*17620*/  SHF.R.S32.HI R3, RZ, 0x1f, R20 ;  /* 0x0000001fff037819 */ /* 0x000fe20000011414 */
[----:B------:R-:W-:Y:S01]  /*17630*/  IMAD.IADD R10, R10, 0x1, -R7 ;  /* 0x000000010a0a7824 */ /* 0x000fe200078e0a07 */
[----:B------:R-:W-:-:S02]  /*17640*/  SHF.R.S32.HI R6, RZ, 0x2, R0 ;  /* 0x00000002ff067819 */ /* 0x000fc40000011400 */
[----:B------:R-:W-:Y:S01]  /*17650*/  MOV R18, UR10 ;  /* 0x0000000a00127c02 */ /* 0x000fe20008000f00 */
[C---:B------:R-:W-:Y:S01]  /*17660*/  IMAD R7, R3.reuse, c[0x0][0x4d8], RZ ;  /* 0x0001360003077a24 */ /* 0x040fe200078e02ff */
[----:B------:R-:W-:Y:S01]  /*17670*/  LEA R6, R10, R6, 0x4 ;  /* 0x000000060a067211 */ /* 0x000fe200078e20ff */
[----:B------:R-:W-:Y:S01]  /*17680*/  IMAD R3, R3, c[0x0][0x440], RZ ;  /* 0x0001100003037a24 */ /* 0x000fe200078e02ff */
[----:B------:R-:W-:Y:S01]  /*17690*/  SHF.R.S32.HI R14, RZ, 0x1f, R16 ;  /* 0x0000001fff0e7819 */ /* 0x000fe20000011410 */
[----:B------:R-:W-:Y:S01]  /*176a0*/  IMAD.MOV.U32 R10, RZ, RZ, R18 ;  /* 0x000000ffff0a7224 */ /* 0x000fe200078e0012 */
[----:B------:R-:W-:Y:S01]  /*176b0*/  IADD3 R15, R6, R15, RZ ;  /* 0x0000000f060f7210 */ /* 0x000fe20007ffe0ff */
[----:B------:R-:W-:Y:S01]  /*176c0*/  IMAD R7, R20, c[0x0][0x4dc], R7 ;  /* 0x0001370014077a24 */ /* 0x000fe200078e0207 */
[----:B------:R-:W-:Y:S01]  /*176d0*/  LOP3.LUT P1, RZ, R2, 0x3, RZ, 0xc0, !PT ;  /* 0x0000000302ff7812 */ /* 0x000fe2000782c0ff */
[----:B------:R-:W-:Y:S01]  /*176e0*/  IMAD R3, R20, c[0x0][0x444], R3 ;  /* 0x0001110014037a24 */ /* 0x000fe200078e0203 */
[----:B------:R-:W-:Y:S01]  /*176f0*/  LOP3.LUT R0, R0, 0x7ffffffc, RZ, 0xc0, !PT ;  /* 0x7ffffffc00007812 */ /* 0x000fe200078ec0ff */
[----:B----4-:R-:W-:-:S02]  /*17700*/  IMAD R15, R13, 0x80, R15 ;  /* 0x000000800d0f7824 */ /* 0x010fc400078e020f */
[----:B------:R-:W-:Y:S01]  /*17710*/  IMAD.WIDE.U32 R20, R20, c[0x0][0x440], R10 ;  /* 0x0001100014147a25 */ /* 0x000fe200078e000a */
[----:B------:R-:W-:-:S03]  /*17720*/  IADD3 R0, R2, -R0, RZ ;  /* 0x8000000002007210 */ /* 0x000fc60007ffe0ff */
[----:B------:R-:W-:-:S04]  /*17730*/  @P0 IMAD.HI.U32 R17, R15, c[0x0][0x4ec], RZ ;  /* 0x00013b000f110a27 */ /* 0x000fc800078e00ff */
[----:B------:R-:W-:-:S04]  /*17740*/  @P0 IMAD.HI.U32 R10, R15, c[0x0][0x4ec], RZ ;  /* 0x00013b000f0a0a27 */ /* 0x000fc800078e00ff */
[----:B------:R-:W-:Y:S01]  /*17750*/  IMAD.IADD R21, R21, 0x1, R3 ;  /* 0x0000000115157824 */ /* 0x000fe200078e0203 */
[----:B------:R-:W-:Y:S01]  /*17760*/  MOV R3, R15 ;  /* 0x0000000f00037202 */ /* 0x000fe20000000f00 */
[----:B------:R-:W-:Y:S01]  /*17770*/  IMAD.IADD R23, R23, 0x1, R7 ;  /* 0x0000000117177824 */ /* 0x000fe200078e0207 */
[----:B------:R-:W-:Y:S01]  /*17780*/  @P0 SHF.R.U32.HI R3, RZ, c[0x0][0x4f0], R17 ;  /* 0x00013c00ff030a19 */ /* 0x000fe20000011611 */
[----:B------:R-:W-:Y:S01]  /*17790*/  IMAD.MOV.U32 R7, RZ, RZ, R15 ;  /* 0x000000ffff077224 */ /* 0x000fe200078e000f */
[----:B------:R-:W-:Y:S01]  /*177a0*/  @P0 SHF.R.U32.HI R7, RZ, c[0x0][0x4f0], R10 ;  /* 0x00013c00ff070a19 */ /* 0x000fe2000001160a */
[C---:B------:R-:W-:Y:S02]  /*177b0*/  IMAD R11, R14.reuse, c[0x0][0x448], RZ ;  /* 0x000112000e0b7a24 */ /* 0x040fe400078e02ff */
[----:B------:R-:W-:Y:S01]  /*177c0*/  IMAD R10, R14, c[0x0][0x4e0], RZ ;  /* 0x000138000e0a7a24 */ /* 0x000fe200078e02ff */
[----:B------:R-:W-:Y:S01]  /*177d0*/  SHF.R.S32.HI R14, RZ, 0x1f, R7 ;  /* 0x0000001fff0e7819 */ /* 0x000fe20000011407 */
[----:B------:R-:W-:-:S02]  /*177e0*/  IMAD.MOV R18, RZ, RZ, -R3 ;  /* 0x000000ffff127224 */ /* 0x000fc400078e0a03 */
[C---:B------:R-:W-:Y:S02]  /*177f0*/  IMAD R11, R16.reuse, c[0x0][0x44c], R11 ;  /* 0x00011300100b7a24 */ /* 0x040fe400078e020b */
[----:B------:R-:W-:-:S04]  /*17800*/  IMAD.WIDE.U32 R20, R16, c[0x0][0x448], R20 ;  /* 0x0001120010147a25 */ /* 0x000fc800078e0014 */
[C---:B------:R-:W-:Y:S01]  /*17810*/  IMAD R10, R16.reuse, c[0x0][0x4e4], R10 ;  /* 0x00013900100a7a24 */ /* 0x040fe200078e020a */
[----:B------:R-:W-:Y:S01]  /*17820*/  IADD3 R21, R21, R11, RZ ;  /* 0x0000000b15157210 */ /* 0x000fe20007ffe0ff */
[----:B------:R-:W-:Y:S01]  /*17830*/  IMAD.WIDE.U32 R16, R16, c[0x0][0x4e0], R22 ;  /* 0x0001380010107a25 */ /* 0x000fe200078e0016 */
[----:B------:R-:W-:-:S03]  /*17840*/  SHF.R.S32.HI R11, RZ, 0x1f, R3 ;  /* 0x0000001fff0b7819 */ /* 0x000fc60000011403 */
[----:B------:R-:W-:Y:S01]  /*17850*/  IMAD R18, R18, c[0x0][0x4e8], R15 ;  /* 0x00013a0012127a24 */ /* 0x000fe200078e020f */
[----:B------:R-:W-:Y:S01]  /*17860*/  IADD3 R16, P0, R3, R16, RZ ;  /* 0x0000001003107210 */ /* 0x000fe20007f1e0ff */
[----:B------:R-:W-:Y:S02]  /*17870*/  IMAD R14, R14, c[0x0][0x430], RZ ;  /* 0x00010c000e0e7a24 */ /* 0x000fe400078e02ff */
[----:B------:R-:W-:Y:S01]  /*17880*/  IMAD R13, R13, 0x80, R6 ;  /* 0x000000800d0d7824 */ /* 0x000fe200078e0206 */
[----:B------:R-:W-:Y:S01]  /*17890*/  SHF.R.S32.HI R3, RZ, 0x1f, R18 ;  /* 0x0000001fff037819 */ /* 0x000fe20000011412 */
[----:B------:R-:W-:Y:S01]  /*178a0*/  IMAD R14, R7, c[0x0][0x434], R14 ;  /* 0x00010d00070e7a24 */ /* 0x000fe200078e020e */
[----:B------:R-:W-:Y:S01]  /*178b0*/  IADD3.X R17, R11, R17, R10, P0, !PT ;  /* 0x000000110b117210 */ /* 0x000fe200007fe40a */
[----:B------:R-:W-:Y:S01]  /*178c0*/  IMAD.WIDE.U32 R10, R7, c[0x0][0x430], R20 ;  /* 0x00010c00070a7a25 */ /* 0x000fe200078e0014 */
[----:B------:R-:W-:-:S03]  /*178d0*/  ISETP.GE.OR P4, PT, R13, R12, P1 ;  /* 0x0000000c0d00720c */ /* 0x000fc60000f86670 */
[----:B------:R-:W-:Y:S02]  /*178e0*/  IMAD R3, R3, c[0x0][0x4c8], RZ ;  /* 0x0001320003037a24 */ /* 0x000fe400078e02ff */
[----:B------:R-:W-:Y:S02]  /*178f0*/  IMAD.MOV R7, RZ, RZ, -R7 ;  /* 0x000000ffff077224 */ /* 0x000fe400078e0a07 */
[----:B------:R-:W-:-:S04]  /*17900*/  IMAD.WIDE.U32 R16, R18, c[0x0][0x4c8], R16 ;  /* 0x0001320012107a25 */ /* 0x000fc800078e0010 */
[----:B------:R-:W-:Y:S02]  /*17910*/  IMAD R3, R18, c[0x0][0x4cc], R3 ;  /* 0x0001330012037a24 */ /* 0x000fe400078e0203 */
[----:B------:R-:W-:Y:S02]  /*17920*/  IMAD R7, R7, c[0x0][0x4e8], R15 ;  /* 0x00013a0007077a24 */ /* 0x000fe400078e020f */
[----:B------:R-:W-:Y:S01]  /*17930*/  IMAD.IADD R11, R11, 0x1, R14 ;  /* 0x000000010b0b7824 */ /* 0x000fe200078e020e */
[----:B------:R-:W-:Y:S01]  /*17940*/  LEA R14, P0, R16, c[0x0][0x4a8], 0x2 ;  /* 0x00012a00100e7a11 */ /* 0x000fe200078010ff */
[----:B------:R-:W-:Y:S01]  /*17950*/  IMAD.SHL.U32 R0, R0, 0x2, RZ ;  /* 0x0000000200007824 */ /* 0x000fe200078e00ff */
[----:B------:R-:W-:Y:S01]  /*17960*/  IADD3 R15, R17, R3, RZ ;  /* 0x00000003110f7210 */ /* 0x000fe20007ffe0ff */
[----:B------:R-:W-:Y:S01]  /*17970*/  IMAD.WIDE.U32 R22, R7, c[0x0][0x428], R10 ;  /* 0x00010a0007167a25 */ /* 0x000fe200078e000a */
[----:B------:R-:W-:Y:S01]  /*17980*/  SHF.R.S32.HI R3, RZ, 0x1f, R7 ;  /* 0x0000001fff037819 */ /* 0x000fe20000011407 */
[----:B------:R-:W-:Y:S01]  /*17990*/  SHFL.IDX PT, R20, R14, RZ, 0x1c1f ;  /* 0x001c1fff0e147589 */ /* 0x000fe200000e0000 */
[----:B------:R-:W-:-:S02]  /*179a0*/  LEA.HI.X R6, R16, c[0x0][0x4ac], R15, 0x2, P0 ;  /* 0x00012b0010067a11 */ /* 0x000fc400000f140f */
[----:B------:R-:W-:Y:S01]  /*179b0*/  IADD3 R11, R13, 0x8, RZ ;  /* 0x000000080d0b7810 */ /* 0x000fe20007ffe0ff */
[----:B------:R-:W-:Y:S01]  /*179c0*/  SHFL.IDX PT, R18, R14, 0x1, 0x1c1f ;  /* 0x003c1f000e127f89 */ /* 0x000fe200000e0000 */
[----:B------:R-:W-:Y:S01]  /*179d0*/  IMAD R3, R3, c[0x0][0x428], RZ ;  /* 0x00010a0003037a24 */ /* 0x000fe200078e02ff */
[----:B------:R-:W-:Y:S02]  /*179e0*/  IADD3 R10, R13, 0x40, RZ ;  /* 0x000000400d0a7810 */ /* 0x000fe40007ffe0ff */
[----:B------:R-:W1:Y:S01]  /*179f0*/  SHFL.IDX PT, R21, R6, RZ, 0x1c1f ;  /* 0x001c1fff06157589 */ /* 0x000e6200000e0000 */
[----:B------:R-:W-:Y:S01]  /*17a00*/  IMAD R3, R7, c[0x0][0x42c], R3 ;  /* 0x00010b0007037a24 */ /* 0x000fe200078e0203 */
[----:B------:R-:W-:Y:S02]  /*17a10*/  IADD3 R7, R13, 0x48, RZ ;  /* 0x000000480d077810 */ /* 0x000fe40007ffe0ff */
[----:B------:R-:W2:Y:S01]  /*17a20*/  SHFL.IDX PT, R19, R6, 0x1, 0x1c1f ;  /* 0x003c1f0006137f89 */ /* 0x000ea200000e0000 */
[-C--:B------:R-:W-:Y:S01]  /*17a30*/  ISETP.GE.OR P3, PT, R11, R12.reuse, P1 ;  /* 0x0000000c0b00720c */ /* 0x080fe20000f66670 */
[----:B------:R-:W-:Y:S01]  /*17a40*/  IMAD.IADD R3, R23, 0x1, R3 ;  /* 0x0000000117037824 */ /* 0x000fe200078e0203 */
[-C--:B------:R-:W-:Y:S01]  /*17a50*/  ISETP.GE.OR P2, PT, R10, R12.reuse, P1 ;  /* 0x0000000c0a00720c */ /* 0x080fe20000f46670 */
[----:B------:R-:W-:Y:S01]  /*17a60*/  SHFL.IDX PT, R16, R14, 0x2, 0x1c1f ;  /* 0x005c1f000e107f89 */ /* 0x000fe200000e0000 */
[----:B------:R-:W-:-:S02]  /*17a70*/  ISETP.GE.OR P1, PT, R7, R12, P1 ;  /* 0x0000000c0700720c */ /* 0x000fc40000f26670 */
[-C--:B------:R-:W-:Y:S01]  /*17a80*/  ISETP.GE.AND P5, PT, R10, R12.reuse, PT ;  /* 0x0000000c0a00720c */ /* 0x080fe20003fa6270 */
[----:B------:R-:W3:Y:S01]  /*17a90*/  SHFL.IDX PT, R17, R6, 0x2, 0x1c1f ;  /* 0x005c1f0006117f89 */ /* 0x000ee200000e0000 */
[----:B------:R-:W-:-:S03]  /*17aa0*/  ISETP.GE.AND P6, PT, R7, R12, PT ;  /* 0x0000000c0700720c */ /* 0x000fc60003fc6270 */
[----:B------:R-:W-:Y:S04]  /*17ab0*/  SHFL.IDX PT, R14, R14, 0x3, 0x1c1f ;  /* 0x007c1f000e0e7f89 */ /* 0x000fe800000e0000 */
[----:B------:R4:W4:Y:S04]  /*17ac0*/  SHFL.IDX PT, R15, R6, 0x3, 0x1c1f ;  /* 0x007c1f00060f7f89 */ /* 0x00092800000e0000 */
[----:B-1----:R1:W-:Y:S04]  /*17ad0*/  @!P4 ST.E [R20.64], R4 ;  /* 0x000000041400c985 */ /* 0x0023e8000c101910 */
[----:B--2---:R1:W-:Y:S04]  /*17ae0*/  @!P3 ST.E [R18.64], R5 ;  /* 0x000000051200b985 */ /* 0x0043e8000c101910 */
[----:B---3--:R1:W-:Y:S01]  /*17af0*/  @!P2 ST.E [R16.64], R8 ;  /* 0x000000081000a985 */ /* 0x0083e2000c101910 */
[----:B----4-:R-:W-:-:S03]  /*17b00*/  LEA R6, P0, R22, c[0x0][0x400], 0x2 ;  /* 0x0001000016067a11 */ /* 0x010fc600078010ff */
[----:B------:R1:W-:Y:S01]  /*17b10*/  @!P1 ST.E [R14.64], R9 ;  /* 0x000000090e009985 */ /* 0x0003e2000c101910 */
[-C--:B------:R-:W-:Y:S02]  /*17b20*/  ISETP.GE.AND P1, PT, R13, R12.reuse, PT ;  /* 0x0000000c0d00720c */ /* 0x080fe40003f26270 */
[----:B------:R-:W-:Y:S01]  /*17b30*/  LEA.HI.X R3, R22, c[0x0][0x404], R3, 0x2, P0 ;  /* 0x0001010016037a11 */ /* 0x000fe200000f1403 */
[----:B------:R1:W2:Y:S01]  /*17b40*/  SHFL.IDX PT, R20, R6, RZ, 0x1c1f ;  /* 0x001c1fff06147589 */ /* 0x0002a200000e0000 */
[----:B------:R-:W-:-:S03]  /*17b50*/  ISETP.GE.AND P0, PT, R11, R12, PT ;  /* 0x0000000c0b00720c */ /* 0x000fc60003f06270 */
[----:B------:R1:W3:Y:S06]  /*17b60*/  SHFL.IDX PT, R21, R3, RZ, 0x1c1f ;  /* 0x001c1fff03157589 */ /* 0x0002ec00000e0000 */
[----:B------:R-:W-:Y:S05]  /*17b70*/  @P1 BRA `(.L_x_567) ;  /* 0x000002d000001947 */ /* 0x000fea0003800000 */
[C---:B-1----:R-:W-:Y:S02]  /*17b80*/  IADD3 R5, R0.reuse, 0x8, RZ ;  /* 0x0000000800057810 */ /* 0x042fe40007ffe0ff */
[----:B------:R-:W-:Y:S02]  /*17b90*/  IADD3 R4, R0, 0x10, RZ ;  /* 0x0000001000047810 */ /* 0x000fe40007ffe0ff */
[----:B------:R-:W-:-:S02]  /*17ba0*/  ISETP.GE.AND P3, PT, R5, c[0x0][0x3c8], PT ;  /* 0x0000f20005007a0c */ /* 0x000fc40003f66270 */
[----:B------:R-:W-:Y:S02]  /*17bb0*/  IADD3 R2, R0, 0x18, RZ ;  /* 0x0000001800027810 */ /* 0x000fe40007ffe0ff */
[----:B------:R-:W-:Y:S02]  /*17bc0*/  ISETP.GE.AND P2, PT, R4, c[0x0][0x3c8], PT ;  /* 0x0000f20004007a0c */ /* 0x000fe40003f46270 */
[----:B------:R-:W-:Y:S02]  /*17bd0*/  ISETP.GE.AND P1, PT, R2, c[0x0][0x3c8], PT ;  /* 0x0000f20002007a0c */ /* 0x000fe40003f26270 */
[C---:B------:R-:W-:Y:S02]  /*17be0*/  ISETP.GE.AND P4, PT, R0.reuse, c[0x0][0x3c8], PT ;  /* 0x0000f20000007a0c */ /* 0x040fe40003f86270 */
[----:B------:R-:W-:-:S03]  /*17bf0*/  IADD3 R7, R0, 0x30, RZ ;  /* 0x0000003000077810 */ /* 0x000fc60007ffe0ff */
[----:B------:R-:W-:-:S04]  /*17c00*/  @!P3 LEA.HI R5, R5, R5, RZ, 0x1 ;  /* 0x000000050505b211 */ /* 0x000fc800078f08ff */
[----:B------:R-:W-:Y:S02]  /*17c10*/  @!P2 LEA.HI R4, R4, R4, RZ, 0x1 ;  /* 0x000000040404a211 */ /* 0x000fe400078f08ff */
[----:B------:R-:W-:Y:S02]  /*17c20*/  @!P3 LOP3.LUT R5, R5, 0xfffffffe, RZ, 0xc0, !PT ;  /* 0xfffffffe0505b812 */ /* 0x000fe400078ec0ff */
[----:B------:R-:W-:Y:S01]  /*17c30*/  @!P1 LEA.HI R2, R2, R2, RZ, 0x1 ;  /* 0x0000000202029211 */ /* 0x000fe200078f08ff */
[--C-:B--23--:R-:W-:Y:S01]  /*17c40*/  @!P4 IMAD.WIDE R8, R0, 0x4, R20.reuse ;  /* 0x000000040008c825 */ /* 0x10cfe200078e0214 */
[----:B------:R-:W-:Y:S02]  /*17c50*/  @!P2 LOP3.LUT R4, R4, 0xfffffffe, RZ, 0xc0, !PT ;  /* 0xfffffffe0404a812 */ /* 0x000fe400078ec0ff */
[----:B------:R-:W-:Y:S01]  /*17c60*/  @!P1 LOP3.LUT R2, R2, 0xfffffffe, RZ, 0xc0, !PT ;  /* 0xfffffffe02029812 */ /* 0x000fe200078ec0ff */
[--C-:B------:R-:W-:Y:S01]  /*17c70*/  @!P3 IMAD.WIDE R10, R5, 0x4, R20.reuse ;  /* 0x00000004050ab825 */ /* 0x100fe200078e0214 */
[----:B------:R1:W-:Y:S03]  /*17c80*/  @!P4 ST.E.64 [R8.64], R160 ;  /* 0x000000a00800c985 */ /* 0x0003e6000c101b10 */
[----:B------:R-:W-:Y:S01]  /*17c90*/  @!P2 IMAD.WIDE R4, R4, 0x4, R20 ;  /* 0x000000040404a825 */ /* 0x000fe200078e0214 */
[----:B------:R-:W-:Y:S04]  /*17ca0*/  @!P3 ST.E.64 [R10.64], R148 ;  /* 0x000000940a00b985 */ /* 0x000fe8000c101b10 */
[----:B------:R2:W-:Y:S01]  /*17cb0*/  @!P2 ST.E.64 [R4.64], R144 ;  /* 0x000000900400a985 */ /* 0x0005e2000c101b10 */
[----:B------:R-:W-:-:S13]  /*17cc0*/  ISETP.GE.AND P2, PT, R7, c[0x0][0x3c8], PT ;  /* 0x0000f20007007a0c */ /* 0x000fda0003f46270 */
[----:B------:R-:W-:-:S04]  /*17cd0*/  @!P2 LEA.HI R7, R7, R7, RZ, 0x1 ;  /* 0x000000070707a211 */ /* 0x000fc800078f08ff */
[----:B------:R-:W-:Y:S01]  /*17ce0*/  @!P2 LOP3.LUT R7, R7, 0xfffffffe, RZ, 0xc0, !PT ;  /* 0xfffffffe0707a812 */ /* 0x000fe200078ec0ff */
[----:B-1----:R-:W-:Y:S01]  /*17cf0*/  @!P1 IMAD.WIDE R8, R2, 0x4, R20 ;  /* 0x0000000402089825 */ /* 0x002fe200078e0214 */
[----:B------:R-:W-:-:S03]  /*17d00*/  IADD3 R2, R0, 0x20, RZ ;  /* 0x0000002000027810 */ /* 0x000fc60007ffe0ff */
[----:B------:R-:W-:Y:S01]  /*17d10*/  @!P2 IMAD.WIDE R12, R7, 0x4, R20 ;  /* 0x00000004070ca825 */ /* 0x000fe200078e0214 */
[----:B------:R-:W-:Y:S01]  /*17d20*/  ISETP.GE.AND P4, PT, R2, c[0x0][0x3c8], PT ;  /* 0x0000f20002007a0c */ /* 0x000fe20003f86270 */
[----:B------:R1:W-:Y:S01]  /*17d30*/  @!P1 ST.E.64 [R8.64], R100 ;  /* 0x0000006408009985 */ /* 0x0003e2000c101b10 */
[C---:B--2---:R-:W-:Y:S02]  /*17d40*/  IADD3 R4, R0.reuse, 0x28, RZ ;  /* 0x0000002800047810 */ /* 0x044fe40007ffe0ff */
[----:B------:R-:W-:Y:S02]  /*17d50*/  IADD3 R5, R0, 0x38, RZ ;  /* 0x0000003800057810 */ /* 0x000fe40007ffe0ff */
[----:B------:R-:W-:Y:S02]  /*17d60*/  ISETP.GE.AND P3, PT, R4, c[0x0][0x3c8], PT ;  /* 0x0000f20004007a0c */ /* 0x000fe40003f66270 */
[----:B------:R-:W-:-:S05]  /*17d70*/  ISETP.GE.AND P1, PT, R5, c[0x0][0x3c8], PT ;  /* 0x0000f20005007a0c */ /* 0x000fca0003f26270 */
[----:B------:R-:W-:-:S04]  /*17d80*/  @!P4 LEA.HI R2, R2, R2, RZ, 0x1 ;  /* 0x000000020202c211 */ /* 0x000fc800078f08ff */
[----:B------:R-:W-:Y:S02]  /*17d90*/  @!P4 LOP3.LUT R2, R2, 0xfffffffe, RZ, 0xc0, !PT ;  /* 0xfffffffe0202c812 */ /* 0x000fe400078ec0ff */
[----:B------:R-:W-:Y:S02]  /*17da0*/  @!P3 LEA.HI R4, R4, R4, RZ, 0x1 ;  /* 0x000000040404b211 */ /* 0x000fe400078f08ff */
[----:B------:R-:W-:Y:S02]  /*17db0*/  @!P1 LEA.HI R5, R5, R5, RZ, 0x1 ;  /* 0x0000000505059211 */ /* 0x000fe400078f08ff */
[----:B------:R-:W-:Y:S02]  /*17dc0*/  @!P3 LOP3.LUT R4, R4, 0xfffffffe, RZ, 0xc0, !PT ;  /* 0xfffffffe0404b812 */ /* 0x000fe400078ec0ff */
[----:B------:R-:W-:-:S03]  /*17dd0*/  @!P1 LOP3.LUT R5, R5, 0xfffffffe, RZ, 0xc0, !PT ;  /* 0xfffffffe05059812 */ /* 0x000fc600078ec0ff */
[----:B------:R-:W-:-:S04]  /*17de0*/  @!P3 IMAD.WIDE R10, R4, 0x4, R20 ;  /* 0x00000004040ab825 */ /* 0x000fc800078e0214 */
[----:B-1----:R-:W-:-:S04]  /*17df0*/  @!P4 IMAD.WIDE R8, R2, 0x4, R20 ;  /* 0x000000040208c825 */ /* 0x002fc800078e0214 */
[----:B------:R-:W-:Y:S01]  /*17e00*/  @!P1 IMAD.WIDE R20, R5, 0x4, R20 ;  /* 0x0000000405149825 */ /* 0x000fe200078e0214 */
[----:B------:R1:W-:Y:S04]  /*17e10*/  @!P4 ST.E.64 [R8.64], R132 ;  /* 0x000000840800c985 */ /* 0x0003e8000c101b10 */
[----:B------:R1:W-:Y:S04]  /*17e20*/  @!P3 ST.E.64 [R10.64], R112 ;  /* 0x000000700a00b985 */ /* 0x0003e8000c101b10 */
[----:B------:R1:W-:Y:S04]  /*17e30*/  @!P2 ST.E.64 [R12.64], R128 ;  /* 0x000000800c00a985 */ /* 0x0003e8000c101b10 */
[----:B------:R1:W-:Y:S02]  /*17e40*/  @!P1 ST.E.64 [R20.64], R124 ;  /* 0x0000007c14009985 */ /* 0x0003e4000c101b10 */
.L_x_567:
[----:B------:R-:W-:Y:S05]  /*17e50*/  BSYNC B0 ;  /* 0x0000000000007941 */ /* 0x000fea0003800000 */
.L_x_566:
[----:B-1----:R1:W4:Y:S01]  /*17e60*/  SHFL.IDX PT, R9, R3, 0x1, 0x1c1f ;  /* 0x003c1f0003097f89 */ /* 0x00232200000e0000 */
[----:B------:R-:W-:Y:S03]  /*17e70*/  BSSY B0, `(.L_x_568) ;  /* 0x0000030000007945 */ /* 0x000fe60003800000 */
[----:B------:R1:W3:Y:S01]  /*17e80*/  SHFL.IDX PT, R8, R6, 0x1, 0x1c1f ;  /* 0x003c1f0006087f89 */ /* 0x0002e200000e0000 */
[----:B------:R-:W-:Y:S05]  /*17e90*/  @P0 BRA `(.L_x_569) ;  /* 0x000002d000000947 */ /* 0x000fea0003800000 */
[C---:B------:R-:W-:Y:S02]  /*17ea0*/  IADD3 R4, R0.reuse, 0x8, RZ ;  /* 0x0000000800047810 */ /* 0x040fe40007ffe0ff */
[----:B------:R-:W-:-:S02]  /*17eb0*/  IADD3 R2, R0, 0x10, RZ ;  /* 0x0000001000027810 */ /* 0x000fc40007ffe0ff */
[----:B------:R-:W-:Y:S02]  /*17ec0*/  ISETP.GE.AND P1, PT, R4, c[0x0][0x3c8], PT ;  /* 0x0000f20004007a0c */ /* 0x000fe40003f26270 */
[----:B------:R-:W-:Y:S02]  /*17ed0*/  ISETP.GE.AND P0, PT, R2, c[0x0][0x3c8], PT ;  /* 0x0000f20002007a0c */ /* 0x000fe40003f06270 */
[C---:B------:R-:W-:Y:S02]  /*17ee0*/  ISETP.GE.AND P2, PT, R0.reuse, c[0x0][0x3c8], PT ;  /* 0x0000f20000007a0c */ /* 0x040fe40003f46270 */
[----:B------:R-:W-:-:S07]  /*17ef0*/  IADD3 R7, R0, 0x30, RZ ;  /* 0x0000003000077810 */ /* 0x000fce0007ffe0ff */
[----:B------:R-:W-:Y:S02]  /*17f00*/  @!P1 LEA.HI R4, R4, R4, RZ, 0x1 ;  /* 0x0000000404049211 */ /* 0x000fe400078f08ff */
[----:B------:R-:W-:Y:S02]  /*17f10*/  @!P0 LEA.HI R2, R2, R2, RZ, 0x1 ;  /* 0x0000000202028211 */ /* 0x000fe400078f08ff */
[----:B------:R-:W-:Y:S01]  /*17f20*/  @!P1 LOP3.LUT R4, R4, 0xfffffffe, RZ, 0xc0, !PT ;  /* 0xfffffffe04049812 */ /* 0x000fe200078ec0ff */
[----:B---34-:R-:W-:Y:S01]  /*17f30*/  @!P2 IMAD.WIDE R10, R0, 0x4, R8 ;  /* 0x00000004000aa825 */ /* 0x018fe200078e0208 */
[----:B------:R-:W-:-:S03]  /*17f40*/  @!P0 LOP3.LUT R2, R2, 0xfffffffe, RZ, 0xc0, !PT ;  /* 0xfffffffe02028812 */ /* 0x000fc600078ec0ff */
[--C-:B------:R-:W-:Y:S01]  /*17f50*/  @!P1 IMAD.WIDE R4, R4, 0x4, R8.reuse ;  /* 0x0000000404049825 */ /* 0x100fe200078e0208 */
[----:B------:R3:W-:Y:S03]  /*17f60*/  @!P2 ST.E.64 [R10.64], R162 ;  /* 0x000000a20a00a985 */ /* 0x0007e6000c101b10 */
[----:B------:R-:W-:Y:S01]  /*17f70*/  @!P0 IMAD.WIDE R12, R2, 0x4, R8 ;  /* 0x00000004020c8825 */ /* 0x000fe200078e0208 */
[----:B------:R-:W-:Y:S01]  /*17f80*/  IADD3 R2, R0, 0x18, RZ ;  /* 0x0000001800027810 */ /* 0x000fe20007ffe0ff */
[----:B------:R4:W-:Y:S01]  /*17f90*/  @!P1 ST.E.64 [R4.64], R150 ;  /* 0x0000009604009985 */ /* 0x0009e2000c101b10 */
[C---:B------:R-:W-:Y:S02]  /*17fa0*/  ISETP.GE.AND P1, PT, R7.reuse, c[0x0][0x3c8], PT ;  /* 0x0000f20007007a0c */ /* 0x040fe40003f26270 */
[----:B------:R-:W-:Y:S01]  /*17fb0*/  ISETP.GE.AND P4, PT, R2, c[0x0][0x3c8], PT ;  /* 0x0000f20002007a0c */ /* 0x000fe20003f86270 */
[----:B------:R1:W-:Y:S10]  /*17fc0*/  @!P0 ST.E.64 [R12.64], R146 ;  /* 0x000000920c008985 */ /* 0x0003f4000c101b10 */
[----:B------:R-:W-:-:S02]  /*17fd0*/  @!P1 LEA.HI R7, R7, R7, RZ, 0x1 ;  /* 0x0000000707079211 */ /* 0x000fc400078f08ff */
[----:B------:R-:W-:Y:S02]  /*17fe0*/  @!P4 LEA.HI R2, R2, R2, RZ, 0x1 ;  /* 0x000000020202c211 */ /* 0x000fe400078f08ff */
[----:B------:R-:W-:Y:S02]  /*17ff0*/  @!P1 LOP3.LUT R7, R7, 0xfffffffe, RZ, 0xc0, !PT ;  /* 0xfffffffe07079812 */ /* 0x000fe400078ec0ff */
[----:B------:R-:W-:-:S03]  /*18000*/  @!P4 LOP3.LUT R2, R2, 0xfffffffe, RZ, 0xc0, !PT ;  /* 0xfffffffe0202c812 */ /* 0x000fc600078ec0ff */
[----:B------:R-:W-:Y:S01]  /*18010*/  @!P1 IMAD.WIDE R16, R7, 0x4, R8 ;  /* 0x0000000407109825 */ /* 0x000fe200078e0208 */
[----:B---3--:R-:W-:-:S04]  /*18020*/  IADD3 R10, R0, 0x28, RZ ;  /* 0x00000028000a7810 */ /* 0x008fc80007ffe0ff */
[----:B------:R-:W-:Y:S02]  /*18030*/  ISETP.GE.AND P2, PT, R10, c[0x0][0x3c8], PT ;  /* 0x0000f2000a007a0c */ /* 0x000fe40003f46270 */
[C---:B----4-:R-:W-:Y:S02]  /*18040*/  IADD3 R4, R0.reuse, 0x20, RZ ;  /* 0x0000002000047810 */ /* 0x050fe40007ffe0ff */
[----:B------:R-:W-:Y:S01]  /*18050*/  IADD3 R5, R0, 0x38, RZ ;  /* 0x0000003800057810 */ /* 0x000fe20007ffe0ff */
[----:B-1----:R-:W-:Y:S01]  /*18060*/  @!P4 IMAD.WIDE R12, R2, 0x4, R8 ;  /* 0x00000004020cc825 */ /* 0x002fe200078e0208 */
[----:B------:R-:W-:Y:S02]  /*18070*/  ISETP.GE.AND P3, PT, R4, c[0x0][0x3c8], PT ;  /* 0x0000f20004007a0c */ /* 0x000fe40003f66270 */
[----:B------:R-:W-:Y:S02]  /*18080*/  ISETP.GE.AND P0, PT, R5, c[0x0][0x3c8], PT ;  /* 0x0000f20005007a0c */ /* 0x000fe40003f06270 */
[----:B------:R1:W-:Y:S03]  /*18090*/  @!P4 ST.E.64 [R12.64], R102 ;  /* 0x000000660c00c985 */ /* 0x0003e6000c101b10 */
[----:B------:R-:W-:-:S04]  /*180a0*/  @!P2 LEA.HI R10, R10, R10, RZ, 0x1 ;  /* 0x0000000a0a0aa211 */ /* 0x000fc800078f08ff */
[----:B------:R-:W-:Y:S02]  /*180b0*/  @!P2 LOP3.LUT R10, R10, 0xfffffffe, RZ, 0xc0, !PT ;  /* 0xfffffffe0a0aa812 */ /* 0x000fe400078ec0ff */
[----:B------:R-:W-:Y:S02]  /*180c0*/  @!P3 LEA.HI R4, R4, R4, RZ, 0x1 ;  /* 0x000000040404b211 */ /* 0x000fe400078f08ff */
[----:B------:R-:W-:Y:S01]  /*180d0*/  @!P0 LEA.HI R5, R5, R5, RZ, 0x1 ;  /* 0x0000000505058211 */ /* 0x000fe200078f08ff */
[----:B------:R-:W-:Y:S01]  /*180e0*/  @!P2 IMAD.WIDE R10, R10, 0x4, R8 ;  /* 0x000000040a0aa825 */ /* 0x000fe200078e0208 */
[----:B------:R-:W-:Y:S02]  /*180f0*/  @!P3 LOP3.LUT R4, R4, 0xfffffffe, RZ, 0xc0, !PT ;  /* 0xfffffffe0404b812 */ /* 0x000fe400078ec0ff */
[----:B------:R-:W-:-:S03]  /*18100*/  @!P0 LOP3.LUT R5, R5, 0xfffffffe, RZ, 0xc0, !PT ;  /* 0xfffffffe05058812 */ /* 0x000fc600078ec0ff */
[----:B------:R-:W-:-:S04]  /*18110*/  @!P3 IMAD.WIDE R14, R4, 0x4, R8 ;  /* 0x00000004040eb825 */ /* 0x000fc800078e0208 */
[----:B------:R-:W-:Y:S01]  /*18120*/  @!P0 IMAD.WIDE R8, R5, 0x4, R8 ;  /* 0x0000000405088825 */ /* 0x000fe200078e0208 */
[----:B------:R1:W-:Y:S04]  /*18130*/  @!P3 ST.E.64 [R14.64], R134 ;  /* 0x000000860e00b985 */ /* 0x0003e8000c101b10 */
[----:B------:R1:W-:Y:S04]  /*18140*/  @!P2 ST.E.64 [R10.64], R114 ;  /* 0x000000720a00a985 */ /* 0x0003e8000c101b10 */
[----:B------:R1:W-:Y:S04]  /*18150*/  @!P1 ST.E.64 [R16.64], R130 ;  /* 0x0000008210009985 */ /* 0x0003e8000c101b10 */
[----:B------:R1:W-:Y:S02]  /*18160*/  @!P0 ST.E.64 [R8.64], R126 ;  /* 0x0000007e08008985 */ /* 0x0003e4000c101b10 */
.L_x_569:
[----:B------:R-:W-:Y:S05]  /*18170*/  BSYNC B0 ;  /* 0x0000000000007941 */ /* 0x000fea0003800000 */
.L_x_568:
[----:B------:R1:W4:Y:S01]  /*18180*/  SHFL.IDX PT, R5, R3, 0x2, 0x1c1f ;  /* 0x005c1f0003057f89 */ /* 0x00032200000e0000 */
[----:B------:R-:W-:Y:S03]  /*18190*/  BSSY B0, `(.L_x_570) ;  /* 0x0000030000007945 */ /* 0x000fe60003800000 */
[----:B------:R1:W3:Y:S01]  /*181a0*/  SHFL.IDX PT, R4, R6, 0x2, 0x1c1f ;  /* 0x005c1f0006047f89 */ /* 0x0002e200000e0000 */
[----:B------:R-:W-:Y:S05]  /*181b0*/  @P5 BRA `(.L_x_571) ;  /* 0x000002d000005947 */ /* 0x000fea0003800000 */
[C---:B------:R-:W-:Y:S02]  /*181c0*/  IADD3 R2, R0.reuse, 0x8, RZ ;  /* 0x0000000800027810 */ /* 0x040fe40007ffe0ff */
[----:B------:R-:W-:-:S02]  /*181d0*/  ISETP.GE.AND P1, PT, R0, c[0x0][0x3c8], PT ;  /* 0x0000f20000007a0c */ /* 0x000fc40003f26270 */
[----:B------:R-:W-:Y:S02]  /*181e0*/  ISETP.GE.AND P0, PT, R2, c[0x0][0x3c8], PT ;  /* 0x0000f20002007a0c */ /* 0x000fe40003f06270 */
[----:B------:R-:W-:-:S04]  /*181f0*/  IADD3 R7, R0, 0x18, RZ ;  /* 0x0000001800077810 */ /* 0x000fc80007ffe0ff */
[----:B------:R-:W-:-:S05]  /*18200*/  ISETP.GE.AND P4, PT, R7, c[0x0][0x3c8], PT ;  /* 0x0000f20007007a0c */ /* 0x000fca0003f86270 */
[----:B-1-34-:R-:W-:Y:S02]  /*18210*/  @!P1 IMAD.WIDE R8, R0, 0x4, R4 ;  /* 0x0000000400089825 */ /* 0x01afe400078e0204 */
[----:B------:R-:W-:-:S03]  /*18220*/  @!P0 LEA.HI R2, R2, R2, RZ, 0x1 ;  /* 0x0000000202028211 */ /* 0x000fc600078f08ff */
[----:B------:R1:W-:Y:S01]  /*18230*/  @!P1 ST.E.64 [R8.64], R156 ;  /* 0x0000009c08009985 */ /* 0x0003e2000c101b10 */
[----:B------:R-:W-:Y:S02]  /*18240*/  @!P0 LOP3.LUT R2, R2, 0xfffffffe, RZ, 0xc0, !PT ;  /* 0xfffffffe02028812 */ /* 0x000fe400078ec0ff */
[----:B------:R-:W-:-:S03]  /*18250*/  @!P4 LEA.HI R7, R7, R7, RZ, 0x1 ;  /* 0x000000070707c211 */ /* 0x000fc600078f08ff */
[--C-:B------:R-:W-:Y:S01]  /*18260*/  @!P0 IMAD.WIDE R10, R2, 0x4, R4.reuse ;  /* 0x00000004020a8825 */ /* 0x100fe200078e0204 */
[----:B------:R-:W-:Y:S02]  /*18270*/  IADD3 R2, R0, 0x10, RZ ;  /* 0x0000001000027810 */ /* 0x000fe40007ffe0ff */
[----:B------:R-:W-:Y:S02]  /*18280*/  @!P4 LOP3.LUT R7, R7, 0xfffffffe, RZ, 0xc0, !PT ;  /* 0xfffffffe0707c812 */ /* 0x000fe400078ec0ff */
[----:B------:R3:W-:Y:S01]  /*18290*/  @!P0 ST.E.64 [R10.64], R152 ;  /* 0x000000980a008985 */ /* 0x0007e2000c101b10 */
[----:B------:R-:W-:Y:S02]  /*182a0*/  ISETP.GE.AND P5, PT, R2, c[0x0][0x3c8], PT ;  /* 0x0000f20002007a0c */ /* 0x000fe40003fa6270 */
[----:B------:R-:W-:-:S11]  /*182b0*/  @!P4 IMAD.WIDE R14, R7, 0x4, R4 ;  /* 0x00000004070ec825 */ /* 0x000fd600078e0204 */
[----:B------:R-:W-:Y:S02]  /*182c0*/  @!P5 LEA.HI R2, R2, R2, RZ, 0x1 ;  /* 0x000000020202d211 */ /* 0x000fe400078f08ff */
[C---:B-1----:R-:W-:Y:S02]  /*182d0*/  IADD3 R9, R0.reuse, 0x30, RZ ;  /* 0x0000003000097810 */ /* 0x042fe40007ffe0ff */
[----:B------:R-:W-:Y:S02]  /*182e0*/  IADD3 R8, R0, 0x38, RZ ;  /* 0x0000003800087810 */ /* 0x000fe40007ffe0ff */
[----:B------:R-:W-:Y:S02]  /*182f0*/  ISETP.GE.AND P1, PT, R9, c[0x0][0x3c8], PT ;  /* 0x0000f20009007a0c */ /* 0x000fe40003f26270 */
[----:B------:R-:W-:Y:S02]  /*18300*/  ISETP.GE.AND P0, PT, R8, c[0x0][0x3c8], PT ;  /* 0x0000f20008007a0c */ /* 0x000fe40003f06270 */
[----:B------:R-:W-:-:S02]  /*18310*/  @!P5 LOP3.LUT R2, R2, 0xfffffffe, RZ, 0xc0, !PT ;  /* 0xfffffffe0202d812 */ /* 0x000fc400078ec0ff */
[C---:B---3--:R-:W-:Y:S02]  /*18320*/  IADD3 R11, R0.reuse, 0x20, RZ ;  /* 0x00000020000b7810 */ /* 0x048fe40007ffe0ff */
[----:B------:R-:W-:Y:S01]  /*18330*/  IADD3 R10, R0, 0x28, RZ ;  /* 0x00000028000a7810 */ /* 0x000fe20007ffe0ff */
[----:B------:R-:W-:Y:S01]  /*18340*/  @!P5 IMAD.WIDE R12, R2, 0x4, R4 ;  /* 0x00000004020cd825 */ /* 0x000fe200078e0204 */
[----:B------:R-:W-:Y:S02]  /*18350*/  ISETP.GE.AND P3, PT, R11, c[0x0][0x3c8], PT ;  /* 0x0000f2000b007a0c */ /* 0x000fe40003f66270 */
[----:B------:R-:W-:Y:S02]  /*18360*/  ISETP.GE.AND P2, PT, R10, c[0x0][0x3c8], PT ;  /* 0x0000f2000a007a0c */ /* 0x000fe40003f46270 */
[----:B------:R-:W-:Y:S01]  /*18370*/  @!P1 LEA.HI R9, R9, R9, RZ, 0x1 ;  /* 0x0000000909099211 */ /* 0x000fe200078f08ff */
[----:B------:R1:W-:Y:S01]  /*18380*/  @!P5 ST.E.64 [R12.64], R140 ;  /* 0x0000008c0c00d985 */ /* 0x0003e2000c101b10 */
[----:B------:R-:W-:-:S02]  /*18390*/  @!P0 LEA.HI R8, R8, R8, RZ, 0x1 ;  /* 0x0000000808088211 */ /* 0x000fc400078f08ff */
[----:B------:R-:W-:Y:S01]  /*183a0*/  @!P1 LOP3.LUT R9, R9, 0xfffffffe, RZ, 0xc0, !PT ;  /* 0xfffffffe09099812 */ /* 0x000fe200078ec0ff */
[----:B------:R1:W-:Y:S01]  /*183b0*/  @!P4 ST.E.64 [R14.64], R136 ;  /* 0x000000880e00c985 */ /* 0x0003e2000c101b10 */
[----:B------:R-:W-:-:S03]  /*183c0*/  @!P0 LOP3.LUT R8, R8, 0xfffffffe, RZ, 0xc0, !PT ;  /* 0xfffffffe08088812 */ /* 0x000fc600078ec0ff */
[----:B------:R-:W-:Y:S01]  /*183d0*/  @!P3 LEA.HI R11, R11, R11, RZ, 0x1 ;  /* 0x0000000b0b0bb211 */ /* 0x000fe200078f08ff */
[--C-:B------:R-:W-:Y:S01]  /*183e0*/  @!P1 IMAD.WIDE R18, R9, 0x4, R4.reuse ;  /* 0x0000000409129825 */ /* 0x100fe200078e0204 */
[----:B------:R-:W-:Y:S02]  /*183f0*/  @!P2 LEA.HI R10, R10, R10, RZ, 0x1 ;  /* 0x0000000a0a0aa211 */ /* 0x000fe400078f08ff */
[----:B------:R-:W-:Y:S01]  /*18400*/  @!P3 LOP3.LUT R11, R11, 0xfffffffe, RZ, 0xc0, !PT ;  /* 0xfffffffe0b0bb812 */ /* 0x000fe200078ec0ff */
[----:B------:R-:W-:Y:S01]  /*18410*/  @!P0 IMAD.WIDE R8, R8, 0x4, R4 ;  /* 0x0000000408088825 */ /* 0x000fe200078e0204 */
[----:B------:R-:W-:-:S03]  /*18420*/  @!P2 LOP3.LUT R10, R10, 0xfffffffe, RZ, 0xc0, !PT ;  /* 0xfffffffe0a0aa812 */ /* 0x000fc600078ec0ff */
[----:B------:R-:W-:-:S04]  /*18430*/  @!P3 IMAD.WIDE R16, R11, 0x4, R4 ;  /* 0x000000040b10b825 */ /* 0x000fc800078e0204 */
[----:B------:R-:W-:Y:S01]  /*18440*/  @!P2 IMAD.WIDE R10, R10, 0x4, R4 ;  /* 0x000000040a0aa825 */ /* 0x000fe200078e0204 */
[----:B------:R1:W-:Y:S04]  /*18450*/  @!P3 ST.E.64 [R16.64], R104 ;  /* 0x000000681000b985 */ /* 0x0003e8000c101b10 */
[----:B------:R1:W-:Y:S04]  /*18460*/  @!P2 ST.E.64 [R10.64], R108 ;  /* 0x0000006c0a00a985 */ /* 0x0003e8000c101b10 */
[----:B------:R1:W-:Y:S04]  /*18470*/  @!P1 ST.E.64 [R18.64], R116 ;  /* 0x0000007412009985 */ /* 0x0003e8000c101b10 */
[----:B------:R1:W-:Y:S02]  /*18480*/  @!P0 ST.E.64 [R8.64], R120 ;  /* 0x0000007808008985 */ /* 0x0003e4000c101b10 */
.L_x_571:
[----:B------:R-:W-:Y:S05]  /*18490*/  BSYNC B0 ;  /* 0x0000000000007941 */ /* 0x000fea0003800000 */
.L_x_570:
[----:B-1--4-:R1:W4:Y:S04]  /*184a0*/  SHFL.IDX PT, R9, R3, 0x3, 0x1c1f ;  /* 0x007c1f0003097f89 */ /* 0x01232800000e0000 */
[----:B---3--:R1:W3:Y:S01]  /*184b0*/  SHFL.IDX PT, R8, R6, 0x3, 0x1c1f ;  /* 0x007c1f0006087f89 */ /* 0x0082e200000e0000 */
[----:B------:R-:W-:Y:S05]  /*184c0*/  @P6 EXIT ;  /* 0x000000000000694d */ /* 0x000fea0003800000 */
[C---:B------:R-:W-:Y:S02]  /*184d0*/  IADD3 R7, R0.reuse, 0x8, RZ ;  /* 0x0000000800077810 */ /* 0x040fe40007ffe0ff */
[----:B-1----:R-:W-:-:S02]  /*184e0*/  IADD3 R6, R0, 0x10, RZ ;  /* 0x0000001000067810 */ /* 0x002fc40007ffe0ff */
[----:B------:R-:W-:Y:S02]  /*184f0*/  ISETP.GE.AND P5, PT, R7, c[0x0][0x3c8], PT ;  /* 0x0000f20007007a0c */ /* 0x000fe40003fa6270 */
[C---:B------:R-:W-:Y:S02]  /*18500*/  IADD3 R5, R0.reuse, 0x18, RZ ;  /* 0x0000001800057810 */ /* 0x040fe40007ffe0ff */
[C---:B------:R-:W-:Y:S02]  /*18510*/  IADD3 R4, R0.reuse, 0x20, RZ ;  /* 0x0000002000047810 */ /* 0x040fe40007ffe0ff */
[C---:B------:R-:W-:Y:S02]  /*18520*/  IADD3 R3, R0.reuse, 0x28, RZ ;  /* 0x0000002800037810 */ /* 0x040fe40007ffe0ff */
[----:B------:R-:W-:Y:S02]  /*18530*/  IADD3 R2, R0, 0x30, RZ ;  /* 0x0000003000027810 */ /* 0x000fe40007ffe0ff */
[----:B------:R-:W-:-:S02]  /*18540*/  ISETP.GE.AND P4, PT, R6, c[0x0][0x3c8], PT ;  /* 0x0000f20006007a0c */ /* 0x000fc40003f86270 */
[----:B------:R-:W-:Y:S02]  /*18550*/  ISETP.GE.AND P3, PT, R5, c[0x0][0x3c8], PT ;  /* 0x0000f20005007a0c */ /* 0x000fe40003f66270 */
[----:B------:R-:W-:Y:S02]  /*18560*/  ISETP.GE.AND P2, PT, R4, c[0x0][0x3c8], PT ;  /* 0x0000f20004007a0c */ /* 0x000fe40003f46270 */
[----:B------:R-:W-:Y:S02]  /*18570*/  ISETP.GE.AND P1, PT, R3, c[0x0][0x3c8], PT ;  /* 0x0000f20003007a0c */ /* 0x000fe40003f26270 */
[----:B------:R-:W-:Y:S02]  /*18580*/  ISETP.GE.AND P6, PT, R0, c[0x0][0x3c8], PT ;  /* 0x0000f20000007a0c */ /* 0x000fe40003fc6270 */
[----:B------:R-:W-:Y:S02]  /*18590*/  ISETP.GE.AND P0, PT, R2, c[0x0][0x3c8], PT ;  /* 0x0000f20002007a0c */ /* 0x000fe40003f06270 */
[----:B------:R-:W-:-:S02]  /*185a0*/  @!P5 LEA.HI R7, R7, R7, RZ, 0x1 ;  /* 0x000000070707d211 */ /* 0x000fc400078f08ff */
[----:B------:R-:W-:Y:S02]  /*185b0*/  @!P4 LEA.HI R6, R6, R6, RZ, 0x1 ;  /* 0x000000060606c211 */ /* 0x000fe400078f08ff */
[----:B------:R-:W-:Y:S02]  /*185c0*/  @!P5 LOP3.LUT R7, R7, 0xfffffffe, RZ, 0xc0, !PT ;  /* 0xfffffffe0707d812 */ /* 0x000fe400078ec0ff */
[----:B------:R-:W-:Y:S02]  /*185d0*/  @!P3 LEA.HI R5, R5, R5, RZ, 0x1 ;  /* 0x000000050505b211 */ /* 0x000fe400078f08ff */
[----:B------:R-:W-:Y:S01]  /*185e0*/  @!P2 LEA.HI R4, R4, R4, RZ, 0x1 ;  /* 0x000000040404a211 */ /* 0x000fe200078f08ff */
[--C-:B---34-:R-:W-:Y:S01]  /*185f0*/  @!P6 IMAD.WIDE R10, R0, 0x4, R8.reuse ;  /* 0x00000004000ae825 */ /* 0x118fe200078e0208 */
[----:B------:R-:W-:Y:S02]  /*18600*/  @!P1 LEA.HI R3, R3, R3, RZ, 0x1 ;  /* 0x0000000303039211 */ /* 0x000fe400078f08ff */
[----:B------:R-:W-:Y:S01]  /*18610*/  @!P0 LEA.HI R2, R2, R2, RZ, 0x1 ;  /* 0x0000000202028211 */ /* 0x000fe200078f08ff */
[----:B------:R-:W-:Y:S01]  /*18620*/  @!P5 IMAD.WIDE R12, R7, 0x4, R8 ;  /* 0x00000004070cd825 */ /* 0x000fe200078e0208 */
[----:B------:R-:W-:Y:S01]  /*18630*/  @!P4 LOP3.LUT R6, R6, 0xfffffffe, RZ, 0xc0, !PT ;  /* 0xfffffffe0606c812 */ /* 0x000fe200078ec0ff */
[----:B------:R1:W-:Y:S01]  /*18640*/  @!P6 ST.E.64 [R10.64], R158 ;  /* 0x0000009e0a00e985 */ /* 0x0003e2000c101b10 */
[----:B------:R-:W-:-:S02]  /*18650*/  @!P3 LOP3.LUT R5, R5, 0xfffffffe, RZ, 0xc0, !PT ;  /* 0xfffffffe0505b812 */ /* 0x000fc400078ec0ff */
[----:B------:R-:W-:Y:S01]  /*18660*/  @!P2 LOP3.LUT R4, R4, 0xfffffffe, RZ, 0xc0, !PT ;  /* 0xfffffffe0404a812 */ /* 0x000fe200078ec0ff */
[--C-:B------:R-:W-:Y:S01]  /*18670*/  @!P4 IMAD.WIDE R6, R6, 0x4, R8.reuse ;  /* 0x000000040606c825 */ /* 0x100fe200078e0208 */
[----:B------:R-:W-:Y:S01]  /*18680*/  @!P1 LOP3.LUT R3, R3, 0xfffffffe, RZ, 0xc0, !PT ;  /* 0xfffffffe03039812 */ /* 0x000fe200078ec0ff */
[----:B------:R3:W-:Y:S01]  /*18690*/  @!P5 ST.E.64 [R12.64], R154 ;  /* 0x0000009a0c00d985 */ /* 0x0007e2000c101b10 */
[----:B------:R-:W-:Y:S02]  /*186a0*/  @!P0 LOP3.LUT R2, R2, 0xfffffffe, RZ, 0xc0, !PT ;  /* 0xfffffffe02028812 */ /* 0x000fe400078ec0ff */
[----:B------:R-:W-:Y:S01]  /*186b0*/  IADD3 R0, R0, 0x38, RZ ;  /* 0x0000003800007810 */ /* 0x000fe20007ffe0ff */
[----:B------:R4:W-:Y:S01]  /*186c0*/  @!P4 ST.E.64 [R6.64], R142 ;  /* 0x0000008e0600c985 */ /* 0x0009e2000c101b10 */
[----:B-1----:R-:W-:-:S04]  /*186d0*/  @!P3 IMAD.WIDE R10, R5, 0x4, R8 ;  /* 0x00000004050ab825 */ /* 0x002fc800078e0208 */
[--C-:B------:R-:W-:Y:S01]  /*186e0*/  @!P2 IMAD.WIDE R4, R4, 0x4, R8.reuse ;  /* 0x000000040404a825 */ /* 0x100fe200078e0208 */
[----:B------:R4:W-:Y:S03]  /*186f0*/  @!P3 ST.E.64 [R10.64], R138 ;  /* 0x0000008a0a00b985 */ /* 0x0009e6000c101b10 */
[--C-:B---3--:R-:W-:Y:S01]  /*18700*/  @!P1 IMAD.WIDE R12, R3, 0x4, R8.reuse ;  /* 0x00000004030c9825 */ /* 0x108fe200078e0208 */
[----:B------:R4:W-:Y:S03]  /*18710*/  @!P2 ST.E.64 [R4.64], R106 ;  /* 0x0000006a0400a985 */ /* 0x0009e6000c101b10 */
[----:B------:R-:W-:Y:S01]  /*18720*/  @!P0 IMAD.WIDE R2, R2, 0x4, R8 ;  /* 0x0000000402028825 */ /* 0x000fe200078e0208 */
        /* <DEDUP_REMOVED lines=9> */
.L_x_565:
[----:B------:R-:W1:Y:S02]  /*187c0*/  S2R R3, SR_TID.X ;  /* 0x0000000000037919 */ /* 0x000e640000002100 */
[----:B-1----:R-:W-:-:S13]  /*187d0*/  ISETP.GT.AND P0, PT, R3, 0x7f, PT ;  /* 0x0000007f0300780c */ /* 0x002fda0003f04270 */
[----:B------:R-:W-:Y:S05]  /*187e0*/  @P0 EXIT ;  /* 0x000000000000094d */ /* 0x000fea0003800000 */
[----:B------:R-:W1:Y:S01]  /*187f0*/  S2R R7, SR_CTAID.X ;  /* 0x0000000000077919 */ /* 0x000e620000002500 */
[----:B------:R-:W-:-:S05]  /*18800*/  MOV R0, c[0x0][0x4e8] ;  /* 0x00013a0000007a02 */ /* 0x000fca0000000f00 */
[----:B------:R-:W-:Y:S01]  /*18810*/  IMAD R2, R0, c[0x0][0x388], RZ ;  /* 0x0000e20000027a24 */ /* 0x000fe200078e02ff */
[----:B-1----:R-:W-:-:S04]  /*18820*/  LEA R7, R7, R3, 0x7 ;  /* 0x0000000307077211 */ /* 0x002fc800078e38ff */
[----:B------:R-:W-:-:S13]  /*18830*/  ISETP.GE.AND P0, PT, R7, R2, PT ;  /* 0x000000020700720c */ /* 0x000fda0003f06270 */
[----:B------:R-:W-:Y:S05]  /*18840*/  @P0 EXIT ;  /* 0x000000000000094d */ /* 0x000fea0003800000 */
[----:B------:R-:W1:Y:S01]  /*18850*/  S2R R4, SR_CTAID.Z ;  /* 0x0000000000047919 */ /* 0x000e620000002700 */
[----:B------:R-:W-:Y:S01]  /*18860*/  USHF.R.S32.HI UR6, URZ, 0x1f, UR9 ;  /* 0x0000001f3f067899 */ /* 0x000fe20008011409 */
[----:B------:R-:W-:Y:S01]  /*18870*/  ISETP.NE.AND P0, PT, R0, 0x1, PT ;  /* 0x000000010000780c */ /* 0x000fe20003f05270 */
[----:B------:R-:W-:Y:S01]  /*18880*/  ULDC.64 UR4, c[0x0][0x4d0] ;  /* 0x0001340000047ab9 */ /* 0x000fe20000000a00 */
[----:B------:R-:W2:Y:S01]  /*18890*/  S2R R3, SR_CTAID.Y ;  /* 0x0000000000037919 */ /* 0x000ea20000002600 */
[----:B------:R-:W-:Y:S01]  /*188a0*/  UIMAD UR6, UR6, UR4, URZ ;  /* 0x00000004060672a4 */ /* 0x000fe2000f8e023f */
[----:B------:R-:W-:Y:S01]  /*188b0*/  IADD3 R2, RZ, -UR9, RZ ;  /* 0x80000009ff027c10 */ /* 0x000fe2000fffe0ff */
[----:B------:R-:W-:Y:S01]  /*188c0*/  UIMAD.WIDE.U32 UR10, UR9, UR4, URZ ;  /* 0x00000004090a72a5 */ /* 0x000fe2000f8e003f */
        /* <DEDUP_REMOVED lines=11> */
[----:B--2---:R-:W-:Y:S02]  /*18980*/  IMAD R2, R2, c[0x0][0x550], R3 ;  /* 0x0001540002027a24 */ /* 0x004fe400078e0203 */
[----:B------:R-:W-:Y:S01]  /*18990*/  IMAD R0, R4, c[0x0][0x4dc], R0 ;  /* 0x0001370004007a24 */ /* 0x000fe200078e0200 */
[----:B------:R-:W-:Y:S02]  /*189a0*/  IADD3 R4, -R6, RZ, RZ ;  /* 0x000000ff06047210 */ /* 0x000fe40007ffe1ff */
[----:B------:R-:W-:Y:S01]  /*189b0*/  SHF.R.S32.HI R3, RZ, 0x1f, R2 ;  /* 0x0000001fff037819 */ /* 0x000fe20000011402 */
[----:B------:R-:W-:Y:S01]  /*189c0*/  IMAD.IADD R9, R0, 0x1, R9 ;  /* 0x0000000100097824 */ /* 0x000fe200078e0209 */
[----:B------:R-:W-:Y:S01]  /*189d0*/  SHF.R.S32.HI R0, RZ, 0x1f, R6 ;  /* 0x0000001fff007819 */ /* 0x000fe20000011406 */
[----:B------:R-:W-:-:S02]  /*189e0*/  IMAD R4, R4, c[0x0][0x4e8], R7 ;  /* 0x00013a0004047a24 */ /* 0x000fc400078e0207 */
[----:B------:R-:W-:Y:S02]  /*189f0*/  IMAD R3, R3, c[0x0][0x4e0], RZ ;  /* 0x0001380003037a24 */ /* 0x000fe400078e02ff */
[----:B------:R-:W-:-:S04]  /*18a00*/  IMAD.WIDE.U32 R8, R2, c[0x0][0x4e0], R8 ;  /* 0x0001380002087a25 */ /* 0x000fc800078e0008 */
[----:B------:R-:W-:Y:S01]  /*18a10*/  IMAD R3, R2, c[0x0][0x4e4], R3 ;  /* 0x0001390002037a24 */ /* 0x000fe200078e0203 */
[----:B------:R-:W-:Y:S02]  /*18a20*/  SHF.R.S32.HI R2, RZ, 0x1f, R4 ;  /* 0x0000001fff027819 */ /* 0x000fe40000011404 */
[----:B------:R-:W-:-:S03]  /*18a30*/  IADD3 R6, P0, R6, R8, RZ ;  /* 0x0000000806067210 */ /* 0x000fc60007f1e0ff */
[----:B------:R-:W-:Y:S01]  /*18a40*/  IMAD R2, R2, c[0x0][0x4c8], RZ ;  /* 0x0001320002027a24 */ /* 0x000fe200078e02ff */
[----:B------:R-:W-:Y:S02]  /*18a50*/  IADD3.X R7, R0, R9, R3, P0, !PT ;  /* 0x0000000900077210 */ /* 0x000fe400007fe403 */
[----:B------:R-:W-:Y:S01]  /*18a60*/  MOV R0, 0xff800000 ;  /* 0xff80000000007802 */ /* 0x000fe20000000f00 */
[C---:B------:R-:W-:Y:S02]  /*18a70*/  IMAD R2, R4.reuse, c[0x0][0x4cc], R2 ;  /* 0x0001330004027a24 */ /* 0x040fe400078e0202 */
[----:B------:R-:W-:-:S05]  /*18a80*/  IMAD.WIDE.U32 R6, R4, c[0x0][0x4c8], R6 ;  /* 0x0001320004067a25 */ /* 0x000fca00078e0006 */
[----:B------:R-:W-:Y:S02]  /*18a90*/  IADD3 R2, R7, R2, RZ ;  /* 0x0000000207027210 */ /* 0x000fe40007ffe0ff */
[----:B------:R-:W-:-:S04]  /*18aa0*/  LEA R4, P0, R6, c[0x0][0x4a8], 0x2 ;  /* 0x00012a0006047a11 */ /* 0x000fc800078010ff */
[----:B------:R-:W-:-:S05]  /*18ab0*/  LEA.HI.X R5, R6, c[0x0][0x4ac], R2, 0x2, P0 ;  /* 0x00012b0006057a11 */ /* 0x000fca00000f1402 */
[----:B------:R-:W-:Y:S01]  /*18ac0*/  STG.E [R4.64], R0 ;  /* 0x0000000004007986 */ /* 0x000fe2000c101910 */
[----:B------:R-:W-:Y:S05]  /*18ad0*/  EXIT ;  /* 0x000000000000794d */ /* 0x000fea0003800000 */
.L_x_572:
        /* <DEDUP_REMOVED lines=10> */
.L_x_1920:


//--------------------- .text._ZN7cutlass13device_kernelIN5flash19enable_sm80_to_sm89INS1_16FlashAttnFwdSm80INS1_25CollectiveMainloopFwdSm80ILi4ELi1ELb0EN4cute5tupleIJNS5_1CILi128EEENS7_ILi80EEENS7_ILi64EEEEEELi64ENS_6half_tEfNS_4arch4Sm80ELb0ELb1ELb0ELb1ELb1ELb0ELb1ELb1EEENS1_21CollectiveEpilogueFwdINS6_IJS8_SA_S9_EEENS6_IJNS7_ILi1EEESI_SI_EEESC_SE_Li128ELb1ELb1ELb1ELb0EEENS1_36VarlenDynamicPersistentTileSchedulerILi128ELi80ELi128ELi128ELb1ELb1ELb0ELb1ELb0ELb1EEEEEEEEEvNT_6ParamsE --------------------------
	.section	.text._ZN7cutlass13device_kernelIN5flash19enable_sm80_to_sm89INS1_16FlashAttnFwdSm80INS1_25CollectiveMainloopFwdSm80ILi4ELi1ELb0EN4cute5tupleIJNS5_1CILi128EEENS7_ILi80EEENS7_ILi64EEEEEELi64ENS_6half_tEfNS_4arch4Sm80ELb0ELb1ELb0ELb1ELb1ELb0ELb1ELb1EEENS1_21CollectiveEpilogueFwdINS6_IJS8_SA_S9_EEENS6_IJNS7_ILi1EEESI_SI_EEESC_SE_Li128ELb1ELb1ELb1ELb0EEENS1_36VarlenDynamicPersistentTileSchedulerILi128ELi80ELi128ELi128ELb1ELb1ELb0ELb1ELb0ELb1EEEEEEEEEvNT_6ParamsE,"ax",@progbits
	.sectioninfo	@"SHI_REGISTERS=255"
	.align	128
.text._ZN7cutlass13device_kernelIN5flash19enable_sm80_to_sm89INS1_16FlashAttnFwdSm80INS1_25CollectiveMainloopFwdSm80ILi4ELi1ELb0EN4cute5tupleIJNS5_1CILi128EEENS7_ILi80EEENS7_ILi64EEEEEELi64ENS_6half_tEfNS_4arch4Sm80ELb0ELb1ELb0ELb1ELb1ELb0ELb1ELb1EEENS1_21CollectiveEpilogueFwdINS6_IJS8_SA_S9_EEENS6_IJNS7_ILi1EEESI_SI_EEESC_SE_Li128ELb1ELb1ELb1ELb0EEENS1_36VarlenDynamicPersistentTileSchedulerILi128ELi80ELi128ELi128ELb1ELb1ELb0ELb1ELb0ELb1EEEEEEEEEvNT_6ParamsE:
        .type           _ZN7cutlass13device_kernelIN5flash19enable_sm80_to_sm89INS1_16FlashAttnFwdSm80INS1_25CollectiveMainloopFwdSm80ILi4ELi1ELb0EN4cute5tupleIJNS5_1CILi128EEENS7_ILi80EEENS7_ILi64EEEEEELi64ENS_6half_tEfNS_4arch4Sm80ELb0ELb1ELb0ELb1ELb1ELb0ELb1ELb1EEENS1_21CollectiveEpilogueFwdINS6_IJS8_SA_S9_EEENS6_IJNS7_ILi1EEESI_SI_EEESC_SE_Li128ELb1ELb1ELb1ELb0EEENS1_36VarlenDynamicPersistentTileSchedulerILi128ELi80ELi128ELi128ELb1ELb1ELb0ELb1ELb0ELb1EEEEEEEEEvNT_6ParamsE,@function
        .size           _ZN7cutlass13device_kernelIN5flash19enable_sm80_to_sm89INS1_16FlashAttnFwdSm80INS1_25CollectiveMainloopFwdSm80ILi4ELi1ELb0EN4cute5tupleIJNS5_1CILi128EEENS7_ILi80EEENS7_ILi64EEEEEELi64ENS_6half_tEfNS_4arch4Sm80ELb0ELb1ELb0ELb1ELb1ELb0ELb1ELb1EEENS1_21CollectiveEpilogueFwdINS6_IJS8_SA_S9_EEENS6_IJNS7_ILi1EEESI_SI_EEESC_SE_Li128ELb1ELb1ELb1ELb0EEENS1_36VarlenDynamicPersistentTileSchedulerILi128ELi80ELi128ELi128ELb1ELb1ELb0ELb1ELb0ELb1EEEEEEEEEvNT_6ParamsE,(.L_x_1921 - _ZN7cutlass13device_kernelIN5flash19enable_sm80_to_sm89INS1_16FlashAttnFwdSm80INS1_25CollectiveMainloopFwdSm80ILi4ELi1ELb0EN4cute5tupleIJNS5_1CILi128EEENS7_ILi80EEENS7_ILi64EEEEEELi64ENS_6half_tEfNS_4arch4Sm80ELb0ELb1ELb0ELb1ELb1ELb0ELb1ELb1EEENS1_21CollectiveEpilogueFwdINS6_IJS8_SA_S9_EEENS6_IJNS7_ILi1EEESI_SI_EEESC_SE_Li128ELb1ELb1ELb1ELb0EEENS1_36VarlenDynamicPersistentTileSchedulerILi128ELi80ELi128ELi128ELb1ELb1ELb0ELb1ELb0ELb1EEEEEEEEEvNT_6ParamsE)
        .other          _ZN7cutlass13device_kernelIN5flash19enable_sm80_to_sm89INS1_16FlashAttnFwdSm80INS1_25CollectiveMainloopFwdSm80ILi4ELi1ELb0EN4cute5tupleIJNS5_1CILi128EEENS7_ILi80EEENS7_ILi64EEEEEELi64ENS_6half_tEfNS_4arch4Sm80ELb0ELb1ELb0ELb1ELb1ELb0ELb1ELb1EEENS1_21CollectiveEpilogueFwdINS6_IJS8_SA_S9_EEENS6_IJNS7_ILi1EEESI_SI_EEESC_SE_Li128ELb1ELb1ELb1ELb0EEENS1_36VarlenDynamicPersistentTileSchedulerILi128ELi80ELi128ELi128ELb1ELb1ELb0ELb1ELb0ELb1EEEEEEEEEvNT_6ParamsE,@"STO_CUDA_ENTRY STV_DEFAULT"
_ZN7cutlass13device_kernelIN5flash19enable_sm80_to_sm89INS1_16FlashAttnFwdSm80INS1_25CollectiveMainloopFwdSm80ILi4ELi1ELb0EN4cute5tupleIJNS5_1CILi128EEENS7_ILi80EEENS7_ILi64EEEEEELi64ENS_6half_tEfNS_4arch4Sm80ELb0ELb1ELb0ELb1ELb1ELb0ELb1ELb1EEENS1_21CollectiveEpilogueFwdINS6_IJS8_SA_S9_EEENS6_IJNS7_ILi1EEESI_SI_EEESC_SE_Li128ELb1ELb1ELb1ELb0EEENS1_36VarlenDynamicPersistentTileSchedulerILi128ELi80ELi128ELi128ELb1ELb1ELb0ELb1ELb0ELb1EEEEEEEEEvNT_6ParamsE:
        /* <DEDUP_REMOVED lines=15> */
[----:B------:R-:W-:-:S03]  /*00f0*/  CS2R R8, SRZ ;  /* 0x0000000000087805 */ /* 0x000fc6000001ff00 */
[----:B------:R-:W-:-:S04]  /*0100*/  ISETP.NE.AND P6, PT, R13, 0x1f, PT ;  /* 0x0000001f0d00780c */ /* 0x000fc80003fc5270 */
[----:B------:R-:W-:-:S13]  /*0110*/  ISETP.GE.OR P0, PT, R13, c[0x0][0x53c], !P6 ;  /* 0x00014f000d007a0c */ /* 0x000fda0007706670 */
[----:B-1----:R-:W-:Y:S02]  /*0120*/  @!P0 IMAD.MOV.U32 R4, RZ, RZ, 0x4 ;  /* 0x00000004ff048424 */ /* 0x002fe400078e00ff */
[----:B------:R-:W-:Y:S02]  /*0130*/  @!P0 IMAD.MOV.U32 R2, RZ, RZ, 0x4 ;  /* 0x00000004ff028424 */ /* 0x000fe400078e00ff */
[----:B------:R-:W-:-:S04]  /*0140*/  @!P0 IMAD.WIDE.U32 R4, R13, R4, c[0x0][0x580] ;  /* 0x000160000d048625 */ /* 0x000fc800078e0004 */
[C---:B------:R-:W-:Y:S01]  /*0150*/  @!P0 IMAD.WIDE.U32 R2, R13.reuse, R2, c[0x0][0x578] ;  /* 0x00015e000d028625 */ /* 0x040fe200078e0002 */
[----:B------:R-:W2:Y:S04]  /*0160*/  @!P0 LDG.E R9, [R4.64] ;  /* 0x0000000604098981 */ /* 0x000ea8000c1e1900 */
[----:B------:R-:W2:Y:S01]  /*0170*/  @!P0 LDG.E R8, [R2.64] ;  /* 0x0000000602088981 */ /* 0x000ea2000c1e1900 */
[C---:B------:R-:W-:Y:S01]  /*0180*/  ISETP.NE.AND P5, PT, R13.reuse, RZ, PT ;  /* 0x000000ff0d00720c */ /* 0x040fe20003fa5270 */
[----:B------:R-:W1:Y:S01]  /*0190*/  S2UR UR4, SR_CTAID.X ;  /* 0x00000000000479c3 */ /* 0x000e620000002500 */
[C---:B------:R-:W-:Y:S01]  /*01a0*/  ISETP.GE.U32.AND P4, PT, R13.reuse, 0x2, PT ;  /* 0x000000020d00780c */ /* 0x040fe20003f86070 */
[----:B------:R-:W-:Y:S01]  /*01b0*/  IMAD.MOV.U32 R6, RZ, RZ, RZ ;  /* 0x000000ffff067224 */ /* 0x000fe200078e00ff */
        /* <DEDUP_REMOVED lines=26> */
.L_x_578:
[----:B------:R-:W-:-:S04]  /*0360*/  IADD3 R0, R6, 0x1f, RZ ;  /* 0x0000001f06007810 */ /* 0x000fc80007ffe0ff */
[----:B------:R-:W-:-:S13]  /*0370*/  ISETP.GE.AND P0, PT, R0, c[0x0][0x53c], PT ;  /* 0x00014f0000007a0c */ /* 0x000fda0003f06270 */
[----:B------:R-:W-:Y:S05]  /*0380*/  @P0 BRA `(.L_x_575) ;  /* 0x00000c4000000947 */ /* 0x000fea0003800000 */
[----:B------:R-:W-:Y:S01]  /*0390*/  MOV R6, R0 ;  /* 0x0000000000067202 */ /* 0x000fe20000000f00 */
[----:B------:R-:W-:-:S03]  /*03a0*/  CS2R R8, SRZ ;  /* 0x0000000000087805 */ /* 0x000fc6000001ff00 */
[----:B------:R-:W-:-:S04]  /*03b0*/  IADD3 R0, R13, R6, RZ ;  /* 0x000000060d007210 */ /* 0x000fc80007ffe0ff */
[----:B------:R-:W-:-:S13]  /*03c0*/  ISETP.GE.OR P0, PT, R0, c[0x0][0x53c], !P6 ;  /* 0x00014f0000007a0c */ /* 0x000fda0007706670 */
[----:B------:R-:W-:Y:S02]  /*03d0*/  @!P0 MOV R2, 0x4 ;  /* 0x0000000400028802 */ /* 0x000fe40000000f00 */
        /* <DEDUP_REMOVED lines=8> */
.L_x_805:
        /* <DEDUP_REMOVED lines=16> */
.L_x_806:
[----:B--2---:R-:W-:-:S05]  /*0560*/  IMAD R0, R0, c[0x0][0x538], RZ ;  /* 0x00014e0000007a24 */ /* 0x004fca00078e02ff */
[----:B------:R-:W-:-:S04]  /*0570*/  IADD3 R7, R0, R7, RZ ;  /* 0x0000000700077210 */ /* 0x000fc80007ffe0ff */
[----:B------:R-:W-:-:S13]  /*0580*/  ISETP.GT.AND P0, PT, R7, UR4, PT ;  /* 0x0000000407007c0c */ /* 0x000fda000bf04270 */
[----:B-1----:R-:W-:Y:S05]  /*0590*/  @!P0 BRA `(.L_x_578) ;  /* 0xfffffdc000008947 */ /* 0x002fea000383ffff */
.L_x_574:
[----:B------:R-:W-:-:S05]  /*05a0*/  IADD3 R10, -R0, R7, RZ ;  /* 0x00000007000a7210 */ /* 0x000fca0007ffe1ff */
[----:B------:R-:W-:-:S05]  /*05b0*/  IMAD R0, R4, c[0x0][0x538], R10 ;  /* 0x00014e0004007a24 */ /* 0x000fca00078e020a */
[----:B------:R-:W-:Y:S01]  /*05c0*/  ISETP.GT.AND P0, PT, R0, UR4, PT ;  /* 0x0000000400007c0c */ /* 0x000fe2000bf04270 */
[----:B------:R-:W-:-:S12]  /*05d0*/  BRA.DIV ~URZ, `(.L_x_579) ;  /* 0x0001a1227f007947 */ /* 0x000fd8000b800000 */
[----:B------:R-:W-:-:S04]  /*05e0*/  VOTE.ANY R7, PT, !P0 ;  /* 0x0000000000077806 */ /* 0x000fc800040e0100 */
.L_x_807:
[----:B------:R-:W1:Y:S02]  /*05f0*/  POPC R0, R7 ;  /* 0x0000000700007309 */ /* 0x000e640000000000 */
[----:B-1----:R-:W-:-:S05]  /*0600*/  IADD3 R2, R0, R6, RZ ;  /* 0x0000000600027210 */ /* 0x002fca0007ffe0ff */
[----:B------:R1:W-:Y:S01]  /*0610*/  STL [R1+0x4c], R2 ;  /* 0x00004c0201007387 */ /* 0x0003e20000100800 */
[----:B------:R-:W-:Y:S05]  /*0620*/  BRA.DIV ~URZ, `(.L_x_580) ;  /* 0x0001a1227f007947 */ /* 0x000fea000b800000 */
[----:B------:R2:W3:Y:S01]  /*0630*/  SHFL.IDX PT, R12, R9, R0, 0x1f ;  /* 0x00001f00090c7589 */ /* 0x0004e200000e0000 */
[----:B------:R-:W-:-:S03]  /*0640*/  MOV R5, RZ ;  /* 0x000000ff00057202 */ /* 0x000fc60000000f00 */
[----:B------:R2:W4:Y:S04]  /*0650*/  SHFL.IDX PT, R9, R8, R0, 0x1f ;  /* 0x00001f0008097589 */ /* 0x00052800000e0000 */
.L_x_808:
[----:B------:R-:W-:Y:S01]  /*0660*/  ISETP.NE.AND P0, PT, R7, RZ, PT ;  /* 0x000000ff0700720c */ /* 0x000fe20003f05270 */
[----:B------:R-:W-:-:S12]  /*0670*/  BSSY B0, `(.L_x_581) ;  /* 0x0000005000007945 */ /* 0x000fd80003800000 */
[----:B------:R-:W-:Y:S05]  /*0680*/  @!P0 BRA `(.L_x_582) ;  /* 0x0000003000008947 */ /* 0x000fea0003800000 */
[----:B--2---:R-:W-:Y:S01]  /*0690*/  IADD3 R0, R0, -0x1, RZ ;  /* 0xffffffff00007810 */ /* 0x004fe20007ffe0ff */
[----:B------:R-:W-:Y:S05]  /*06a0*/  BRA.DIV ~URZ, `(.L_x_583) ;  /* 0x0001a1827f007947 */ /* 0x000fea000b800000 */
[----:B------:R2:W1:Y:S02]  /*06b0*/  SHFL.IDX PT, R5, R4, R0, 0x1f ;  /* 0x00001f0004057589 */ /* 0x00046400000e0000 */
.L_x_582:
[----:B------:R-:W-:Y:S05]  /*06c0*/  BSYNC B0 ;  /* 0x0000000000007941 */ /* 0x000fea0003800000 */
.L_x_581:
[----:B-12---:R-:W-:Y:S01]  /*06d0*/  IMAD R0, R5, c[0x0][0x538], R10 ;  /* 0x00014e0005007a24 */ /* 0x006fe200078e020a */
[----:B----4-:R-:W-:Y:S01]  /*06e0*/  ISETP.NE.AND P0, PT, R9, 0x1, PT ;  /* 0x000000010900780c */ /* 0x010fe20003f05270 */
[----:B------:R-:W-:Y:S03]  /*06f0*/  BSSY B0, `(.L_x_584) ;  /* 0x0000089000007945 */ /* 0x000fe60003800000 */
[----:B------:R1:W-:Y:S01]  /*0700*/  STL [R1+0x40], R0 ;  /* 0x0000400001007387 */ /* 0x0003e20000100800 */
[----:B------:R-:W-:-:S08]  /*0710*/  IADD3 R11, -R0, UR4, RZ ;  /* 0x00000004000b7c10 */ /* 0x000fd0000fffe1ff */
[----:B------:R-:W-:Y:S05]  /*0720*/  @!P0 BRA `(.L_x_585) ;  /* 0x000003f000008947 */ /* 0x000fea0003800000 */
[-C--:B-1-3--:R-:W-:Y:S02]  /*0730*/  IABS R0, R12.reuse ;  /* 0x0000000c00007213 */ /* 0x08afe40000000000 */
[----:B------:R-:W-:-:S03]  /*0740*/  IABS R6, R12 ;  /* 0x0000000c00067213 */ /* 0x000fc60000000000 */
[----:B------:R-:W-:Y:S01]  /*0750*/  IMAD.MOV.U32 R5, RZ, RZ, R0 ;  /* 0x000000ffff057224 */ /* 0x000fe200078e0000 */
[----:B------:R-:W-:-:S03]  /*0760*/  IABS R0, R9 ;  /* 0x0000000900007213 */ /* 0x000fc60000000000 */
[----:B------:R-:W1:Y:S02]  /*0770*/  I2F.RP R2, R5 ;  /* 0x0000000500027306 */ /* 0x000e640000209400 */
[----:B------:R-:W-:Y:S01]  /*0780*/  IMAD.MOV.U32 R8, RZ, RZ, R0 ;  /* 0x000000ffff087224 */ /* 0x000fe200078e0000 */
[----:B------:R-:W-:-:S05]  /*0790*/  IABS R0, R11 ;  /* 0x0000000b00007213 */ /* 0x000fca0000000000 */
[----:B------:R-:W-:Y:S08]  /*07a0*/  I2F.RP R7, R8 ;  /* 0x0000000800077306 */ /* 0x000ff00000209400 */
[----:B-1----:R-:W1:Y:S02]  /*07b0*/  MUFU.RCP R2, R2 ;  /* 0x0000000200027308 */ /* 0x002e640000001000 */
[----:B-1----:R-:W-:-:S06]  /*07c0*/  IADD3 R2, R2, 0xffffffe, RZ ;  /* 0x0ffffffe02027810 */ /* 0x002fcc0007ffe0ff */
[----:B------:R-:W1:Y:S02]  /*07d0*/  F2I.FTZ.U32.TRUNC.NTZ R3, R2 ;  /* 0x0000000200037305 */ /* 0x000e64000021f000 */
[----:B-1----:R-:W-:-:S04]  /*07e0*/  IMAD.MOV R2, RZ, RZ, -R3 ;  /* 0x000000ffff027224 */ /* 0x002fc800078e0a03 */
[----:B------:R-:W-:Y:S02]  /*07f0*/  IMAD R4, R2, R5, RZ ;  /* 0x0000000502047224 */ /* 0x000fe400078e02ff */
[----:B------:R-:W-:-:S04]  /*0800*/  IMAD.MOV.U32 R2, RZ, RZ, RZ ;  /* 0x000000ffff027224 */ /* 0x000fc800078e00ff */
[----:B------:R-:W-:Y:S01]  /*0810*/  IMAD.HI.U32 R2, R3, R4, R2 ;  /* 0x0000000403027227 */ /* 0x000fe200078e0002 */
[----:B------:R-:W-:-:S03]  /*0820*/  MOV R3, R0 ;  /* 0x0000000000037202 */ /* 0x000fc60000000f00 */
[----:B------:R-:W-:Y:S02]  /*0830*/  IMAD.MOV R0, RZ, RZ, -R6 ;  /* 0x000000ffff007224 */ /* 0x000fe400078e0a06 */
        /* <DEDUP_REMOVED lines=28> */
[----:B------:R-:W-:-:S03]  /*0a00*/  IMAD.MOV R5, RZ, RZ, -R4 ;  /* 0x000000ffff057224 */ /* 0x000fc600078e0a04 */
        /* <DEDUP_REMOVED lines=10> */
[----:B------:R-:W-:-:S04]  /*0ab0*/  IMAD.MOV R2, RZ, RZ, -R0 ;  /* 0x000000ffff027224 */ /* 0x000fc800078e0a00 */
[C---:B------:R-:W-:Y:S01]  /*0ac0*/  IMAD R3, R9.reuse, R2, R4 ;  /* 0x0000000209037224 */ /* 0x040fe200078e0204 */
[----:B------:R-:W-:Y:S01]  /*0ad0*/  LEA R2, R9, R0, 0x18 ;  /* 0x0000000009027211 */ /* 0x000fe200078ec0ff */
[----:B------:R-:W-:-:S04]  /*0ae0*/  IMAD R0, R12, R5, R11 ;  /* 0x000000050c007224 */ /* 0x000fc800078e020b */
[----:B------:R-:W-:-:S05]  /*0af0*/  IMAD R2, R3, 0x10000, R2 ;  /* 0x0001000003027824 */ /* 0x000fca00078e0202 */
[----:B------:R1:W-:Y:S01]  /*0b00*/  STL [R1+0x48], R2 ;  /* 0x0000480201007387 */ /* 0x0003e20000100800 */
[----:B------:R-:W-:Y:S05]  /*0b10*/  BRA `(.L_x_586) ;  /* 0x0000046000007947 */ /* 0x000fea0003800000 */
.L_x_585:
[----:B------:R-:W2:Y:S01]  /*0b20*/  LDL R3, [R1+0x4c] ;  /* 0x00004c0001037983 */ /* 0x000ea20000100800 */
[----:B------:R-:W-:-:S04]  /*0b30*/  IMAD.MOV.U32 R2, RZ, RZ, 0x4 ;  /* 0x00000004ff027424 */ /* 0x000fc800078e00ff */
[----:B--2---:R-:W-:-:S05]  /*0b40*/  IMAD.WIDE R2, R3, R2, c[0x0][0x590] ;  /* 0x0001640003027625 */ /* 0x004fca00078e0202 */
[----:B------:R-:W2:Y:S02]  /*0b50*/  LDG.E R7, [R2.64] ;  /* 0x0000000602077981 */ /* 0x000ea4000c1e1900 */
[----:B--23--:R-:W-:-:S05]  /*0b60*/  IMAD R9, R7, R12, RZ ;  /* 0x0000000c07097224 */ /* 0x00cfca00078e02ff */
[-C--:B-1----:R-:W-:Y:S02]  /*0b70*/  IABS R0, R9.reuse ;  /* 0x0000000900007213 */ /* 0x082fe40000000000 */
[----:B------:R-:W-:-:S03]  /*0b80*/  IABS R8, R9 ;  /* 0x0000000900087213 */ /* 0x000fc60000000000 */
[----:B------:R-:W-:-:S04]  /*0b90*/  IMAD.MOV.U32 R6, RZ, RZ, R0 ;  /* 0x000000ffff067224 */ /* 0x000fc800078e0000 */
[----:B------:R-:W1:Y:S08]  /*0ba0*/  I2F.RP R2, R6 ;  /* 0x0000000600027306 */ /* 0x000e700000209400 */
[----:B-1----:R-:W1:Y:S02]  /*0bb0*/  MUFU.RCP R2, R2 ;  /* 0x0000000200027308 */ /* 0x002e640000001000 */
[----:B-1----:R-:W-:-:S06]  /*0bc0*/  IADD3 R2, R2, 0xffffffe, RZ ;  /* 0x0ffffffe02027810 */ /* 0x002fcc0007ffe0ff */
[----:B------:R-:W1:Y:S02]  /*0bd0*/  F2I.FTZ.U32.TRUNC.NTZ R3, R2 ;  /* 0x0000000200037305 */ /* 0x000e64000021f000 */
[----:B-1----:R-:W-:-:S04]  /*0be0*/  IMAD.MOV R0, RZ, RZ, -R3 ;  /* 0x000000ffff007224 */ /* 0x002fc800078e0a03 */
[----:B------:R-:W-:Y:S01]  /*0bf0*/  IMAD.MOV.U32 R2, RZ, RZ, R0 ;  /* 0x000000ffff027224 */ /* 0x000fe200078e0000 */
[----:B------:R-:W-:-:S03]  /*0c00*/  IABS R0, R11 ;  /* 0x0000000b00007213 */ /* 0x000fc60000000000 */
[----:B------:R-:W-:Y:S01]  /*0c10*/  IMAD R4, R2, R6, RZ ;  /* 0x0000000602047224 */ /* 0x000fe200078e02ff */
[----:B------:R-:W-:Y:S01]  /*0c20*/  MOV R5, R0 ;  /* 0x0000000000057202 */ /* 0x000fe20000000f00 */
[----:B------:R-:W-:-:S04]  /*0c30*/  IMAD.MOV.U32 R2, RZ, RZ, RZ ;  /* 0x000000ffff027224 */ /* 0x000fc800078e00ff */
[----:B------:R-:W-:-:S04]  /*0c40*/  IMAD.HI.U32 R0, R3, R4, R2 ;  /* 0x0000000403007227 */ /* 0x000fc800078e0002 */
[----:B------:R-:W-:Y:S02]  /*0c50*/  IMAD.MOV R2, RZ, RZ, -R8 ;  /* 0x000000ffff027224 */ /* 0x000fe400078e0a08 */
        /* <DEDUP_REMOVED lines=9> */
[----:B------:R-:W-:-:S04]  /*0cf0*/  @P2 IADD3 R0, R0, 0x1, RZ ;  /* 0x0000000100002810 */ /* 0x000fc80007ffe0ff */
[----:B------:R-:W-:-:S05]  /*0d00*/  MOV R4, R0 ;  /* 0x0000000000047202 */ /* 0x000fca0000000f00 */
[----:B------:R-:W-:Y:S01]  /*0d10*/  @!P1 IMAD.MOV R4, RZ, RZ, -R4 ;  /* 0x000000ffff049224 */ /* 0x000fe200078e0a04 */
[----:B------:R-:W-:-:S05]  /*0d20*/  @!P0 LOP3.LUT R4, RZ, R9, RZ, 0x33, !PT ;  /* 0x00000009ff048212 */ /* 0x000fca00078e33ff */
[----:B------:R-:W-:-:S05]  /*0d30*/  IMAD R10, R7, R4, RZ ;  /* 0x00000004070a7224 */ /* 0x000fca00078e02ff */
[----:B------:R-:W-:-:S04]  /*0d40*/  IADD3 R0, -R10, c[0x0][0x538], RZ ;  /* 0x00014e000a007a10 */ /* 0x000fc80007ffe1ff */
[----:B------:R-:W-:-:S04]  /*0d50*/  IMNMX R6, R7, R0, PT ;  /* 0x0000000007067217 */ /* 0x000fc80003800200 */
[----:B------:R-:W-:-:S05]  /*0d60*/  IABS R0, R6 ;  /* 0x0000000600007213 */ /* 0x000fca0000000000 */
[----:B------:R-:W-:-:S04]  /*0d70*/  IMAD.MOV.U32 R5, RZ, RZ, R0 ;  /* 0x000000ffff057224 */ /* 0x000fc800078e0000 */
[----:B------:R-:W1:Y:S08]  /*0d80*/  I2F.RP R2, R5 ;  /* 0x0000000500027306 */ /* 0x000e700000209400 */
[----:B-1----:R-:W1:Y:S02]  /*0d90*/  MUFU.RCP R2, R2 ;  /* 0x0000000200027308 */ /* 0x002e640000001000 */
[----:B-1----:R-:W-:-:S06]  /*0da0*/  IADD3 R2, R2, 0xffffffe, RZ ;  /* 0x0ffffffe02027810 */ /* 0x002fcc0007ffe0ff */
[----:B------:R1:W2:Y:S02]  /*0db0*/  F2I.FTZ.U32.TRUNC.NTZ R3, R2 ;  /* 0x0000000200037305 */ /* 0x0002a4000021f000 */
[----:B-1----:R-:W-:Y:S01]  /*0dc0*/  IMAD.MOV R2, RZ, RZ, -R4 ;  /* 0x000000ffff027224 */ /* 0x002fe200078e0a04 */
[----:B--2---:R-:W-:-:S03]  /*0dd0*/  IADD3 R0, RZ, -R3, RZ ;  /* 0x80000003ff007210 */ /* 0x004fc60007ffe0ff */
[----:B------:R-:W-:Y:S01]  /*0de0*/  IMAD R8, R9, R2, R11 ;  /* 0x0000000209087224 */ /* 0x000fe200078e020b */
[----:B------:R-:W-:Y:S01]  /*0df0*/  IABS R9, R6 ;  /* 0x0000000600097213 */ /* 0x000fe20000000000 */
[----:B------:R-:W-:-:S03]  /*0e00*/  IMAD.MOV.U32 R2, RZ, RZ, R0 ;  /* 0x000000ffff027224 */ /* 0x000fc600078e0000 */
[----:B------:R-:W-:Y:S01]  /*0e10*/  IABS R0, R8 ;  /* 0x0000000800007213 */ /* 0x000fe20000000000 */
[----:B------:R-:W-:Y:S02]  /*0e20*/  IMAD R7, R2, R5, RZ ;  /* 0x0000000502077224 */ /* 0x000fe400078e02ff */
[----:B------:R-:W-:Y:S02]  /*0e30*/  IMAD.MOV.U32 R2, RZ, RZ, RZ ;  /* 0x000000ffff027224 */ /* 0x000fe400078e00ff */
[----:B------:R-:W-:Y:S01]  /*0e40*/  IMAD.MOV.U32 R4, RZ, RZ, R0 ;  /* 0x000000ffff047224 */ /* 0x000fe200078e0000 */
[----:B------:R-:W-:Y:S01]  /*0e50*/  IADD3 R0, RZ, -R9, RZ ;  /* 0x80000009ff007210 */ /* 0x000fe20007ffe0ff */
[----:B------:R-:W-:-:S04]  /*0e60*/  IMAD.HI.U32 R3, R3, R7, R2 ;  /* 0x0000000703037227 */ /* 0x000fc800078e0002 */
[----:B------:R-:W-:Y:S02]  /*0e70*/  IMAD.MOV.U32 R2, RZ, RZ, R0 ;  /* 0x000000ffff027224 */ /* 0x000fe400078e0000 */
[----:B------:R-:W-:Y:S01]  /*0e80*/  IMAD.HI.U32 R0, R3, R4, RZ ;  /* 0x0000000403007227 */ /* 0x000fe200078e00ff */
[----:B------:R-:W-:-:S03]  /*0e90*/  IADD3 R3, R10, 0x1000000, R8 ;  /* 0x010000000a037810 */ /* 0x000fc60007ffe008 */
[----:B------:R-:W-:-:S05]  /*0ea0*/  IMAD R2, R0, R2, R4 ;  /* 0x0000000200027224 */ /* 0x000fca00078e0204 */
[----:B------:R-:W-:-:S13]  /*0eb0*/  ISETP.GT.U32.AND P0, PT, R5, R2, PT ;  /* 0x000000020500720c */ /* 0x000fda0003f04070 */
[----:B------:R-:W-:Y:S01]  /*0ec0*/  @!P0 IMAD.IADD R2, R2, 0x1, -R5 ;  /* 0x0000000102028824 */ /* 0x000fe200078e0a05 */
[----:B------:R-:W-:Y:S02]  /*0ed0*/  @!P0 IADD3 R0, R0, 0x1, RZ ;  /* 0x0000000100008810 */ /* 0x000fe40007ffe0ff */
[----:B------:R-:W-:Y:S02]  /*0ee0*/  ISETP.NE.AND P0, PT, R6, RZ, PT ;  /* 0x000000ff0600720c */ /* 0x000fe40003f05270 */
[----:B------:R-:W-:Y:S02]  /*0ef0*/  ISETP.GE.U32.AND P2, PT, R2, R5, PT ;  /* 0x000000050200720c */ /* 0x000fe40003f46070 */
[----:B------:R-:W-:-:S04]  /*0f00*/  LOP3.LUT R2, R8, R6, RZ, 0x3c, !PT ;  /* 0x0000000608027212 */ /* 0x000fc800078e3cff */
[----:B------:R-:W-:Y:S01]  /*0f10*/  ISETP.GE.AND P1, PT, R2, RZ, PT ;  /* 0x000000ff0200720c */ /* 0x000fe20003f26270 */
[----:B------:R-:W-:-:S06]  /*0f20*/  IMAD.MOV R2, RZ, RZ, -R6 ;  /* 0x000000ffff027224 */ /* 0x000fcc00078e0a06 */
[----:B------:R-:W-:-:S06]  /*0f30*/  @P2 IADD3 R0, R0, 0x1, RZ ;  /* 0x0000000100002810 */ /* 0x000fcc0007ffe0ff */
[----:B------:R-:W-:Y:S02]  /*0f40*/  @!P1 IADD3 R0, -R0, RZ, RZ ;  /* 0x000000ff00009210 */ /* 0x000fe40007ffe1ff */
[----:B------:R-:W-:-:S05]  /*0f50*/  @!P0 LOP3.LUT R0, RZ, R6, RZ, 0x33, !PT ;  /* 0x00000006ff008212 */ /* 0x000fca00078e33ff */
[----:B------:R-:W-:-:S05]  /*0f60*/  IMAD R2, R0, R2, R3 ;  /* 0x0000000200027224 */ /* 0x000fca00078e0203 */
[----:B------:R1:W-:Y:S02]  /*0f70*/  STL [R1+0x48], R2 ;  /* 0x0000480201007387 */ /* 0x0003e40000100800 */
.L_x_586:
[----:B------:R-:W-:Y:S05]  /*0f80*/  BSYNC B0 ;  /* 0x0000000000007941 */ /* 0x000fea0003800000 */
.L_x_584:
[----:B------:R-:W-:-:S04]  /*0f90*/  LOP3.LUT R0, RZ, R0, RZ, 0x33, !PT ;  /* 0x00000000ff007212 */ /* 0x000fc800078e33ff */
[----:B------:R-:W-:-:S05]  /*0fa0*/  IADD3 R0, R0, R12, RZ ;  /* 0x0000000c00007210 */ /* 0x000fca0007ffe0ff */
[----:B------:R2:W-:Y:S01]  /*0fb0*/  STL [R1+0x44], R0 ;  /* 0x0000440001007387 */ /* 0x0005e20000100800 */
[----:B------:R-:W-:Y:S05]  /*0fc0*/  BRA `(.L_x_587) ;  /* 0x0000006000007947 */ /* 0x000fea0003800000 */
.L_x_575:
[----:B------:R-:W-:Y:S01]  /*0fd0*/  MOV R0, UR4 ;  /* 0x0000000400007c02 */ /* 0x000fe20008000f00 */
[----:B------:R-:W-:Y:S04]  /*0fe0*/  STL [R1+0x44], RZ ;  /* 0x000044ff01007387 */ /* 0x000fe80000100800 */
[----:B------:R-:W-:Y:S04]  /*0ff0*/  STL [R1+0x48], RZ ;  /* 0x000048ff01007387 */ /* 0x000fe80000100800 */
[----:B------:R1:W-:Y:S02]  /*1000*/  STL [R1+0x40], R0 ;  /* 0x0000400001007387 */ /* 0x0003e40000100800 */
[----:B-1----:R-:W-:-:S05]  /*1010*/  MOV R0, c[0x0][0x53c] ;  /* 0x00014f0000007a02 */ /* 0x002fca0000000f00 */
[----:B------:R1:W-:Y:S02]  /*1020*/  STL [R1+0x4c], R0 ;  /* 0x00004c0001007387 */ /* 0x0003e40000100800 */
.L_x_587:
[----:B------:R-:W3:Y:S04]  /*1030*/  LDL R4, [R1+0x40] ;  /* 0x0000400001047983 */ /* 0x000ee80000100800 */
[----:B------:R-:W3:Y:S04]  /*1040*/  LDL R5, [R1+0x44] ;  /* 0x0000440001057983 */ /* 0x000ee80000100800 */
[----:B------:R-:W3:Y:S04]  /*1050*/  LDL R6, [R1+0x48] ;  /* 0x0000480001067983 */ /* 0x000ee80000100800 */
[----:B------:R-:W3:Y:S01]  /*1060*/  LDL R7, [R1+0x4c] ;  /* 0x00004c0001077983 */ /* 0x000ee20000100800 */
[----:B------:R-:W-:Y:S01]  /*1070*/  ISETP.NE.AND P0, PT, R13, RZ, PT ;  /* 0x000000ff0d00720c */ /* 0x000fe20003f05270 */
[----:B------:R-:W-:-:S12]  /*1080*/  WARPSYNC 0xffffffff ;  /* 0xffffffff00007948 */ /* 0x000fd80003800000 */
[----:B---3--:R3:W-:Y:S04]  /*1090*/  @!P0 STS.128 [0x9100], R4 ;  /* 0x00910004ff008388 */ /* 0x0087e80000000c00 */
[----:B------:R-:W-:Y:S06]  /*10a0*/  BAR.ARV 0x5, 0x80 ;  /* 0x0142000000007b1d */ /* 0x000fec0000002000 */
.L_x_573:
[----:B-12---:R-:W2:Y:S02]  /*10b0*/  LDL R0, [R1+0x4c] ;  /* 0x00004c0001007983 */ /* 0x006ea40000100800 */
[----:B--2---:R-:W-:-:S13]  /*10c0*/  ISETP.GE.AND P0, PT, R0, c[0x0][0x53c], PT ;  /* 0x00014f0000007a0c */ /* 0x004fda0003f06270 */
[----:B------:R-:W-:Y:S05]  /*10d0*/  @P0 EXIT ;  /* 0x000000000000094d */ /* 0x000fea0003800000 */
[----:B------:R-:W1:Y:S01]  /*10e0*/  S2R R18, SR_TID.X ;  /* 0x0000000000127919 */ /* 0x000e620000002100 */
[----:B------:R-:W-:Y:S02]  /*10f0*/  ULDC UR4, c[0x0][0x2ac] ;  /* 0x0000ab0000047ab9 */ /* 0x000fe40000000800 */
[----:B------:R-:W-:Y:S02]  /*1100*/  ULDC UR5, c[0x0][0x1d0] ;  /* 0x0000740000057ab9 */ /* 0x000fe40000000800 */
[----:B------:R-:W-:Y:S01]  /*1110*/  UIMAD UR5, UR4, UR5, URZ ;  /* 0x00000005040572a4 */ /* 0x000fe2000f8e023f */
[----:B-1----:R-:W-:-:S04]  /*1120*/  SHF.R.S32.HI R12, RZ, 0x1f, R18 ;  /* 0x0000001fff0c7819 */ /* 0x002fc80000011412 */
[CC--:B------:R-:W-:Y:S02]  /*1130*/  LEA.HI R3, R12.reuse, R18.reuse, RZ, 0x4 ;  /* 0x000000120c037211 */ /* 0x0c0fe400078f20ff */
[CC--:B------:R-:W-:Y:S02]  /*1140*/  LEA.HI R9, R12.reuse, R18.reuse, RZ, 0x2 ;  /* 0x000000120c097211 */ /* 0x0c0fe400078f10ff */
[----:B------:R-:W-:Y:S02]  /*1150*/  LEA.HI R14, R12, R18, RZ, 0x3 ;  /* 0x000000120c0e7211 */ /* 0x000fe400078f18ff */
[----:B------:R-:W-:Y:S02]  /*1160*/  LOP3.LUT R0, R3, 0xfffffff0, RZ, 0xc0, !PT ;  /* 0xfffffff003007812 */ /* 0x000fe400078ec0ff */
[--C-:B------:R-:W-:Y:S02]  /*1170*/  SHF.R.S32.HI R11, RZ, 0x2, R9.reuse ;  /* 0x00000002ff0b7819 */ /* 0x100fe40000011409 */
[----:B------:R-:W-:Y:S01]  /*1180*/  SHF.R.S32.HI R2, RZ, 0x1f, R9 ;  /* 0x0000001fff027819 */ /* 0x000fe20000011409 */
[----:B------:R-:W-:Y:S01]  /*1190*/  IMAD.IADD R0, R18, 0x1, -R0 ;  /* 0x0000000112007824 */ /* 0x000fe200078e0a00 */
[----:B------:R-:W-:-:S02]  /*11a0*/  LOP3.LUT R10, R14, 0xfffffff8, RZ, 0xc0, !PT ;  /* 0xfffffff80e0a7812 */ /* 0x000fc400078ec0ff */
[----:B------:R-:W-:Y:S02]  /*11b0*/  SHF.R.S32.HI R20, RZ, 0x3, R14 ;  /* 0x00000003ff147819 */ /* 0x000fe4000001140e */
[----:B---3--:R-:W-:Y:S01]  /*11c0*/  SHF.R.S32.HI R6, RZ, 0x4, R3 ;  /* 0x00000004ff067819 */ /* 0x008fe20000011403 */
[----:B------:R-:W-:Y:S01]  /*11d0*/  IMAD.IADD R10, R18, 0x1, -R10 ;  /* 0x00000001120a7824 */ /* 0x000fe200078e0a0a */
[----:B------:R-:W-:Y:S01]  /*11e0*/  LEA.HI R2, R2, R11, RZ, 0x3 ;  /* 0x0000000b02027211 */ /* 0x000fe200078f18ff */
[----:B------:R-:W-:Y:S01]  /*11f0*/  IMAD.SHL.U32 R5, R20, 0x40, RZ ;  /* 0x0000004014057824 */ /* 0x000fe200078e00ff */
[----:B------:R-:W-:Y:S01]  /*1200*/  LEA.HI R4, R3, R6, RZ, 0x1 ;  /* 0x0000000603047211 */ /* 0x000fe200078f08ff */
[----:B------:R-:W-:Y:S01]  /*1210*/  IMAD.SHL.U32 R205, R10, 0x8, RZ ;  /* 0x000000080acd7824 */ /* 0x000fe200078e00ff */
[----:B------:R-:W-:Y:S02]  /*1220*/  LOP3.LUT R3, R2, 0xfffffff8, RZ, 0xc0, !PT ;  /* 0xfffffff802037812 */ /* 0x000fe400078ec0ff */
[----:B------:R-:W-:-:S02]  /*1230*/  SHF.R.S32.HI R7, RZ, 0x1f, R0 ;  /* 0x0000001fff077819 */ /* 0x000fc40000011400 */
[----:B------:R-:W-:Y:S01]  /*1240*/  LOP3.LUT R2, R5, 0x1c0, RZ, 0xc0, !PT ;  /* 0x000001c005027812 */ /* 0x000fe200078ec0ff */
[----:B------:R-:W-:Y:S01]  /*1250*/  IMAD.IADD R11, R11, 0x1, -R3 ;  /* 0x000000010b0b7824 */ /* 0x000fe200078e0a03 */
[----:B------:R-:W-:Y:S02]  /*1260*/  LEA.HI R15, R7, R0, RZ, 0x3 ;  /* 0x00000000070f7211 */ /* 0x000fe400078f18ff */
[----:B------:R-:W-:Y:S02]  /*1270*/  LOP3.LUT R7, R2, 0x38, R205, 0xf8, !PT ;  /* 0x0000003802077812 */ /* 0x000fe400078ef8cd */
[----:B------:R-:W-:Y:S02]  /*1280*/  SHF.R.U32.HI R3, RZ, 0x3, R2 ;  /* 0x00000003ff037819 */ /* 0x000fe40000011602 */
[----:B------:R-:W-:Y:S02]  /*1290*/  LOP3.LUT R5, R15, 0xfffffff8, RZ, 0xc0, !PT ;  /* 0xfffffff80f057812 */ /* 0x000fe400078ec0ff */
[----:B------:R-:W-:-:S02]  /*12a0*/  LOP3.LUT R2, R11, 0x1, RZ, 0xc0, !PT ;  /* 0x000000010b027812 */ /* 0x000fc400078ec0ff */
[----:B------:R-:W-:Y:S01]  /*12b0*/  LOP3.LUT R17, R7, R3, RZ, 0x3c, !PT ;  /* 0x0000000307117212 */ /* 0x000fe200078e3cff */
[----:B------:R-:W-:Y:S01]  /*12c0*/  IMAD.IADD R8, R0, 0x1, -R5 ;  /* 0x0000000100087824 */ /* 0x000fe200078e0a05 */
[----:B------:R-:W-:Y:S02]  /*12d0*/  LEA.HI R3, R12, R18, RZ, 0x5 ;  /* 0x000000120c037211 */ /* 0x000fe400078f28ff */
[----:B------:R-:W-:Y:S02]  /*12e0*/  ISETP.NE.U32.AND P0, PT, R2, 0x1, PT ;  /* 0x000000010200780c */ /* 0x000fe40003f05070 */
[----:B------:R-:W-:Y:S02]  /*12f0*/  LOP3.LUT R4, R4, 0xfffffffe, RZ, 0xc0, !PT ;  /* 0xfffffffe04047812 */ /* 0x000fe400078ec0ff */
[----:B------:R-:W-:Y:S02]  /*1300*/  LOP3.LUT R2, R9, 0xfffffffc, RZ, 0xc0, !PT ;  /* 0xfffffffc09027812 */ /* 0x000fe400078ec0ff */
[--C-:B------:R-:W-:Y:S01]  /*1310*/  SHF.R.S32.HI R7, RZ, 0x5, R3.reuse ;  /* 0x00000005ff077819 */ /* 0x100fe20000011403 */
[----:B------:R-:W-:Y:S01]  /*1320*/  IMAD.IADD R16, R6, 0x1, -R4 ;  /* 0x0000000106107824 */ /* 0x000fe200078e0a04 */
[----:B------:R-:W-:Y:S01]  /*1330*/  SHF.R.S32.HI R0, RZ, 0x1f, R3 ;  /* 0x0000001fff007819 */ /* 0x000fe20000011403 */
[----:B------:R-:W-:Y:S01]  /*1340*/  IMAD.IADD R9, R18, 0x1, -R2 ;  /* 0x0000000112097824 */ /* 0x000fe200078e0a02 */
[----:B------:R-:W-:-:S02]  /*1350*/  LOP3.LUT R3, R3, 0xffffffe0, RZ, 0xc0, !PT ;  /* 0xffffffe003037812 */ /* 0x000fc400078ec0ff */
[----:B------:R-:W-:Y:S02]  /*1360*/  LEA.HI R4, R12, R18, RZ, 0x6 ;  /* 0x000000120c047211 */ /* 0x000fe400078f30ff */
[----:B------:R-:W-:Y:S01]  /*1370*/  LEA.HI R2, R0, R7, RZ, 0x2 ;  /* 0x0000000700027211 */ /* 0x000fe200078f10ff */
[----:B------:R-:W-:Y:S01]  /*1380*/  IMAD.IADD R19, R18, 0x1, -R3 ;  /* 0x0000000112137824 */ /* 0x000fe200078e0a03 */
[----:B------:R-:W-:Y:S01]  /*1390*/  LEA.HI R0, R9, R9, RZ, 0x1 ;  /* 0x0000000909007211 */ /* 0x000fe200078f08ff */
[----:B------:R-:W-:Y:S01]  /*13a0*/  IMAD.SHL.U32 R3, R10, 0x40, RZ ;  /* 0x000000400a037824 */ /* 0x000fe200078e00ff */
[----:B------:R-:W-:Y:S01]  /*13b0*/  R2P PR, R11, 0x6 ;  /* 0x000000060b007804 */ /* 0x000fe20000000000 */
[----:B------:R-:W-:Y:S01]  /*13c0*/  IMAD.SHL.U32 R13, R4, 0x8, RZ ;  /* 0x00000008040d7824 */ /* 0x000fe200078e00ff */
[----:B------:R-:W-:Y:S02]  /*13d0*/  LOP3.LUT R4, R2, 0xffffffc, RZ, 0xc0, !PT ;  /* 0x0ffffffc02047812 */ /* 0x000fe400078ec0ff */
[----:B------:R-:W-:-:S02]  /*13e0*/  LOP3.LUT R2, R3, 0x1c0, RZ, 0xc0, !PT ;  /* 0x000001c003027812 */ /* 0x000fc400078ec0ff */
[C---:B------:R-:W-:Y:S01]  /*13f0*/  LOP3.LUT R3, R0.reuse, 0x1ffffffe, RZ, 0xc0, !PT ;  /* 0x1ffffffe00037812 */ /* 0x040fe200078ec0ff */
[----:B------:R-:W-:Y:S01]  /*1400*/  IMAD.SHL.U32 R0, R0, 0x20, RZ ;  /* 0x0000002000007824 */ /* 0x000fe200078e00ff */
[----:B------:R-:W-:Y:S01]  /*1410*/  SHF.R.S32.HI R12, RZ, 0x1f, R19 ;  /* 0x0000001fff0c7819 */ /* 0x000fe20000011413 */
[----:B------:R-:W-:Y:S01]  /*1420*/  IMAD.IADD R5, R7, 0x1, -R4 ;  /* 0x0000000107057824 */ /* 0x000fe200078e0a04 */
[----:B------:R-:W-:Y:S01]  /*1430*/  LOP3.LUT R6, R2, 0x8, R14, 0xf8, !PT ;  /* 0x0000000802067812 */ /* 0x000fe200078ef80e */
[----:B------:R-:W-:Y:S01]  /*1440*/  IMAD.IADD R3, R9, 0x1, -R3 ;  /* 0x0000000109037824 */ /* 0x000fe200078e0a03 */
[----:B------:R-:W-:Y:S02]  /*1450*/  LEA.HI R12, R12, R19, RZ, 0x2 ;  /* 0x000000130c0c7211 */ /* 0x000fe400078f10ff */
[----:B------:R-:W-:Y:S02]  /*1460*/  LOP3.LUT R0, R0, 0xffffffc0, RZ, 0xc0, !PT ;  /* 0xffffffc000007812 */ /* 0x000fe400078ec0ff */
[----:B------:R-:W-:-:S02]  /*1470*/  SHF.R.U32.HI R4, RZ, 0x3, R2 ;  /* 0x00000003ff047819 */ /* 0x000fc40000011602 */
[----:B------:R-:W-:Y:S02]  /*1480*/  SHF.R.S32.HI R2, RZ, 0x2, R12 ;  /* 0x00000002ff027819 */ /* 0x000fe4000001140c */
[----:B------:R-:W-:Y:S01]  /*1490*/  LOP3.LUT R17, R17, 0x7ffffe00, R13, 0xf8, !PT ;  /* 0x7ffffe0011117812 */ /* 0x000fe200078ef80d */
[----:B------:R-:W-:Y:S01]  /*14a0*/  IMAD R13, R3, 0x8, R0 ;  /* 0x00000008030d7824 */ /* 0x000fe200078e0200 */
[----:B------:R-:W-:Y:S01]  /*14b0*/  LOP3.LUT R14, R6, R4, RZ, 0x3c, !PT ;  /* 0x00000004060e7212 */ /* 0x000fe200078e3cff */
[C---:B------:R-:W-:Y:S01]  /*14c0*/  IMAD.SHL.U32 R0, R8.reuse, 0x40, RZ ;  /* 0x0000004008007824 */ /* 0x040fe200078e00ff */
[C---:B------:R-:W-:Y:S01]  /*14d0*/  LOP3.LUT P6, RZ, R8.reuse, 0x2, RZ, 0xc0, !PT ;  /* 0x0000000208ff7812 */ /* 0x040fe200078cc0ff */
[----:B------:R-:W-:Y:S01]  /*14e0*/  IMAD R18, R5, 0x10, R2 ;  /* 0x0000001005127824 */ /* 0x000fe200078e0202 */
[----:B------:R-:W-:Y:S01]  /*14f0*/  LOP3.LUT P5, RZ, R8, 0x4, RZ, 0xc0, !PT ;  /* 0x0000000408ff7812 */ /* 0x000fe200078ac0ff */
[----:B------:R-:W-:Y:S01]  /*1500*/  IMAD.SHL.U32 R2, R11, 0x40, RZ ;  /* 0x000000400b027824 */ /* 0x000fe200078e00ff */
[----:B------:R-:W-:Y:S01]  /*1510*/  LOP3.LUT R0, R0, 0x1c0, RZ, 0xc0, !PT ;  /* 0x000001c000007812 */ /* 0x000fe200078ec0ff */
[----:B------:R-:W-:Y:S01]  /*1520*/  IMAD.SHL.U32 R3, R16, 0x8, RZ ;  /* 0x0000000810037824 */ /* 0x000fe200078e00ff */
[----:B------:R-:W-:Y:S01]  /*1530*/  LOP3.LUT P4, RZ, R10, 0x2, RZ, 0xc0, !PT ;  /* 0x000000020aff7812 */ /* 0x000fe2000788c0ff */
[----:B------:R-:W-:Y:S01]  /*1540*/  IMAD.SHL.U32 R5, R7, 0x400, RZ ;  /* 0x0000040007057824 */ /* 0x000fe200078e00ff */
[----:B------:R-:W-:Y:S01]  /*1550*/  LOP3.LUT R4, R2, 0x1c0, RZ, 0xc0, !PT ;  /* 0x000001c002047812 */ /* 0x000fe200078ec0ff */
[----:B------:R-:W-:Y:S01]  /*1560*/  IMAD.MOV.U32 R7, RZ, RZ, -0x10 ;  /* 0xfffffff0ff077424 */ /* 0x000fe200078e00ff */
[----:B------:R-:W-:Y:S01]  /*1570*/  LOP3.LUT R2, R0, 0x8, R3, 0xf8, !PT ;  /* 0x0000000800027812 */ /* 0x000fe200078ef803 */
[----:B------:R-:W-:Y:S01]  /*1580*/  IMAD.SHL.U32 R3, R15, 0x40, RZ ;  /* 0x000000400f037824 */ /* 0x000fe200078e00ff */
[----:B------:R-:W-:Y:S01]  /*1590*/  SHF.R.U32.HI R0, RZ, 0x3, R0 ;  /* 0x00000003ff007819 */ /* 0x000fe20000011600 */
[--C-:B------:R-:W-:Y:S01]  /*15a0*/  IMAD R6, R9, 0x2, R5.reuse ;  /* 0x0000000209067824 */ /* 0x100fe200078e0205 */
[----:B------:R-:W-:Y:S01]  /*15b0*/  LEA.HI R4, R4, R4, RZ, 0x1d ;  /* 0x0000000404047211 */ /* 0x000fe200078fe8ff */
[----:B------:R-:W-:Y:S01]  /*15c0*/  IMAD.MOV.U32 R9, RZ, RZ, 0x20 ;  /* 0x00000020ff097424 */ /* 0x000fe200078e00ff */
[----:B------:R-:W-:Y:S01]  /*15d0*/  LOP3.LUT R2, R2, R0, RZ, 0x3c, !PT ;  /* 0x0000000002027212 */ /* 0x000fe200078e3cff */
[----:B------:R-:W-:Y:S01]  /*15e0*/  IMAD R0, R16, 0x200, R14 ;  /* 0x0000020010007824 */ /* 0x000fe200078e020e */
[----:B------:R-:W-:Y:S01]  /*15f0*/  LOP3.LUT R3, R3, 0xfffffe00, RZ, 0xc0, !PT ;  /* 0xfffffe0003037812 */ /* 0x000fe200078ec0ff */
[----:B------:R-:W-:Y:S01]  /*1600*/  IMAD.IADD R8, R6, 0x1, R4 ;  /* 0x0000000106087824 */ /* 0x000fe200078e0204 */
[C---:B------:R-:W-:Y:S01]  /*1610*/  LOP3.LUT P3, RZ, R10.reuse, 0x4, RZ, 0xc0, !PT ;  /* 0x000000040aff7812 */ /* 0x040fe2000786c0ff */
[----:B------:R-:W-:Y:S01]  /*1620*/  IMAD R6, R10, 0x10, R20 ;  /* 0x000000100a067824 */ /* 0x000fe200078e0214 */
[CC--:B------:R-:W-:Y:S01]  /*1630*/  IADD3 R4, R2.reuse, R3.reuse, R5 ;  /* 0x0000000302047210 */ /* 0x0c0fe20007ffe005 */
[----:B------:R-:W-:Y:S01]  /*1640*/  STL [R1+0x7c], R18 ;  /* 0x00007c1201007387 */ /* 0x000fe20000100800 */
[----:B------:R-:W-:Y:S01]  /*1650*/  LOP3.LUT R5, R2, R3, RZ, 0xfc, !PT ;  /* 0x0000000302057212 */ /* 0x000fe200078efcff */
[----:B------:R-:W-:Y:S01]  /*1660*/  IMAD.MOV.U32 R11, RZ, RZ, 0x40 ;  /* 0x00000040ff0b7424 */ /* 0x000fe200078e00ff */
[----:B------:R-:W-:Y:S01]  /*1670*/  LOP3.LUT R3, R12, 0x7ffffffc, RZ, 0xc0, !PT ;  /* 0x7ffffffc0c037812 */ /* 0x000fe200078ec0ff */
[----:B------:R1:W-:Y:S01]  /*1680*/  STL [R1+0x8], R6 ;  /* 0x0000080601007387 */ /* 0x0003e20000100800 */
[----:B------:R-:W-:Y:S01]  /*1690*/  SHF.R.S32.HI R10, RZ, 0x1f, R205 ;  /* 0x0000001fff0a7819 */ /* 0x000fe200000114cd */
[----:B------:R-:W-:Y:S01]  /*16a0*/  IMAD.IADD R10, R18, 0x1, R13 ;  /* 0x00000001120a7824 */ /* 0x000fe200078e020d */
[----:B------:R-:W-:Y:S01]  /*16b0*/  LEA R188, R0, 0x2900, 0x1 ;  /* 0x0000290000bc7811 */ /* 0x000fe200078e08ff */
[----:B------:R-:W-:Y:S01]  /*16c0*/  IMAD.IADD R3, R19, 0x1, -R3 ;  /* 0x0000000113037824 */ /* 0x000fe200078e0a03 */
[----:B------:R-:W-:Y:S01]  /*16d0*/  SEL R0, R9, 0xffffffe0, !P6 ;  /* 0xffffffe009007807 */ /* 0x000fe20007000000 */
[----:B------:R-:W-:Y:S01]  /*16e0*/  IMAD.SHL.U32 R207, R17, 0x2, RZ ;  /* 0x0000000211cf7824 */ /* 0x000fe200078e00ff */
[----:B------:R2:W-:Y:S01]  /*16f0*/  STL [R1+0x3c], R10 ;  /* 0x00003c0a01007387 */ /* 0x0005e20000100800 */
[----:B------:R-:W-:Y:S01]  /*1700*/  IMAD.SHL.U32 R248, R3, 0x2, RZ ;  /* 0x0000000203f87824 */ /* 0x000fe200078e00ff */
[----:B------:R-:W-:-:S02]  /*1710*/  SEL R7, R7, 0x10, !P0 ;  /* 0x0000001007077807 */ /* 0x000fc40004000000 */
[C---:B------:R-:W-:Y:S02]  /*1720*/  SEL R2, R11.reuse, 0xffffffc0, !P3 ;  /* 0xffffffc00b027807 */ /* 0x040fe40005800000 */
[C---:B------:R-:W-:Y:S02]  /*1730*/  IADD3 R16, R248.reuse, 0x8, RZ ;  /* 0x00000008f8107810 */ /* 0x040fe40007ffe0ff */
[----:B------:R-:W-:Y:S01]  /*1740*/  IADD3 R13, R248, 0x20, RZ ;  /* 0x00000020f80d7810 */ /* 0x000fe20007ffe0ff */
[----:B------:R-:W-:Y:S01]  /*1750*/  IMAD.IADD R194, R188, 0x1, R2 ;  /* 0x00000001bcc27824 */ /* 0x000fe200078e0202 */
[----:B------:R-:W-:Y:S02]  /*1760*/  SEL R3, R11, 0xffffffc0, !P5 ;  /* 0xffffffc00b037807 */ /* 0x000fe40006800000 */
[----:B------:R-:W-:Y:S02]  /*1770*/  IADD3 R11, R248, 0x30, RZ ;  /* 0x00000030f80b7810 */ /* 0x000fe40007ffe0ff */
[----:B------:R-:W-:-:S02]  /*1780*/  IADD3 R199, R188, 0x20, RZ ;  /* 0x00000020bcc77810 */ /* 0x000fc40007ffe0ff */
[----:B------:R-:W-:Y:S02]  /*1790*/  @P4 IADD3 R199, R188, -0x20, RZ ;  /* 0xffffffe0bcc74810 */ /* 0x000fe40007ffe0ff */
[----:B-1----:R-:W-:Y:S02]  /*17a0*/  SEL R6, R9, 0xffffffe0, !P1 ;  /* 0xffffffe009067807 */ /* 0x002fe40004800000 */
[----:B------:R-:W-:Y:S01]  /*17b0*/  SHF.R.S32.HI R9, RZ, 0x1f, R248 ;  /* 0x0000001fff097819 */ /* 0x000fe200000114f8 */
[----:B------:R-:W-:Y:S01]  /*17c0*/  IMAD.IADD R191, R2, 0x1, R199 ;  /* 0x0000000102bf7824 */ /* 0x000fe200078e02c7 */
[----:B------:R-:W-:Y:S02]  /*17d0*/  IADD3 R9, R248, 0x38, RZ ;  /* 0x00000038f8097810 */ /* 0x000fe40007ffe0ff */
[----:B------:R-:W-:Y:S02]  /*17e0*/  SHF.R.S32.HI R11, RZ, 0x1f, R11 ;  /* 0x0000001fff0b7819 */ /* 0x000fe4000001140b */
[----:B--2---:R-:W-:-:S02]  /*17f0*/  LEA R10, R8, 0x80, 0x1 ;  /* 0x00000080080a7811 */ /* 0x004fc400078e08ff */
[----:B------:R-:W-:Y:S02]  /*1800*/  SHF.R.S32.HI R8, RZ, 0x1f, R16 ;  /* 0x0000001fff087819 */ /* 0x000fe40000011410 */
[----:B------:R-:W-:Y:S01]  /*1810*/  SHF.R.S32.HI R8, RZ, 0x1f, R13 ;  /* 0x0000001fff087819 */ /* 0x000fe2000001140d */
[C-C-:B------:R-:W-:Y:S01]  /*1820*/  IMAD.IADD R11, R10.reuse, 0x1, R6.reuse ;  /* 0x000000010a0b7824 */ /* 0x140fe200078e0206 */
[----:B------:R-:W-:Y:S01]  /*1830*/  SHF.R.S32.HI R8, RZ, 0x1f, R9 ;  /* 0x0000001fff087819 */ /* 0x000fe20000011409 */
[C---:B------:R-:W-:Y:S01]  /*1840*/  IMAD.IADD R8, R10.reuse, 0x1, R7 ;  /* 0x000000010a087824 */ /* 0x040fe200078e0207 */
[C---:B------:R-:W-:Y:S01]  /*1850*/  IADD3 R9, R10.reuse, 0x40, RZ ;  /* 0x000000400a097810 */ /* 0x040fe20007ffe0ff */
[----:B------:R-:W-:Y:S01]  /*1860*/  STL [R1+0x54], R10 ;  /* 0x0000540a01007387 */ /* 0x000fe20000100800 */
[----:B------:R-:W-:Y:S01]  /*1870*/  @P2 IADD3 R9, R10, -0x40, RZ ;  /* 0xffffffc00a092810 */ /* 0x000fe20007ffe0ff */
[----:B------:R-:W-:Y:S01]  /*1880*/  IMAD.IADD R2, R8, 0x1, R6 ;  /* 0x0000000108027824 */ /* 0x000fe200078e0206 */
[----:B------:R-:W-:Y:S01]  /*1890*/  LEA R195, R4, 0x5100, 0x1 ;  /* 0x0000510004c37811 */ /* 0x000fe200078e08ff */
[----:B------:R-:W-:Y:S01]  /*18a0*/  STL [R1+0x6c], R11 ;  /* 0x00006c0b01007387 */ /* 0x000fe20000100800 */
[----:B------:R-:W-:-:S02]  /*18b0*/  LEA R189, R5, 0x100, 0x1 ;  /* 0x0000010005bd7811 */ /* 0x000fc400078e08ff */
[C---:B------:R-:W-:Y:S01]  /*18c0*/  IADD3 R15, R248.reuse, 0x10, RZ ;  /* 0x00000010f80f7810 */ /* 0x040fe20007ffe0ff */
[----:B------:R1:W-:Y:S01]  /*18d0*/  STL [R1+0x64], R8 ;  /* 0x0000640801007387 */ /* 0x0003e20000100800 */
[----:B------:R-:W-:Y:S01]  /*18e0*/  IMAD.IADD R196, R195, 0x1, R3 ;  /* 0x00000001c3c47824 */ /* 0x000fe200078e0203 */
[C---:B------:R-:W-:Y:S01]  /*18f0*/  IADD3 R14, R248.reuse, 0x18, RZ ;  /* 0x00000018f80e7810 */ /* 0x040fe20007ffe0ff */
[----:B------:R-:W-:Y:S01]  /*1900*/  IMAD.IADD R190, R3, 0x1, R189 ;  /* 0x0000000103be7824 */ /* 0x000fe200078e02bd */
[----:B------:R2:W-:Y:S01]  /*1910*/  STL [R1+0x68], R2 ;  /* 0x0000680201007387 */ /* 0x0005e20000100800 */
[----:B------:R-:W-:Y:S01]  /*1920*/  IADD3 R12, R248, 0x28, RZ ;  /* 0x00000028f80c7810 */ /* 0x000fe20007ffe0ff */
[----:B------:R-:W-:Y:S01]  /*1930*/  IMAD.IADD R198, R195, 0x1, R0 ;  /* 0x00000001c3c67824 */ /* 0x000fe200078e0200 */
[----:B------:R-:W-:Y:S01]  /*1940*/  SHF.R.S32.HI R15, RZ, 0x1f, R15 ;  /* 0x0000001fff0f7819 */ /* 0x000fe2000001140f */
[----:B------:R-:W-:Y:S01]  /*1950*/  STL [R1+0x58], R9 ;  /* 0x0000580901007387 */ /* 0x000fe20000100800 */
[----:B------:R-:W-:Y:S01]  /*1960*/  SHF.R.S32.HI R14, RZ, 0x1f, R14 ;  /* 0x0000001fff0e7819 */ /* 0x000fe2000001140e */
[C---:B------:R-:W-:Y:S01]  /*1970*/  IMAD.IADD R193, R0.reuse, 0x1, R189 ;  /* 0x0000000100c17824 */ /* 0x040fe200078e02bd */
[----:B------:R-:W-:Y:S01]  /*1980*/  SHF.R.S32.HI R12, RZ, 0x1f, R12 ;  /* 0x0000001fff0c7819 */ /* 0x000fe2000001140c */
[C---:B------:R-:W-:Y:S01]  /*1990*/  IMAD.IADD R197, R0.reuse, 0x1, R196 ;  /* 0x0000000100c57824 */ /* 0x040fe200078e02c4 */
[C---:B------:R-:W-:Y:S01]  /*19a0*/  IADD3 R203, R199.reuse, 0x800, RZ ;  /* 0x00000800c7cb7810 */ /* 0x040fe20007ffe0ff */
[----:B------:R-:W-:Y:S01]  /*19b0*/  IMAD.IADD R192, R0, 0x1, R190 ;  /* 0x0000000100c07824 */ /* 0x000fe200078e02be */
[----:B------:R-:W-:-:S02]  /*19c0*/  IADD3 R202, R199, 0x1000, RZ ;  /* 0x00001000c7ca7810 */ /* 0x000fc40007ffe0ff */
[C---:B------:R-:W-:Y:S02]  /*19d0*/  IADD3 R201, R199.reuse, 0x1800, RZ ;  /* 0x00001800c7c97810 */ /* 0x040fe40007ffe0ff */
[----:B------:R-:W-:Y:S01]  /*19e0*/  IADD3 R200, R199, 0x2000, RZ ;  /* 0x00002000c7c87810 */ /* 0x000fe20007ffe0ff */
[--C-:B-1----:R-:W-:Y:S02]  /*19f0*/  IMAD.IADD R8, R6, 0x1, R9.reuse ;  /* 0x0000000106087824 */ /* 0x102fe400078e0209 */
[----:B--2---:R-:W-:-:S03]  /*1a00*/  IMAD.IADD R2, R7, 0x1, R9 ;  /* 0x0000000107027824 */ /* 0x004fc600078e0209 */
[----:B------:R-:W-:Y:S01]  /*1a10*/  STL [R1+0x5c], R8 ;  /* 0x00005c0801007387 */ /* 0x000fe20000100800 */
[----:B------:R-:W-:-:S03]  /*1a20*/  IMAD.IADD R3, R7, 0x1, R8 ;  /* 0x0000000107037824 */ /* 0x000fc600078e0208 */
[----:B------:R1:W-:Y:S04]  /*1a30*/  STL [R1+0x60], R2 ;  /* 0x0000600201007387 */ /* 0x0003e80000100800 */
[----:B------:R2:W-:Y:S01]  /*1a40*/  STL [R1+0x74], R3 ;  /* 0x0000740301007387 */ /* 0x0005e20000100800 */
[----:B-1----:R-:W-:-:S05]  /*1a50*/  IMAD.IADD R2, R6, 0x1, R2 ;  /* 0x0000000106027824 */ /* 0x002fca00078e0202 */
[----:B------:R2:W-:Y:S02]  /*1a60*/  STL [R1+0x70], R2 ;  /* 0x0000700201007387 */ /* 0x0005e40000100800 */
.L_x_804:
[----:B------:R-:W3:Y:S01]  /*1a70*/  LDL R14, [R1+0x4c] ;  /* 0x00004c00010e7983 */ /* 0x000ee20000100800 */
[----:B------:R-:W-:Y:S01]  /*1a80*/  ISETP.NE.U32.AND P0, PT, RZ, c[0x0][0x370], PT ;  /* 0x0000dc00ff007a0c */ /* 0x000fe20003f05070 */
[----:B------:R-:W-:Y:S01]  /*1a90*/  IMAD.MOV.U32 R13, RZ, RZ, 0x4 ;  /* 0x00000004ff0d7424 */ /* 0x000fe200078e00ff */
[----:B------:R-:W-:Y:S01]  /*1aa0*/  ISETP.NE.U32.AND P2, PT, RZ, c[0x0][0x360], PT ;  /* 0x0000d800ff007a0c */ /* 0x000fe20003f45070 */
[----:B------:R-:W-:Y:S01]  /*1ab0*/  IMAD.MOV.U32 R8, RZ, RZ, RZ ;  /* 0x000000ffff087224 */ /* 0x000fe200078e00ff */
[----:B------:R-:W-:Y:S01]  /*1ac0*/  ISETP.NE.AND.EX P1, PT, RZ, c[0x0][0x374], PT, P0 ;  /* 0x0000dd00ff007a0c */ /* 0x000fe20003f25300 */
[----:B------:R-:W-:Y:S01]  /*1ad0*/  IMAD.MOV.U32 R12, RZ, RZ, RZ ;  /* 0x000000ffff0c7224 */ /* 0x000fe200078e00ff */
[----:B------:R-:W-:Y:S02]  /*1ae0*/  ISETP.NE.AND.EX P0, PT, RZ, c[0x0][0x364], PT, P2 ;  /* 0x0000d900ff007a0c */ /* 0x000fe40003f05320 */
[----:B------:R-:W-:-:S04]  /*1af0*/  ISETP.NE.U32.AND P3, PT, RZ, c[0x0][0x348], PT ;  /* 0x0000d200ff007a0c */ /* 0x000fc80003f65070 */
[----:B------:R-:W-:-:S05]  /*1b00*/  ISETP.NE.AND.EX P3, PT, RZ, c[0x0][0x34c], PT, P3 ;  /* 0x0000d300ff007a0c */ /* 0x000fca0003f65330 */
[----:B---3--:R-:W-:-:S04]  /*1b10*/  @P1 IMAD.WIDE R6, R14, R13, c[0x0][0x370] ;  /* 0x0000dc000e061625 */ /* 0x008fc800078e020d */
[CC--:B--2---:R-:W-:Y:S01]  /*1b20*/  IMAD.WIDE R2, R14.reuse, R13.reuse, c[0x0][0x348] ;  /* 0x0000d2000e027625 */ /* 0x0c4fe200078e020d */
[----:B------:R-:W2:Y:S03]  /*1b30*/  @P1 LDG.E R8, [R6.64] ;  /* 0x0000000606081981 */ /* 0x000ea6000c1e1900 */
[----:B------:R-:W-:Y:S01]  /*1b40*/  @P0 IMAD.WIDE R4, R14, R13, c[0x0][0x360] ;  /* 0x0000d8000e040625 */ /* 0x000fe200078e020d */
[----:B------:R1:W5:Y:S04]  /*1b50*/  @P3 LDG.E R12, [R2.64] ;  /* 0x00000006020c3981 */ /* 0x000368000c1e1900 */
[----:B------:R1:W5:Y:S01]  /*1b60*/  @P0 LDG.E R236, [R4.64] ;  /* 0x0000000604ec0981 */ /* 0x000362000c1e1900 */
[----:B------:R-:W-:Y:S03]  /*1b70*/  YIELD ;  /* 0x0000000000007946 */ /* 0x000fe60003800000 */
[----:B--2---:R1:W-:Y:S01]  /*1b80*/  STL [R1+0x10], R8 ;  /* 0x0000100801007387 */ /* 0x0043e20000100800 */
[----:B------:R-:W-:Y:S05]  /*1b90*/  @P0 BRA `(.L_x_588) ;  /* 0x0000005000000947 */ /* 0x000fea0003800000 */
[----:B-----5:R-:W-:Y:S01]  /*1ba0*/  MOV R236, c[0x0][0x168] ;  /* 0x00005a0000ec7a02 */ /* 0x020fe20000000f00 */
[----:B------:R-:W-:Y:S05]  /*1bb0*/  @!P3 BRA `(.L_x_588) ;  /* 0x000000300000b947 */ /* 0x000fea0003800000 */
[----:B------:R2:W3:Y:S04]  /*1bc0*/  LDG.E R0, [R2.64] ;  /* 0x0000000602007981 */ /* 0x0004e8000c1e1900 */
[----:B-12---:R-:W3:Y:S02]  /*1bd0*/  LDG.E R2, [R2.64+0x4] ;  /* 0x0000040602027981 */ /* 0x006ee4000c1e1900 */
[----:B---3--:R-:W-:-:S02]  /*1be0*/  IADD3 R236, -R0, R2, RZ ;  /* 0x0000000200ec7210 */ /* 0x008fc40007ffe1ff */
.L_x_588:
[----:B------:R-:W-:-:S04]  /*1bf0*/  ISETP.NE.U32.AND P0, PT, RZ, c[0x0][0x368], PT ;  /* 0x0000da00ff007a0c */ /* 0x000fc80003f05070 */
[----:B------:R-:W-:-:S13]  /*1c00*/  ISETP.NE.AND.EX P0, PT, RZ, c[0x0][0x36c], PT, P0 ;  /* 0x0000db00ff007a0c */ /* 0x000fda0003f05300 */
[----:B------:R-:W-:Y:S05]  /*1c10*/  @!P0 BRA `(.L_x_589) ;  /* 0x0000003000008947 */ /* 0x000fea0003800000 */
[----:B-1----:R-:W-:-:S05]  /*1c20*/  IMAD.WIDE R2, R14, R13, c[0x0][0x368] ;  /* 0x0000da000e027625 */ /* 0x002fca00078e020d */
[----:B------:R1:W5:Y:S01]  /*1c30*/  LDG.E R0, [R2.64] ;  /* 0x0000000602007981 */ /* 0x000362000c1e1900 */
[----:B------:R-:W-:Y:S05]  /*1c40*/  BRA `(.L_x_590) ;  /* 0x0000008000007947 */ /* 0x000fea0003800000 */
.L_x_589:
[----:B------:R-:W-:Y:S01]  /*1c50*/  ISETP.NE.U32.AND P0, PT, RZ, c[0x0][0x350], PT ;  /* 0x0000d400ff007a0c */ /* 0x000fe20003f05070 */
[----:B------:R-:W-:-:S03]  /*1c60*/  IMAD.U32 R0, RZ, RZ, UR5 ;  /* 0x00000005ff007e24 */ /* 0x000fc6000f8e00ff */
[----:B------:R-:W-:-:S13]  /*1c70*/  ISETP.NE.AND.EX P0, PT, RZ, c[0x0][0x354], PT, P0 ;  /* 0x0000d500ff007a0c */ /* 0x000fda0003f05300 */
[----:B------:R-:W-:Y:S05]  /*1c80*/  @!P0 BRA `(.L_x_590) ;  /* 0x0000004000008947 */ /* 0x000fea0003800000 */
[----:B-1----:R-:W-:-:S05]  /*1c90*/  IMAD.WIDE R2, R14, R13, c[0x0][0x350] ;  /* 0x0000d4000e027625 */ /* 0x002fca00078e020d */
[----:B------:R-:W2:Y:S04]  /*1ca0*/  LDG.E R4, [R2.64] ;  /* 0x0000000602047981 */ /* 0x000ea8000c1e1900 */
[----:B------:R-:W2:Y:S02]  /*1cb0*/  LDG.E R0, [R2.64+0x4] ;  /* 0x0000040602007981 */ /* 0x000ea4000c1e1900 */
[----:B--2---:R-:W-:Y:S02]  /*1cc0*/  IADD3 R0, -R4, R0, RZ ;  /* 0x0000000004007210 */ /* 0x004fe40007ffe1ff */
.L_x_590:
[----:B-1----:R-:W2:Y:S01]  /*1cd0*/  LDL.LU R2, [R1+0x44] ;  /* 0x0000440001027983 */ /* 0x002ea20000300800 */
[----:B------:R-:W-:Y:S01]  /*1ce0*/  IMAD.MOV.U32 R3, RZ, RZ, c[0x0][0x2c4] ;  /* 0x0000b100ff037624 */ /* 0x000fe200078e00ff */
[----:B------:R-:W-:Y:S01]  /*1cf0*/  LOP3.LUT R204, R204, 0xfffbffff, RZ, 0xc0, !PT ;  /* 0xfffbffffcccc7812 */ /* 0x000fe200078ec0ff */
[----:B------:R-:W-:Y:S02]  /*1d00*/  IMAD.MOV.U32 R6, RZ, RZ, c[0x0][0x32c] ;  /* 0x0000cb00ff067624 */ /* 0x000fe400078e00ff */
[----:B-----5:R-:W-:Y:S01]  /*1d10*/  IMAD.IADD R237, R0, 0x1, -R8 ;  /* 0x0000000100ed7824 */ /* 0x020fe200078e0a08 */
[----:B------:R-:W-:-:S02]  /*1d20*/  ISETP.NE.AND P4, PT, R3, 0x1, PT ;  /* 0x000000010300780c */ /* 0x000fc40003f85270 */
[----:B------:R-:W-:-:S11]  /*1d30*/  ISETP.GE.AND P1, PT, R6, 0x1, PT ;  /* 0x000000010600780c */ /* 0x000fd60003f26270 */
[----:B------:R-:W-:-:S04]  /*1d40*/  @P4 LOP3.LUT R204, R204, 0x40000, RZ, 0xfc, !PT ;  /* 0x00040000cccc4812 */ /* 0x000fc800078efcff */
[----:B------:R-:W-:-:S04]  /*1d50*/  LOP3.LUT R204, R204, 0xfffeffff, RZ, 0xc0, !PT ;  /* 0xfffeffffcccc7812 */ /* 0x000fc800078ec0ff */
[----:B------:R-:W-:Y:S01]  /*1d60*/  @P1 LOP3.LUT R204, R204, 0x10000, RZ, 0xfc, !PT ;  /* 0x00010000cccc1812 */ /* 0x000fe200078efcff */
[----:B--2---:R-:W-:-:S05]  /*1d70*/  IMAD.SHL.U32 R15, R2, 0x80, RZ ;  /* 0x00000080020f7824 */ /* 0x004fca00078e00ff */
[----:B------:R1:W-:Y:S01]  /*1d80*/  STL [R1+0x38], R15 ;  /* 0x0000380f01007387 */ /* 0x0003e20000100800 */
[----:B------:R-:W-:-:S05]  /*1d90*/  IADD3 R2, R15, 0x7f, RZ ;  /* 0x0000007f0f027810 */ /* 0x000fca0007ffe0ff */
[----:B------:R-:W-:-:S04]  /*1da0*/  @P4 IMAD.HI.U32 R3, R2, c[0x0][0x2c8], RZ ;  /* 0x0000b20002034a27 */ /* 0x000fc800078e00ff */
[----:B------:R-:W-:Y:S01]  /*1db0*/  IMAD.MOV.U32 R0, RZ, RZ, R2 ;  /* 0x000000ffff007224 */ /* 0x000fe200078e0002 */
[----:B------:R-:W-:Y:S02]  /*1dc0*/  IADD3 R2, R237, 0x1, -R236 ;  /* 0x00000001ed027810 */ /* 0x000fe40007ffe8ec */
[----:B------:R-:W-:-:S05]  /*1dd0*/  @P4 SHF.R.U32.HI R0, RZ, c[0x0][0x2cc], R3 ;  /* 0x0000b300ff004a19 */ /* 0x000fca0000011603 */
[----:B------:R-:W-:-:S05]  /*1de0*/  IMAD.IADD R0, R2, 0x1, R0 ;  /* 0x0000000102007824 */ /* 0x000fca00078e0200 */
[----:B------:R-:W-:Y:S01]  /*1df0*/  IADD3 R3, R0, c[0x0][0x328], RZ ;  /* 0x0000ca0000037a10 */ /* 0x000fe20007ffe0ff */
[----:B------:R-:W-:Y:S05]  /*1e00*/  @!P1 BRA `(.L_x_591) ;  /* 0x0000010000009947 */ /* 0x000fea0003800000 */
[C---:B------:R-:W-:Y:S01]  /*1e10*/  ISETP.GT.AND P0, PT, R0.reuse, RZ, PT ;  /* 0x000000ff0000720c */ /* 0x040fe20003f04270 */
[----:B------:R-:W-:Y:S01]  /*1e20*/  BSSY B0, `(.L_x_592) ;  /* 0x000000c000007945 */ /* 0x000fe20003800000 */
[----:B------:R-:W-:-:S11]  /*1e30*/  IADD3 R2, R0, -0x1, RZ ;  /* 0xffffffff00027810 */ /* 0x000fd60007ffe0ff */
[----:B------:R-:W-:Y:S05]  /*1e40*/  @P0 BRA `(.L_x_593) ;  /* 0x0000006000000947 */ /* 0x000fea0003800000 */
[----:B------:R-:W-:Y:S01]  /*1e50*/  ISETP.NE.AND P0, PT, R6, 0x1, PT ;  /* 0x000000010600780c */ /* 0x000fe20003f05270 */
[----:B------:R-:W-:-:S12]  /*1e60*/  IMAD.MOV R0, RZ, RZ, -R0 ;  /* 0x000000ffff007224 */ /* 0x000fd800078e0a00 */
[----:B------:R-:W-:-:S05]  /*1e70*/  @P0 IMAD.HI.U32 R2, R0, c[0x0][0x330], RZ ;  /* 0x0000cc0000020a27 */ /* 0x000fca00078e00ff */
[----:B------:R-:W-:-:S04]  /*1e80*/  @P0 SHF.R.U32.HI R0, RZ, c[0x0][0x334], R2 ;  /* 0x0000cd00ff000a19 */ /* 0x000fc80000011602 */
[----:B------:R-:W-:Y:S01]  /*1e90*/  LOP3.LUT R2, RZ, R0, RZ, 0x33, !PT ;  /* 0x00000000ff027212 */ /* 0x000fe200078e33ff */
[----:B------:R-:W-:Y:S05]  /*1ea0*/  BRA `(.L_x_594) ;  /* 0x0000003000007947 */ /* 0x000fea0003800000 */
.L_x_593:
[----:B------:R-:W-:-:S13]  /*1eb0*/  ISETP.NE.AND P0, PT, R6, 0x1, PT ;  /* 0x000000010600780c */ /* 0x000fda0003f05270 */
[----:B------:R-:W-:-:S05]  /*1ec0*/  @P0 IMAD.HI.U32 R0, R2, c[0x0][0x330], RZ ;  /* 0x0000cc0002000a27 */ /* 0x000fca00078e00ff */
[----:B------:R-:W-:Y:S02]  /*1ed0*/  @P0 SHF.R.U32.HI R2, RZ, c[0x0][0x334], R0 ;  /* 0x0000cd00ff020a19 */ /* 0x000fe40000011600 */
.L_x_594:
[----:B------:R-:W-:Y:S05]  /*1ee0*/  BSYNC B0 ;  /* 0x0000000000007941 */ /* 0x000fea0003800000 */
.L_x_592:
[----:B------:R-:W-:-:S05]  /*1ef0*/  IMAD R2, R2, R6, c[0x0][0x32c] ;  /* 0x0000cb0002027624 */ /* 0x000fca00078e0206 */
[----:B------:R-:W-:-:S04]  /*1f00*/  IMNMX R3, R3, R2, PT ;  /* 0x0000000203037217 */ /* 0x000fc80003800200 */
.L_x_591:
[----:B------:R-:W-:Y:S01]  /*1f10*/  IADD3 R3, R3, 0x4f, RZ ;  /* 0x0000004f03037810 */ /* 0x000fe20007ffe0ff */
[----:B------:R-:W-:Y:S01]  /*1f20*/  @P4 IMAD.HI.U32 R4, R15, c[0x0][0x2c8], RZ ;  /* 0x0000b2000f044a27 */ /* 0x000fe200078e00ff */
[----:B------:R-:W-:-:S03]  /*1f30*/  IADD3 R2, R237, 0x4f, RZ ;  /* 0x0000004fed027810 */ /* 0x000fc60007ffe0ff */
[----:B------:R-:W-:-:S04]  /*1f40*/  IMAD.HI R5, R3, 0x66666667, RZ ;  /* 0x6666666703057827 */ /* 0x000fc800078e02ff */
[----:B------:R-:W-:-:S04]  /*1f50*/  IMAD.HI R2, R2, 0x66666667, RZ ;  /* 0x6666666702027827 */ /* 0x000fc800078e02ff */
[----:B------:R-:W-:Y:S01]  /*1f60*/  IMAD.MOV.U32 R0, RZ, RZ, R15 ;  /* 0x000000ffff007224 */ /* 0x000fe200078e000f */
[----:B------:R-:W-:Y:S01]  /*1f70*/  @P4 SHF.R.U32.HI R0, RZ, c[0x0][0x2cc], R4 ;  /* 0x0000b300ff004a19 */ /* 0x000fe20000011604 */
[----:B------:R-:W-:Y:S01]  /*1f80*/  IMAD.IADD R249, R237, 0x1, -R236 ;  /* 0x00000001edf97824 */ /* 0x000fe200078e0aec */
[----:B------:R-:W-:Y:S02]  /*1f90*/  SHF.R.U32.HI R4, RZ, 0x1f, R5 ;  /* 0x0000001fff047819 */ /* 0x000fe40000011605 */
[----:B------:R-:W-:Y:S01]  /*1fa0*/  SHF.R.U32.HI R3, RZ, 0x1f, R2 ;  /* 0x0000001fff037819 */ /* 0x000fe20000011602 */
[----:B------:R-:W-:Y:S01]  /*1fb0*/  IMAD.IADD R0, R249, 0x1, R0 ;  /* 0x00000001f9007824 */ /* 0x000fe200078e0200 */
[----:B------:R-:W-:Y:S02]  /*1fc0*/  LEA.HI.SX32 R4, R5, R4, 0x1b ;  /* 0x0000000405047211 */ /* 0x000fe400078fdaff */
[----:B------:R-:W-:Y:S02]  /*1fd0*/  LEA.HI.SX32 R3, R2, R3, 0x1b ;  /* 0x0000000302037211 */ /* 0x000fe400078fdaff */
[----:B------:R-:W-:-:S02]  /*1fe0*/  IADD3 R2, R0, -c[0x0][0x324], RZ ;  /* 0x8000c90000027a10 */ /* 0x000fc40007ffe0ff */
[----:B------:R-:W-:Y:S01]  /*1ff0*/  IMNMX R9, R3, R4, PT ;  /* 0x0000000403097217 */ /* 0x000fe20003800200 */
[----:B------:R-:W-:Y:S05]  /*2000*/  @!P1 BRA `(.L_x_595) ;  /* 0x000000f000009947 */ /* 0x000fea0003800000 */
[----:B------:R-:W-:Y:S01]  /*2010*/  ISETP.GT.AND P0, PT, R0, -0x1, PT ;  /* 0xffffffff0000780c */ /* 0x000fe20003f04270 */
[----:B------:R-:W-:-:S12]  /*2020*/  BSSY B0, `(.L_x_596) ;  /* 0x000000b000007945 */ /* 0x000fd80003800000 */
[----:B------:R-:W-:Y:S05]  /*2030*/  @P0 BRA `(.L_x_597) ;  /* 0x0000006000000947 */ /* 0x000fea0003800000 */
[----:B------:R-:W-:Y:S02]  /*2040*/  ISETP.NE.AND P0, PT, R6, 0x1, PT ;  /* 0x000000010600780c */ /* 0x000fe40003f05270 */
[----:B------:R-:W-:-:S11]  /*2050*/  LOP3.LUT R0, RZ, R0, RZ, 0x33, !PT ;  /* 0x00000000ff007212 */ /* 0x000fd600078e33ff */
[----:B------:R-:W-:-:S05]  /*2060*/  @P0 IMAD.HI.U32 R3, R0, c[0x0][0x330], RZ ;  /* 0x0000cc0000030a27 */ /* 0x000fca00078e00ff */
[----:B------:R-:W-:-:S04]  /*2070*/  @P0 SHF.R.U32.HI R0, RZ, c[0x0][0x334], R3 ;  /* 0x0000cd00ff000a19 */ /* 0x000fc80000011603 */
[----:B------:R-:W-:Y:S01]  /*2080*/  LOP3.LUT R0, RZ, R0, RZ, 0x33, !PT ;  /* 0x00000000ff007212 */ /* 0x000fe200078e33ff */
[----:B------:R-:W-:Y:S05]  /*2090*/  BRA `(.L_x_598) ;  /* 0x0000003000007947 */ /* 0x000fea0003800000 */
.L_x_597:
[----:B------:R-:W-:-:S13]  /*20a0*/  ISETP.NE.AND P0, PT, R6, 0x1, PT ;  /* 0x000000010600780c */ /* 0x000fda0003f05270 */
[----:B------:R-:W-:-:S05]  /*20b0*/  @P0 IMAD.HI.U32 R3, R0, c[0x0][0x330], RZ ;  /* 0x0000cc0000030a27 */ /* 0x000fca00078e00ff */
[----:B------:R-:W-:Y:S02]  /*20c0*/  @P0 SHF.R.U32.HI R0, RZ, c[0x0][0x334], R3 ;  /* 0x0000cd00ff000a19 */ /* 0x000fe40000011603 */
.L_x_598:
[----:B------:R-:W-:Y:S05]  /*20d0*/  BSYNC B0 ;  /* 0x0000000000007941 */ /* 0x000fea0003800000 */
.L_x_596:
[----:B------:R-:W-:-:S05]  /*20e0*/  IMAD R0, R0, c[0x0][0x32c], RZ ;  /* 0x0000cb0000007a24 */ /* 0x000fca00078e02ff */
[----:B------:R-:W-:-:S04]  /*20f0*/  IMNMX R2, R2, R0, !PT ;  /* 0x0000000002027217 */ /* 0x000fc80007800200 */
.L_x_595:
[----:B------:R-:W2:Y:S01]  /*2100*/  LDL R16, [R1+0x48] ;  /* 0x0000480001107983 */ /* 0x000ea20000100800 */
[----:B------:R-:W-:Y:S01]  /*2110*/  IMAD.HI R2, R2, 0x66666667, RZ ;  /* 0x6666666702027827 */ /* 0x000fe200078e02ff */
[----:B------:R-:W-:Y:S04]  /*2120*/  BSSY B0, `(.L_x_599) ;  /* 0x000002e000007945 */ /* 0x000fe80003800000 */
[----:B------:R-:W-:-:S04]  /*2130*/  SHF.R.U32.HI R0, RZ, 0x1f, R2 ;  /* 0x0000001fff007819 */ /* 0x000fc80000011602 */
[----:B------:R-:W-:-:S04]  /*2140*/  LEA.HI.SX32 R2, R2, R0, 0x1b ;  /* 0x0000000002027211 */ /* 0x000fc800078fdaff */
[----:B------:R-:W-:Y:S01]  /*2150*/  IMNMX R6, RZ, R2, !PT ;  /* 0x00000002ff067217 */ /* 0x000fe20007800200 */
[----:B------:R-:W-:-:S03]  /*2160*/  IMAD.MOV.U32 R2, RZ, RZ, RZ ;  /* 0x000000ffff027224 */ /* 0x000fc600078e00ff */
[----:B------:R-:W-:Y:S02]  /*2170*/  ISETP.GT.AND P0, PT, R9, R6, PT ;  /* 0x000000060900720c */ /* 0x000fe40003f04270 */
        /* <DEDUP_REMOVED lines=9> */
[----:B------:R-:W-:-:S04]  /*2210*/  ISETP.NE.AND P0, PT, R5, RZ, PT ;  /* 0x000000ff0500720c */ /* 0x000fc80003f05270 */
[----:B------:R-:W-:-:S04]  /*2220*/  SEL R0, R5, c[0x0][0x338], P0 ;  /* 0x0000ce0005007a07 */ /* 0x000fc80000000000 */
[----:B------:R-:W-:Y:S02]  /*2230*/  IABS R3, R0 ;  /* 0x0000000000037213 */ /* 0x000fe40000000000 */
[----:B------:R-:W-:Y:S02]  /*2240*/  IADD3 R7, R0, -0x1, R9 ;  /* 0xffffffff00077810 */ /* 0x000fe40007ffe009 */
[----:B------:R-:W3:Y:S03]  /*2250*/  I2F.RP R2, R3 ;  /* 0x0000000300027306 */ /* 0x000ee60000209400 */
[----:B------:R-:W-:-:S05]  /*2260*/  IMAD.IADD R7, R7, 0x1, -R6 ;  /* 0x0000000107077824 */ /* 0x000fca00078e0a06 */
[----:B------:R-:W-:Y:S01]  /*2270*/  IABS R11, R7 ;  /* 0x00000007000b7213 */ /* 0x000fe20000000000 */
[----:B---3--:R-:W3:Y:S02]  /*2280*/  MUFU.RCP R2, R2 ;  /* 0x0000000200027308 */ /* 0x008ee40000001000 */
[----:B---3--:R-:W-:-:S06]  /*2290*/  IADD3 R2, R2, 0xffffffe, RZ ;  /* 0x0ffffffe02027810 */ /* 0x008fcc0007ffe0ff */
[----:B--2---:R-:W2:Y:S02]  /*22a0*/  F2I.FTZ.U32.TRUNC.NTZ R5, R2 ;  /* 0x0000000200057305 */ /* 0x004ea4000021f000 */
[----:B--2---:R-:W-:-:S04]  /*22b0*/  IMAD.MOV R2, RZ, RZ, -R5 ;  /* 0x000000ffff027224 */ /* 0x004fc800078e0a05 */
        /* <DEDUP_REMOVED lines=20> */
.L_x_600:
[----:B------:R-:W-:Y:S05]  /*2400*/  BSYNC B0 ;  /* 0x0000000000007941 */ /* 0x000fea0003800000 */
.L_x_599:
[----:B------:R-:W-:Y:S01]  /*2410*/  IMAD R3, R17, R2, R6 ;  /* 0x0000000211037224 */ /* 0x000fe200078e0206 */
[----:B------:R-:W-:Y:S01]  /*2420*/  PRMT R0, RZ, 0x7610, R0 ;  /* 0x00007610ff007816 */ /* 0x000fe20000000000 */
[----:B------:R-:W-:Y:S01]  /*2430*/  CS2R R22, SRZ ;  /* 0x0000000000167805 */ /* 0x000fe2000001ff00 */
[----:B------:R-:W-:Y:S01]  /*2440*/  CS2R R24, SRZ ;  /* 0x0000000000187805 */ /* 0x000fe2000001ff00 */
[----:B------:R-:W-:Y:S01]  /*2450*/  IMAD.IADD R2, R3, 0x1, R2 ;  /* 0x0000000103027824 */ /* 0x000fe200078e0202 */
[----:B------:R3:W-:Y:S01]  /*2460*/  STL [R1+0x4], R3 ;  /* 0x0000040301007387 */ /* 0x0007e20000100800 */
        /* <DEDUP_REMOVED lines=35> */
[----:B---3--:R-:W3:Y:S01]  /*26a0*/  LDL R4, [R1+0x8] ;  /* 0x0000080001047983 */ /* 0x008ee20000100800 */
[----:B------:R-:W-:-:S04]  /*26b0*/  ISETP.NE.U32.AND P0, PT, RZ, c[0x0][0x340], PT ;  /* 0x0000d000ff007a0c */ /* 0x000fc80003f05070 */
[----:B------:R-:W-:-:S13]  /*26c0*/  ISETP.NE.AND.EX P1, PT, RZ, c[0x0][0x344], PT, P0 ;  /* 0x0000d100ff007a0c */ /* 0x000fda0003f25300 */
[----:B------:R-:W-:-:S05]  /*26d0*/  @P1 IMAD.WIDE R2, R14, R13, c[0x0][0x340] ;  /* 0x0000d0000e021625 */ /* 0x000fca00078e020d */
[----:B------:R4:W5:Y:S01]  /*26e0*/  @P1 LDG.E R8, [R2.64] ;  /* 0x0000000602081981 */ /* 0x000962000c1e1900 */
[----:B------:R-:W-:Y:S02]  /*26f0*/  SHF.R.S32.HI R0, RZ, 0x1f, R12 ;  /* 0x0000001fff007819 */ /* 0x000fe4000001140c */
[----:B------:R-:W-:Y:S02]  /*2700*/  LOP3.LUT R32, R16, 0xffff, RZ, 0xc0, !PT ;  /* 0x0000ffff10207812 */ /* 0x000fe400078ec0ff */
[----:B--2---:R-:W-:Y:S01]  /*2710*/  SEL R5, R14, RZ, !P3 ;  /* 0x000000ff0e057207 */ /* 0x004fe20005800000 */
[----:B------:R-:W-:Y:S01]  /*2720*/  IMAD R0, R0, c[0x0][0x178], RZ ;  /* 0x00005e0000007a24 */ /* 0x000fe200078e02ff */
[----:B------:R-:W-:Y:S02]  /*2730*/  ISETP.GE.AND P2, PT, R205, c[0x0][0x198], PT ;  /* 0x00006600cd007a0c */ /* 0x000fe40003f46270 */
[----:B------:R-:W-:Y:S01]  /*2740*/  IADD3 R122, R206, -0x1, RZ ;  /* 0xffffffffce7a7810 */ /* 0x000fe20007ffe0ff */
[----:B------:R-:W-:-:S02]  /*2750*/  IMAD R0, R12, c[0x0][0x17c], R0 ;  /* 0x00005f000c007a24 */ /* 0x000fc400078e0200 */
[----:B----4-:R-:W-:-:S05]  /*2760*/  IMAD.WIDE.U32 R2, R12, c[0x0][0x178], RZ ;  /* 0x00005e000c027a25 */ /* 0x010fca00078e00ff */
[----:B------:R-:W-:Y:S02]  /*2770*/  IADD3 R3, R3, R0, RZ ;  /* 0x0000000003037210 */ /* 0x000fe40007ffe0ff */
[----:B------:R-:W-:-:S03]  /*2780*/  SHF.R.S32.HI R0, RZ, 0x1f, R14 ;  /* 0x0000001fff007819 */ /* 0x000fc6000001140e */
[----:B------:R-:W-:Y:S01]  /*2790*/  IMAD.WIDE.U32 R2, R32, c[0x0][0x1b8], R2 ;  /* 0x00006e0020027a25 */ /* 0x000fe200078e0002 */
[----:B------:R-:W-:-:S03]  /*27a0*/  SEL R6, R0, RZ, !P3 ;  /* 0x000000ff00067207 */ /* 0x000fc60005800000 */
[----:B------:R-:W-:Y:S02]  /*27b0*/  IMAD R3, R32, c[0x0][0x1bc], R3 ;  /* 0x00006f0020037a24 */ /* 0x000fe400078e0203 */
[----:B------:R-:W-:Y:S02]  /*27c0*/  IMAD R6, R6, c[0x0][0x1c0], RZ ;  /* 0x0000700006067a24 */ /* 0x000fe400078e02ff */
[----:B------:R-:W-:-:S04]  /*27d0*/  IMAD.WIDE.U32 R2, R5, c[0x0][0x1c0], R2 ;  /* 0x0000700005027a25 */ /* 0x000fc800078e0002 */
[----:B------:R-:W-:-:S05]  /*27e0*/  IMAD R6, R5, c[0x0][0x1c4], R6 ;  /* 0x0000710005067a24 */ /* 0x000fca00078e0206 */
[----:B------:R-:W-:Y:S02]  /*27f0*/  IADD3 R3, R3, R6, RZ ;  /* 0x0000000603037210 */ /* 0x000fe40007ffe0ff */
[----:B---3--:R-:W-:-:S04]  /*2800*/  IADD3 R4, R4, R15, RZ ;  /* 0x0000000f04047210 */ /* 0x008fc80007ffe0ff */
[----:B------:R-:W-:Y:S01]  /*2810*/  MOV R0, R4 ;  /* 0x0000000400007202 */ /* 0x000fe20000000f00 */
[----:B------:R-:W-:-:S05]  /*2820*/  @P4 IMAD.HI.U32 R7, R4, c[0x0][0x2c8], RZ ;  /* 0x0000b20004074a27 */ /* 0x000fca00078e00ff */
[----:B------:R-:W-:-:S04]  /*2830*/  @P4 SHF.R.U32.HI R0, RZ, c[0x0][0x2cc], R7 ;  /* 0x0000b300ff004a19 */ /* 0x000fc80000011607 */
[--C-:B------:R-:W-:Y:S01]  /*2840*/  SHF.R.S32.HI R7, RZ, 0x1f, R0.reuse ;  /* 0x0000001fff077819 */ /* 0x100fe20000011400 */
[----:B------:R-:W-:Y:S02]  /*2850*/  IMAD.MOV R5, RZ, RZ, -R0 ;  /* 0x000000ffff057224 */ /* 0x000fe400078e0a00 */
[----:B------:R-:W-:-:S04]  /*2860*/  IMAD.WIDE.U32 R2, R0, c[0x0][0x1b0], R2 ;  /* 0x00006c0000027a25 */ /* 0x000fc800078e0002 */
[----:B------:R-:W-:Y:S02]  /*2870*/  IMAD R4, R5, c[0x0][0x2c4], R4 ;  /* 0x0000b10005047a24 */ /* 0x000fe400078e0204 */
[----:B------:R-:W-:Y:S01]  /*2880*/  IMAD R5, R7, c[0x0][0x1b0], RZ ;  /* 0x00006c0007057a24 */ /* 0x000fe200078e02ff */
[----:B------:R-:W-:-:S03]  /*2890*/  @!P1 MOV R8, R14 ;  /* 0x0000000e00089202 */ /* 0x000fc60000000f00 */
[----:B------:R-:W-:Y:S01]  /*28a0*/  IMAD R6, R0, c[0x0][0x1b4], R5 ;  /* 0x00006d0000067a24 */ /* 0x000fe200078e0205 */
[----:B------:R-:W-:-:S03]  /*28b0*/  SHF.R.S32.HI R5, RZ, 0x1f, R4 ;  /* 0x0000001fff057819 */ /* 0x000fc60000011404 */
        /* <DEDUP_REMOVED lines=8> */
[----:B------:R2:W3:Y:S02]  /*2940*/  SHFL.IDX PT, R7, R5, RZ, 0x181f ;  /* 0x00181fff05077589 */ /* 0x0004e400000e0000 */
.L_x_809:
[----:B------:R-:W-:Y:S05]  /*2950*/  BRA.DIV ~URZ, `(.L_x_603) ;  /* 0x00017fb27f007947 */ /* 0x000fea000b800000 */
[----:B------:R4:W1:Y:S02]  /*2960*/  SHFL.IDX PT, R2, R6, RZ, 0x181f ;  /* 0x00181fff06027589 */ /* 0x00086400000e0000 */
.L_x_810:
[----:B--2---:R-:W2:Y:S04]  /*2970*/  LDL R3, [R1+0x38] ;  /* 0x0000380001037983 */ /* 0x004ea80000100800 */
[----:B------:R-:W4:Y:S02]  /*2980*/  S2R R4, SR_TID.X ;  /* 0x0000000000047919 */ /* 0x000f240000002100 */
[----:B----4-:R-:W-:-:S04]  /*2990*/  SHF.R.S32.HI R0, RZ, 0x1f, R4 ;  /* 0x0000001fff007819 */ /* 0x010fc80000011404 */
[----:B------:R-:W-:-:S04]  /*29a0*/  LEA.HI R0, R0, R4, RZ, 0x3 ;  /* 0x0000000400007211 */ /* 0x000fc800078f18ff */
[----:B------:R-:W-:Y:S01]  /*29b0*/  SHF.R.S32.HI R0, RZ, 0x3, R0 ;  /* 0x00000003ff007819 */ /* 0x000fe20000011400 */
[----:B------:R-:W-:Y:S01]  /*29c0*/  IMAD R4, R236, c[0x0][0x2c4], RZ ;  /* 0x0000b100ec047a24 */ /* 0x000fe200078e02ff */
[----:B------:R-:W-:Y:S03]  /*29d0*/  BSSY B0, `(.L_x_604) ;  /* 0x000000b000007945 */ /* 0x000fe60003800000 */
[----:B--2---:R-:W-:-:S05]  /*29e0*/  IMAD.IADD R0, R0, 0x1, R3 ;  /* 0x0000000100007824 */ /* 0x004fca00078e0203 */
[----:B------:R-:W-:-:S13]  /*29f0*/  ISETP.GE.AND P0, PT, R0, R4, PT ;  /* 0x000000040000720c */ /* 0x000fda0003f06270 */
[----:B------:R-:W-:Y:S05]  /*2a00*/  @P0 BRA `(.L_x_605) ;  /* 0x0000007000000947 */ /* 0x000fea0003800000 */
[----:B------:R-:W-:Y:S02]  /*2a10*/  SHF.R.S32.HI R9, RZ, 0x1f, R205 ;  /* 0x0000001fff097819 */ /* 0x000fe400000114cd */
[----:B-1----:R-:W-:-:S04]  /*2a20*/  LEA R2, P0, R205, R2, 0x1 ;  /* 0x00000002cd027211 */ /* 0x002fc800078008ff */
[----:B---3--:R-:W-:-:S05]  /*2a30*/  LEA.HI.X R3, R205, R7, R9, 0x1, P0 ;  /* 0x00000007cd037211 */ /* 0x008fca00000f0c09 */
[----:B------:R-:W-:Y:S01]  /*2a40*/  @!PT LDS RZ, [RZ] ;  /* 0x00000000fffff984 */ /* 0x000fe20000000800 */
[----:B------:R-:W-:Y:S01]  /*2a50*/  @!PT LDS RZ, [RZ] ;  /* 0x00000000fffff984 */ /* 0x000fe20000000800 */
[----:B------:R-:W-:Y:S01]  /*2a60*/  @!PT LDS RZ, [RZ] ;  /* 0x00000000fffff984 */ /* 0x000fe20000000800 */
[----:B------:R1:W-:Y:S04]  /*2a70*/  LDGSTS.E.BYPASS.LTC128B.128 [R207+0x5100], [R2.64], !P2 ;  /* 0x0510000002cf7fae */ /* 0x0003e8000d101d46 */
.L_x_605:
[----:B------:R-:W-:Y:S05]  /*2a80*/  BSYNC B0 ;  /* 0x0000000000007941 */ /* 0x000fea0003800000 */
.L_x_604:
[----:B------:R-:W-:Y:S05]  /*2a90*/  BRA.DIV ~URZ, `(.L_x_606) ;  /* 0x00017ee27f007947 */ /* 0x000fea000b800000 */
[----:B---3--:R2:W3:Y:S04]  /*2aa0*/  SHFL.IDX PT, R7, R5, 0x1, 0x181f ;  /* 0x00381f0005077f89 */ /* 0x0084e800000e0000 */
[----:B-1----:R2:W1:Y:S02]  /*2ab0*/  SHFL.IDX PT, R2, R6, 0x1, 0x181f ;  /* 0x00381f0006027f89 */ /* 0x00246400000e0000 */
.L_x_811:
[----:B------:R-:W-:Y:S01]  /*2ac0*/  IADD3 R3, R0, 0x10, RZ ;  /* 0x0000001000037810 */ /* 0x000fe20007ffe0ff */
[----:B------:R-:W-:Y:S03]  /*2ad0*/  BSSY B0, `(.L_x_607) ;  /* 0x000000a000007945 */ /* 0x000fe60003800000 */
        /* <DEDUP_REMOVED lines=9> */
.L_x_608:
[----:B------:R-:W-:Y:S05]  /*2b70*/  BSYNC B0 ;  /* 0x0000000000007941 */ /* 0x000fea0003800000 */
.L_x_607:
[----:B------:R-:W-:Y:S05]  /*2b80*/  BRA.DIV ~URZ, `(.L_x_609) ;  /* 0x00017ec27f007947 */ /* 0x000fea000b800000 */
[----:B---3--:R3:W4:Y:S02]  /*2b90*/  SHFL.IDX PT, R7, R5, 0x2, 0x181f ;  /* 0x00581f0005077f89 */ /* 0x00872400000e0000 */
.L_x_812:
[----:B------:R-:W-:Y:S05]  /*2ba0*/  BRA.DIV ~URZ, `(.L_x_610) ;  /* 0x00017f127f007947 */ /* 0x000fea000b800000 */
[----:B-1----:R1:W2:Y:S02]  /*2bb0*/  SHFL.IDX PT, R2, R6, 0x2, 0x181f ;  /* 0x00581f0006027f89 */ /* 0x0022a400000e0000 */
.L_x_813:
[----:B------:R-:W-:Y:S01]  /*2bc0*/  IADD3 R3, R0, 0x20, RZ ;  /* 0x0000002000037810 */ /* 0x000fe20007ffe0ff */
[----:B------:R-:W-:Y:S03]  /*2bd0*/  BSSY B0, `(.L_x_611) ;  /* 0x000000a000007945 */ /* 0x000fe60003800000 */
[----:B------:R-:W-:-:S13]  /*2be0*/  ISETP.GE.AND P0, PT, R3, R4, PT ;  /* 0x000000040300720c */ /* 0x000fda0003f06270 */
[----:B------:R-:W-:Y:S05]  /*2bf0*/  @P0 BRA `(.L_x_612) ;  /* 0x0000007000000947 */ /* 0x000fea0003800000 */
[----:B------:R-:W-:Y:S02]  /*2c00*/  SHF.R.S32.HI R9, RZ, 0x1f, R205 ;  /* 0x0000001fff097819 */ /* 0x000fe400000114cd */
[----:B--2---:R-:W-:-:S04]  /*2c10*/  LEA R2, P0, R205, R2, 0x1 ;  /* 0x00000002cd027211 */ /* 0x004fc800078008ff */
[----:B----4-:R-:W-:-:S05]  /*2c20*/  LEA.HI.X R3, R205, R7, R9, 0x1, P0 ;  /* 0x00000007cd037211 */ /* 0x010fca00000f0c09 */
[----:B------:R-:W-:Y:S01]  /*2c30*/  @!PT LDS RZ, [RZ] ;  /* 0x00000000fffff984 */ /* 0x000fe20000000800 */
[----:B------:R-:W-:Y:S01]  /*2c40*/  @!PT LDS RZ, [RZ] ;  /* 0x00000000fffff984 */ /* 0x000fe20000000800 */
[----:B------:R-:W-:Y:S01]  /*2c50*/  @!PT LDS RZ, [RZ] ;  /* 0x00000000fffff984 */ /* 0x000fe20000000800 */
[----:B------:R2:W-:Y:S04]  /*2c60*/  LDGSTS.E.BYPASS.LTC128B.128 [R207+0x6100], [R2.64], !P2 ;  /* 0x0610000002cf7fae */ /* 0x0005e8000d101d46 */
.L_x_612:
[----:B------:R-:W-:Y:S05]  /*2c70*/  BSYNC B0 ;  /* 0x0000000000007941 */ /* 0x000fea0003800000 */
.L_x_611:
[----:B------:R-:W-:Y:S05]  /*2c80*/  BRA.DIV ~URZ, `(.L_x_613) ;  /* 0x00017ea27f007947 */ /* 0x000fea000b800000 */
[----:B----4-:R4:W1:Y:S04]  /*2c90*/  SHFL.IDX PT, R7, R5, 0x3, 0x181f ;  /* 0x00781f0005077f89 */ /* 0x01086800000e0000 */
[----:B--2---:R4:W2:Y:S02]  /*2ca0*/  SHFL.IDX PT, R2, R6, 0x3, 0x181f ;  /* 0x00781f0006027f89 */ /* 0x0048a400000e0000 */
.L_x_814:
        /* <DEDUP_REMOVED lines=11> */
.L_x_615:
[----:B------:R-:W-:Y:S05]  /*2d60*/  BSYNC B0 ;  /* 0x0000000000007941 */ /* 0x000fea0003800000 */
.L_x_614:
[----:B------:R-:W-:Y:S05]  /*2d70*/  BRA.DIV ~URZ, `(.L_x_616) ;  /* 0x00017e827f007947 */ /* 0x000fea000b800000 */
[----:B-1----:R1:W3:Y:S02]  /*2d80*/  SHFL.IDX PT, R7, R5, 0x4, 0x181f ;  /* 0x00981f0005077f89 */ /* 0x0022e400000e0000 */
.L_x_815:
[----:B------:R-:W-:Y:S05]  /*2d90*/  BRA.DIV ~URZ, `(.L_x_617) ;  /* 0x00017ed27f007947 */ /* 0x000fea000b800000 */
[----:B--2---:R2:W1:Y:S02]  /*2da0*/  SHFL.IDX PT, R2, R6, 0x4, 0x181f ;  /* 0x00981f0006027f89 */ /* 0x00446400000e0000 */
.L_x_816:
        /* <DEDUP_REMOVED lines=11> */
.L_x_619:
[----:B------:R-:W-:Y:S05]  /*2e60*/  BSYNC B0 ;  /* 0x0000000000007941 */ /* 0x000fea0003800000 */
.L_x_618:
[----:B------:R-:W-:Y:S05]  /*2e70*/  BRA.DIV ~URZ, `(.L_x_620) ;  /* 0x00017e627f007947 */ /* 0x000fea000b800000 */
[----:B---3--:R3:W2:Y:S04]  /*2e80*/  SHFL.IDX PT, R7, R5, 0x5, 0x181f ;  /* 0x00b81f0005077f89 */ /* 0x0086a800000e0000 */
[----:B-1----:R3:W1:Y:S02]  /*2e90*/  SHFL.IDX PT, R2, R6, 0x5, 0x181f ;  /* 0x00b81f0006027f89 */ /* 0x00266400000e0000 */
.L_x_817:
[----:B------:R-:W-:Y:S01]  /*2ea0*/  IADD3 R3, R0, 0x50, RZ ;  /* 0x0000005000037810 */ /* 0x000fe20007ffe0ff */
[----:B------:R-:W-:Y:S03]  /*2eb0*/  BSSY B0, `(.L_x_621) ;  /* 0x000000a000007945 */ /* 0x000fe60003800000 */
[----:B------:R-:W-:-:S13]  /*2ec0*/  ISETP.GE.AND P0, PT, R3, R4, PT ;  /* 0x000000040300720c */ /* 0x000fda0003f06270 */
[----:B------:R-:W-:Y:S05]  /*2ed0*/  @P0 BRA `(.L_x_622) ;  /* 0x0000007000000947 */ /* 0x000fea0003800000 */
[----:B------:R-:W-:Y:S02]  /*2ee0*/  SHF.R.S32.HI R9, RZ, 0x1f, R205 ;  /* 0x0000001fff097819 */ /* 0x000fe400000114cd */
[----:B-1----:R-:W-:-:S04]  /*2ef0*/  LEA R2, P0, R205, R2, 0x1 ;  /* 0x00000002cd027211 */ /* 0x002fc800078008ff */
[----:B--2---:R-:W-:-:S05]  /*2f00*/  LEA.HI.X R3, R205, R7, R9, 0x1, P0 ;  /* 0x00000007cd037211 */ /* 0x004fca00000f0c09 */
[----:B------:R-:W-:Y:S01]  /*2f10*/  @!PT LDS RZ, [RZ] ;  /* 0x00000000fffff984 */ /* 0x000fe20000000800 */
[----:B------:R-:W-:Y:S01]  /*2f20*/  @!PT LDS RZ, [RZ] ;  /* 0x00000000fffff984 */ /* 0x000fe20000000800 */
[----:B------:R-:W-:Y:S01]  /*2f30*/  @!PT LDS RZ, [RZ] ;  /* 0x00000000fffff984 */ /* 0x000fe20000000800 */
[----:B------:R1:W-:Y:S04]  /*2f40*/  LDGSTS.E.BYPASS.LTC128B.128 [R207+0x7900], [R2.64], !P2 ;  /* 0x0790000002cf7fae */ /* 0x0003e8000d101d46 */
.L_x_622:
[----:B------:R-:W-:Y:S05]  /*2f50*/  BSYNC B0 ;  /* 0x0000000000007941 */ /* 0x000fea0003800000 */
.L_x_621:
[----:B------:R-:W-:Y:S05]  /*2f60*/  BRA.DIV ~URZ, `(.L_x_623) ;  /* 0x00017e427f007947 */ /* 0x000fea000b800000 */
[----:B--2---:R2:W3:Y:S02]  /*2f70*/  SHFL.IDX PT, R7, R5, 0x6, 0x181f ;  /* 0x00d81f0005077f89 */ /* 0x0044e400000e0000 */
.L_x_818:
[----:B------:R-:W-:Y:S05]  /*2f80*/  BRA.DIV ~URZ, `(.L_x_624) ;  /* 0x00017e927f007947 */ /* 0x000fea000b800000 */
[----:B-1----:R1:W2:Y:S02]  /*2f90*/  SHFL.IDX PT, R2, R6, 0x6, 0x181f ;  /* 0x00d81f0006027f89 */ /* 0x0022a400000e0000 */
.L_x_819:
        /* <DEDUP_REMOVED lines=11> */
.L_x_626:
[----:B------:R-:W-:Y:S05]  /*3050*/  BSYNC B0 ;  /* 0x0000000000007941 */ /* 0x000fea0003800000 */
.L_x_625:
[----:B------:R-:W-:Y:S05]  /*3060*/  BRA.DIV ~URZ, `(.L_x_627) ;  /* 0x00017e227f007947 */ /* 0x000fea000b800000 */
[----:B--234-:R-:W2:Y:S04]  /*3070*/  SHFL.IDX PT, R5, R5, 0x7, 0x181f ;  /* 0x00f81f0005057f89 */ /* 0x01cea800000e0000 */
[----:B------:R3:W4:Y:S02]  /*3080*/  SHFL.IDX PT, R2, R6, 0x7, 0x181f ;  /* 0x00f81f0006027f89 */ /* 0x00072400000e0000 */
.L_x_820:
[----:B------:R-:W-:Y:S01]  /*3090*/  IADD3 R0, R0, 0x70, RZ ;  /* 0x0000007000007810 */ /* 0x000fe20007ffe0ff */
[----:B-----5:R-:W-:Y:S01]  /*30a0*/  IMAD.WIDE.U32 R172, R8, c[0x0][0x2b0], RZ ;  /* 0x0000ac0008ac7a25 */ /* 0x020fe200078e00ff */
[----:B------:R-:W-:Y:S02]  /*30b0*/  SHF.R.S32.HI R41, RZ, 0x1f, R205 ;  /* 0x0000001fff297819 */ /* 0x000fe400000114cd */
[----:B------:R-:W-:Y:S02]  /*30c0*/  ISETP.GE.AND P0, PT, R0, R4, PT ;  /* 0x000000040000720c */ /* 0x000fe40003f06270 */
[----:B------:R-:W-:Y:S01]  /*30d0*/  SHF.R.S32.HI R0, RZ, 0x1f, R8 ;  /* 0x0000001fff007819 */ /* 0x000fe20000011408 */
[----:B------:R1:W-:Y:S04]  /*30e0*/  STL.64 [R1+0x20], R172 ;  /* 0x000020ac01007387 */ /* 0x0003e80000100a00 */
[----:B------:R-:W-:-:S04]  /*30f0*/  IMAD R0, R0, c[0x0][0x2b0], RZ ;  /* 0x0000ac0000007a24 */ /* 0x000fc800078e02ff */
[----:B------:R-:W-:Y:S02]  /*3100*/  IMAD R0, R8, c[0x0][0x2b4], R0 ;  /* 0x0000ad0008007a24 */ /* 0x000fe400078e0200 */
[----:B----4-:R-:W-:Y:S02]  /*3110*/  @!P0 LEA R2, P1, R205, R2, 0x1 ;  /* 0x00000002cd028211 */ /* 0x010fe400078208ff */
[----:B------:R-:W-:Y:S02]  /*3120*/  IMAD.IADD R169, R173, 0x1, R0 ;  /* 0x00000001ada97824 */ /* 0x000fe400078e0200 */
[----:B--2---:R-:W-:-:S03]  /*3130*/  @!P0 LEA.HI.X R3, R205, R5, R41, 0x1, P1 ;  /* 0x00000005cd038211 */ /* 0x004fc600008f0c29 */
[----:B------:R1:W-:Y:S04]  /*3140*/  STL [R1+0x30], R169 ;  /* 0x000030a901007387 */ /* 0x0003e80000100800 */
[----:B------:R-:W-:Y:S01]  /*3150*/  @!PT LDS RZ, [RZ] ;  /* 0x00000000fffff984 */ /* 0x000fe20000000800 */
[----:B------:R-:W-:Y:S01]  /*3160*/  @!PT LDS RZ, [RZ] ;  /* 0x00000000fffff984 */ /* 0x000fe20000000800 */
[----:B------:R-:W-:Y:S01]  /*3170*/  @!PT LDS RZ, [RZ] ;  /* 0x00000000fffff984 */ /* 0x000fe20000000800 */
[----:B------:R1:W-:Y:S04]  /*3180*/  @!P0 LDGSTS.E.BYPASS.LTC128B.128 [R207+0x8900], [R2.64], !P2 ;  /* 0x0890000002cf8fae */ /* 0x0003e8000d101d46 */
[----:B------:R-:W0:Y:S01]  /*3190*/  LDGDEPBAR ;  /* 0x00000000000079af */ /* 0x000e220000000000 */
[----:B------:R-:W-:Y:S02]  /*31a0*/  WARPSYNC 0xffffffff ;  /* 0xffffffff00007948 */ /* 0x000fe40003800000 */
[----:B------:R-:W2:Y:S04]  /*31b0*/  LDL R174, [R1+0x8] ;  /* 0x0000080001ae7983 */ /* 0x000ea80000100800 */
[----:B------:R-:W4:Y:S01]  /*31c0*/  LDL R175, [R1+0x10] ;  /* 0x0000100001af7983 */ /* 0x000f220000100800 */
[----:B-1-3--:R-:W-:-:S02]  /*31d0*/  IMAD.MOV.U32 R6, RZ, RZ, 0x50 ;  /* 0x00000050ff067424 */ /* 0x00afc400078e00ff */
[----:B------:R-:W-:Y:S02]  /*31e0*/  IMAD.MOV.U32 R0, RZ, RZ, c[0x0][0x2b8] ;  /* 0x0000ae00ff007624 */ /* 0x000fe400078e00ff */
[----:B------:R-:W-:-:S03]  /*31f0*/  IMAD R121, R206, R6, -0x50 ;  /* 0xffffffb0ce797424 */ /* 0x000fc600078e0206 */
[----:B------:R-:W-:Y:S01]  /*3200*/  ISETP.NE.AND P5, PT, R0, 0x1, PT ;  /* 0x000000010000780c */ /* 0x000fe20003fa5270 */
[----:B------:R-:W-:Y:S01]  /*3210*/  IMAD.MOV.U32 R211, RZ, RZ, RZ ;  /* 0x000000ffffd37224 */ /* 0x000fe200078e00ff */
[----:B------:R-:W-:Y:S01]  /*3220*/  BAR.SYNC.DEFER_BLOCKING 0x0 ;  /* 0x0000000000007b1d */ /* 0x000fe20000010000 */
[----:B--2---:R-:W-:-:S05]  /*3230*/  IMAD.IADD R2, R174, 0x1, R121 ;  /* 0x00000001ae027824 */ /* 0x004fca00078e0279 */
[C---:B------:R-:W-:Y:S01]  /*3240*/  ISETP.GE.AND P0, PT, R2.reuse, R237, PT ;  /* 0x000000ed0200720c */ /* 0x040fe20003f06270 */
[----:B----4-:R-:W-:-:S03]  /*3250*/  IMAD.IADD R2, R2, 0x1, R175 ;  /* 0x0000000102027824 */ /* 0x010fc600078e02af */
[----:B------:R-:W-:Y:S01]  /*3260*/  ISETP.GT.OR P0, PT, R174, 0x4f, P0 ;  /* 0x0000004fae00780c */ /* 0x000fe20000704670 */
[----:B------:R-:W-:-:S04]  /*3270*/  @P5 IMAD.HI.U32 R3, R2, c[0x0][0x2bc], RZ ;  /* 0x0000af0002035a27 */ /* 0x000fc800078e00ff */
[----:B------:R-:W-:Y:S01]  /*3280*/  IMAD.MOV.U32 R0, RZ, RZ, R2 ;  /* 0x000000ffff007224 */ /* 0x000fe200078e0002 */
[----:B------:R-:W-:-:S07]  /*3290*/  @P5 SHF.R.U32.HI R0, RZ, c[0x0][0x2c0], R3 ;  /* 0x0000b000ff005a19 */ /* 0x000fce0000011603 */
[----:B------:R-:W-:-:S04]  /*32a0*/  @!P0 IADD3 R3, P1, R0, R172, RZ ;  /* 0x000000ac00038210 */ /* 0x000fc80007f3e0ff */
[----:B------:R-:W-:Y:S02]  /*32b0*/  @!P0 LEA.HI.X.SX32 R5, R0, R169, 0x1, P1 ;  /* 0x000000a900058211 */ /* 0x000fe400008f0eff */
        /* <DEDUP_REMOVED lines=8> */
[----:B------:R-:W-:-:S04]  /*3340*/  IMAD R0, R33, c[0x0][0x1e0], RZ ;  /* 0x0000780021007a24 */ /* 0x000fc800078e02ff */
[----:B------:R-:W-:-:S04]  /*3350*/  IMAD R0, R224, c[0x0][0x1e4], R0 ;  /* 0x00007900e0007a24 */ /* 0x000fc800078e0200 */
[----:B------:R-:W-:Y:S02]  /*3360*/  IMAD.IADD R3, R3, 0x1, R0 ;  /* 0x0000000103037824 */ /* 0x000fe400078e0200 */
[----:B------:R-:W-:-:S04]  /*3370*/  IMAD.WIDE.U32 R170, R32, c[0x0][0x1e8], RZ ;  /* 0x00007a0020aa7a25 */ /* 0x000fc800078e00ff */
[----:B------:R-:W-:Y:S01]  /*3380*/  IMAD R168, R32, c[0x0][0x1ec], R171 ;  /* 0x00007b0020a87a24 */ /* 0x000fe200078e02ab */
[----:B---3--:R-:W-:Y:S01]  /*3390*/  SHF.R.S32.HI R7, RZ, 0x1f, R8 ;  /* 0x0000001fff077819 */ /* 0x008fe20000011408 */
[----:B-1----:R-:W-:-:S03]  /*33a0*/  IMAD R4, R206, -0x50, R6 ;  /* 0xffffffb0ce047824 */ /* 0x002fc600078e0206 */
[----:B------:R-:W-:Y:S01]  /*33b0*/  LEA.HI R7, R7, R8, RZ, 0x3 ;  /* 0x0000000807077211 */ /* 0x000fe200078f18ff */
[----:B------:R-:W-:-:S03]  /*33c0*/  IMAD.IADD R120, R237, 0x1, R4 ;  /* 0x00000001ed787824 */ /* 0x000fc600078e0204 */
[----:B------:R-:W-:Y:S01]  /*33d0*/  SHF.R.S32.HI R7, RZ, 0x3, R7 ;  /* 0x00000003ff077819 */ /* 0x000fe20000011407 */
[----:B------:R-:W-:-:S04]  /*33e0*/  IMAD.WIDE.U32 R42, R32, c[0x0][0x210], RZ ;  /* 0x00008400202a7a25 */ /* 0x000fc800078e00ff */
[----:B------:R-:W-:Y:S02]  /*33f0*/  IMAD.IADD R5, R120, 0x1, -R7 ;  /* 0x0000000178057824 */ /* 0x000fe400078e0a07 */
[----:B------:R-:W-:Y:S01]  /*3400*/  IMAD R35, R32, c[0x0][0x214], R43 ;  /* 0x0000850020237a24 */ /* 0x000fe200078e022b */
[----:B------:R-:W-:Y:S04]  /*3410*/  STL.64 [R1+0x18], R170 ;  /* 0x000018aa01007387 */ /* 0x000fe80000100a00 */
[----:B------:R-:W-:Y:S04]  /*3420*/  STL [R1+0x14], R168 ;  /* 0x000014a801007387 */ /* 0x000fe80000100800 */
[----:B------:R-:W-:Y:S01]  /*3430*/  STL.64 [R1+0x28], R42 ;  /* 0x0000282a01007387 */ /* 0x000fe20000100a00 */
[----:B------:R-:W-:-:S03]  /*3440*/  ISETP.GE.AND P6, PT, R205, c[0x0][0x1d4], PT ;  /* 0x00007500cd007a0c */ /* 0x000fc60003fc6270 */
[----:B------:R-:W-:Y:S04]  /*3450*/  STL [R1+0x34], R35 ;  /* 0x0000342301007387 */ /* 0x000fe80000100800 */
[----:B------:R-:W3:Y:S01]  /*3460*/  LDL R176, [R1+0x4] ;  /* 0x0000040001b07983 */ /* 0x000ee20000100800 */
[C---:B------:R-:W-:Y:S02]  /*3470*/  ISETP.GE.AND P4, PT, R5.reuse, 0x11, PT ;  /* 0x000000110500780c */ /* 0x040fe40003f86270 */
[----:B------:R-:W-:Y:S01]  /*3480*/  ISETP.GE.AND P3, PT, R5, 0x21, PT ;  /* 0x000000210500780c */ /* 0x000fe20003f66270 */
[----:B------:R-:W-:Y:S01]  /*3490*/  IMAD.SHL.U32 R123, R205, 0x2, RZ ;  /* 0x00000002cd7b7824 */ /* 0x000fe200078e00ff */
        /* <DEDUP_REMOVED lines=9> */
[----:B------:R-:W2:Y:S01]  /*3530*/  SHFL.IDX PT, R3, R12, RZ, 0x181f ;  /* 0x00181fff0c037589 */ /* 0x000ea200000e0000 */
[----:B------:R-:W-:-:S03]  /*3540*/  ISETP.GE.AND P0, PT, R5, 0x1, PT ;  /* 0x000000010500780c */ /* 0x000fc60003f06270 */
[----:B------:R-:W4:Y:S04]  /*3550*/  SHFL.IDX PT, R6, R0, 0x1, 0x181f ;  /* 0x00381f0000067f89 */ /* 0x000f2800000e0000 */
[----:B------:R-:W5:Y:S04]  /*3560*/  SHFL.IDX PT, R8, R12, 0x1, 0x181f ;  /* 0x00381f000c087f89 */ /* 0x000f6800000e0000 */
[----:B------:R-:W3:Y:S02]  /*3570*/  SHFL.IDX PT, R7, R0, 0x2, 0x181f ;  /* 0x00581f0000077f89 */ /* 0x000ee400000e0000 */
[----:B-1----:R-:W-:-:S04]  /*3580*/  @P0 LEA R2, P1, R205, R2, 0x1 ;  /* 0x00000002cd020211 */ /* 0x002fc800078208ff */
[----:B--2---:R-:W-:Y:S01]  /*3590*/  @P0 LEA.HI.X R3, R205, R3, R41, 0x1, P1 ;  /* 0x00000003cd030211 */ /* 0x004fe200008f0c29 */
[----:B------:R-:W1:Y:S04]  /*35a0*/  SHFL.IDX PT, R9, R12, 0x2, 0x181f ;  /* 0x00581f000c097f89 */ /* 0x000e6800000e0000 */
[----:B------:R2:W-:Y:S01]  /*35b0*/  @P0 LDGSTS.E.BYPASS.LTC128B.128 [R207+0x2900], [R2.64], !P6 ;  /* 0x0290000002cf0fae */ /* 0x0005e2000f101d46 */
[----:B------:R-:W-:Y:S02]  /*35c0*/  ISETP.GE.AND P1, PT, R5, 0x31, PT ;  /* 0x000000310500780c */ /* 0x000fe40003f26270 */
[----:B----4-:R-:W-:-:S04]  /*35d0*/  @P4 LEA R10, P0, R205, R6, 0x1 ;  /* 0x00000006cd0a4211 */ /* 0x010fc800078008ff */
[C---:B-----5:R-:W-:Y:S01]  /*35e0*/  @P4 LEA.HI.X R11, R205.reuse, R8, R41, 0x1, P0 ;  /* 0x00000008cd0b4211 */ /* 0x060fe200000f0c29 */
[----:B--2---:R-:W2:Y:S04]  /*35f0*/  SHFL.IDX PT, R2, R0, 0x3, 0x181f ;  /* 0x00781f0000027f89 */ /* 0x004ea800000e0000 */
[----:B------:R-:W4:Y:S01]  /*3600*/  SHFL.IDX PT, R3, R12, 0x3, 0x181f ;  /* 0x00781f000c037f89 */ /* 0x000f2200000e0000 */
[----:B---3--:R-:W-:-:S03]  /*3610*/  @P3 LEA R8, P0, R205, R7, 0x1 ;  /* 0x00000007cd083211 */ /* 0x008fc600078008ff */
[----:B------:R3:W-:Y:S01]  /*3620*/  @P4 LDGSTS.E.BYPASS.LTC128B.128 [R207+0x3100], [R10.64], !P6 ;  /* 0x031000000acf4fae */ /* 0x0007e2000f101d46 */
[----:B-1----:R-:W-:-:S03]  /*3630*/  @P3 LEA.HI.X R9, R205, R9, R41, 0x1, P0 ;  /* 0x00000009cd093211 */ /* 0x002fc600000f0c29 */
[----:B------:R-:W1:Y:S04]  /*3640*/  SHFL.IDX PT, R0, R0, 0x4, 0x181f ;  /* 0x00981f0000007f89 */ /* 0x000e6800000e0000 */
[----:B------:R3:W-:Y:S01]  /*3650*/  @P3 LDGSTS.E.BYPASS.LTC128B.128 [R207+0x3900], [R8.64], !P6 ;  /* 0x0390000008cf3fae */ /* 0x0007e2000f101d46 */
[----:B--2---:R-:W-:-:S04]  /*3660*/  @P1 LEA R6, P0, R205, R2, 0x1 ;  /* 0x00000002cd061211 */ /* 0x004fc800078008ff */
[----:B----4-:R-:W-:Y:S02]  /*3670*/  @P1 LEA.HI.X R7, R205, R3, R41, 0x1, P0 ;  /* 0x00000003cd071211 */ /* 0x010fe400000f0c29 */
[----:B------:R-:W2:Y:S01]  /*3680*/  SHFL.IDX PT, R3, R12, 0x4, 0x181f ;  /* 0x00981f000c037f89 */ /* 0x000ea200000e0000 */
[----:B------:R-:W-:-:S03]  /*3690*/  ISETP.GE.AND P0, PT, R5, 0x41, PT ;  /* 0x000000410500780c */ /* 0x000fc60003f06270 */
[----:B------:R4:W-:Y:S10]  /*36a0*/  @P1 LDGSTS.E.BYPASS.LTC128B.128 [R207+0x4100], [R6.64], !P6 ;  /* 0x0410000006cf1fae */ /* 0x0009f4000f101d46 */
[----:B-1----:R-:W-:-:S04]  /*36b0*/  @P0 LEA R2, P2, R205, R0, 0x1 ;  /* 0x00000000cd020211 */ /* 0x002fc800078408ff */
[----:B--2---:R-:W-:-:S05]  /*36c0*/  @P0 LEA.HI.X R3, R205, R3, R41, 0x1, P2 ;  /* 0x00000003cd030211 */ /* 0x004fca00010f0c29 */
[----:B------:R1:W-:Y:S04]  /*36d0*/  @P0 LDGSTS.E.BYPASS.LTC128B.128 [R207+0x4900], [R2.64], !P6 ;  /* 0x0490000002cf0fae */ /* 0x0003e8000f101d46 */
[----:B------:R-:W0:Y:S01]  /*36e0*/  LDGDEPBAR ;  /* 0x00000000000079af */ /* 0x000e220000000000 */
[----:B------:R-:W-:-:S04]  /*36f0*/  DEPBAR.LE SB0, 0x1 ;  /* 0x000080400000791a */ /* 0x000fc80000000000 */
[----:B------:R-:W-:-:S04]  /*3700*/  DEPBAR.LE SB0, 0x0 ;  /* 0x000080000000791a */ /* 0x000fc80000000000 */
[----:B------:R-:W-:Y:S01]  /*3710*/  BAR.SYNC.DEFER_BLOCKING 0x0 ;  /* 0x0000000000007b1d */ /* 0x000fe20000010000 */
[----:B------:R-:W-:Y:S02]  /*3720*/  IMAD R0, R33, c[0x0][0x208], RZ ;  /* 0x0000820021007a24 */ /* 0x000fe400078e02ff */
[----:B-1----:R-:W-:-:S04]  /*3730*/  IMAD.WIDE.U32 R2, R224, c[0x0][0x208], RZ ;  /* 0x00008200e0027a25 */ /* 0x002fc800078e00ff */
[----:B------:R-:W-:Y:S01]  /*3740*/  IMAD R0, R224, c[0x0][0x20c], R0 ;  /* 0x00008300e0007a24 */ /* 0x000fe200078e0200 */
[----:B---3--:R-:W-:Y:S04]  /*3750*/  LDSM.16.M88.4 R8, [R195+0x2000] ;  /* 0x00200000c308783b */ /* 0x008fe80000000200 */
[----:B------:R-:W1:Y:S04]  /*3760*/  LDSM.16.M88.4 R16, [R188] ;  /* 0x00000000bc10783b */ /* 0x000e680000000200 */
[----:B------:R-:W2:Y:S04]  /*3770*/  LDSM.16.M88.4 R12, [R195] ;  /* 0x00000000c30c783b */ /* 0x000ea80000000200 */
[----:B------:R-:W3:Y:S01]  /*3780*/  LDSM.16.M88.4 R36, [R188+0x2000] ;  /* 0x00200000bc24783b */ /* 0x000ee20000000200 */
[----:B------:R-:W-:-:S03]  /*3790*/  IMAD.IADD R3, R3, 0x1, R0 ;  /* 0x0000000103037824 */ /* 0x000fc600078e0200 */
[----:B------:R-:W5:Y:S01]  /*37a0*/  LDSM.16.M88.4 R20, [R188+0x800] ;  /* 0x00080000bc14783b */ /* 0x000f620000000200 */
[----:B------:R-:W-:Y:S02]  /*37b0*/  IMAD R0, R34, c[0x0][0x218], RZ ;  /* 0x0000860022007a24 */ /* 0x000fe400078e02ff */
[C---:B------:R-:W-:Y:S01]  /*37c0*/  IMAD.WIDE.U32 R2, R211.reuse, c[0x0][0x218], R2 ;  /* 0x00008600d3027a25 */ /* 0x040fe200078e0002 */
[----:B------:R-:W-:Y:S03]  /*37d0*/  LDSM.16.M88.4 R24, [R188+0x1000] ;  /* 0x00100000bc18783b */ /* 0x000fe60000000200 */
[----:B------:R-:W-:Y:S01]  /*37e0*/  IMAD R0, R211, c[0x0][0x21c], R0 ;  /* 0x00008700d3007a24 */ /* 0x000fe200078e0200 */
[----:B------:R-:W-:Y:S01]  /*37f0*/  LDSM.16.M88.4 R28, [R188+0x1800] ;  /* 0x00180000bc1c783b */ /* 0x000fe20000000200 */
[----:B------:R-:W-:Y:S02]  /*3800*/  IADD3 R2, P0, R2, R42, RZ ;  /* 0x0000002a02027210 */ /* 0x000fe40007f1e0ff */
[----:B----4-:R-:W-:Y:S01]  /*3810*/  SHF.L.U64.HI R6, R205, 0x1, R41 ;  /* 0x00000001cd067819 */ /* 0x010fe20000010229 */
[----:B------:R-:W-:Y:S01]  /*3820*/  LDSM.16.M88.4 R68, [R199] ;  /* 0x00000000c744783b */ /* 0x000fe20000000200 */
[----:B------:R-:W-:-:S02]  /*3830*/  IADD3.X R3, R35, R3, R0, P0, !PT ;  /* 0x0000000323037210 */ /* 0x000fc400007fe400 */
[C---:B------:R-:W-:Y:S01]  /*3840*/  LEA R0, P0, R2.reuse, c[0x0][0x1f8], 0x1 ;  /* 0x00007e0002007a11 */ /* 0x040fe200078008ff */
[----:B------:R-:W-:Y:S03]  /*3850*/  LDSM.16.M88.4 R32, [R202] ;  /* 0x00000000ca20783b */ /* 0x000fe60000000200 */
[----:B------:R-:W-:Y:S01]  /*3860*/  LEA.HI.X R2, R2, c[0x0][0x1fc], R3, 0x1, P0 ;  /* 0x00007f0002027a11 */ /* 0x000fe200000f0c03 */
[----:B------:R-:W-:Y:S04]  /*3870*/  LDSM.16.M88.4 R64, [R203] ;  /* 0x00000000cb40783b */ /* 0x000fe80000000200 */
[----:B------:R-:W4:Y:S01]  /*3880*/  SHFL.IDX PT, R3, R0, RZ, 0x181f ;  /* 0x00181fff00037589 */ /* 0x000f2200000e0000 */
[-C--:B-1----:R-:W-:Y:S03]  /*3890*/  HMMA.16816.F32 R84, R8, R18.reuse, RZ ;  /* 0x000000120854723c */ /* 0x082fe600000018ff */
[----:B------:R-:W-:Y:S05]  /*38a0*/  SHFL.IDX PT, R7, R0, 0x1, 0x181f ;  /* 0x00381f0000077f89 */ /* 0x000fea00000e0000 */
[----:B--2---:R-:W-:Y:S01]  /*38b0*/  HMMA.16816.F32 R124, R12, R18, RZ ;  /* 0x000000120c7c723c */ /* 0x004fe200000018ff */
[----:B------:R-:W1:Y:S04]  /*38c0*/  SHFL.IDX PT, R19, R2, RZ, 0x181f ;  /* 0x00181fff02137589 */ /* 0x000e6800000e0000 */
[----:B------:R-:W2:Y:S03]  /*38d0*/  SHFL.IDX PT, R18, R0, 0x2, 0x181f ;  /* 0x00581f0000127f89 */ /* 0x000ea600000e0000 */
[-C--:B------:R-:W-:Y:S01]  /*38e0*/  HMMA.16816.F32 R44, R8, R16.reuse, RZ ;  /* 0x00000010082c723c */ /* 0x080fe200000018ff */
[----:B------:R-:W-:Y:S07]  /*38f0*/  SHFL.IDX PT, R40, R2, 0x3, 0x181f ;  /* 0x00781f0002287f89 */ /* 0x000fee00000e0000 */
[----:B------:R-:W-:Y:S01]  /*3900*/  HMMA.16816.F32 R144, R12, R16, RZ ;  /* 0x000000100c90723c */ /* 0x000fe200000018ff */
[----:B------:R-:W-:Y:S04]  /*3910*/  SHFL.IDX PT, R17, R2, 0x1, 0x181f ;  /* 0x00381f0002117f89 */ /* 0x000fe800000e0000 */
[----:B------:R-:W-:Y:S03]  /*3920*/  SHFL.IDX PT, R16, R0, 0x3, 0x181f ;  /* 0x00781f0000107f89 */ /* 0x000fe600000e0000 */
[-C--:B---3--:R-:W-:Y:S08]  /*3930*/  HMMA.16816.F32 R88, R8, R36.reuse, RZ ;  /* 0x000000240858723c */ /* 0x088ff000000018ff */
[----:B------:R-:W-:Y:S01]  /*3940*/  HMMA.16816.F32 R100, R12, R36, RZ ;  /* 0x000000240c64723c */ /* 0x000fe200000018ff */
[----:B------:R-:W3:Y:S04]  /*3950*/  SHFL.IDX PT, R37, R2, 0x2, 0x181f ;  /* 0x00581f0002257f89 */ /* 0x000ee800000e0000 */
[----:B------:R-:W1:Y:S04]  /*3960*/  SHFL.IDX PT, R36, R0, 0x4, 0x181f ;  /* 0x00981f0000247f89 */ /* 0x000e6800000e0000 */
[----:B------:R3:W3:Y:S01]  /*3970*/  SHFL.IDX PT, R0, R2, 0x4, 0x181f ;  /* 0x00981f0002007f89 */ /* 0x0006e200000e0000 */
[-C--:B-----5:R-:W-:Y:S08]  /*3980*/  HMMA.16816.F32 R80, R8, R22.reuse, RZ ;  /* 0x000000160850723c */ /* 0x0a0ff000000018ff */
[----:B------:R-:W-:Y:S07]  /*3990*/  HMMA.16816.F32 R116, R12, R22, RZ ;  /* 0x000000160c74723c */ /* 0x000fee00000018ff */
[-C--:B----4-:R-:W-:Y:S01]  /*39a0*/  IADD3 R22, P0, R3, R123.reuse, RZ ;  /* 0x0000007b03167210 */ /* 0x090fe20007f1e0ff */
[----:B------:R-:W-:Y:S04]  /*39b0*/  HMMA.16816.F32 R72, R8, R20, RZ ;  /* 0x000000140848723c */ /* 0x000fe800000018ff */
[----:B-1----:R-:W-:Y:S01]  /*39c0*/  IMAD.X R23, R19, 0x1, R6, P0 ;  /* 0x0000000113177824 */ /* 0x002fe200000e0606 */
[----:B--2---:R-:W-:-:S03]  /*39d0*/  IADD3 R18, P0, R18, R123, RZ ;  /* 0x0000007b12127210 */ /* 0x004fc60007f1e0ff */
[C---:B------:R-:W-:Y:S08]  /*39e0*/  HMMA.16816.F32 R48, R8.reuse, R24, RZ ;  /* 0x000000180830723c */ /* 0x040ff000000018ff */
[----:B------:R-:W-:Y:S01]  /*39f0*/  HMMA.16816.F32 R92, R8, R28, RZ ;  /* 0x0000001c085c723c */ /* 0x000fe200000018ff */
[----:B---3--:R-:W-:-:S07]  /*3a00*/  IMAD.X R19, R37, 0x1, R6, P0 ;  /* 0x0000000125137824 */ /* 0x008fce00000e0606 */
[C---:B------:R-:W-:Y:S08]  /*3a10*/  HMMA.16816.F32 R52, R8.reuse, R26, RZ ;  /* 0x0000001a0834723c */ /* 0x040ff000000018ff */
[C---:B------:R-:W-:Y:S08]  /*3a20*/  HMMA.16816.F32 R140, R8.reuse, R30, RZ ;  /* 0x0000001e088c723c */ /* 0x040ff000000018ff */
[----:B------:R-:W-:Y:S01]  /*3a30*/  HMMA.16816.F32 R136, R8, R38, RZ ;  /* 0x000000260888723c */ /* 0x000fe200000018ff */
[----:B------:R-:W1:Y:S07]  /*3a40*/  LDSM.16.M88.4 R8, [R198+0x2000] ;  /* 0x00200000c608783b */ /* 0x000e6e0000000200 */
[----:B------:R-:W-:Y:S07]  /*3a50*/  HMMA.16816.F32 R148, R12, R20, RZ ;  /* 0x000000140c94723c */ /* 0x000fee00000018ff */
[----:B------:R-:W-:-:S02]  /*3a60*/  IADD3 R20, P2, R7, R123, RZ ;  /* 0x0000007b07147210 */ /* 0x000fc40007f5e0ff */
[----:B------:R-:W-:-:S03]  /*3a70*/  IADD3 R2, P0, R36, R123, RZ ;  /* 0x0000007b24027210 */ /* 0x000fc60007f1e0ff */
[--C-:B------:R-:W-:Y:S01]  /*3a80*/  IMAD.X R21, R17, 0x1, R6.reuse, P2 ;  /* 0x0000000111157824 */ /* 0x100fe200010e0606 */
[----:B------:R-:W-:Y:S02]  /*3a90*/  IADD3 R16, P2, R16, R123, RZ ;  /* 0x0000007b10107210 */ /* 0x000fe40007f5e0ff */
[----:B------:R-:W-:Y:S01]  /*3aa0*/  ISETP.GE.AND P1, PT, R205, c[0x0][0x1d4], PT ;  /* 0x00007500cd007a0c */ /* 0x000fe20003f26270 */
[--C-:B------:R-:W-:Y:S02]  /*3ab0*/  IMAD.X R3, R0, 0x1, R6.reuse, P0 ;  /* 0x0000000100037824 */ /* 0x100fe400000e0606 */
[----:B------:R-:W-:Y:S01]  /*3ac0*/  IMAD.X R17, R40, 0x1, R6, P2 ;  /* 0x0000000128117824 */ /* 0x000fe200010e0606 */
[C---:B------:R-:W-:Y:S02]  /*3ad0*/  ISETP.LT.OR P2, PT, R5.reuse, 0x1, P1 ;  /* 0x000000010500780c */ /* 0x040fe40000f41670 */
[C---:B------:R-:W-:Y:S01]  /*3ae0*/  ISETP.LT.OR P0, PT, R5.reuse, 0x11, P1 ;  /* 0x000000110500780c */ /* 0x040fe20000f01670 */
[----:B------:R-:W-:Y:S01]  /*3af0*/  HMMA.16816.F32 R112, R12, R24, RZ ;  /* 0x000000180c70723c */ /* 0x000fe200000018ff */
[----:B------:R-:W-:-:S07]  /*3b00*/  ISETP.LT.OR P3, PT, R5, 0x21, P1 ;  /* 0x000000210500780c */ /* 0x000fce0000f61670 */
[C---:B------:R-:W-:Y:S01]  /*3b10*/  HMMA.16816.F32 R128, R12.reuse, R26, RZ ;  /* 0x0000001a0c80723c */ /* 0x040fe200000018ff */
[----:B------:R-:W-:Y:S07]  /*3b20*/  LDSM.16.M88.4 R24, [R200] ;  /* 0x00000000c818783b */ /* 0x000fee0000000200 */
[C---:B------:R-:W-:Y:S08]  /*3b30*/  HMMA.16816.F32 R104, R12.reuse, R28, RZ ;  /* 0x0000001c0c68723c */ /* 0x040ff000000018ff */
[C---:B------:R-:W-:Y:S01]  /*3b40*/  HMMA.16816.F32 R108, R12.reuse, R30, RZ ;  /* 0x0000001e0c6c723c */ /* 0x040fe200000018ff */
[----:B------:R-:W-:Y:S07]  /*3b50*/  LDSM.16.M88.4 R28, [R201] ;  /* 0x00000000c91c783b */ /* 0x000fee0000000200 */
[----:B------:R-:W-:Y:S01]  /*3b60*/  HMMA.16816.F32 R96, R12, R38, RZ ;  /* 0x000000260c60723c */ /* 0x000fe200000018ff */
[----:B------:R-:W2:Y:S04]  /*3b70*/  LDSM.16.M88.4 R12, [R198] ;  /* 0x00000000c60c783b */ /* 0x000ea80000000200 */
[----:B------:R-:W-:Y:S01]  /*3b80*/  @!PT LDS RZ, [RZ] ;  /* 0x00000000fffff984 */ /* 0x000fe20000000800 */
[----:B------:R-:W-:Y:S01]  /*3b90*/  @!PT LDS RZ, [RZ] ;  /* 0x00000000fffff984 */ /* 0x000fe20000000800 */
[----:B------:R-:W-:Y:S01]  /*3ba0*/  @!PT LDS RZ, [RZ] ;  /* 0x00000000fffff984 */ /* 0x000fe20000000800 */
[----:B------:R3:W-:Y:S01]  /*3bb0*/  LDGSTS.E.BYPASS.LTC128B.128 [R207+0x100], [R22.64], !P2 ;  /* 0x0010000016cf7fae */ /* 0x0007e2000d101d46 */
[----:B------:R-:W-:-:S03]  /*3bc0*/  ISETP.LT.OR P2, PT, R5, 0x31, P1 ;  /* 0x000000310500780c */ /* 0x000fc60000f41670 */
[----:B------:R3:W-:Y:S01]  /*3bd0*/  LDGSTS.E.BYPASS.LTC128B.128 [R207+0x900], [R20.64], !P0 ;  /* 0x0090000014cf7fae */ /* 0x0007e2000c101d46 */
[----:B------:R-:W-:Y:S01]  /*3be0*/  ISETP.LT.OR P0, PT, R5, 0x41, P1 ;  /* 0x000000410500780c */ /* 0x000fe20000f01670 */
[C---:B-1----:R-:W-:Y:S02]  /*3bf0*/  HMMA.16816.F32 R160, R8.reuse, R34, R52 ;  /* 0x0000002208a0723c */ /* 0x042fe40000001834 */
[----:B------:R1:W-:Y:S06]  /*3c00*/  LDGSTS.E.BYPASS.LTC128B.128 [R207+0x1100], [R18.64], !P3 ;  /* 0x0110000012cf7fae */ /* 0x0003ec000d901d46 */
[----:B------:R1:W-:Y:S04]  /*3c10*/  LDGSTS.E.BYPASS.LTC128B.128 [R207+0x1900], [R16.64], !P2 ;  /* 0x0190000010cf7fae */ /* 0x0003e8000d101d46 */
[----:B------:R4:W-:Y:S04]  /*3c20*/  LDGSTS.E.BYPASS.LTC128B.128 [R207+0x2100], [R2.64], !P0 ;  /* 0x0210000002cf7fae */ /* 0x0009e8000c101d46 */
[----:B------:R-:W-:Y:S01]  /*3c30*/  LDSM.16.M88.4 R52, [R194+0x1000] ;  /* 0x00100000c234783b */ /* 0x000fe20000000200 */
[C---:B------:R-:W-:Y:S03]  /*3c40*/  HMMA.16816.F32 R36, R8.reuse, R32, R48 ;  /* 0x000000200824723c */ /* 0x040fe60000001830 */
[----:B------:R-:W-:Y:S04]  /*3c50*/  LDSM.16.M88.4 R56, [R194+0x800] ;  /* 0x00080000c238783b */ /* 0x000fe80000000200 */
[----:B------:R-:W-:Y:S04]  /*3c60*/  LDSM.16.M88.4 R60, [R194] ;  /* 0x00000000c23c783b */ /* 0x000fe80000000200 */
[----:B---3--:R-:W3:Y:S01]  /*3c70*/  LDSM.16.M88.4 R20, [R196+0x2000] ;  /* 0x00200000c414783b */ /* 0x008ee20000000200 */
[C---:B------:R-:W-:Y:S03]  /*3c80*/  HMMA.16816.F32 R76, R8.reuse, R68, R44 ;  /* 0x00000044084c723c */ /* 0x040fe6000000182c */
[----:B------:R-:W5:Y:S04]  /*3c90*/  LDSM.16.M88.4 R48, [R194+0x1800] ;  /* 0x00180000c230783b */ /* 0x000f680000000200 */
[----:B-1----:R-:W1:Y:S04]  /*3ca0*/  LDSM.16.M88.4 R16, [R196] ;  /* 0x00000000c410783b */ /* 0x002e680000000200 */
[----:B------:R-:W1:Y:S01]  /*3cb0*/  LDSM.16.M88.4 R44, [R194+0x2000] ;  /* 0x00200000c22c783b */ /* 0x000e620000000200 */
[C---:B------:R-:W-:Y:S03]  /*3cc0*/  HMMA.16816.F32 R72, R8.reuse, R64, R72 ;  /* 0x000000400848723c */ /* 0x040fe60000001848 */
[----:B------:R-:W-:Y:S04]  /*3cd0*/  LDSM.16.M88.4 R40, [R191] ;  /* 0x00000000bf28783b */ /* 0x000fe80000000200 */
[----:B------:R-:W0:Y:S01]  /*3ce0*/  LDGDEPBAR ;  /* 0x00000000000079af */ /* 0x000e220000000000 */
[----:B------:R-:W-:Y:S08]  /*3cf0*/  HMMA.16816.F32 R84, R8, R70, R84 ;  /* 0x000000460854723c */ /* 0x000ff00000001854 */
[----:B--2---:R-:W-:Y:S08]  /*3d00*/  HMMA.16816.F32 R144, R12, R68, R144 ;  /* 0x000000440c90723c */ /* 0x004ff00000001890 */
[C---:B------:R-:W-:Y:S08]  /*3d10*/  HMMA.16816.F32 R92, R8.reuse, R28, R92 ;  /* 0x0000001c085c723c */ /* 0x040ff0000000185c */
[----:B------:R-:W-:Y:S08]  /*3d20*/  HMMA.16816.F32 R80, R8, R66, R80 ;  /* 0x000000420850723c */ /* 0x000ff00000001850 */
[C---:B------:R-:W-:Y:S08]  /*3d30*/  HMMA.16816.F32 R148, R12.reuse, R64, R148 ;  /* 0x000000400c94723c */ /* 0x040ff00000001894 */
[----:B------:R-:W-:Y:S08]  /*3d40*/  HMMA.16816.F32 R68, R12, R70, R124 ;  /* 0x000000460c44723c */ /* 0x000ff0000000187c */
[----:B------:R-:W-:Y:S08]  /*3d50*/  HMMA.16816.F32 R88, R8, R24, R88 ;  /* 0x000000180858723c */ /* 0x000ff00000001858 */
[C---:B------:R-:W-:Y:S08]  /*3d60*/  HMMA.16816.F32 R64, R12.reuse, R66, R116 ;  /* 0x000000420c40723c */ /* 0x040ff00000001874 */
[C---:B------:R-:W-:Y:S08]  /*3d70*/  HMMA.16816.F32 R152, R12.reuse, R32, R112 ;  /* 0x000000200c98723c */ /* 0x040ff00000001870 */
[----:B------:R-:W-:Y:S01]  /*3d80*/  HMMA.16816.F32 R128, R12, R34, R128 ;  /* 0x000000220c80723c */ /* 0x000fe20000001880 */
[----:B------:R-:W-:Y:S07]  /*3d90*/  LDSM.16.M88.4 R32, [R191+0x1000] ;  /* 0x00100000bf20783b */ /* 0x000fee0000000200 */
[----:B------:R-:W-:Y:S08]  /*3da0*/  HMMA.16816.F32 R140, R8, R30, R140 ;  /* 0x0000001e088c723c */ /* 0x000ff0000000188c */
[----:B------:R-:W-:Y:S08]  /*3db0*/  HMMA.16816.F32 R156, R12, R28, R104 ;  /* 0x0000001c0c9c723c */ /* 0x000ff00000001868 */
[----:B------:R-:W-:Y:S01]  /*3dc0*/  HMMA.16816.F32 R136, R8, R26, R136 ;  /* 0x0000001a0888723c */ /* 0x000fe20000001888 */
[----:B------:R-:W-:Y:S07]  /*3dd0*/  LDSM.16.M88.4 R8, [R197+0x2000] ;  /* 0x00200000c508783b */ /* 0x000fee0000000200 */
[C---:B------:R-:W-:Y:S01]  /*3de0*/  HMMA.16816.F32 R132, R12.reuse, R30, R108 ;  /* 0x0000001e0c84723c */ /* 0x040fe2000000186c */
[----:B------:R-:W2:Y:S07]  /*3df0*/  LDSM.16.M88.4 R28, [R191+0x1800] ;  /* 0x00180000bf1c783b */ /* 0x000eae0000000200 */
[C---:B------:R-:W-:Y:S08]  /*3e00*/  HMMA.16816.F32 R164, R12.reuse, R24, R100 ;  /* 0x000000180ca4723c */ /* 0x040ff00000001864 */
[----:B------:R-:W-:Y:S01]  /*3e10*/  HMMA.16816.F32 R124, R12, R26, R96 ;  /* 0x0000001a0c7c723c */ /* 0x000fe20000001860 */
[----:B------:R-:W2:Y:S04]  /*3e20*/  LDSM.16.M88.4 R12, [R197] ;  /* 0x00000000c50c783b */ /* 0x000ea80000000200 */
[----:B------:R-:W2:Y:S03]  /*3e30*/  LDSM.16.M88.4 R24, [R191+0x2000] ;  /* 0x00200000bf18783b */ /* 0x000ea60000000200 */
[----:B---3--:R-:W-:Y:S01]  /*3e40*/  HMMA.16816.F32 R108, R20, R52, R36 ;  /* 0x00000034146c723c */ /* 0x008fe20000001824 */
[----:B------:R-:W3:Y:S01]  /*3e50*/  LDSM.16.M88.4 R36, [R191+0x800] ;  /* 0x00080000bf24783b */ /* 0x000ee20000000200 */
[----:B------:R-:W-:Y:S01]  /*3e60*/  LOP3.LUT R204, R204, 0xfffdffff, RZ, 0xc0, !PT ;  /* 0xfffdffffcccc7812 */ /* 0x000fe200078ec0ff */
[----:B------:R-:W-:-:S05]  /*3e70*/  DEPBAR.LE SB0, 0x0 ;  /* 0x000080000000791a */ /* 0x000fca0000000000 */
[C---:B------:R-:W-:Y:S08]  /*3e80*/  HMMA.16816.F32 R112, R20.reuse, R56, R72 ;  /* 0x000000381470723c */ /* 0x040ff00000001848 */
[C---:B------:R-:W-:Y:S08]  /*3e90*/  HMMA.16816.F32 R116, R20.reuse, R60, R76 ;  /* 0x0000003c1474723c */ /* 0x040ff0000000184c */
[----:B-----5:R-:W-:Y:S08]  /*3ea0*/  HMMA.16816.F32 R104, R20, R48, R92 ;  /* 0x000000301468723c */ /* 0x020ff0000000185c */
[----:B-1----:R-:W-:Y:S08]  /*3eb0*/  HMMA.16816.F32 R72, R16, R62, R68 ;  /* 0x0000003e1048723c */ /* 0x002ff00000001844 */
[C---:B------:R-:W-:Y:S08]  /*3ec0*/  HMMA.16816.F32 R100, R20.reuse, R44, R88 ;  /* 0x0000002c1464723c */ /* 0x040ff00000001858 */
[C---:B------:R-:W-:Y:S08]  /*3ed0*/  HMMA.16816.F32 R96, R20.reuse, R62, R84 ;  /* 0x0000003e1460723c */ /* 0x040ff00000001854 */
[----:B------:R-:W-:Y:S08]  /*3ee0*/  HMMA.16816.F32 R92, R20, R58, R80 ;  /* 0x0000003a145c723c */ /* 0x000ff00000001850 */
[C---:B------:R-:W-:Y:S08]  /*3ef0*/  HMMA.16816.F32 R76, R16.reuse, R60, R144 ;  /* 0x0000003c104c723c */ /* 0x040ff00000001890 */
[C---:B------:R-:W-:Y:S08]  /*3f00*/  HMMA.16816.F32 R68, R16.reuse, R56, R148 ;  /* 0x000000381044723c */ /* 0x040ff00000001894 */
[----:B------:R-:W-:Y:S08]  /*3f10*/  HMMA.16816.F32 R64, R16, R58, R64 ;  /* 0x0000003a1040723c */ /* 0x000ff00000001840 */
[----:B------:R-:W-:Y:S08]  /*3f20*/  HMMA.16816.F32 R88, R20, R54, R160 ;  /* 0x000000361458723c */ /* 0x000ff000000018a0 */
[C---:B------:R-:W-:Y:S08]  /*3f30*/  HMMA.16816.F32 R60, R16.reuse, R52, R152 ;  /* 0x00000034103c723c */ /* 0x040ff00000001898 */
[----:B------:R-:W-:Y:S08]  /*3f40*/  HMMA.16816.F32 R56, R16, R54, R128 ;  /* 0x000000361038723c */ /* 0x000ff00000001880 */
[----:B------:R-:W-:Y:S08]  /*3f50*/  HMMA.16816.F32 R84, R20, R50, R140 ;  /* 0x000000321454723c */ /* 0x000ff0000000188c */
[----:B------:R-:W-:Y:S08]  /*3f60*/  HMMA.16816.F32 R52, R16, R48, R156 ;  /* 0x000000301034723c */ /* 0x000ff0000000189c */
[----:B------:R-:W-:Y:S08]  /*3f70*/  HMMA.16816.F32 R80, R20, R46, R136 ;  /* 0x0000002e1450723c */ /* 0x000ff00000001888 */
[C---:B------:R-:W-:Y:S08]  /*3f80*/  HMMA.16816.F32 R48, R16.reuse, R50, R132 ;  /* 0x000000321030723c */ /* 0x040ff00000001884 */
[C---:B------:R-:W-:Y:S08]  /*3f90*/  HMMA.16816.F32 R20, R16.reuse, R44, R164 ;  /* 0x0000002c1014723c */ /* 0x040ff000000018a4 */
[----:B------:R-:W-:Y:S01]  /*3fa0*/  HMMA.16816.F32 R16, R16, R46, R124 ;  /* 0x0000002e1010723c */ /* 0x000fe2000000187c */
[----:B------:R-:W-:-:S02]  /*3fb0*/  @P5 LOP3.LUT R204, R204, 0x20000, RZ, 0xfc, !PT ;  /* 0x00020000cccc5812 */ /* 0x000fc400078efcff */
[----:B------:R-:W-:Y:S02]  /*3fc0*/  ISETP.GT.AND P0, PT, R122, R176, PT ;  /* 0x000000b07a00720c */ /* 0x000fe40003f04270 */
[----:B------:R-:W-:Y:S02]  /*3fd0*/  ISETP.GT.AND P4, PT, R174, 0x4f, PT ;  /* 0x0000004fae00780c */ /* 0x000fe40003f84270 */
[----:B------:R-:W-:Y:S01]  /*3fe0*/  LOP3.LUT R204, R204, 0xffffffbf, RZ, 0xc0, !PT ;  /* 0xffffffbfcccc7812 */ /* 0x000fe200078ec0ff */
[C---:B--2---:R-:W-:Y:S03]  /*3ff0*/  HMMA.16816.F32 R104, R8.reuse, R28, R104 ;  /* 0x0000001c0868723c */ /* 0x044fe60000001868 */
[----:B------:R-:W-:Y:S01]  /*4000*/  @P6 LOP3.LUT R204, R204, 0x40, RZ, 0xfc, !PT ;  /* 0x00000040cccc6812 */ /* 0x000fe200078efcff */
[----:B------:R-:W-:Y:S03]  /*4010*/  BSSY B0, `(.L_x_628) ;  /* 0x0000053000007945 */ /* 0x000fe60003800000 */
[----:B------:R-:W-:Y:S01]  /*4020*/  LOP3.LUT R204, R204, 0xffff7fff, RZ, 0xc0, !PT ;  /* 0xffff7fffcccc7812 */ /* 0x000fe200078ec0ff */
[----:B------:R-:W-:Y:S03]  /*4030*/  HMMA.16816.F32 R84, R8, R30, R84 ;  /* 0x0000001e0854723c */ /* 0x000fe60000001854 */
[----:B------:R-:W-:-:S05]  /*4040*/  @P4 LOP3.LUT R204, R204, 0x8000, RZ, 0xfc, !PT ;  /* 0x00008000cccc4812 */ /* 0x000fca00078efcff */
[C---:B------:R-:W-:Y:S08]  /*4050*/  HMMA.16816.F32 R52, R12.reuse, R28, R52 ;  /* 0x0000001c0c34723c */ /* 0x040ff00000001834 */
[----:B------:R-:W-:Y:S08]  /*4060*/  HMMA.16816.F32 R48, R12, R30, R48 ;  /* 0x0000001e0c30723c */ /* 0x000ff00000001830 */
[C---:B------:R-:W-:Y:S08]  /*4070*/  HMMA.16816.F32 R44, R8.reuse, R42, R96 ;  /* 0x0000002a082c723c */ /* 0x040ff00000001860 */
[C---:B------:R-:W-:Y:S08]  /*4080*/  HMMA.16816.F32 R100, R8.reuse, R24, R100 ;  /* 0x000000180864723c */ /* 0x040ff00000001864 */
[----:B------:R-:W-:Y:S08]  /*4090*/  HMMA.16816.F32 R80, R8, R26, R80 ;  /* 0x0000001a0850723c */ /* 0x000ff00000001850 */
[----:B------:R-:W-:Y:S08]  /*40a0*/  HMMA.16816.F32 R28, R12, R24, R20 ;  /* 0x000000180c1c723c */ /* 0x000ff00000001814 */
[C---:B------:R-:W-:Y:S08]  /*40b0*/  HMMA.16816.F32 R116, R8.reuse, R40, R116 ;  /* 0x000000280874723c */ /* 0x040ff00000001874 */
[C---:B---3--:R-:W-:Y:S08]  /*40c0*/  HMMA.16816.F32 R112, R8.reuse, R36, R112 ;  /* 0x000000240870723c */ /* 0x048ff00000001870 */
        /* <DEDUP_REMOVED lines=13> */
[----:B----4-:R-:W-:Y:S01]  /*41a0*/  IADD3 R2, R174, R121, R175 ;  /* 0x00000079ae027210 */ /* 0x010fe20007ffe0af */
        /* <DEDUP_REMOVED lines=27> */
.L_x_821:
        /* <DEDUP_REMOVED lines=22> */
[----:B------:R2:W-:Y:S02]  /*44c0*/  LDGSTS.E.BYPASS.LTC128B.128 [R207+0x4100], [R2.64], !P3 ;  /* 0x0410000002cf7fae */ /* 0x0005e4000d901d46 */
.L_x_822:
[----:B---3--:R-:W-:Y:S02]  /*44d0*/  ISETP.GE.AND P1, PT, R205, c[0x0][0x1d4], PT ;  /* 0x00007500cd007a0c */ /* 0x008fe40003f26270 */
[----:B--2---:R-:W-:-:S05]  /*44e0*/  IADD3 R2, P0, R0, R123, RZ ;  /* 0x0000007b00027210 */ /* 0x004fca0007f1e0ff */
[----:B-1----:R-:W-:-:S06]  /*44f0*/  IMAD.X R3, R5, 0x1, R6, P0 ;  /* 0x0000000105037824 */ /* 0x002fcc00000e0606 */
[----:B------:R-:W-:Y:S01]  /*4500*/  @!PT LDS RZ, [RZ] ;  /* 0x00000000fffff984 */ /* 0x000fe20000000800 */
[----:B------:R-:W-:Y:S01]  /*4510*/  @!PT LDS RZ, [RZ] ;  /* 0x00000000fffff984 */ /* 0x000fe20000000800 */
[----:B------:R-:W-:Y:S01]  /*4520*/  @!PT LDS RZ, [RZ] ;  /* 0x00000000fffff984 */ /* 0x000fe20000000800 */
[----:B------:R1:W-:Y:S02]  /*4530*/  LDGSTS.E.BYPASS.LTC128B.128 [R207+0x4900], [R2.64], !P1 ;  /* 0x0490000002cf7fae */ /* 0x0003e4000c901d46 */
.L_x_629:
[----:B----4-:R-:W-:Y:S05]  /*4540*/  BSYNC B0 ;  /* 0x0000000000007941 */ /* 0x010fea0003800000 */
.L_x_628:
[----:B-1----:R-:W2:Y:S01]  /*4550*/  LDL R2, [R1+0x38] ;  /* 0x0000380001027983 */ /* 0x002ea20000100800 */
[----:B------:R-:W-:-:S03]  /*4560*/  IMAD.MOV.U32 R3, RZ, RZ, c[0x0][0x2c4] ;  /* 0x0000b100ff037624 */ /* 0x000fc600078e00ff */
[----:B------:R-:W2:Y:S02]  /*4570*/  LDL R0, [R1+0x3c] ;  /* 0x00003c0001007983 */ /* 0x000ea40000100800 */
[----:B------:R-:W-:Y:S01]  /*4580*/  ISETP.NE.AND P0, PT, R3, 0x1, PT ;  /* 0x000000010300780c */ /* 0x000fe20003f05270 */
[----:B------:R-:W-:Y:S01]  /*4590*/  ULDC UR4, c[0x0][0x324] ;  /* 0x0000c90000047ab9 */ /* 0x000fe20000000800 */
[----:B------:R-:W0:Y:S01]  /*45a0*/  LDGDEPBAR ;  /* 0x00000000000079af */ /* 0x000e220000000000 */
[----:B------:R-:W-:Y:S01]  /*45b0*/  ULOP3.LUT UR4, URZ, UR4, URZ, 0x33, !UPT ;  /* 0x000000043f047292 */ /* 0x000fe2000f8e333f */
[----:B------:R-:W-:Y:S01]  /*45c0*/  IMAD.IADD R11, R120, 0x1, -R248 ;  /* 0x00000001780b7824 */ /* 0x000fe200078e0af8 */
[----:B------:R-:W-:Y:S01]  /*45d0*/  IADD3 R12, -R248, R4, RZ ;  /* 0x00000004f80c7210 */ /* 0x000fe20007ffe1ff */
[----:B--2---:R-:W-:Y:S01]  /*45e0*/  IMAD.IADD R0, R0, 0x1, R2 ;  /* 0x0000000100007824 */ /* 0x004fe200078e0202 */
[----:B------:R-:W-:-:S06]  /*45f0*/  IADD3 R2, -R248, 0x1, R120 ;  /* 0x00000001f8027810 */ /* 0x000fcc0007ffe178 */
[----:B------:R-:W-:-:S04]  /*4600*/  @P0 IMAD.HI.U32 R3, R0, c[0x0][0x2c8], RZ ;  /* 0x0000b20000030a27 */ /* 0x000fc800078e00ff */
[----:B------:R-:W-:Y:S01]  /*4610*/  IMAD.MOV.U32 R8, RZ, RZ, R0 ;  /* 0x000000ffff087224 */ /* 0x000fe200078e0000 */
[----:B------:R-:W-:-:S04]  /*4620*/  IADD3 R0, R2, -R236, RZ ;  /* 0x800000ec02007210 */ /* 0x000fc80007ffe0ff */
[C---:B------:R-:W-:Y:S02]  /*4630*/  IADD3 R10, R0.reuse, UR4, RZ ;  /* 0x00000004000a7c10 */ /* 0x040fe4000fffe0ff */
[----:B------:R-:W-:Y:S02]  /*4640*/  @P0 SHF.R.U32.HI R8, RZ, c[0x0][0x2cc], R3 ;  /* 0x0000b300ff080a19 */ /* 0x000fe40000011603 */
[----:B------:R-:W-:Y:S01]  /*4650*/  IADD3 R9, R0, c[0x0][0x328], RZ ;  /* 0x0000ca0000097a10 */ /* 0x000fe20007ffe0ff */
[----:B------:R-:W-:Y:S05]  /*4660*/  BRA.DIV ~URZ, `(.L_x_632) ;  /* 0x00016e527f007947 */ /* 0x000fea000b800000 */
[----:B------:R1:W2:Y:S02]  /*4670*/  SHFL.IDX PT, R2, R8, RZ, 0x1c1f ;  /* 0x001c1fff08027589 */ /* 0x0002a400000e0000 */
.L_x_823:
[----:B------:R-:W-:Y:S01]  /*4680*/  IMAD.MOV.U32 R0, RZ, RZ, c[0x0][0x32c] ;  /* 0x0000cb00ff007624 */ /* 0x000fe200078e00ff */
[----:B--2---:R-:W-:-:S04]  /*4690*/  IADD3 R3, R9, R2, RZ ;  /* 0x0000000209037210 */ /* 0x004fc80007ffe0ff */
[----:B------:R-:W-:Y:S01]  /*46a0*/  ISETP.GE.AND P0, PT, R0, 0x1, PT ;  /* 0x000000010000780c */ /* 0x000fe20003f06270 */
[----:B------:R-:W-:Y:S01]  /*46b0*/  IMAD.IADD R0, R10, 0x1, R2 ;  /* 0x000000010a007824 */ /* 0x000fe200078e0202 */
[----:B------:R-:W-:-:S11]  /*46c0*/  IMNMX R5, R11, R3, PT ;  /* 0x000000030b057217 */ /* 0x000fd60003800200 */
[----:B------:R-:W-:Y:S05]  /*46d0*/  @!P0 BRA `(.L_x_633) ;  /* 0x0000014000008947 */ /* 0x000fea0003800000 */
[----:B------:R-:W-:Y:S01]  /*46e0*/  IADD3 R2, -R236, R237, R2 ;  /* 0x000000edec027210 */ /* 0x000fe20007ffe102 */
[----:B------:R-:W-:Y:S03]  /*46f0*/  BSSY B0, `(.L_x_634) ;  /* 0x000000e000007945 */ /* 0x000fe60003800000 */
        /* <DEDUP_REMOVED lines=9> */
.L_x_635:
[----:B------:R-:W-:-:S04]  /*4790*/  MOV R3, c[0x0][0x32c] ;  /* 0x0000cb0000037a02 */ /* 0x000fc80000000f00 */
[----:B------:R-:W-:-:S13]  /*47a0*/  ISETP.NE.AND P0, PT, R3, 0x1, PT ;  /* 0x000000010300780c */ /* 0x000fda0003f05270 */
[----:B------:R-:W-:-:S05]  /*47b0*/  @P0 IMAD.HI.U32 R3, R2, c[0x0][0x330], RZ ;  /* 0x0000cc0002030a27 */ /* 0x000fca00078e00ff */
[----:B------:R-:W-:Y:S02]  /*47c0*/  @P0 SHF.R.U32.HI R2, RZ, c[0x0][0x334], R3 ;  /* 0x0000cd00ff020a19 */ /* 0x000fe40000011603 */
.L_x_636:
[----:B------:R-:W-:Y:S05]  /*47d0*/  BSYNC B0 ;  /* 0x0000000000007941 */ /* 0x000fea0003800000 */
.L_x_634:
[----:B------:R-:W-:-:S05]  /*47e0*/  IMAD R2, R2, c[0x0][0x32c], R12 ;  /* 0x0000cb0002027a24 */ /* 0x000fca00078e020c */
[----:B------:R-:W-:Y:S02]  /*47f0*/  IADD3 R3, R2, c[0x0][0x32c], RZ ;  /* 0x0000cb0002037a10 */ /* 0x000fe40007ffe0ff */
[----:B------:R-:W-:Y:S02]  /*4800*/  IMNMX R0, R0, R2, !PT ;  /* 0x0000000200007217 */ /* 0x000fe40007800200 */
[----:B------:R-:W-:Y:S02]  /*4810*/  IMNMX R5, R5, R3, PT ;  /* 0x0000000305057217 */ /* 0x000fe40003800200 */
.L_x_633:
[----:B------:R-:W-:Y:S05]  /*4820*/  BRA.DIV ~URZ, `(.L_x_637) ;  /* 0x00016d027f007947 */ /* 0x000fea000b800000 */
[----:B------:R2:W3:Y:S02]  /*4830*/  SHFL.IDX PT, R2, R8, 0x1, 0x1c1f ;  /* 0x003c1f0008027f89 */ /* 0x0004e400000e0000 */
.L_x_824:
[----:B------:R-:W-:Y:S02]  /*4840*/  IMAD.MOV.U32 R3, RZ, RZ, c[0x0][0x32c] ;  /* 0x0000cb00ff037624 */ /* 0x000fe400078e00ff */
[----:B---3--:R-:W-:-:S03]  /*4850*/  IMAD.IADD R6, R10, 0x1, R2 ;  /* 0x000000010a067824 */ /* 0x008fc600078e0202 */
[----:B------:R-:W-:Y:S02]  /*4860*/  ISETP.GE.AND P0, PT, R3, 0x1, PT ;  /* 0x000000010300780c */ /* 0x000fe40003f06270 */
[----:B------:R-:W-:-:S04]  /*4870*/  IADD3 R3, R9, R2, RZ ;  /* 0x0000000209037210 */ /* 0x000fc80007ffe0ff */
[----:B------:R-:W-:-:S07]  /*4880*/  IMNMX R7, R11, R3, PT ;  /* 0x000000030b077217 */ /* 0x000fce0003800200 */
        /* <DEDUP_REMOVED lines=12> */
.L_x_640:
[----:B------:R-:W-:-:S04]  /*4950*/  MOV R3, c[0x0][0x32c] ;  /* 0x0000cb0000037a02 */ /* 0x000fc80000000f00 */
[----:B------:R-:W-:-:S13]  /*4960*/  ISETP.NE.AND P0, PT, R3, 0x1, PT ;  /* 0x000000010300780c */ /* 0x000fda0003f05270 */
[----:B------:R-:W-:-:S05]  /*4970*/  @P0 IMAD.HI.U32 R3, R2, c[0x0][0x330], RZ ;  /* 0x0000cc0002030a27 */ /* 0x000fca00078e00ff */
[----:B------:R-:W-:Y:S02]  /*4980*/  @P0 SHF.R.U32.HI R2, RZ, c[0x0][0x334], R3 ;  /* 0x0000cd00ff020a19 */ /* 0x000fe40000011603 */
.L_x_641:
[----:B------:R-:W-:Y:S05]  /*4990*/  BSYNC B0 ;  /* 0x0000000000007941 */ /* 0x000fea0003800000 */
.L_x_639:
[----:B------:R-:W-:-:S05]  /*49a0*/  IMAD R2, R2, c[0x0][0x32c], R12 ;  /* 0x0000cb0002027a24 */ /* 0x000fca00078e020c */
[----:B------:R-:W-:Y:S02]  /*49b0*/  IADD3 R3, R2, c[0x0][0x32c], RZ ;  /* 0x0000cb0002037a10 */ /* 0x000fe40007ffe0ff */
[----:B------:R-:W-:Y:S02]  /*49c0*/  IMNMX R6, R6, R2, !PT ;  /* 0x0000000206067217 */ /* 0x000fe40007800200 */
[----:B------:R-:W-:Y:S02]  /*49d0*/  IMNMX R7, R7, R3, PT ;  /* 0x0000000307077217 */ /* 0x000fe40003800200 */
.L_x_638:
[----:B------:R-:W-:Y:S02]  /*49e0*/  ISETP.GE.AND P0, PT, R4, 0x2, PT ;  /* 0x000000020400780c */ /* 0x000fe40003f06270 */
[----:B------:R-:W-:Y:S02]  /*49f0*/  LOP3.LUT R204, R204, 0xffffbfff, RZ, 0xc0, !PT ;  /* 0xffffbfffcccc7812 */ /* 0x000fe400078ec0ff */
[C---:B------:R-:W-:Y:S02]  /*4a00*/  ISETP.GE.AND P1, PT, R4.reuse, 0x9, PT ;  /* 0x000000090400780c */ /* 0x040fe40003f26270 */
[----:B------:R-:W-:-:S02]  /*4a10*/  ISETP.GE.AND P6, PT, R4, 0x31, PT ;  /* 0x000000310400780c */ /* 0x000fc40003fc6270 */
[C---:B------:R-:W-:Y:S02]  /*4a20*/  ISETP.GE.AND P5, PT, R4.reuse, 0x32, PT ;  /* 0x000000320400780c */ /* 0x040fe40003fa6270 */
[C---:B------:R-:W-:Y:S02]  /*4a30*/  ISETP.GE.AND P4, PT, R4.reuse, 0x39, PT ;  /* 0x000000390400780c */ /* 0x040fe40003f86270 */
[----:B------:R-:W-:Y:S02]  /*4a40*/  ISETP.GE.AND P3, PT, R4, 0x3a, PT ;  /* 0x0000003a0400780c */ /* 0x000fe40003f66270 */
[----:B------:R-:W-:Y:S02]  /*4a50*/  @P0 LOP3.LUT R204, R204, 0x4000, RZ, 0xfc, !PT ;  /* 0x00004000cccc0812 */ /* 0x000fe400078efcff */
[----:B------:R-:W-:Y:S02]  /*4a60*/  ISETP.GT.AND P0, PT, R0, 0x1, !P0 ;  /* 0x000000010000780c */ /* 0x000fe40004704270 */
[----:B------:R-:W-:-:S02]  /*4a70*/  LOP3.LUT R204, R204, 0xfffffbff, RZ, 0xc0, !PT ;  /* 0xfffffbffcccc7812 */ /* 0x000fc400078ec0ff */
[----:B------:R-:W-:Y:S02]  /*4a80*/  ISETP.LT.OR P0, PT, R5, 0x2, P0 ;  /* 0x000000020500780c */ /* 0x000fe40000701670 */
[----:B------:R-:W-:Y:S02]  /*4a90*/  @P1 LOP3.LUT R204, R204, 0x400, RZ, 0xfc, !PT ;  /* 0x00000400cccc1812 */ /* 0x000fe400078efcff */
[----:B------:R-:W-:Y:S02]  /*4aa0*/  FSEL R15, R77, -INF , !P0 ;  /* 0xff8000004d0f7808 */ /* 0x000fe40004000000 */
[----:B------:R-:W-:Y:S02]  /*4ab0*/  ISETP.GT.AND P0, PT, R0, 0x8, !P1 ;  /* 0x000000080000780c */ /* 0x000fe40004f04270 */
[----:B------:R-:W-:Y:S02]  /*4ac0*/  ISETP.GE.AND P1, PT, R4, 0xa, PT ;  /* 0x0000000a0400780c */ /* 0x000fe40003f26270 */
[----:B------:R-:W-:-:S02]  /*4ad0*/  ISETP.LT.OR P0, PT, R5, 0x9, P0 ;  /* 0x000000090500780c */ /* 0x000fc40000701670 */
[----:B------:R-:W-:Y:S02]  /*4ae0*/  LOP3.LUT R204, R204, 0xfffffdff, RZ, 0xc0, !PT ;  /* 0xfffffdffcccc7812 */ /* 0x000fe400078ec0ff */
[----:B------:R-:W-:Y:S02]  /*4af0*/  FSEL R17, R72, -INF , !P0 ;  /* 0xff80000048117808 */ /* 0x000fe40004000000 */
[----:B------:R-:W-:Y:S02]  /*4b00*/  ISETP.GT.AND P0, PT, R0, 0x9, !P1 ;  /* 0x000000090000780c */ /* 0x000fe40004f04270 */
[----:B------:R-:W-:Y:S02]  /*4b10*/  ISETP.GE.AND P2, PT, R4, 0x41, PT ;  /* 0x000000410400780c */ /* 0x000fe40003f46270 */
[----:B------:R-:W-:Y:S02]  /*4b20*/  ISETP.LT.OR P0, PT, R5, 0xa, P0 ;  /* 0x0000000a0500780c */ /* 0x000fe40000701670 */
[----:B------:R-:W-:-:S02]  /*4b30*/  @P1 LOP3.LUT R204, R204, 0x200, RZ, 0xfc, !PT ;  /* 0x00000200cccc1812 */ /* 0x000fc400078efcff */
[----:B------:R-:W-:Y:S02]  /*4b40*/  ISETP.GE.AND P1, PT, R4, 0x11, PT ;  /* 0x000000110400780c */ /* 0x000fe40003f26270 */
[----:B------:R-:W-:Y:S02]  /*4b50*/  LOP3.LUT R204, R204, 0xfffffeff, RZ, 0xc0, !PT ;  /* 0xfffffeffcccc7812 */ /* 0x000fe400078ec0ff */
[----:B------:R-:W-:Y:S02]  /*4b60*/  FSEL R18, R73, -INF , !P0 ;  /* 0xff80000049127808 */ /* 0x000fe40004000000 */
[----:B------:R-:W-:-:S04]  /*4b70*/  ISETP.GT.AND P0, PT, R0, 0x10, !P1 ;  /* 0x000000100000780c */ /* 0x000fc80004f04270 */
[----:B------:R-:W-:-:S03]  /*4b80*/  ISETP.LT.OR P0, PT, R5, 0x11, P0 ;  /* 0x000000110500780c */ /* 0x000fc60000701670 */
[----:B------:R-:W-:Y:S02]  /*4b90*/  @P1 LOP3.LUT R204, R204, 0x100, RZ, 0xfc, !PT ;  /* 0x00000100cccc1812 */ /* 0x000fe400078efcff */
        /* <DEDUP_REMOVED lines=31> */
[----:B------:R-:W-:Y:S02]  /*4d90*/  FSEL R136, R61, -INF , !P0 ;  /* 0xff8000003d887808 */ /* 0x000fe40004000000 */
[----:B------:R-:W-:Y:S02]  /*4da0*/  LOP3.LUT R204, R204, 0xfffffffd, RZ, 0xc0, !PT ;  /* 0xfffffffdcccc7812 */ /* 0x000fe400078ec0ff */
[----:B------:R-:W-:-:S04]  /*4db0*/  ISETP.GT.AND P0, PT, R0, 0x28, !P1 ;  /* 0x000000280000780c */ /* 0x000fc80004f04270 */
[----:B------:R-:W-:-:S03]  /*4dc0*/  ISETP.LT.OR P0, PT, R5, 0x29, P0 ;  /* 0x000000290500780c */ /* 0x000fc60000701670 */
[----:B------:R-:W-:Y:S02]  /*4dd0*/  @P1 LOP3.LUT R204, R204, 0x2, RZ, 0xfc, !PT ;  /* 0x00000002cccc1812 */ /* 0x000fe400078efcff */
[----:B------:R-:W-:Y:S02]  /*4de0*/  ISETP.GE.AND P1, PT, R4, 0x2a, PT ;  /* 0x0000002a0400780c */ /* 0x000fe40003f26270 */
[----:B------:R-:W-:Y:S02]  /*4df0*/  FSEL R135, R56, -INF , !P0 ;  /* 0xff80000038877808 */ /* 0x000fe40004000000 */
[----:B------:R-:W-:Y:S02]  /*4e00*/  ISETP.GT.AND P0, PT, R0, 0x29, !P1 ;  /* 0x000000290000780c */ /* 0x000fe40004f04270 */
[----:B------:R-:W-:Y:S02]  /*4e10*/  LOP3.LUT R204, R204, 0xfffffffe, RZ, 0xc0, !PT ;  /* 0xfffffffecccc7812 */ /* 0x000fe400078ec0ff */
[----:B------:R-:W-:-:S04]  /*4e20*/  ISETP.LT.OR P0, PT, R5, 0x2a, P0 ;  /* 0x0000002a0500780c */ /* 0x000fc80000701670 */
[----:B------:R-:W-:Y:S02]  /*4e30*/  FSEL R134, R57, -INF , !P0 ;  /* 0xff80000039867808 */ /* 0x000fe40004000000 */
[----:B------:R-:W-:Y:S02]  /*4e40*/  ISETP.GT.AND P0, PT, R0, 0x30, !P6 ;  /* 0x000000300000780c */ /* 0x000fe40007704270 */
[----:B------:R-:W-:Y:S02]  /*4e50*/  @P1 LOP3.LUT R204, R204, 0x1, RZ, 0xfc, !PT ;  /* 0x00000001cccc1812 */ /* 0x000fe400078efcff */
[----:B------:R-:W-:Y:S02]  /*4e60*/  ISETP.LT.OR P0, PT, R5, 0x31, P0 ;  /* 0x000000310500780c */ /* 0x000fe40000701670 */
[----:B------:R-:W-:Y:S02]  /*4e70*/  ISETP.GE.AND P1, PT, R4, 0x42, PT ;  /* 0x000000420400780c */ /* 0x000fe40003f26270 */
[----:B------:R-:W-:-:S02]  /*4e80*/  FSEL R149, R52, -INF , !P0 ;  /* 0xff80000034957808 */ /* 0x000fc40004000000 */
[----:B------:R-:W-:Y:S02]  /*4e90*/  ISETP.GT.AND P0, PT, R0, 0x31, !P5 ;  /* 0x000000310000780c */ /* 0x000fe40006f04270 */
[----:B------:R-:W-:Y:S02]  /*4ea0*/  LOP3.LUT R204, R204, 0xfffff7ff, RZ, 0xc0, !PT ;  /* 0xfffff7ffcccc7812 */ /* 0x000fe400078ec0ff */
        /* <DEDUP_REMOVED lines=14> */
[----:B------:R-:W-:-:S13]  /*4f90*/  ISETP.GE.AND P0, PT, R4, 0x49, PT ;  /* 0x000000490400780c */ /* 0x000fda0003f06270 */
[----:B------:R-:W-:Y:S02]  /*4fa0*/  @P0 LOP3.LUT R204, R204, 0x800, RZ, 0xfc, !PT ;  /* 0x00000800cccc0812 */ /* 0x000fe400078efcff */
[----:B------:R-:W-:Y:S02]  /*4fb0*/  ISETP.GT.AND P0, PT, R0, 0x48, !P0 ;  /* 0x000000480000780c */ /* 0x000fe40004704270 */
[----:B------:R-:W-:Y:S02]  /*4fc0*/  LOP3.LUT R204, R204, 0xffffefff, RZ, 0xc0, !PT ;  /* 0xffffefffcccc7812 */ /* 0x000fe400078ec0ff */
[----:B------:R-:W-:-:S04]  /*4fd0*/  ISETP.LT.OR P0, PT, R5, 0x49, P0 ;  /* 0x000000490500780c */ /* 0x000fc80000701670 */
[----:B------:R-:W-:Y:S02]  /*4fe0*/  FSEL R167, R24, -INF , !P0 ;  /* 0xff80000018a77808 */ /* 0x000fe40004000000 */
[----:B------:R-:W-:-:S13]  /*4ff0*/  ISETP.GE.AND P0, PT, R4, 0x1, PT ;  /* 0x000000010400780c */ /* 0x000fda0003f06270 */
[----:B------:R-:W-:Y:S02]  /*5000*/  @P0 LOP3.LUT R204, R204, 0x1000, RZ, 0xfc, !PT ;  /* 0x00001000cccc0812 */ /* 0x000fe400078efcff */
[----:B------:R-:W-:Y:S02]  /*5010*/  ISETP.GT.AND P0, PT, R0, RZ, !P0 ;  /* 0x000000ff0000720c */ /* 0x000fe40004704270 */
[----:B------:R-:W-:Y:S02]  /*5020*/  LOP3.LUT R204, R204, 0xffffdfff, RZ, 0xc0, !PT ;  /* 0xffffdfffcccc7812 */ /* 0x000fe400078ec0ff */
[----:B------:R-:W-:-:S04]  /*5030*/  ISETP.LT.OR P0, PT, R5, 0x1, P0 ;  /* 0x000000010500780c */ /* 0x000fc80000701670 */
[----:B------:R-:W-:Y:S02]  /*5040*/  FSEL R14, R76, -INF , !P0 ;  /* 0xff8000004c0e7808 */ /* 0x000fe40004000000 */
[----:B------:R-:W-:-:S13]  /*5050*/  ISETP.GE.AND P0, PT, R4, 0x4a, PT ;  /* 0x0000004a0400780c */ /* 0x000fda0003f06270 */
[----:B------:R-:W-:Y:S02]  /*5060*/  @P0 LOP3.LUT R204, R204, 0x2000, RZ, 0xfc, !PT ;  /* 0x00002000cccc0812 */ /* 0x000fe400078efcff */
[----:B------:R-:W-:-:S04]  /*5070*/  ISETP.GT.AND P0, PT, R0, 0x49, !P0 ;  /* 0x000000490000780c */ /* 0x000fc80004704270 */
[----:B------:R-:W-:-:S04]  /*5080*/  ISETP.LT.OR P0, PT, R5, 0x4a, P0 ;  /* 0x0000004a0500780c */ /* 0x000fc80000701670 */
[----:B------:R-:W-:Y:S01]  /*5090*/  FSEL R166, R25, -INF , !P0 ;  /* 0xff80000019a67808 */ /* 0x000fe20004000000 */
[----:B------:R-:W-:Y:S06]  /*50a0*/  BRA.DIV ~URZ, `(.L_x_642) ;  /* 0x000164f27f007947 */ /* 0x000fec000b800000 */
[----:B------:R3:W4:Y:S02]  /*50b0*/  SHFL.IDX PT, R3, R8, 0x2, 0x1c1f ;  /* 0x005c1f0008037f89 */ /* 0x00072400000e0000 */
.L_x_825:
[----:B------:R-:W-:Y:S01]  /*50c0*/  IMAD.MOV.U32 R0, RZ, RZ, c[0x0][0x32c] ;  /* 0x0000cb00ff007624 */ /* 0x000fe200078e00ff */
[----:B----4-:R-:W-:-:S04]  /*50d0*/  IADD3 R2, R9, R3, RZ ;  /* 0x0000000309027210 */ /* 0x010fc80007ffe0ff */
        /* <DEDUP_REMOVED lines=15> */
.L_x_645:
[----:B------:R-:W-:-:S04]  /*51d0*/  MOV R4, c[0x0][0x32c] ;  /* 0x0000cb0000047a02 */ /* 0x000fc80000000f00 */
[----:B------:R-:W-:-:S13]  /*51e0*/  ISETP.NE.AND P0, PT, R4, 0x1, PT ;  /* 0x000000010400780c */ /* 0x000fda0003f05270 */
[----:B------:R-:W-:-:S05]  /*51f0*/  @P0 IMAD.HI.U32 R4, R3, c[0x0][0x330], RZ ;  /* 0x0000cc0003040a27 */ /* 0x000fca00078e00ff */
[----:B------:R-:W-:Y:S02]  /*5200*/  @P0 SHF.R.U32.HI R3, RZ, c[0x0][0x334], R4 ;  /* 0x0000cd00ff030a19 */ /* 0x000fe40000011604 */
.L_x_646:
[----:B------:R-:W-:Y:S05]  /*5210*/  BSYNC B0 ;  /* 0x0000000000007941 */ /* 0x000fea0003800000 */
.L_x_644:
[----:B------:R-:W-:-:S05]  /*5220*/  IMAD R3, R3, c[0x0][0x32c], R12 ;  /* 0x0000cb0003037a24 */ /* 0x000fca00078e020c */
[----:B------:R-:W-:Y:S02]  /*5230*/  IADD3 R4, R3, c[0x0][0x32c], RZ ;  /* 0x0000cb0003047a10 */ /* 0x000fe40007ffe0ff */
[----:B------:R-:W-:Y:S02]  /*5240*/  IMNMX R0, R0, R3, !PT ;  /* 0x0000000300007217 */ /* 0x000fe40007800200 */
[----:B------:R-:W-:Y:S02]  /*5250*/  IMNMX R2, R2, R4, PT ;  /* 0x0000000402027217 */ /* 0x000fe40003800200 */
.L_x_643:
[----:B------:R-:W-:Y:S02]  /*5260*/  LOP3.LUT P0, RZ, R204, 0x400, RZ, 0xc0, !PT ;  /* 0x00000400ccff7812 */ /* 0x000fe4000780c0ff */
[----:B------:R-:W-:Y:S02]  /*5270*/  P2R R3, PR, RZ, 0x40 ;  /* 0x00000040ff037803 */ /* 0x000fe40000000000 */
[----:B------:R-:W-:-:S04]  /*5280*/  ISETP.GT.AND P0, PT, R6, 0x8, !P0 ;  /* 0x000000080600780c */ /* 0x000fc80004704270 */
[----:B------:R-:W-:-:S04]  /*5290*/  ISETP.LT.OR P0, PT, R7, 0x9, P0 ;  /* 0x000000090700780c */ /* 0x000fc80000701670 */
[----:B------:R-:W-:Y:S02]  /*52a0*/  FSEL R19, R74, -INF , !P0 ;  /* 0xff8000004a137808 */ /* 0x000fe40004000000 */
[----:B------:R-:W-:-:S04]  /*52b0*/  LOP3.LUT P0, RZ, R204, 0x200, RZ, 0xc0, !PT ;  /* 0x00000200ccff7812 */ /* 0x000fc8000780c0ff */
        /* <DEDUP_REMOVED lines=35> */
[----:B------:R-:W-:Y:S02]  /*54f0*/  ISETP.GT.AND P0, PT, R6, 0x30, !P6 ;  /* 0x000000300600780c */ /* 0x000fe40007704270 */
[----:B------:R-:W-:Y:S02]  /*5500*/  LOP3.LUT P6, RZ, R204, 0x1000, RZ, 0xc0, !PT ;  /* 0x00001000ccff7812 */ /* 0x000fe400078cc0ff */
        /* <DEDUP_REMOVED lines=17> */
[----:B------:R-:W-:-:S04]  /*5620*/  LOP3.LUT P0, RZ, R204, 0x4000, RZ, 0xc0, !PT ;  /* 0x00004000ccff7812 */ /* 0x000fc8000780c0ff */
[----:B------:R-:W-:-:S04]  /*5630*/  ISETP.GT.AND P0, PT, R6, 0x1, !P0 ;  /* 0x000000010600780c */ /* 0x000fc80004704270 */
[----:B------:R-:W-:-:S04]  /*5640*/  ISETP.LT.OR P0, PT, R7, 0x2, P0 ;  /* 0x000000020700780c */ /* 0x000fc80000701670 */
[----:B------:R-:W-:Y:S02]  /*5650*/  FSEL R16, R79, -INF , !P0 ;  /* 0xff8000004f107808 */ /* 0x000fe40004000000 */
[----:B------:R-:W-:-:S04]  /*5660*/  ISETP.GT.AND P0, PT, R6, RZ, !P6 ;  /* 0x000000ff0600720c */ /* 0x000fc80007704270 */
        /* <DEDUP_REMOVED lines=10> */
[----:B------:R-:W-:Y:S02]  /*5710*/  ISETP.GT.AND P0, PT, R0, RZ, !P6 ;  /* 0x000000ff0000720c */ /* 0x000fe40007704270 */
[----:B------:R-:W-:Y:S02]  /*5720*/  ISETP.NE.AND P6, PT, R3, RZ, PT ;  /* 0x000000ff0300720c */ /* 0x000fe40003fc5270 */
        /* <DEDUP_REMOVED lines=71> */
[----:B------:R-:W-:Y:S01]  /*5ba0*/  FSEL R158, R81, -INF , !P0 ;  /* 0xff800000519e7808 */ /* 0x000fe20004000000 */
[----:B------:R-:W-:Y:S06]  /*5bb0*/  BRA.DIV ~URZ, `(.L_x_647) ;  /* 0x00015a527f007947 */ /* 0x000fec000b800000 */
[----:B------:R4:W1:Y:S02]  /*5bc0*/  SHFL.IDX PT, R3, R8, 0x3, 0x1c1f ;  /* 0x007c1f0008037f89 */ /* 0x00086400000e0000 */
.L_x_826:
[----:B------:R-:W-:Y:S01]  /*5bd0*/  IMAD.MOV.U32 R0, RZ, RZ, c[0x0][0x32c] ;  /* 0x0000cb00ff007624 */ /* 0x000fe200078e00ff */
[----:B-1----:R-:W-:-:S04]  /*5be0*/  IADD3 R2, R9, R3, RZ ;  /* 0x0000000309027210 */ /* 0x002fc80007ffe0ff */
        /* <DEDUP_REMOVED lines=15> */
.L_x_650:
[----:B------:R-:W-:-:S04]  /*5ce0*/  MOV R4, c[0x0][0x32c] ;  /* 0x0000cb0000047a02 */ /* 0x000fc80000000f00 */
[----:B------:R-:W-:-:S13]  /*5cf0*/  ISETP.NE.AND P0, PT, R4, 0x1, PT ;  /* 0x000000010400780c */ /* 0x000fda0003f05270 */
[----:B------:R-:W-:-:S05]  /*5d00*/  @P0 IMAD.HI.U32 R4, R3, c[0x0][0x330], RZ ;  /* 0x0000cc0003040a27 */ /* 0x000fca00078e00ff */
[----:B------:R-:W-:Y:S02]  /*5d10*/  @P0 SHF.R.U32.HI R3, RZ, c[0x0][0x334], R4 ;  /* 0x0000cd00ff030a19 */ /* 0x000fe40000011604 */
.L_x_651:
[----:B------:R-:W-:Y:S05]  /*5d20*/  BSYNC B0 ;  /* 0x0000000000007941 */ /* 0x000fea0003800000 */
.L_x_649:
[----:B------:R-:W-:-:S05]  /*5d30*/  IMAD R3, R3, c[0x0][0x32c], R12 ;  /* 0x0000cb0003037a24 */ /* 0x000fca00078e020c */
[----:B------:R-:W-:Y:S02]  /*5d40*/  IADD3 R4, R3, c[0x0][0x32c], RZ ;  /* 0x0000cb0003047a10 */ /* 0x000fe40007ffe0ff */
[----:B------:R-:W-:Y:S02]  /*5d50*/  IMNMX R0, R0, R3, !PT ;  /* 0x0000000300007217 */ /* 0x000fe40007800200 */
[----:B------:R-:W-:Y:S02]  /*5d60*/  IMNMX R2, R2, R4, PT ;  /* 0x0000000402027217 */ /* 0x000fe40003800200 */
.L_x_648:
[----:B------:R-:W-:Y:S02]  /*5d70*/  LOP3.LUT P0, RZ, R204, 0x400, RZ, 0xc0, !PT ;  /* 0x00000400ccff7812 */ /* 0x000fe4000780c0ff */
[----:B------:R-:W-:Y:S02]  /*5d80*/  FMNMX.FTZ R3, R33, R34, !PT ;  /* 0x0000002221037209 */ /* 0x000fe40007810000 */
[----:B------:R-:W-:Y:S02]  /*5d90*/  ISETP.GT.AND P0, PT, R0, 0x8, !P0 ;  /* 0x000000080000780c */ /* 0x000fe40004704270 */
[----:B------:R-:W-:-:S02]  /*5da0*/  FMNMX.FTZ R3, R36, R3, !PT ;  /* 0x0000000324037209 */ /* 0x000fc40007810000 */
[----:B------:R-:W-:Y:S02]  /*5db0*/  ISETP.LT.OR P0, PT, R2, 0x9, P0 ;  /* 0x000000090200780c */ /* 0x000fe40000701670 */
[----:B------:R-:W-:Y:S02]  /*5dc0*/  FMNMX.FTZ R3, R37, R3, !PT ;  /* 0x0000000325037209 */ /* 0x000fe40007810000 */
[----:B------:R-:W-:Y:S02]  /*5dd0*/  FSEL R11, R46, -INF , !P0 ;  /* 0xff8000002e0b7808 */ /* 0x000fe40004000000 */
[----:B------:R-:W-:Y:S02]  /*5de0*/  LOP3.LUT P0, RZ, R204, 0x200, RZ, 0xc0, !PT ;  /* 0x00000200ccff7812 */ /* 0x000fe4000780c0ff */
[----:B------:R-:W-:Y:S02]  /*5df0*/  FMNMX.FTZ R3, R39, R3, !PT ;  /* 0x0000000327037209 */ /* 0x000fe40007810000 */
[----:B------:R-:W-:-:S02]  /*5e00*/  ISETP.GT.AND P0, PT, R0, 0x9, !P0 ;  /* 0x000000090000780c */ /* 0x000fc40004704270 */
[----:B------:R-:W-:Y:S02]  /*5e10*/  FMNMX.FTZ R3, R44, R3, !PT ;  /* 0x000000032c037209 */ /* 0x000fe40007810000 */
[----:B------:R-:W-:Y:S02]  /*5e20*/  ISETP.LT.OR P0, PT, R2, 0xa, P0 ;  /* 0x0000000a0200780c */ /* 0x000fe40000701670 */
[----:B------:R-:W-:Y:S02]  /*5e30*/  FMNMX.FTZ R3, R48, R3, !PT ;  /* 0x0000000330037209 */ /* 0x000fe40007810000 */
[----:B------:R-:W-:Y:S02]  /*5e40*/  FSEL R32, R47, -INF , !P0 ;  /* 0xff8000002f207808 */ /* 0x000fe40004000000 */
[----:B------:R-:W-:Y:S02]  /*5e50*/  LOP3.LUT P0, RZ, R204, 0x100, RZ, 0xc0, !PT ;  /* 0x00000100ccff7812 */ /* 0x000fe4000780c0ff */
[----:B------:R-:W-:-:S02]  /*5e60*/  FMNMX.FTZ R3, R94, R3, !PT ;  /* 0x000000035e037209 */ /* 0x000fc40007810000 */
[----:B------:R-:W-:Y:S02]  /*5e70*/  ISETP.GT.AND P0, PT, R0, 0x10, !P0 ;  /* 0x000000100000780c */ /* 0x000fe40004704270 */
[----:B------:R-:W-:Y:S02]  /*5e80*/  FMNMX.FTZ R3, R126, R3, !PT ;  /* 0x000000037e037209 */ /* 0x000fe40007810000 */
[----:B------:R-:W-:Y:S02]  /*5e90*/  ISETP.LT.OR P0, PT, R2, 0x11, P0 ;  /* 0x000000110200780c */ /* 0x000fe40000701670 */
[----:B------:R-:W-:Y:S02]  /*5ea0*/  FMNMX.FTZ R3, R127, R3, !PT ;  /* 0x000000037f037209 */ /* 0x000fe40007810000 */
[----:B------:R-:W-:Y:S02]  /*5eb0*/  FSEL R60, R114, -INF , !P0 ;  /* 0xff800000723c7808 */ /* 0x000fe40004000000 */
[----:B------:R-:W-:-:S02]  /*5ec0*/  LOP3.LUT P0, RZ, R204, 0x80, RZ, 0xc0, !PT ;  /* 0x00000080ccff7812 */ /* 0x000fc4000780c0ff */
[----:B------:R-:W-:Y:S02]  /*5ed0*/  FMNMX.FTZ R3, R128, R3, !PT ;  /* 0x0000000380037209 */ /* 0x000fe40007810000 */
[----:B------:R-:W-:Y:S02]  /*5ee0*/  ISETP.GT.AND P0, PT, R0, 0x11, !P0 ;  /* 0x000000110000780c */ /* 0x000fe40004704270 */
[----:B------:R-:W-:Y:S02]  /*5ef0*/  FMNMX.FTZ R3, R129, R3, !PT ;  /* 0x0000000381037209 */ /* 0x000fe40007810000 */
[----:B------:R-:W-:Y:S02]  /*5f00*/  ISETP.LT.OR P0, PT, R2, 0x12, P0 ;  /* 0x000000120200780c */ /* 0x000fe40000701670 */
[----:B------:R-:W-:Y:S02]  /*5f10*/  FMNMX.FTZ R3, R153, R3, !PT ;  /* 0x0000000399037209 */ /* 0x000fe40007810000 */
[----:B------:R-:W-:-:S02]  /*5f20*/  FSEL R62, R115, -INF , !P0 ;  /* 0xff800000733e7808 */ /* 0x000fc40004000000 */
[----:B------:R-:W-:Y:S02]  /*5f30*/  LOP3.LUT P0, RZ, R204, 0x20, RZ, 0xc0, !PT ;  /* 0x00000020ccff7812 */ /* 0x000fe4000780c0ff */
[----:B------:R-:W-:Y:S02]  /*5f40*/  FMNMX.FTZ R3, R152, R3, !PT ;  /* 0x0000000398037209 */ /* 0x000fe40007810000 */
[----:B------:R-:W-:Y:S02]  /*5f50*/  ISETP.GT.AND P0, PT, R0, 0x18, !P0 ;  /* 0x000000180000780c */ /* 0x000fe40004704270 */
[----:B------:R-:W-:Y:S02]  /*5f60*/  FMNMX.FTZ R3, R151, R3, !PT ;  /* 0x0000000397037209 */ /* 0x000fe40007810000 */
[----:B------:R-:W-:Y:S02]  /*5f70*/  ISETP.LT.OR P0, PT, R2, 0x19, P0 ;  /* 0x000000190200780c */ /* 0x000fe40000701670 */
[----:B------:R-:W-:-:S02]  /*5f80*/  FMNMX.FTZ R3, R150, R3, !PT ;  /* 0x0000000396037209 */ /* 0x000fc40007810000 */
[----:B------:R-:W-:Y:S02]  /*5f90*/  FSEL R63, R98, -INF , !P0 ;  /* 0xff800000623f7808 */ /* 0x000fe40004000000 */
[----:B------:R-:W-:Y:S02]  /*5fa0*/  LOP3.LUT P0, RZ, R204, 0x10, RZ, 0xc0, !PT ;  /* 0x00000010ccff7812 */ /* 0x000fe4000780c0ff */
[----:B------:R-:W-:Y:S02]  /*5fb0*/  FMNMX.FTZ R3, R161, R3, !PT ;  /* 0x00000003a1037209 */ /* 0x000fe40007810000 */
        /* <DEDUP_REMOVED lines=38> */
[C---:B------:R-:W-:Y:S02]  /*6220*/  ISETP.GT.AND P0, PT, R0.reuse, 0x41, !P1 ;  /* 0x000000410000780c */ /* 0x040fe40004f04270 */
[----:B------:R-:W-:Y:S02]  /*6230*/  ISETP.GT.AND P1, PT, R0, RZ, !P5 ;  /* 0x000000ff0000720c */ /* 0x000fe40006f24270 */
[C---:B------:R-:W-:Y:S02]  /*6240*/  ISETP.LT.OR P0, PT, R2.reuse, 0x42, P0 ;  /* 0x000000420200780c */ /* 0x040fe40000701670 */
[----:B------:R-:W-:Y:S02]  /*6250*/  ISETP.LT.OR P1, PT, R2, 0x1, P1 ;  /* 0x000000010200780c */ /* 0x000fe40000f21670 */
[----:B------:R-:W-:-:S02]  /*6260*/  FSEL R156, R103, -INF , !P0 ;  /* 0xff800000679c7808 */ /* 0x000fc40004000000 */
[----:B------:R-:W-:Y:S02]  /*6270*/  ISETP.GT.AND P0, PT, R0, 0x1, !P3 ;  /* 0x000000010000780c */ /* 0x000fe40005f04270 */
[----:B------:R-:W-:Y:S02]  /*6280*/  FSEL R9, R118, -INF , !P1 ;  /* 0xff80000076097808 */ /* 0x000fe40004800000 */
[----:B------:R-:W-:-:S04]  /*6290*/  ISETP.LT.OR P0, PT, R2, 0x2, P0 ;  /* 0x000000020200780c */ /* 0x000fc80000701670 */
[----:B------:R-:W-:Y:S02]  /*62a0*/  FSEL R10, R119, -INF , !P0 ;  /* 0xff800000770a7808 */ /* 0x000fe40004000000 */
[----:B------:R-:W-:Y:S02]  /*62b0*/  ISETP.GT.AND P0, PT, R0, 0x48, !P4 ;  /* 0x000000480000780c */ /* 0x000fe40006704270 */
[----:B------:R-:W-:Y:S02]  /*62c0*/  FMNMX.FTZ R7, R9, R10, !PT ;  /* 0x0000000a09077209 */ /* 0x000fe40007810000 */
[----:B------:R-:W-:Y:S02]  /*62d0*/  ISETP.LT.OR P0, PT, R2, 0x49, P0 ;  /* 0x000000490200780c */ /* 0x000fe40000701670 */
[----:B------:R-:W-:Y:S02]  /*62e0*/  FMNMX.FTZ R7, R11, R7, !PT ;  /* 0x000000070b077209 */ /* 0x000fe40007810000 */
[----:B------:R-:W-:-:S02]  /*62f0*/  FSEL R155, R82, -INF , !P0 ;  /* 0xff800000529b7808 */ /* 0x000fc40004000000 */
[----:B------:R-:W-:Y:S02]  /*6300*/  ISETP.GT.AND P0, PT, R0, 0x49, !P6 ;  /* 0x000000490000780c */ /* 0x000fe40007704270 */
[----:B------:R-:W-:Y:S02]  /*6310*/  FMNMX.FTZ R0, R13, R16, !PT ;  /* 0x000000100d007209 */ /* 0x000fe40007810000 */
[----:B------:R-:W-:Y:S02]  /*6320*/  ISETP.LT.OR P0, PT, R2, 0x4a, P0 ;  /* 0x0000004a0200780c */ /* 0x000fe40000701670 */
        /* <DEDUP_REMOVED lines=50> */
[----:B------:R-:W-:-:S02]  /*6650*/  FSEL R154, R83, -INF , !P0 ;  /* 0xff800000539a7808 */ /* 0x000fc40004000000 */
[----:B------:R-:W-:Y:S02]  /*6660*/  FMNMX.FTZ R4, R167, R4, !PT ;  /* 0x00000004a7047209 */ /* 0x000fe40007810000 */
[----:B------:R-:W-:Y:S02]  /*6670*/  FMNMX.FTZ R2, R159, R0, !PT ;  /* 0x000000009f027209 */ /* 0x000fe40007810000 */
[----:B------:R-:W-:Y:S02]  /*6680*/  FMNMX.FTZ R7, R155, R7, !PT ;  /* 0x000000079b077209 */ /* 0x000fe40007810000 */
[----:B------:R-:W-:Y:S02]  /*6690*/  FMNMX.FTZ R0, R166, R4, !PT ;  /* 0x00000004a6007209 */ /* 0x000fe40007810000 */
[----:B------:R-:W-:Y:S02]  /*66a0*/  FMNMX.FTZ R5, R162, R3, !PT ;  /* 0x00000003a2057209 */ /* 0x000fe40007810000 */
[----:B------:R-:W-:-:S02]  /*66b0*/  FMNMX.FTZ R6, R158, R2, !PT ;  /* 0x000000029e067209 */ /* 0x000fc40007810000 */
[----:B------:R-:W-:Y:S01]  /*66c0*/  FMNMX.FTZ R7, R154, R7, !PT ;  /* 0x000000079a077209 */ /* 0x000fe20007810000 */
[----:B------:R-:W-:Y:S05]  /*66d0*/  BRA.DIV ~URZ, `(.L_x_652) ;  /* 0x00014fa27f007947 */ /* 0x000fea000b800000 */
[----:B------:R1:W2:Y:S02]  /*66e0*/  SHFL.BFLY PT, R2, R0, 0x2, 0x1f ;  /* 0x0c401f0000027f89 */ /* 0x0002a400000e0000 */
.L_x_827:
[----:B--2---:R-:W-:Y:S01]  /*66f0*/  FMNMX.FTZ R4, R0, R2, !PT ;  /* 0x0000000200047209 */ /* 0x004fe20007810000 */
[----:B------:R-:W-:Y:S05]  /*6700*/  BRA.DIV ~URZ, `(.L_x_653) ;  /* 0x00014fd27f007947 */ /* 0x000fea000b800000 */
[----:B-1----:R-:W1:Y:S04]  /*6710*/  SHFL.BFLY PT, R0, R5, 0x2, 0x1f ;  /* 0x0c401f0005007f89 */ /* 0x002e6800000e0000 */
[----:B------:R-:W2:Y:S04]  /*6720*/  SHFL.BFLY PT, R2, R6, 0x2, 0x1f ;  /* 0x0c401f0006027f89 */ /* 0x000ea800000e0000 */
[----:B---34-:R-:W3:Y:S04]  /*6730*/  SHFL.BFLY PT, R8, R7, 0x2, 0x1f ;  /* 0x0c401f0007087f89 */ /* 0x018ee800000e0000 */
        /* <DEDUP_REMOVED lines=10> */
.L_x_828:
[C---:B------:R-:W-:Y:S01]  /*67e0*/  FMUL.FTZ R0, R97.reuse, c[0x0][0x2d0] ;  /* 0x0000b40061007a20 */ /* 0x040fe20000410000 */
[----:B------:R-:W-:Y:S01]  /*67f0*/  FSETP.NEU.FTZ.AND P0, PT, R97, -INF , PT ;  /* 0xff8000006100780b */ /* 0x000fe20003f1d000 */
[----:B------:R-:W-:Y:S01]  /*6800*/  FMUL.FTZ R3, R96, c[0x0][0x2d0] ;  /* 0x0000b40060037a20 */ /* 0x000fe20000410000 */
[----:B----4-:R-:W-:Y:S01]  /*6810*/  FMNMX.FTZ R61, R8, R7, !PT ;  /* 0x00000007083d7209 */ /* 0x010fe20007810000 */
[----:B------:R-:W-:Y:S01]  /*6820*/  FMUL.FTZ R2, R95, c[0x0][0x2d0] ;  /* 0x0000b4005f027a20 */ /* 0x000fe20000410000 */
[----:B------:R-:W-:Y:S01]  /*6830*/  FSEL R4, R0, RZ, P0 ;  /* 0x000000ff00047208 */ /* 0x000fe20000000000 */
[----:B------:R-:W-:Y:S01]  /*6840*/  WARPSYNC 0xffffffff ;  /* 0xffffffff00007948 */ /* 0x000fe20003800000 */
[----:B------:R-:W-:Y:S01]  /*6850*/  FSETP.NEU.FTZ.AND P0, PT, R96, -INF , PT ;  /* 0xff8000006000780b */ /* 0x000fe20003f1d000 */
[----:B------:R-:W-:Y:S02]  /*6860*/  LDSM.16.MT88.4 R28, [R189] ;  /* 0x00000000bd1c783b */ /* 0x000fe40000004200 */
[----:B------:R-:W-:Y:S01]  /*6870*/  FFMA.FTZ R0, R14, c[0x0][0x2d0], -R4 ;  /* 0x0000b4000e007a23 */ /* 0x000fe20000010804 */
[----:B------:R-:W-:Y:S01]  /*6880*/  FSEL R3, R3, RZ, P0 ;  /* 0x000000ff03037208 */ /* 0x000fe20000000000 */
[----:B------:R-:W-:Y:S01]  /*6890*/  LDSM.16.MT88.4 R24, [R193] ;  /* 0x00000000c118783b */ /* 0x000fe20000004200 */
[----:B------:R-:W-:Y:S01]  /*68a0*/  FSETP.NEU.FTZ.AND P0, PT, R95, -INF , PT ;  /* 0xff8000005f00780b */ /* 0x000fe20003f1d000 */
[----:B------:R1:W-:Y:S03]  /*68b0*/  MUFU.EX2 R225, R0 ;  /* 0x0000000000e17308 */ /* 0x0003e60000000800 */
[----:B------:R-:W-:-:S02]  /*68c0*/  FSEL R2, R2, RZ, P0 ;  /* 0x000000ff02027208 */ /* 0x000fc40000000000 */
[----:B------:R-:W-:-:S03]  /*68d0*/  FSETP.NEU.FTZ.AND P0, PT, R61, -INF , PT ;  /* 0xff8000003d00780b */ /* 0x000fc60003f1d000 */
[----:B------:R-:W-:-:S04]  /*68e0*/  FFMA.FTZ R5, R36, c[0x0][0x2d0], -R2 ;  /* 0x0000b40024057a23 */ /* 0x000fc80000010802 */
[----:B------:R2:W-:Y:S01]  /*68f0*/  MUFU.EX2 R218, R5 ;  /* 0x0000000500da7308 */ /* 0x0005e20000000800 */
[----:B-1----:R-:W-:-:S07]  /*6900*/  FFMA.FTZ R0, R15, c[0x0][0x2d0], -R4 ;  /* 0x0000b4000f007a23 */ /* 0x002fce0000010804 */
[----:B------:R1:W4:Y:S01]  /*6910*/  MUFU.EX2 R223, R0 ;  /* 0x0000000000df7308 */ /* 0x0003220000000800 */
[----:B--2---:R-:W-:-:S07]  /*6920*/  FFMA.FTZ R5, R37, c[0x0][0x2d0], -R2 ;  /* 0x0000b40025057a23 */ /* 0x004fce0000010802 */
[----:B------:R-:W-:Y:S01]  /*6930*/  MUFU.EX2 R232, R5 ;  /* 0x0000000500e87308 */ /* 0x000fe20000000800 */
[----:B-1----:R-:W-:Y:S01]  /*6940*/  FFMA.FTZ R0, R17, c[0x0][0x2d0], -R4 ;  /* 0x0000b40011007a23 */ /* 0x002fe20000010804 */
[----:B----4-:R-:W-:-:S06]  /*6950*/  F2FP.PACK_AB R12, R223, R225 ;  /* 0x000000e1df0c723e */ /* 0x010fcc00000000ff */
[----:B------:R1:W-:Y:S02]  /*6960*/  MUFU.EX2 R227, R0 ;  /* 0x0000000000e37308 */ /* 0x0003e40000000800 */
[----:B-1----:R-:W-:-:S06]  /*6970*/  FFMA.FTZ R0, R18, c[0x0][0x2d0], -R4 ;  /* 0x0000b40012007a23 */ /* 0x002fcc0000010804 */
[----:B------:R1:W2:Y:S02]  /*6980*/  MUFU.EX2 R243, R0 ;  /* 0x0000000000f37308 */ /* 0x0002a40000000800 */
[----:B-1----:R-:W-:Y:S01]  /*6990*/  FFMA.FTZ R0, R20, c[0x0][0x2d0], -R4 ;  /* 0x0000b40014007a23 */ /* 0x002fe20000010804 */
[----:B--2---:R-:W-:-:S05]  /*69a0*/  F2FP.PACK_AB R14, R243, R227 ;  /* 0x000000e3f30e723e */ /* 0x004fca00000000ff */
[----:B------:R1:W-:Y:S02]  /*69b0*/  MUFU.EX2 R246, R0 ;  /* 0x0000000000f67308 */ /* 0x0003e40000000800 */
[----:B-1----:R-:W-:-:S06]  /*69c0*/  FFMA.FTZ R0, R21, c[0x0][0x2d0], -R4 ;  /* 0x0000b40015007a23 */ /* 0x002fcc0000010804 */
[----:B------:R1:W-:Y:S02]  /*69d0*/  MUFU.EX2 R251, R0 ;  /* 0x0000000000fb7308 */ /* 0x0003e40000000800 */
[----:B-1----:R-:W-:Y:S02]  /*69e0*/  FFMA.FTZ R0, R22, c[0x0][0x2d0], -R4 ;  /* 0x0000b40016007a23 */ /* 0x002fe40000010804 */
[----:B------:R-:W-:Y:S04]  /*69f0*/  LDSM.16.MT88.4 R20, [R190] ;  /* 0x00000000be14783b */ /* 0x000fe80000004200 */
[----:B------:R1:W-:Y:S02]  /*6a00*/  MUFU.EX2 R252, R0 ;  /* 0x0000000000fc7308 */ /* 0x0003e40000000800 */
[----:B-1----:R-:W-:-:S06]  /*6a10*/  FFMA.FTZ R0, R13, c[0x0][0x2d0], -R3 ;  /* 0x0000b4000d007a23 */ /* 0x002fcc0000010803 */
[----:B------:R1:W-:Y:S02]  /*6a20*/  MUFU.EX2 R221, R0 ;  /* 0x0000000000dd7308 */ /* 0x0003e40000000800 */
[----:B-1----:R-:W-:-:S06]  /*6a30*/  FFMA.FTZ R0, R16, c[0x0][0x2d0], -R3 ;  /* 0x0000b40010007a23 */ /* 0x002fcc0000010803 */
[----:B------:R1:W2:Y:S02]  /*6a40*/  MUFU.EX2 R219, R0 ;  /* 0x0000000000db7308 */ /* 0x0002a40000000800 */
[--C-:B-1----:R-:W-:Y:S01]  /*6a50*/  FFMA.FTZ R0, R19, c[0x0][0x2d0], -R3.reuse ;  /* 0x0000b40013007a23 */ /* 0x102fe20000010803 */
[----:B--2---:R-:W-:Y:S01]  /*6a60*/  F2FP.PACK_AB R13, R219, R221 ;  /* 0x000000dddb0d723e */ /* 0x004fe200000000ff */
[----:B------:R-:W1:Y:S04]  /*6a70*/  LDSM.16.MT88.4 R16, [R192] ;  /* 0x00000000c010783b */ /* 0x000e680000004200 */
[----:B------:R2:W-:Y:S02]  /*6a80*/  MUFU.EX2 R222, R0 ;  /* 0x0000000000de7308 */ /* 0x0005e40000000800 */
[----:B--2---:R-:W-:-:S06]  /*6a90*/  FFMA.FTZ R0, R35, c[0x0][0x2d0], -R3 ;  /* 0x0000b40023007a23 */ /* 0x004fcc0000010803 */
[----:B------:R2:W4:Y:S02]  /*6aa0*/  MUFU.EX2 R239, R0 ;  /* 0x0000000000ef7308 */ /* 0x0005240000000800 */
[----:B--2---:R-:W-:Y:S01]  /*6ab0*/  FFMA.FTZ R0, R33, c[0x0][0x2d0], -R2 ;  /* 0x0000b40021007a23 */ /* 0x004fe20000010802 */
[----:B----4-:R-:W-:-:S05]  /*6ac0*/  F2FP.PACK_AB R15, R239, R222 ;  /* 0x000000deef0f723e */ /* 0x010fca00000000ff */
[----:B------:R2:W-:Y:S02]  /*6ad0*/  MUFU.EX2 R216, R0 ;  /* 0x0000000000d87308 */ /* 0x0005e40000000800 */
[C---:B-1----:R-:W-:Y:S08]  /*6ae0*/  HMMA.16816.F32 R88, R12.reuse, R16, RZ ;  /* 0x000000100c58723c */ /* 0x042ff000000018ff */
[----:B------:R-:W-:Y:S01]  /*6af0*/  HMMA.16816.F32 R68, R12, R18, RZ ;  /* 0x000000120c44723c */ /* 0x000fe200000018ff */
[----:B--2---:R-:W-:-:S04]  /*6b00*/  FFMA.FTZ R0, R34, c[0x0][0x2d0], -R2 ;  /* 0x0000b40022007a23 */ /* 0x004fc80000010802 */
[----:B------:R1:W2:Y:S03]  /*6b10*/  MUFU.EX2 R215, R0 ;  /* 0x0000000000d77308 */ /* 0x0002a60000000800 */
[C---:B------:R-:W-:Y:S08]  /*6b20*/  HMMA.16816.F32 R104, R12.reuse, R20, RZ ;  /* 0x000000140c68723c */ /* 0x040ff000000018ff */
[----:B------:R-:W-:Y:S01]  /*6b30*/  HMMA.16816.F32 R84, R12, R22, RZ ;  /* 0x000000160c54723c */ /* 0x000fe200000018ff */
[----:B-1----:R-:W-:Y:S01]  /*6b40*/  FMUL.FTZ R0, R61, c[0x0][0x2d0] ;  /* 0x0000b4003d007a20 */ /* 0x002fe20000410000 */
[----:B--2---:R-:W-:-:S06]  /*6b50*/  F2FP.PACK_AB R8, R215, R216 ;  /* 0x000000d8d708723e */ /* 0x004fcc00000000ff */
[----:B------:R-:W-:Y:S01]  /*6b60*/  HMMA.16816.F32 R72, R12, R28, RZ ;  /* 0x0000001c0c48723c */ /* 0x000fe200000018ff */
[----:B------:R-:W-:-:S05]  /*6b70*/  FSEL R0, R0, RZ, P0 ;  /* 0x000000ff00007208 */ /* 0x000fca0000000000 */
[--C-:B------:R-:W-:Y:S02]  /*6b80*/  FFMA.FTZ R5, R9, c[0x0][0x2d0], -R0.reuse ;  /* 0x0000b40009057a23 */ /* 0x100fe40000010800 */
[C---:B------:R-:W-:Y:S01]  /*6b90*/  HMMA.16816.F32 R80, R12.reuse, R30, RZ ;  /* 0x0000001e0c50723c */ /* 0x040fe200000018ff */
[--C-:B------:R-:W-:Y:S01]  /*6ba0*/  FFMA.FTZ R6, R63, c[0x0][0x2d0], -R0.reuse ;  /* 0x0000b4003f067a23 */ /* 0x100fe20000010800 */
[----:B------:R1:W-:Y:S06]  /*6bb0*/  MUFU.EX2 R220, R5 ;  /* 0x0000000500dc7308 */ /* 0x0003ec0000000800 */
[C---:B------:R-:W-:Y:S02]  /*6bc0*/  HMMA.16816.F32 R76, R12.reuse, R24, RZ ;  /* 0x000000180c4c723c */ /* 0x040fe400000018ff */
[----:B------:R2:W-:Y:S06]  /*6bd0*/  MUFU.EX2 R234, R6 ;  /* 0x0000000600ea7308 */ /* 0x0005ec0000000800 */
[----:B------:R-:W-:Y:S01]  /*6be0*/  HMMA.16816.F32 R100, R12, R26, RZ ;  /* 0x0000001a0c64723c */ /* 0x000fe200000018ff */
[----:B-1----:R-:W-:Y:S01]  /*6bf0*/  FFMA.FTZ R5, R10, c[0x0][0x2d0], -R0 ;  /* 0x0000b4000a057a23 */ /* 0x002fe20000010800 */
[----:B------:R-:W-:-:S03]  /*6c00*/  F2FP.PACK_AB R10, R232, R218 ;  /* 0x000000dae80a723e */ /* 0x000fc600000000ff */
[----:B------:R1:W4:Y:S02]  /*6c10*/  MUFU.EX2 R217, R5 ;  /* 0x0000000500d97308 */ /* 0x0003240000000800 */
[----:B------:R-:W-:Y:S01]  /*6c20*/  F2FP.PACK_AB R12, R251, R246 ;  /* 0x000000f6fb0c723e */ /* 0x000fe200000000ff */
[----:B--2---:R-:W-:-:S05]  /*6c30*/  FFMA.FTZ R6, R129, c[0x0][0x2d0], -R2 ;  /* 0x0000b40081067a23 */ /* 0x004fca0000010802 */
        /* <DEDUP_REMOVED lines=14> */
[C---:B------:R-:W-:Y:S01]  /*6d20*/  HMMA.16816.F32 R64, R8.reuse, R30, RZ ;  /* 0x0000001e0840723c */ /* 0x040fe200000018ff */
[----:B------:R-:W2:Y:S07]  /*6d30*/  LDSM.16.MT88.4 R28, [R189+0x800] ;  /* 0x00080000bd1c783b */ /* 0x000eae0000004200 */
[----:B------:R-:W-:Y:S01]  /*6d40*/  HMMA.16816.F32 R56, R8, R26, RZ ;  /* 0x0000001a0838723c */ /* 0x000fe200000018ff */
[----:B-1----:R-:W-:-:S04]  /*6d50*/  FFMA.FTZ R5, R40, c[0x0][0x2d0], -R3 ;  /* 0x0000b40028057a23 */ /* 0x002fc80000010803 */
[----:B------:R1:W4:Y:S02]  /*6d60*/  MUFU.EX2 R245, R5 ;  /* 0x0000000500f57308 */ /* 0x0003240000000800 */
[----:B-1----:R-:W-:Y:S01]  /*6d70*/  FFMA.FTZ R5, R41, c[0x0][0x2d0], -R3 ;  /* 0x0000b40029057a23 */ /* 0x002fe20000010803 */
[----:B----4-:R-:W-:-:S05]  /*6d80*/  F2FP.PACK_AB R13, R245, R228 ;  /* 0x000000e4f50d723e */ /* 0x010fca00000000ff */
[----:B------:R1:W-:Y:S02]  /*6d90*/  MUFU.EX2 R244, R5 ;  /* 0x0000000500f47308 */ /* 0x0003e40000000800 */
[----:B-1----:R-:W-:Y:S02]  /*6da0*/  FFMA.FTZ R5, R42, c[0x0][0x2d0], -R3 ;  /* 0x0000b4002a057a23 */ /* 0x002fe40000010803 */
[C---:B------:R-:W-:Y:S01]  /*6db0*/  HMMA.16816.F32 R40, R8.reuse, R24, RZ ;  /* 0x000000180828723c */ /* 0x040fe200000018ff */
[----:B------:R-:W1:Y:S03]  /*6dc0*/  LDSM.16.MT88.4 R24, [R190+0x800] ;  /* 0x00080000be18783b */ /* 0x000e660000004200 */
[----:B------:R4:W5:Y:S02]  /*6dd0*/  MUFU.EX2 R247, R5 ;  /* 0x0000000500f77308 */ /* 0x0009640000000800 */
[--C-:B----4-:R-:W-:Y:S01]  /*6de0*/  FFMA.FTZ R5, R39, c[0x0][0x2d0], -R2.reuse ;  /* 0x0000b40027057a23 */ /* 0x110fe20000010802 */
[----:B-----5:R-:W-:Y:S01]  /*6df0*/  F2FP.PACK_AB R15, R247, R244 ;  /* 0x000000f4f70f723e */ /* 0x020fe200000000ff */
[----:B------:R-:W-:Y:S01]  /*6e00*/  HMMA.16816.F32 R36, R8, R16, RZ ;  /* 0x000000100824723c */ /* 0x000fe200000018ff */
[----:B------:R-:W4:Y:S03]  /*6e10*/  LDSM.16.MT88.4 R16, [R192+0x800] ;  /* 0x00080000c010783b */ /* 0x000f260000004200 */
[----:B------:R5:W-:Y:S04]  /*6e20*/  MUFU.EX2 R226, R5 ;  /* 0x0000000500e27308 */ /* 0x000be80000000800 */
[----:B--2---:R-:W-:Y:S01]  /*6e30*/  HMMA.16816.F32 R72, R12, R28, R72 ;  /* 0x0000001c0c48723c */ /* 0x004fe20000001848 */
[----:B-----5:R-:W-:-:S07]  /*6e40*/  FFMA.FTZ R5, R44, c[0x0][0x2d0], -R2 ;  /* 0x0000b4002c057a23 */ /* 0x020fce0000010802 */
[----:B------:R-:W-:Y:S01]  /*6e50*/  HMMA.16816.F32 R44, R8, R20, RZ ;  /* 0x00000014082c723c */ /* 0x000fe200000018ff */
[----:B------:R2:W5:Y:S07]  /*6e60*/  MUFU.EX2 R241, R5 ;  /* 0x0000000500f17308 */ /* 0x00056e0000000800 */
[----:B-1----:R-:W-:Y:S01]  /*6e70*/  HMMA.16816.F32 R112, R12, R24, R104 ;  /* 0x000000180c70723c */ /* 0x002fe20000001868 */
[----:B--2---:R-:W-:-:S07]  /*6e80*/  FFMA.FTZ R5, R48, c[0x0][0x2d0], -R2 ;  /* 0x0000b40030057a23 */ /* 0x004fce0000010802 */
[----:B------:R-:W-:Y:S01]  /*6e90*/  HMMA.16816.F32 R48, R8, R22, RZ ;  /* 0x000000160830723c */ /* 0x000fe200000018ff */
[----:B------:R-:W1:Y:S01]  /*6ea0*/  LDSM.16.MT88.4 R20, [R193+0x800] ;  /* 0x00080000c114783b */ /* 0x000e620000004200 */
[----:B------:R2:W-:Y:S05]  /*6eb0*/  MUFU.EX2 R240, R5 ;  /* 0x0000000500f07308 */ /* 0x0005ea0000000800 */
[----:B-----5:R-:W-:Y:S01]  /*6ec0*/  F2FP.PACK_AB R8, R241, R226 ;  /* 0x000000e2f108723e */ /* 0x020fe200000000ff */
[C---:B----4-:R-:W-:Y:S08]  /*6ed0*/  HMMA.16816.F32 R88, R12.reuse, R16, R88 ;  /* 0x000000100c58723c */ /* 0x050ff00000001858 */
[----:B------:R-:W-:Y:S01]  /*6ee0*/  HMMA.16816.F32 R68, R12, R18, R68 ;  /* 0x000000120c44723c */ /* 0x000fe20000001844 */
[----:B--2---:R-:W-:-:S04]  /*6ef0*/  FFMA.FTZ R5, R94, c[0x0][0x2d0], -R2 ;  /* 0x0000b4005e057a23 */ /* 0x004fc80000010802 */
[----:B------:R2:W4:Y:S02]  /*6f00*/  MUFU.EX2 R242, R5 ;  /* 0x0000000500f27308 */ /* 0x0005240000000800 */
[--C-:B--2---:R-:W-:Y:S01]  /*6f10*/  FFMA.FTZ R5, R60, c[0x0][0x2d0], -R0.reuse ;  /* 0x0000b4003c057a23 */ /* 0x104fe20000010800 */
[----:B----4-:R-:W-:Y:S01]  /*6f20*/  F2FP.PACK_AB R10, R242, R240 ;  /* 0x000000f0f20a723e */ /* 0x010fe200000000ff */
[C---:B-1----:R-:W-:Y:S04]  /*6f30*/  HMMA.16816.F32 R116, R12.reuse, R20, R76 ;  /* 0x000000140c74723c */ /* 0x042fe8000000184c */
[----:B------:R1:W-:Y:S04]  /*6f40*/  MUFU.EX2 R229, R5 ;  /* 0x0000000500e57308 */ /* 0x0003e80000000800 */
[C---:B------:R-:W-:Y:S08]  /*6f50*/  HMMA.16816.F32 R100, R12.reuse, R22, R100 ;  /* 0x000000160c64723c */ /* 0x040ff00000001864 */
[----:B------:R-:W-:Y:S01]  /*6f60*/  HMMA.16816.F32 R76, R12, R26, R84 ;  /* 0x0000001a0c4c723c */ /* 0x000fe20000001854 */
[----:B-1----:R-:W-:-:S04]  /*6f70*/  FFMA.FTZ R5, R62, c[0x0][0x2d0], -R0 ;  /* 0x0000b4003e057a23 */ /* 0x002fc80000010800 */
[----:B------:R1:W2:Y:S02]  /*6f80*/  MUFU.EX2 R230, R5 ;  /* 0x0000000500e67308 */ /* 0x0002a40000000800 */
[----:B-1----:R-:W-:Y:S01]  /*6f90*/  FFMA.FTZ R5, R93, c[0x0][0x2d0], -R0 ;  /* 0x0000b4005d057a23 */ /* 0x002fe20000010800 */
[----:B--2---:R-:W-:-:S05]  /*6fa0*/  F2FP.PACK_AB R9, R230, R229 ;  /* 0x000000e5e609723e */ /* 0x004fca00000000ff */
[----:B------:R1:W2:Y:S02]  /*6fb0*/  MUFU.EX2 R235, R5 ;  /* 0x0000000500eb7308 */ /* 0x0002a40000000800 */
[----:B-1----:R-:W-:Y:S01]  /*6fc0*/  FFMA.FTZ R5, R137, c[0x0][0x2d0], -R4 ;  /* 0x0000b40089057a23 */ /* 0x002fe20000010804 */
[----:B--2---:R-:W-:-:S05]  /*6fd0*/  F2FP.PACK_AB R11, R235, R234 ;  /* 0x000000eaeb0b723e */ /* 0x004fca00000000ff */
[----:B------:R1:W-:Y:S02]  /*6fe0*/  MUFU.EX2 R210, R5 ;  /* 0x0000000500d27308 */ /* 0x0003e40000000800 */
[C---:B------:R-:W-:Y:S08]  /*6ff0*/  HMMA.16816.F32 R108, R8.reuse, R16, R36 ;  /* 0x00000010086c723c */ /* 0x040ff00000001824 */
[----:B------:R-:W-:Y:S01]  /*7000*/  HMMA.16816.F32 R32, R8, R18, R32 ;  /* 0x000000120820723c */ /* 0x000fe20000001820 */
[----:B------:R-:W2:Y:S01]  /*7010*/  LDSM.16.MT88.4 R16, [R189+0x1000] ;  /* 0x00100000bd10783b */ /* 0x000ea20000004200 */
[----:B-1----:R-:W-:-:S04]  /*7020*/  FFMA.FTZ R5, R136, c[0x0][0x2d0], -R4 ;  /* 0x0000b40088057a23 */ /* 0x002fc80000010804 */
[----:B------:R1:W4:Y:S02]  /*7030*/  MUFU.EX2 R212, R5 ;  /* 0x0000000500d47308 */ /* 0x0003240000000800 */
[C---:B------:R-:W-:Y:S08]  /*7040*/  HMMA.16816.F32 R120, R8.reuse, R20, R40 ;  /* 0x000000140878723c */ /* 0x040ff00000001828 */
[----:B------:R-:W-:Y:S01]  /*7050*/  HMMA.16816.F32 R52, R8, R28, R52 ;  /* 0x0000001c0834723c */ /* 0x000fe20000001834 */
[----:B-1----:R-:W-:-:S07]  /*7060*/  FFMA.FTZ R5, R135, c[0x0][0x2d0], -R4 ;  /* 0x0000b40087057a23 */ /* 0x002fce0000010804 */
[-C--:B------:R-:W-:Y:S01]  /*7070*/  HMMA.16816.F32 R40, R12, R30.reuse, R80 ;  /* 0x0000001e0c28723c */ /* 0x080fe20000001850 */
[----:B------:R1:W-:Y:S06]  /*7080*/  MUFU.EX2 R213, R5 ;  /* 0x0000000500d57308 */ /* 0x0003ec0000000800 */
[----:B----4-:R-:W-:Y:S01]  /*7090*/  F2FP.PACK_AB R12, R212, R210 ;  /* 0x000000d2d40c723e */ /* 0x010fe200000000ff */
[C---:B------:R-:W-:Y:S08]  /*70a0*/  HMMA.16816.F32 R28, R8.reuse, R30, R64 ;  /* 0x0000001e081c723c */ /* 0x040ff00000001840 */
[----:B------:R-:W-:Y:S01]  /*70b0*/  HMMA.16816.F32 R104, R8, R24, R44 ;  /* 0x000000180868723c */ /* 0x000fe2000000182c */
[----:B-1----:R-:W-:-:S04]  /*70c0*/  FFMA.FTZ R5, R134, c[0x0][0x2d0], -R4 ;  /* 0x0000b40086057a23 */ /* 0x002fc80000010804 */
[----:B------:R1:W4:Y:S03]  /*70d0*/  MUFU.EX2 R214, R5 ;  /* 0x0000000500d67308 */ /* 0x0003260000000800 */
[C---:B------:R-:W-:Y:S01]  /*70e0*/  HMMA.16816.F32 R64, R8.reuse, R22, R56 ;  /* 0x000000160840723c */ /* 0x040fe20000001838 */
[----:B------:R-:W5:Y:S07]  /*70f0*/  LDSM.16.MT88.4 R20, [R190+0x1000] ;  /* 0x00100000be14783b */ /* 0x000f6e0000004200 */
[----:B------:R-:W-:Y:S01]  /*7100*/  HMMA.16816.F32 R36, R8, R26, R48 ;  /* 0x0000001a0824723c */ /* 0x000fe20000001830 */
[----:B------:R-:W3:Y:S01]  /*7110*/  LDSM.16.MT88.4 R24, [R193+0x1000] ;  /* 0x00100000c118783b */ /* 0x000ee20000004200 */
[----:B-1----:R-:W-:Y:S01]  /*7120*/  FFMA.FTZ R5, R133, c[0x0][0x2d0], -R3 ;  /* 0x0000b40085057a23 */ /* 0x002fe20000010803 */
[----:B----4-:R-:W-:-:S03]  /*7130*/  F2FP.PACK_AB R14, R214, R213 ;  /* 0x000000d5d60e723e */ /* 0x010fc600000000ff */
        /* <DEDUP_REMOVED lines=15> */
[C---:B-----5:R-:W-:Y:S08]  /*7230*/  HMMA.16816.F32 R44, R12.reuse, R22, R76 ;  /* 0x000000160c2c723c */ /* 0x060ff0000000184c */
[----:B---3--:R-:W-:Y:S01]  /*7240*/  HMMA.16816.F32 R56, R12, R24, R116 ;  /* 0x000000180c38723c */ /* 0x008fe20000001874 */
[----:B------:R-:W-:Y:S01]  /*7250*/  FFMA.FTZ R6, R142, c[0x0][0x2d0], -R3 ;  /* 0x0000b4008e067a23 */ /* 0x000fe20000010803 */
[----:B------:R-:W-:Y:S01]  /*7260*/  LDSM.16.MT88.4 R116, [R193+0x2000] ;  /* 0x00200000c174783b */ /* 0x000fe20000004200 */
[----:B-1----:R-:W-:Y:S01]  /*7270*/  FFMA.FTZ R5, R128, c[0x0][0x2d0], -R2 ;  /* 0x0000b40080057a23 */ /* 0x002fe20000010802 */
[----:B--2---:R-:W-:-:S04]  /*7280*/  F2FP.PACK_AB R8, R183, R182 ;  /* 0x000000b6b708723e */ /* 0x004fc800000000ff */
[----:B------:R-:W-:Y:S01]  /*7290*/  HMMA.16816.F32 R48, R12, R20, R112 ;  /* 0x000000140c30723c */ /* 0x000fe20000001870 */
        /* <DEDUP_REMOVED lines=18> */
[----:B------:R1:W3:Y:S02]  /*73c0*/  MUFU.EX2 R175, R5 ;  /* 0x0000000500af7308 */ /* 0x0002e40000000800 */
[-C--:B------:R-:W-:Y:S08]  /*73d0*/  HMMA.16816.F32 R80, R8, R26.reuse, R64 ;  /* 0x0000001a0850723c */ /* 0x080ff00000001840 */
[----:B------:R-:W-:Y:S01]  /*73e0*/  HMMA.16816.F32 R52, R12, R26, R100 ;  /* 0x0000001a0c34723c */ /* 0x000fe20000001864 */
[----:B-1----:R-:W-:-:S07]  /*73f0*/  FFMA.FTZ R5, R147, c[0x0][0x2d0], -R4 ;  /* 0x0000b40093057a23 */ /* 0x002fce0000010804 */
[----:B------:R-:W-:Y:S01]  /*7400*/  HMMA.16816.F32 R76, R8, R20, R104 ;  /* 0x00000014084c723c */ /* 0x000fe20000001868 */
[----:B------:R-:W4:Y:S01]  /*7410*/  LDL R147, [R1+0x38] ;  /* 0x0000380001937983 */ /* 0x000f220000100800 */
[----:B------:R1:W-:Y:S06]  /*7420*/  MUFU.EX2 R176, R5 ;  /* 0x0000000500b07308 */ /* 0x0003ec0000000800 */
[----:B--2---:R-:W-:Y:S01]  /*7430*/  HMMA.16816.F32 R28, R12, R18, R68 ;  /* 0x000000120c1c723c */ /* 0x004fe20000001844 */
[----:B-1----:R-:W-:-:S04]  /*7440*/  FFMA.FTZ R5, R146, c[0x0][0x2d0], -R4 ;  /* 0x0000b40092057a23 */ /* 0x002fc80000010804 */
[----:B------:R1:W-:Y:S03]  /*7450*/  MUFU.EX2 R177, R5 ;  /* 0x0000000500b17308 */ /* 0x0003e60000000800 */
[----:B------:R-:W-:Y:S01]  /*7460*/  HMMA.16816.F32 R40, R12, R16, R88 ;  /* 0x000000100c28723c */ /* 0x000fe20000001858 */
[----:B------:R-:W-:Y:S07]  /*7470*/  LDSM.16.MT88.4 R12, [R192+0x1800] ;  /* 0x00180000c00c783b */ /* 0x000fee0000004200 */
[----:B------:R-:W-:Y:S01]  /*7480*/  HMMA.16816.F32 R68, R8, R22, R36 ;  /* 0x000000160844723c */ /* 0x000fe20000001824 */
[----:B------:R-:W-:Y:S01]  /*7490*/  LDSM.16.MT88.4 R20, [R193+0x1800] ;  /* 0x00180000c114783b */ /* 0x000fe20000004200 */
[----:B-1----:R-:W-:-:S06]  /*74a0*/  FFMA.FTZ R5, R145, c[0x0][0x2d0], -R3 ;  /* 0x0000b40091057a23 */ /* 0x002fcc0000010803 */
[C---:B------:R-:W-:Y:S01]  /*74b0*/  HMMA.16816.F32 R88, R8.reuse, R24, R120 ;  /* 0x000000180858723c */ /* 0x040fe20000001878 */
[----:B------:R-:W1:Y:S01]  /*74c0*/  LDSM.16.MT88.4 R24, [R189+0x1800] ;  /* 0x00180000bd18783b */ /* 0x000e620000004200 */
[----:B------:R2:W-:Y:S06]  /*74d0*/  MUFU.EX2 R170, R5 ;  /* 0x0000000500aa7308 */ /* 0x0005ec0000000800 */
[C---:B------:R-:W-:Y:S02]  /*74e0*/  HMMA.16816.F32 R64, R8.reuse, R16, R108 ;  /* 0x000000100840723c */ /* 0x040fe4000000186c */
[----:B------:R-:W-:Y:S01]  /*74f0*/  MUFU.EX2 R173, R6 ;  /* 0x0000000600ad7308 */ /* 0x000fe20000000800 */
[----:B------:R-:W-:Y:S01]  /*7500*/  MOV R146, c[0x0][0x2c4] ;  /* 0x0000b10000927a02 */ /* 0x000fe20000000f00 */
[----:B------:R-:W-:Y:S04]  /*7510*/  LDSM.16.MT88.4 R108, [R189+0x2000] ;  /* 0x00200000bd6c783b */ /* 0x000fe80000004200 */
[----:B------:R-:W-:Y:S01]  /*7520*/  HMMA.16816.F32 R36, R8, R18, R32 ;  /* 0x000000120824723c */ /* 0x000fe20000001820 */
[----:B------:R-:W5:Y:S01]  /*7530*/  LDSM.16.MT88.4 R16, [R190+0x1800] ;  /* 0x00180000be10783b */ /* 0x000f620000004200 */
[----:B--2---:R-:W-:-:S04]  /*7540*/  FFMA.FTZ R5, R144, c[0x0][0x2d0], -R3 ;  /* 0x0000b40090057a23 */ /* 0x004fc80000010803 */
[----:B------:R2:W1:Y:S02]  /*7550*/  MUFU.EX2 R171, R5 ;  /* 0x0000000500ab7308 */ /* 0x0004640000000800 */
[----:B--2---:R-:W-:-:S06]  /*7560*/  FFMA.FTZ R5, R143, c[0x0][0x2d0], -R3 ;  /* 0x0000b4008f057a23 */ /* 0x004fcc0000010803 */
[----:B------:R2:W1:Y:S02]  /*7570*/  MUFU.EX2 R172, R5 ;  /* 0x0000000500ac7308 */ /* 0x0004640000000800 */
[----:B--2---:R-:W-:-:S06]  /*7580*/  FFMA.FTZ R5, R153, c[0x0][0x2d0], -R2 ;  /* 0x0000b40099057a23 */ /* 0x004fcc0000010802 */
[----:B------:R2:W-:Y:S02]  /*7590*/  MUFU.EX2 R93, R5 ;  /* 0x00000005005d7308 */ /* 0x0005e40000000800 */
[----:B--2---:R-:W-:-:S06]  /*75a0*/  FFMA.FTZ R5, R152, c[0x0][0x2d0], -R2 ;  /* 0x0000b40098057a23 */ /* 0x004fcc0000010802 */
[----:B------:R2:W-:Y:S02]  /*75b0*/  MUFU.EX2 R94, R5 ;  /* 0x00000005005e7308 */ /* 0x0005e40000000800 */
[----:B--2---:R-:W-:-:S06]  /*75c0*/  FFMA.FTZ R5, R151, c[0x0][0x2d0], -R2 ;  /* 0x0000b40097057a23 */ /* 0x004fcc0000010802 */
[----:B------:R2:W-:Y:S02]  /*75d0*/  MUFU.EX2 R98, R5 ;  /* 0x0000000500627308 */ /* 0x0005e40000000800 */
[----:B--2---:R-:W-:-:S06]  /*75e0*/  FFMA.FTZ R5, R150, c[0x0][0x2d0], -R2 ;  /* 0x0000b40096057a23 */ /* 0x004fcc0000010802 */
[----:B------:R2:W1:Y:S02]  /*75f0*/  MUFU.EX2 R99, R5 ;  /* 0x0000000500637308 */ /* 0x0004640000000800 */
[----:B--2---:R-:W-:-:S06]  /*7600*/  FFMA.FTZ R5, R141, c[0x0][0x2d0], -R0 ;  /* 0x0000b4008d057a23 */ /* 0x004fcc0000010800 */
[----:B------:R2:W-:Y:S02]  /*7610*/  MUFU.EX2 R60, R5 ;  /* 0x00000005003c7308 */ /* 0x0005e40000000800 */
[----:B--2---:R-:W-:-:S06]  /*7620*/  FFMA.FTZ R5, R140, c[0x0][0x2d0], -R0 ;  /* 0x0000b4008c057a23 */ /* 0x004fcc0000010800 */
[----:B------:R2:W1:Y:S02]  /*7630*/  MUFU.EX2 R62, R5 ;  /* 0x00000005003e7308 */ /* 0x0004640000000800 */
[----:B--2---:R-:W-:-:S06]  /*7640*/  FFMA.FTZ R5, R139, c[0x0][0x2d0], -R0 ;  /* 0x0000b4008b057a23 */ /* 0x004fcc0000010800 */
[----:B------:R2:W-:Y:S01]  /*7650*/  MUFU.EX2 R63, R5 ;  /* 0x00000005003f7308 */ /* 0x0005e20000000800 */
[----:B---3--:R-:W-:Y:S02]  /*7660*/  F2FP.PACK_AB R8, R175, R174 ;  /* 0x000000aeaf08723e */ /* 0x008fe400000000ff */
[----:B-1----:R-:W-:Y:S02]  /*7670*/  F2FP.PACK_AB R9, R171, R170 ;  /* 0x000000aaab09723e */ /* 0x002fe400000000ff */
[----:B------:R-:W-:Y:S01]  /*7680*/  F2FP.PACK_AB R10, R177, R176 ;  /* 0x000000b0b10a723e */ /* 0x000fe200000000ff */
[----:B--2---:R-:W-:-:S04]  /*7690*/  FFMA.FTZ R5, R138, c[0x0][0x2d0], -R0 ;  /* 0x0000b4008a057a23 */ /* 0x004fc80000010800 */
[----:B------:R1:W2:Y:S01]  /*76a0*/  MUFU.EX2 R92, R5 ;  /* 0x00000005005c7308 */ /* 0x0002a20000000800 */
[----:B------:R-:W-:Y:S02]  /*76b0*/  F2FP.PACK_AB R11, R173, R172 ;  /* 0x000000acad0b723e */ /* 0x000fe400000000ff */
[----:B------:R-:W-:-:S05]  /*76c0*/  F2FP.PACK_AB R6, R99, R98 ;  /* 0x000000626306723e */ /* 0x000fca00000000ff */
[----:B------:R-:W-:Y:S01]  /*76d0*/  HMMA.16816.F32 R84, R8, R24, R84 ;  /* 0x000000180854723c */ /* 0x000fe20000001854 */
[----:B------:R-:W-:-:S07]  /*76e0*/  FFMA.FTZ R32, R161, c[0x0][0x2d0], -R2 ;  /* 0x0000b400a1207a23 */ /* 0x000fce0000010802 */
[----:B------:R-:W-:Y:S01]  /*76f0*/  HMMA.16816.F32 R72, R8, R26, R72 ;  /* 0x0000001a0848723c */ /* 0x000fe20000001848 */
[----:B-1----:R-:W-:Y:S02]  /*7700*/  F2FP.PACK_AB R5, R62, R60 ;  /* 0x0000003c3e05723e */ /* 0x002fe400000000ff */
[----:B--2---:R-:W-:-:S05]  /*7710*/  F2FP.PACK_AB R7, R92, R63 ;  /* 0x0000003f5c07723e */ /* 0x004fca00000000ff */
[----:B------:R-:W-:Y:S01]  /*7720*/  HMMA.16816.F32 R56, R8, R20, R56 ;  /* 0x000000140838723c */ /* 0x000fe20000001838 */
[----:B------:R-:W-:-:S07]  /*7730*/  FFMA.FTZ R33, R160, c[0x0][0x2d0], -R2 ;  /* 0x0000b400a0217a23 */ /* 0x000fce0000010802 */
[----:B------:R-:W-:Y:S01]  /*7740*/  HMMA.16816.F32 R52, R8, R22, R52 ;  /* 0x000000160834723c */ /* 0x000fe20000001834 */
[----:B------:R-:W-:-:S07]  /*7750*/  FFMA.FTZ R34, R159, c[0x0][0x2d0], -R2 ;  /* 0x0000b4009f227a23 */ /* 0x000fce0000010802 */
[----:B-----5:R-:W-:Y:S01]  /*7760*/  HMMA.16816.F32 R48, R8, R16, R48 ;  /* 0x000000100830723c */ /* 0x020fe20000001830 */
[----:B------:R-:W-:-:S07]  /*7770*/  FFMA.FTZ R35, R158, c[0x0][0x2d0], -R2 ;  /* 0x0000b4009e237a23 */ /* 0x000fce0000010802 */
[C---:B------:R-:W-:Y:S08]  /*7780*/  HMMA.16816.F32 R44, R8.reuse, R18, R44 ;  /* 0x00000012082c723c */ /* 0x040ff0000000182c */
[C---:B------:R-:W-:Y:S08]  /*7790*/  HMMA.16816.F32 R40, R8.reuse, R12, R40 ;  /* 0x0000000c0828723c */ /* 0x040ff00000001828 */
[----:B------:R-:W-:Y:S07]  /*77a0*/  HMMA.16816.F32 R128, R8, R14, R28 ;  /* 0x0000000e0880723c */ /* 0x000fee000000181c */
[----:B------:R-:W-:-:S02]  /*77b0*/  FFMA.FTZ R30, R169, c[0x0][0x2d0], -R4 ;  /* 0x0000b400a91e7a23 */ /* 0x000fc40000010804 */
[--C-:B------:R-:W-:Y:S02]  /*77c0*/  FFMA.FTZ R29, R168, c[0x0][0x2d0], -R4.reuse ;  /* 0x0000b400a81d7a23 */ /* 0x100fe40000010804 */
[--C-:B------:R-:W-:Y:S02]  /*77d0*/  FFMA.FTZ R28, R167, c[0x0][0x2d0], -R4.reuse ;  /* 0x0000b400a71c7a23 */ /* 0x100fe40000010804 */
[----:B------:R-:W-:Y:S01]  /*77e0*/  FFMA.FTZ R10, R166, c[0x0][0x2d0], -R4 ;  /* 0x0000b400a60a7a23 */ /* 0x000fe20000010804 */
[----:B------:R-:W-:Y:S01]  /*77f0*/  F2FP.PACK_AB R4, R94, R93 ;  /* 0x0000005d5e04723e */ /* 0x000fe200000000ff */
[----:B------:R-:W-:Y:S01]  /*7800*/  FADD.FTZ R2, R221, R219 ;  /* 0x000000dbdd027221 */ /* 0x000fe20000010000 */
[----:B------:R-:W-:Y:S01]  /*7810*/  ISETP.NE.AND P1, PT, R146, 0x1, PT ;  /* 0x000000019200780c */ /* 0x000fe20003f25270 */
[--C-:B------:R-:W-:Y:S02]  /*7820*/  FFMA.FTZ R9, R165, c[0x0][0x2d0], -R3.reuse ;  /* 0x0000b400a5097a23 */ /* 0x100fe40000010803 */
[----:B------:R-:W-:-:S02]  /*7830*/  FFMA.FTZ R8, R164, c[0x0][0x2d0], -R3 ;  /* 0x0000b400a4087a23 */ /* 0x000fc40000010803 */
[C---:B------:R-:W-:Y:S01]  /*7840*/  HMMA.16816.F32 R104, R4.reuse, R24, R132 ;  /* 0x000000180468723c */ /* 0x040fe20000001884 */
[--C-:B------:R-:W-:Y:S02]  /*7850*/  FFMA.FTZ R11, R163, c[0x0][0x2d0], -R3.reuse ;  /* 0x0000b400a30b7a23 */ /* 0x100fe40000010803 */
[----:B------:R-:W-:Y:S01]  /*7860*/  FFMA.FTZ R31, R162, c[0x0][0x2d0], -R3 ;  /* 0x0000b400a21f7a23 */ /* 0x000fe20000010803 */
[----:B------:R-:W1:Y:S01]  /*7870*/  MUFU.EX2 R30, R30 ;  /* 0x0000001e001e7308 */ /* 0x000e620000000800 */
[----:B------:R-:W-:Y:S01]  /*7880*/  FADD.FTZ R3, R225, R223 ;  /* 0x000000dfe1037221 */ /* 0x000fe20000010000 */
[----:B------:R-:W2:Y:S02]  /*7890*/  LDSM.16.MT88.4 R132, [R190+0x2000] ;  /* 0x00200000be84783b */ /* 0x000ea40000004200 */
[----:B------:R-:W-:Y:S01]  /*78a0*/  HMMA.16816.F32 R24, R4, R26, R124 ;  /* 0x0000001a0418723c */ /* 0x000fe2000000187c */
[----:B------:R-:W-:Y:S02]  /*78b0*/  FADD.FTZ R2, R222, R2 ;  /* 0x00000002de027221 */ /* 0x000fe40000010000 */
[----:B------:R-:W-:-:S05]  /*78c0*/  FADD.FTZ R3, R227, R3 ;  /* 0x00000003e3037221 */ /* 0x000fca0000010000 */
[----:B------:R-:W-:Y:S01]  /*78d0*/  HMMA.16816.F32 R88, R4, R20, R88 ;  /* 0x000000140458723c */ /* 0x000fe20000001858 */
[----:B------:R-:W-:-:S07]  /*78e0*/  FADD.FTZ R2, R239, R2 ;  /* 0x00000002ef027221 */ /* 0x000fce0000010000 */
[C---:B------:R-:W-:Y:S08]  /*78f0*/  HMMA.16816.F32 R80, R4.reuse, R22, R80 ;  /* 0x000000160450723c */ /* 0x040ff00000001850 */
[C---:B------:R-:W-:Y:S08]  /*7900*/  HMMA.16816.F32 R76, R4.reuse, R16, R76 ;  /* 0x00000010044c723c */ /* 0x040ff0000000184c */
[C---:B------:R-:W-:Y:S08]  /*7910*/  HMMA.16816.F32 R68, R4.reuse, R18, R68 ;  /* 0x000000120444723c */ /* 0x040ff00000001844 */
[C---:B------:R-:W-:Y:S08]  /*7920*/  HMMA.16816.F32 R64, R4.reuse, R12, R64 ;  /* 0x0000000c0440723c */ /* 0x040ff00000001840 */
[----:B------:R-:W-:Y:S01]  /*7930*/  HMMA.16816.F32 R36, R4, R14, R36 ;  /* 0x0000000e0424723c */ /* 0x000fe20000001824 */
[----:B------:R-:W-:-:S06]  /*7940*/  FADD.FTZ R12, R220, R217 ;  /* 0x000000d9dc0c7221 */ /* 0x000fcc0000010000 */
[--C-:B------:R-:W-:Y:S02]  /*7950*/  FFMA.FTZ R4, R157, c[0x0][0x2d0], -R0.reuse ;  /* 0x0000b4009d047a23 */ /* 0x100fe40000010800 */
[--C-:B------:R-:W-:Y:S02]  /*7960*/  FFMA.FTZ R5, R156, c[0x0][0x2d0], -R0.reuse ;  /* 0x0000b4009c057a23 */ /* 0x100fe40000010800 */
[--C-:B------:R-:W-:Y:S02]  /*7970*/  FFMA.FTZ R6, R155, c[0x0][0x2d0], -R0.reuse ;  /* 0x0000b4009b067a23 */ /* 0x100fe40000010800 */
[----:B------:R-:W-:Y:S02]  /*7980*/  FFMA.FTZ R7, R154, c[0x0][0x2d0], -R0 ;  /* 0x0000b4009a077a23 */ /* 0x000fe40000010800 */
[----:B------:R-:W-:Y:S01]  /*7990*/  FADD.FTZ R0, R216, R215 ;  /* 0x000000d7d8007221 */ /* 0x000fe20000010000 */
[----:B------:R3:W5:Y:S03]  /*79a0*/  MUFU.EX2 R16, R4 ;  /* 0x0000000400107308 */ /* 0x0007660000000800 */
[----:B------:R-:W-:-:S02]  /*79b0*/  FADD.FTZ R0, R218, R0 ;  /* 0x00000000da007221 */ /* 0x000fc40000010000 */
[----:B------:R-:W-:Y:S02]  /*79c0*/  FADD.FTZ R3, R243, R3 ;  /* 0x00000003f3037221 */ /* 0x000fe40000010000 */
[----:B------:R-:W-:Y:S01]  /*79d0*/  FADD.FTZ R0, R232, R0 ;  /* 0x00000000e8007221 */ /* 0x000fe20000010000 */
[----:B------:R1:W-:Y:S01]  /*79e0*/  MUFU.EX2 R13, R7 ;  /* 0x00000007000d7308 */ /* 0x0003e20000000800 */
[----:B------:R-:W-:Y:S02]  /*79f0*/  FADD.FTZ R3, R246, R3 ;  /* 0x00000003f6037221 */ /* 0x000fe40000010000 */
[----:B---3--:R-:W-:-:S05]  /*7a00*/  FADD.FTZ R4, R231, R12 ;  /* 0x0000000ce7047221 */ /* 0x008fca0000010000 */
[----:B------:R3:W-:Y:S01]  /*7a10*/  MUFU.EX2 R15, R5 ;  /* 0x00000005000f7308 */ /* 0x0007e20000000800 */
[----:B-1----:R-:W-:Y:S02]  /*7a20*/  FADD.FTZ R7, R228, R2 ;  /* 0x00000002e4077221 */ /* 0x002fe40000010000 */
[----:B----4-:R-:W-:-:S05]  /*7a30*/  @P1 IMAD.HI.U32 R2, R147, c[0x0][0x2c8], RZ ;  /* 0x0000b20093021a27 */ /* 0x010fca00078e00ff */
[----:B------:R1:W-:Y:S01]  /*7a40*/  MUFU.EX2 R14, R6 ;  /* 0x00000006000e7308 */ /* 0x0003e20000000800 */
[----:B---3--:R-:W-:Y:S02]  /*7a50*/  FADD.FTZ R5, R233, R4 ;  /* 0x00000004e9057221 */ /* 0x008fe40000010000 */
[----:B------:R-:W-:Y:S02]  /*7a60*/  FADD.FTZ R4, R251, R3 ;  /* 0x00000003fb047221 */ /* 0x000fe40000010000 */
[----:B------:R-:W-:Y:S02]  /*7a70*/  FADD.FTZ R5, R229, R5 ;  /* 0x00000005e5057221 */ /* 0x000fe40000010000 */
[----:B-1----:R-:W-:Y:S01]  /*7a80*/  FADD.FTZ R6, R226, R0 ;  /* 0x00000000e2067221 */ /* 0x002fe20000010000 */
[----:B------:R-:W-:Y:S02]  /*7a90*/  MOV R0, R147 ;  /* 0x0000009300007202 */ /* 0x000fe40000000f00 */
[----:B------:R-:W-:Y:S01]  /*7aa0*/  @P1 SHF.R.U32.HI R0, RZ, c[0x0][0x2cc], R2 ;  /* 0x0000b300ff001a19 */ /* 0x000fe20000011602 */
[----:B------:R-:W-:-:S02]  /*7ab0*/  FADD.FTZ R3, R245, R7 ;  /* 0x00000007f5037221 */ /* 0x000fc40000010000 */
[----:B------:R-:W-:Y:S01]  /*7ac0*/  FADD.FTZ R7, R252, R4 ;  /* 0x00000004fc077221 */ /* 0x000fe20000010000 */
[----:B------:R-:W-:Y:S01]  /*7ad0*/  IADD3 R2, R249, R0, RZ ;  /* 0x00000000f9027210 */ /* 0x000fe20007ffe0ff */
        /* <DEDUP_REMOVED lines=16> */
[----:B------:R-:W-:Y:S01]  /*7be0*/  FADD.FTZ R0, R60, R0 ;  /* 0x000000003c007221 */ /* 0x000fe20000010000 */
[----:B------:R-:W1:Y:S01]  /*7bf0*/  MUFU.EX2 R29, R29 ;  /* 0x0000001d001d7308 */ /* 0x000e620000000800 */
[----:B------:R-:W-:-:S02]  /*7c00*/  FADD.FTZ R3, R175, R3 ;  /* 0x00000003af037221 */ /* 0x000fc40000010000 */
[----:B------:R-:W-:Y:S02]  /*7c10*/  FADD.FTZ R5, R247, R5 ;  /* 0x00000005f7057221 */ /* 0x000fe40000010000 */
[----:B------:R-:W-:Y:S02]  /*7c20*/  FADD.FTZ R0, R62, R0 ;  /* 0x000000003e007221 */ /* 0x000fe40000010000 */
[----:B------:R-:W-:Y:S01]  /*7c30*/  FADD.FTZ R6, R242, R6 ;  /* 0x00000006f2067221 */ /* 0x000fe20000010000 */
[----:B------:R-:W-:Y:S01]  /*7c40*/  MUFU.EX2 R238, R10 ;  /* 0x0000000a00ee7308 */ /* 0x000fe20000000800 */
[----:B------:R-:W-:Y:S02]  /*7c50*/  FADD.FTZ R3, R176, R3 ;  /* 0x00000003b0037221 */ /* 0x000fe40000010000 */
[----:B------:R-:W-:Y:S02]  /*7c60*/  FADD.FTZ R5, R186, R5 ;  /* 0x00000005ba057221 */ /* 0x000fe40000010000 */
[----:B------:R-:W-:-:S03]  /*7c70*/  FADD.FTZ R0, R63, R0 ;  /* 0x000000003f007221 */ /* 0x000fc60000010000 */
[----:B------:R-:W-:Y:S01]  /*7c80*/  MUFU.EX2 R19, R9 ;  /* 0x0000000900137308 */ /* 0x000fe20000000800 */
[----:B------:R-:W-:-:S07]  /*7c90*/  FADD.FTZ R6, R182, R6 ;  /* 0x00000006b6067221 */ /* 0x000fce0000010000 */
[----:B------:R-:W-:Y:S01]  /*7ca0*/  MUFU.EX2 R18, R8 ;  /* 0x0000000800127308 */ /* 0x000fe20000000800 */
[----:B------:R-:W-:-:S07]  /*7cb0*/  FADD.FTZ R3, R177, R3 ;  /* 0x00000003b1037221 */ /* 0x000fce0000010000 */
[----:B------:R3:W-:Y:S01]  /*7cc0*/  MUFU.EX2 R17, R11 ;  /* 0x0000000b00117308 */ /* 0x0007e20000000800 */
[----:B------:R-:W-:Y:S02]  /*7cd0*/  FADD.FTZ R5, R187, R5 ;  /* 0x00000005bb057221 */ /* 0x000fe40000010000 */
[----:B------:R-:W-:-:S05]  /*7ce0*/  FADD.FTZ R0, R92, R0 ;  /* 0x000000005c007221 */ /* 0x000fca0000010000 */
[----:B------:R-:W4:Y:S01]  /*7cf0*/  MUFU.EX2 R28, R28 ;  /* 0x0000001c001c7308 */ /* 0x000f220000000800 */
[----:B------:R-:W-:Y:S01]  /*7d00*/  FADD.FTZ R6, R183, R6 ;  /* 0x00000006b7067221 */ /* 0x000fe20000010000 */
[----:B---3--:R-:W3:Y:S01]  /*7d10*/  LDSM.16.MT88.4 R8, [R192+0x2000] ;  /* 0x00200000c008783b */ /* 0x008ee20000004200 */
[----:B------:R-:W-:Y:S02]  /*7d20*/  FADD.FTZ R4, R30, R3 ;  /* 0x000000031e047221 */ /* 0x000fe40000010000 */
[----:B------:R-:W-:Y:S02]  /*7d30*/  FADD.FTZ R5, R208, R5 ;  /* 0x00000005d0057221 */ /* 0x000fe40000010000 */
[----:B-----5:R-:W-:Y:S02]  /*7d40*/  FADD.FTZ R3, R16, R0 ;  /* 0x0000000010037221 */ /* 0x020fe40000010000 */
[----:B------:R-:W-:Y:S02]  /*7d50*/  FADD.FTZ R6, R184, R6 ;  /* 0x00000006b8067221 */ /* 0x000fe40000010000 */
[----:B-1----:R-:W-:-:S02]  /*7d60*/  FADD.FTZ R0, R29, R4 ;  /* 0x000000041d007221 */ /* 0x002fc40000010000 */
[----:B------:R-:W-:Y:S02]  /*7d70*/  FADD.FTZ R5, R209, R5 ;  /* 0x00000005d1057221 */ /* 0x000fe40000010000 */
[----:B------:R-:W-:Y:S01]  /*7d80*/  FADD.FTZ R4, R15, R3 ;  /* 0x000000030f047221 */ /* 0x000fe20000010000 */
[----:B------:R-:W1:Y:S01]  /*7d90*/  MUFU.EX2 R31, R31 ;  /* 0x0000001f001f7308 */ /* 0x000e620000000800 */
[----:B------:R-:W-:Y:S02]  /*7da0*/  FADD.FTZ R6, R185, R6 ;  /* 0x00000006b9067221 */ /* 0x000fe40000010000 */
[----:B----4-:R-:W-:Y:S02]  /*7db0*/  FADD.FTZ R0, R28, R0 ;  /* 0x000000001c007221 */ /* 0x010fe40000010000 */
[----:B------:R-:W-:Y:S02]  /*7dc0*/  FADD.FTZ R5, R170, R5 ;  /* 0x00000005aa057221 */ /* 0x000fe40000010000 */
[----:B------:R-:W-:Y:S01]  /*7dd0*/  FADD.FTZ R4, R14, R4 ;  /* 0x000000040e047221 */ /* 0x000fe20000010000 */
[----:B------:R-:W-:Y:S01]  /*7de0*/  MUFU.EX2 R32, R32 ;  /* 0x0000002000207308 */ /* 0x000fe20000000800 */
[----:B------:R-:W-:Y:S01]  /*7df0*/  FADD.FTZ R6, R93, R6 ;  /* 0x000000065d067221 */ /* 0x000fe20000010000 */
[C---:B------:R-:W-:Y:S01]  /*7e00*/  F2FP.PACK_AB R150, R238.reuse, R28 ;  /* 0x0000001cee96723e */ /* 0x040fe200000000ff */
[----:B------:R-:W-:-:S02]  /*7e10*/  FADD.FTZ R238, R238, R0 ;  /* 0x00000000eeee7221 */ /* 0x000fc40000010000 */
[----:B------:R-:W-:-:S03]  /*7e20*/  FADD.FTZ R5, R171, R5 ;  /* 0x00000005ab057221 */ /* 0x000fc60000010000 */
[----:B------:R-:W4:Y:S01]  /*7e30*/  MUFU.EX2 R33, R33 ;  /* 0x0000002100217308 */ /* 0x000f220000000800 */
[----:B------:R-:W-:Y:S02]  /*7e40*/  FADD.FTZ R0, R13, R4 ;  /* 0x000000040d007221 */ /* 0x000fe40000010000 */
[----:B------:R-:W-:-:S05]  /*7e50*/  FADD.FTZ R6, R94, R6 ;  /* 0x000000065e067221 */ /* 0x000fca0000010000 */
[----:B------:R-:W-:Y:S01]  /*7e60*/  MUFU.EX2 R34, R34 ;  /* 0x0000002200227308 */ /* 0x000fe20000000800 */
[----:B------:R-:W-:-:S07]  /*7e70*/  FADD.FTZ R5, R172, R5 ;  /* 0x00000005ac057221 */ /* 0x000fce0000010000 */
[----:B------:R-:W5:Y:S01]  /*7e80*/  MUFU.EX2 R35, R35 ;  /* 0x0000002300237308 */ /* 0x000f620000000800 */
[----:B------:R-:W-:Y:S01]  /*7e90*/  FADD.FTZ R6, R98, R6 ;  /* 0x0000000662067221 */ /* 0x000fe20000010000 */
[----:B------:R2:W-:Y:S01]  /*7ea0*/  STL [R1], R0 ;  /* 0x0000000001007387 */ /* 0x0005e20000100800 */
[----:B------:R-:W-:Y:S01]  /*7eb0*/  MOV R12, c[0x0][0x32c] ;  /* 0x0000cb00000c7a02 */ /* 0x000fe20000000f00 */
[----:B------:R-:W-:Y:S01]  /*7ec0*/  FADD.FTZ R5, R173, R5 ;  /* 0x00000005ad057221 */ /* 0x000fe20000010000 */
[----:B------:R-:W-:Y:S01]  /*7ed0*/  F2FP.PACK_AB R148, R29, R30 ;  /* 0x0000001e1d94723e */ /* 0x000fe200000000ff */
[----:B------:R-:W-:Y:S01]  /*7ee0*/  FADD.FTZ R6, R99, R6 ;  /* 0x0000000663067221 */ /* 0x000fe20000010000 */
[----:B------:R-:W-:Y:S02]  /*7ef0*/  F2FP.PACK_AB R149, R18, R19 ;  /* 0x000000131295723e */ /* 0x000fe400000000ff */
[----:B-1----:R-:W-:Y:S02]  /*7f00*/  F2FP.PACK_AB R151, R31, R17 ;  /* 0x000000111f97723e */ /* 0x002fe400000000ff */
[----:B------:R-:W-:Y:S01]  /*7f10*/  ISETP.GE.AND P0, PT, R12, 0x1, PT ;  /* 0x000000010c00780c */ /* 0x000fe20003f06270 */
[----:B------:R-:W-:Y:S01]  /*7f20*/  FADD.FTZ R5, R19, R5 ;  /* 0x0000000513057221 */ /* 0x000fe20000010000 */
[----:B----4-:R-:W-:Y:S01]  /*7f30*/  F2FP.PACK_AB R152, R33, R32 ;  /* 0x000000202198723e */ /* 0x010fe200000000ff */
[----:B------:R-:W-:Y:S01]  /*7f40*/  FADD.FTZ R6, R32, R6 ;  /* 0x0000000620067221 */ /* 0x000fe20000010000 */
[----:B------:R-:W-:-:S02]  /*7f50*/  F2FP.PACK_AB R153, R15, R16 ;  /* 0x000000100f99723e */ /* 0x000fc400000000ff */
[----:B-----5:R-:W-:Y:S02]  /*7f60*/  F2FP.PACK_AB R154, R35, R34 ;  /* 0x00000022239a723e */ /* 0x020fe400000000ff */
[----:B------:R-:W-:Y:S01]  /*7f70*/  F2FP.PACK_AB R155, R13, R14 ;  /* 0x0000000e0d9b723e */ /* 0x000fe200000000ff */
[----:B------:R-:W-:Y:S01]  /*7f80*/  FADD.FTZ R5, R18, R5 ;  /* 0x0000000512057221 */ /* 0x000fe20000010000 */
[----:B------:R-:W-:Y:S01]  /*7f90*/  HMMA.16816.F32 R100, R148, R108, R84 ;  /* 0x0000006c9464723c */ /* 0x000fe20000001854 */
[----:B------:R-:W-:Y:S02]  /*7fa0*/  FADD.FTZ R6, R33, R6 ;  /* 0x0000000621067221 */ /* 0x000fe40000010000 */
[----:B------:R-:W-:Y:S02]  /*7fb0*/  FADD.FTZ R3, R17, R5 ;  /* 0x0000000511037221 */ /* 0x000fe40000010000 */
[----:B------:R-:W-:-:S03]  /*7fc0*/  FADD.FTZ R5, R34, R6 ;  /* 0x0000000622057221 */ /* 0x000fc60000010000 */
[----:B------:R-:W-:Y:S01]  /*7fd0*/  HMMA.16816.F32 R112, R148, R110, R72 ;  /* 0x0000006e9470723c */ /* 0x000fe20000001848 */
[----:B------:R-:W-:-:S07]  /*7fe0*/  FADD.FTZ R240, R31, R3 ;  /* 0x000000031ff07221 */ /* 0x000fce0000010000 */
[----:B------:R-:W-:Y:S01]  /*7ff0*/  HMMA.16816.F32 R84, R148, R116, R56 ;  /* 0x000000749454723c */ /* 0x000fe20000001838 */
[----:B------:R-:W-:-:S07]  /*8000*/  FADD.FTZ R251, R35, R5 ;  /* 0x0000000523fb7221 */ /* 0x000fce0000010000 */
[----:B------:R-:W-:Y:S01]  /*8010*/  HMMA.16816.F32 R120, R148, R118, R52 ;  /* 0x000000769478723c */ /* 0x000fe20000001834 */
[----:B------:R-:W-:-:S07]  /*8020*/  IADD3 R206, R206, -0x2, RZ ;  /* 0xfffffffecece7810 */ /* 0x000fce0007ffe0ff */
[----:B--2---:R-:W-:Y:S01]  /*8030*/  HMMA.16816.F32 R124, R148, R132, R48 ;  /* 0x00000084947c723c */ /* 0x004fe20000001830 */
[----:B------:R-:W-:-:S07]  /*8040*/  IADD3 R3, R2, c[0x0][0x328], RZ ;  /* 0x0000ca0002037a10 */ /* 0x000fce0007ffe0ff */
[C---:B------:R-:W-:Y:S08]  /*8050*/  HMMA.16816.F32 R136, R148.reuse, R134, R44 ;  /* 0x000000869488723c */ /* 0x040ff0000000182c */
[C---:B---3--:R-:W-:Y:S08]  /*8060*/  HMMA.16816.F32 R140, R148.reuse, R8, R40 ;  /* 0x00000008948c723c */ /* 0x048ff00000001828 */
        /* <DEDUP_REMOVED lines=9> */
[----:B------:R-:W-:Y:S07]  /*8100*/  @!P0 BRA `(.L_x_654) ;  /* 0x0000013000008947 */ /* 0x000fee0003800000 */
[C---:B------:R-:W-:Y:S01]  /*8110*/  ISETP.GT.AND P0, PT, R2.reuse, RZ, PT ;  /* 0x000000ff0200720c */ /* 0x040fe20003f04270 */
[----:B------:R-:W-:Y:S01]  /*8120*/  BSSY B0, `(.L_x_655) ;  /* 0x000000e000007945 */ /* 0x000fe20003800000 */
[----:B------:R-:W-:-:S11]  /*8130*/  IADD3 R0, R2, -0x1, RZ ;  /* 0xffffffff02007810 */ /* 0x000fd60007ffe0ff */
[----:B------:R-:W-:Y:S05]  /*8140*/  @P0 BRA `(.L_x_656) ;  /* 0x0000007000000947 */ /* 0x000fea0003800000 */
[----:B------:R-:W-:-:S05]  /*8150*/  IMAD.MOV.U32 R0, RZ, RZ, 0x1 ;  /* 0x00000001ff007424 */ /* 0x000fca00078e00ff */
[----:B------:R-:W-:Y:S01]  /*8160*/  ISETP.NE.AND P0, PT, R0, c[0x0][0x32c], PT ;  /* 0x0000cb0000007a0c */ /* 0x000fe20003f05270 */
[----:B------:R-:W-:-:S12]  /*8170*/  IMAD.MOV R0, RZ, RZ, -R2 ;  /* 0x000000ffff007224 */ /* 0x000fd800078e0a02 */
[----:B------:R-:W-:-:S05]  /*8180*/  @P0 IMAD.HI.U32 R2, R0, c[0x0][0x330], RZ ;  /* 0x0000cc0000020a27 */ /* 0x000fca00078e00ff */
[----:B------:R-:W-:-:S04]  /*8190*/  @P0 SHF.R.U32.HI R0, RZ, c[0x0][0x334], R2 ;  /* 0x0000cd00ff000a19 */ /* 0x000fc80000011602 */
[----:B------:R-:W-:Y:S01]  /*81a0*/  LOP3.LUT R0, RZ, R0, RZ, 0x33, !PT ;  /* 0x00000000ff007212 */ /* 0x000fe200078e33ff */
[----:B------:R-:W-:Y:S05]  /*81b0*/  BRA `(.L_x_657) ;  /* 0x0000004000007947 */ /* 0x000fea0003800000 */
.L_x_656:
[----:B------:R-:W-:-:S04]  /*81c0*/  MOV R2, 0x1 ;  /* 0x0000000100027802 */ /* 0x000fc80000000f00 */
[----:B------:R-:W-:-:S13]  /*81d0*/  ISETP.NE.AND P0, PT, R2, c[0x0][0x32c], PT ;  /* 0x0000cb0002007a0c */ /* 0x000fda0003f05270 */
[----:B------:R-:W-:-:S05]  /*81e0*/  @P0 IMAD.HI.U32 R2, R0, c[0x0][0x330], RZ ;  /* 0x0000cc0000020a27 */ /* 0x000fca00078e00ff */
[----:B------:R-:W-:Y:S02]  /*81f0*/  @P0 SHF.R.U32.HI R0, RZ, c[0x0][0x334], R2 ;  /* 0x0000cd00ff000a19 */ /* 0x000fe40000011602 */
.L_x_657:
[----:B------:R-:W-:Y:S05]  /*8200*/  BSYNC B0 ;  /* 0x0000000000007941 */ /* 0x000fea0003800000 */
.L_x_655:
[----:B------:R-:W-:-:S05]  /*8210*/  MOV R2, c[0x0][0x32c] ;  /* 0x0000cb0000027a02 */ /* 0x000fca0000000f00 */
[----:B------:R-:W-:-:S05]  /*8220*/  IMAD R0, R0, R2, c[0x0][0x32c] ;  /* 0x0000cb0000007624 */ /* 0x000fca00078e0202 */
[----:B------:R-:W-:-:S04]  /*8230*/  IMNMX R3, R3, R0, PT ;  /* 0x0000000003037217 */ /* 0x000fc80003800200 */
.L_x_654:
[----:B------:R-:W2:Y:S01]  /*8240*/  LDL R2, [R1+0x4] ;  /* 0x0000040001027983 */ /* 0x000ea20000100800 */
[----:B------:R-:W-:-:S05]  /*8250*/  IMAD.HI R3, R3, 0x66666667, RZ ;  /* 0x6666666703037827 */ /* 0x000fca00078e02ff */
[----:B------:R-:W-:-:S04]  /*8260*/  SHF.R.U32.HI R0, RZ, 0x1f, R3 ;  /* 0x0000001fff007819 */ /* 0x000fc80000011603 */
[----:B------:R-:W-:-:S04]  /*8270*/  LEA.HI.SX32 R3, R3, R0, 0x1b ;  /* 0x0000000003037211 */ /* 0x000fc800078fdaff */
[----:B--2---:R-:W-:-:S04]  /*8280*/  IMNMX R2, R2, R3, !PT ;  /* 0x0000000302027217 */ /* 0x004fc80007800200 */
[----:B------:R-:W-:Y:S01]  /*8290*/  ISETP.GE.AND P0, PT, R206, R2, PT ;  /* 0x00000002ce00720c */ /* 0x000fe20003f06270 */
[----:B------:R1:W-:-:S12]  /*82a0*/  STL [R1+0xc], R2 ;  /* 0x00000c0201007387 */ /* 0x0003d80000100800 */
[----:B------:R-:W-:Y:S05]  /*82b0*/  @!P0 BRA `(.L_x_658) ;  /* 0x000050e000008947 */ /* 0x000fea0003800000 */
[----:B------:R-:W-:Y:S01]  /*82c0*/  IMAD.MOV.U32 R94, RZ, RZ, R96 ;  /* 0x000000ffff5e7224 */ /* 0x000fe200078e0060 */
[----:B------:R-:W-:Y:S01]  /*82d0*/  MOV R99, R61 ;  /* 0x0000003d00637202 */ /* 0x000fe20000000f00 */
[----:B------:R-:W-:Y:S01]  /*82e0*/  IMAD.MOV.U32 R93, RZ, RZ, R97 ;  /* 0x000000ffff5d7224 */ /* 0x000fe200078e0061 */
[----:B------:R-:W-:Y:S02]  /*82f0*/  MOV R98, R95 ;  /* 0x0000005f00627202 */ /* 0x000fe40000000f00 */
.L_x_689:
[----:B------:R-:W2:Y:S01]  /*8300*/  LDL R0, [R1+0x4] ;  /* 0x0000040001007983 */ /* 0x000ea20000100800 */
[----:B------:R-:W-:Y:S04]  /*8310*/  DEPBAR.LE SB0, 0x0 ;  /* 0x000080000000791a */ /* 0x000fe80000000000 */
[----:B------:R-:W-:Y:S01]  /*8320*/  WARPSYNC 0xffffffff ;  /* 0xffffffff00007948 */ /* 0x000fe20003800000 */
[----:B------:R-:W-:Y:S06]  /*8330*/  BAR.SYNC.DEFER_BLOCKING 0x0 ;  /* 0x0000000000007b1d */ /* 0x000fec0000010000 */
[----:B------:R3:W4:Y:S01]  /*8340*/  LDSM.16.M88.4 R80, [R195] ;  /* 0x00000000c350783b */ /* 0x0007220000000200 */
[----:B------:R-:W-:Y:S03]  /*8350*/  BSSY B0, `(.L_x_659) ;  /* 0x0000043000007945 */ /* 0x000fe60003800000 */
        /* <DEDUP_REMOVED lines=13> */
[----:B--2---:R-:W-:Y:S11]  /*8430*/  ISETP.GT.AND P0, PT, R0, R206, PT ;  /* 0x000000ce0000720c */ /* 0x004ff60003f04270 */
[----:B------:R-:W-:Y:S02]  /*8440*/  @!UPT UIADD3 URZ, URZ, URZ, URZ ;  /* 0x0000003f3f3ff290 */ /* 0x000fe4000fffe03f */
[----:B------:R-:W-:-:S05]  /*8450*/  @P0 BRA `(.L_x_660) ;  /* 0x0000032000000947 */ /* 0x000fca0003800000 */
[----:B-1-34-:R-:W-:Y:S01]  /*8460*/  IMAD.WIDE.U32 R2, R224, c[0x0][0x208], RZ ;  /* 0x00008200e0027a25 */ /* 0x01afe200078e00ff */
[----:B------:R-:W-:Y:S01]  /*8470*/  SHF.R.S32.HI R0, RZ, 0x1f, R224 ;  /* 0x0000001fff007819 */ /* 0x000fe200000114e0 */
[----:B------:R-:W2:Y:S02]  /*8480*/  LDL.64 R4, [R1+0x28] ;  /* 0x0000280001047983 */ /* 0x000ea40000100a00 */
[----:B------:R-:W-:Y:S02]  /*8490*/  IMAD.SHL.U32 R15, R205, 0x2, RZ ;  /* 0x00000002cd0f7824 */ /* 0x000fe400078e00ff */
[----:B------:R-:W-:Y:S02]  /*84a0*/  IMAD R0, R0, c[0x0][0x208], RZ ;  /* 0x0000820000007a24 */ /* 0x000fe400078e02ff */
[----:B------:R-:W3:Y:S02]  /*84b0*/  LDL R6, [R1+0x34] ;  /* 0x0000340001067983 */ /* 0x000ee40000100800 */
[----:B------:R-:W-:Y:S04]  /*84c0*/  IMAD R0, R224, c[0x0][0x20c], R0 ;  /* 0x00008300e0007a24 */ /* 0x000fe800078e0200 */
[----:B------:R-:W-:Y:S01]  /*84d0*/  IMAD.IADD R3, R3, 0x1, R0 ;  /* 0x0000000103037824 */ /* 0x000fe200078e0200 */
[----:B------:R-:W-:Y:S03]  /*84e0*/  SHF.R.S32.HI R0, RZ, 0x1f, R211 ;  /* 0x0000001fff007819 */ /* 0x000fe600000114d3 */
[C---:B------:R-:W-:Y:S04]  /*84f0*/  IMAD.WIDE.U32 R2, R211.reuse, c[0x0][0x218], R2 ;  /* 0x00008600d3027a25 */ /* 0x040fe800078e0002 */
[----:B------:R-:W-:Y:S01]  /*8500*/  IMAD R0, R0, c[0x0][0x218], RZ ;  /* 0x0000860000007a24 */ /* 0x000fe200078e02ff */
[----:B--2---:R-:W-:Y:S03]  /*8510*/  IADD3 R2, P1, R4, R2, RZ ;  /* 0x0000000204027210 */ /* 0x004fe60007f3e0ff */
[----:B------:R-:W-:Y:S01]  /*8520*/  IMAD R4, R211, c[0x0][0x21c], R0 ;  /* 0x00008700d3047a24 */ /* 0x000fe200078e0200 */
[----:B------:R-:W-:Y:S02]  /*8530*/  SHF.R.S32.HI R5, RZ, 0x1f, R205 ;  /* 0x0000001fff057819 */ /* 0x000fe400000114cd */
[----:B------:R-:W-:Y:S02]  /*8540*/  LEA R0, P0, R2, c[0x0][0x1f8], 0x1 ;  /* 0x00007e0002007a11 */ /* 0x000fe400078008ff */
[----:B---3--:R-:W-:Y:S02]  /*8550*/  IADD3.X R3, R6, R3, R4, P1, !PT ;  /* 0x0000000306037210 */ /* 0x008fe40000ffe404 */
[----:B------:R-:W-:Y:S02]  /*8560*/  SHF.L.U64.HI R5, R205, 0x1, R5 ;  /* 0x00000001cd057819 */ /* 0x000fe40000010205 */
[----:B------:R-:W-:Y:S01]  /*8570*/  LEA.HI.X R4, R2, c[0x0][0x1fc], R3, 0x1, P0 ;  /* 0x00007f0002047a11 */ /* 0x000fe200000f0c03 */
[----:B------:R-:W-:-:S05]  /*8580*/  BRA.DIV ~URZ, `(.L_x_661) ;  /* 0x000133927f007947 */ /* 0x000fca000b800000 */
[----:B------:R1:W2:Y:S02]  /*8590*/  SHFL.IDX PT, R7, R4, RZ, 0x181f ;  /* 0x00181fff04077589 */ /* 0x0002a400000e0000 */
.L_x_829:
[----:B------:R-:W-:-:S05]  /*85a0*/  BRA.DIV ~URZ, `(.L_x_662) ;  /* 0x000133e27f007947 */ /* 0x000fca000b800000 */
[----:B------:R-:W3:Y:S01]  /*85b0*/  SHFL.IDX PT, R2, R0, RZ, 0x181f ;  /* 0x00181fff00027589 */ /* 0x000ee200000e0000 */
[----:B------:R-:W-:Y:S03]  /*85c0*/  ISETP.GE.AND P3, PT, R205, c[0x0][0x1d4], PT ;  /* 0x00007500cd007a0c */ /* 0x000fe60003f66270 */
[----:B------:R-:W4:Y:S04]  /*85d0*/  SHFL.IDX PT, R3, R0, 0x1, 0x181f ;  /* 0x00381f0000037f89 */ /* 0x000f2800000e0000 */
[----:B------:R-:W5:Y:S04]  /*85e0*/  SHFL.IDX PT, R6, R0, 0x2, 0x181f ;  /* 0x00581f0000067f89 */ /* 0x000f6800000e0000 */
[----:B------:R-:W1:Y:S04]  /*85f0*/  SHFL.IDX PT, R9, R4, 0x1, 0x181f ;  /* 0x00381f0004097f89 */ /* 0x000e6800000e0000 */
[----:B------:R-:W2:Y:S04]  /*8600*/  SHFL.IDX PT, R12, R0, 0x3, 0x181f ;  /* 0x00781f00000c7f89 */ /* 0x000ea800000e0000 */
[----:B------:R-:W2:Y:S04]  /*8610*/  SHFL.IDX PT, R14, R4, 0x2, 0x181f ;  /* 0x00581f00040e7f89 */ /* 0x000ea800000e0000 */
[----:B------:R-:W2:Y:S04]  /*8620*/  SHFL.IDX PT, R13, R4, 0x3, 0x181f ;  /* 0x00781f00040d7f89 */ /* 0x000ea800000e0000 */
[----:B------:R-:W2:Y:S04]  /*8630*/  SHFL.IDX PT, R0, R0, 0x4, 0x181f ;  /* 0x00981f0000007f89 */ /* 0x000ea800000e0000 */
[----:B-1----:R-:W1:Y:S01]  /*8640*/  SHFL.IDX PT, R4, R4, 0x4, 0x181f ;  /* 0x00981f0004047f89 */ /* 0x002e6200000e0000 */
[-C--:B---3--:R-:W-:Y:S02]  /*8650*/  IADD3 R10, P0, R2, R15.reuse, RZ ;  /* 0x0000000f020a7210 */ /* 0x088fe40007f1e0ff */
[-C--:B----4-:R-:W-:Y:S02]  /*8660*/  IADD3 R8, P2, R3, R15.reuse, RZ ;  /* 0x0000000f03087210 */ /* 0x090fe40007f5e0ff */
[-C--:B-----5:R-:W-:Y:S01]  /*8670*/  IADD3 R6, P1, R6, R15.reuse, RZ ;  /* 0x0000000f06067210 */ /* 0x0a0fe20007f3e0ff */
[--C-:B--2---:R-:W-:Y:S02]  /*8680*/  IMAD.X R11, R7, 0x1, R5.reuse, P0 ;  /* 0x00000001070b7824 */ /* 0x104fe400000e0605 */
[--C-:B------:R-:W-:Y:S01]  /*8690*/  IMAD.X R9, R9, 0x1, R5.reuse, P2 ;  /* 0x0000000109097824 */ /* 0x100fe200010e0605 */
[----:B------:R-:W-:Y:S02]  /*86a0*/  IADD3 R2, P0, R12, R15, RZ ;  /* 0x0000000f0c027210 */ /* 0x000fe40007f1e0ff */
[----:B------:R2:W-:Y:S01]  /*86b0*/  LDGSTS.E.BYPASS.LTC128B.128 [R207+0x100], [R10.64], !P3 ;  /* 0x001000000acf7fae */ /* 0x0005e2000d901d46 */
[--C-:B------:R-:W-:Y:S03]  /*86c0*/  IMAD.X R7, R14, 0x1, R5.reuse, P1 ;  /* 0x000000010e077824 */ /* 0x100fe600008e0605 */
[----:B------:R2:W-:Y:S01]  /*86d0*/  LDGSTS.E.BYPASS.LTC128B.128 [R207+0x900], [R8.64], !P3 ;  /* 0x0090000008cf7fae */ /* 0x0005e2000d901d46 */
[----:B------:R-:W-:Y:S03]  /*86e0*/  IMAD.X R3, R13, 0x1, R5, P0 ;  /* 0x000000010d037824 */ /* 0x000fe600000e0605 */
[----:B------:R2:W-:Y:S04]  /*86f0*/  LDGSTS.E.BYPASS.LTC128B.128 [R207+0x1100], [R6.64], !P3 ;  /* 0x0110000006cf7fae */ /* 0x0005e8000d901d46 */
[----:B------:R2:W-:Y:S02]  /*8700*/  LDGSTS.E.BYPASS.LTC128B.128 [R207+0x1900], [R2.64], !P3 ;  /* 0x0190000002cf7fae */ /* 0x0005e4000d901d46 */
.L_x_830:
[----:B------:R-:W-:Y:S02]  /*8710*/  ISETP.GE.AND P1, PT, R205, c[0x0][0x1d4], PT ;  /* 0x00007500cd007a0c */ /* 0x000fe40003f26270 */
[----:B--2---:R-:W-:Y:S05]  /*8720*/  IADD3 R2, P0, R0, R15, RZ ;  /* 0x0000000f00027210 */ /* 0x004fea0007f1e0ff */
[----:B-1----:R-:W-:Y:S06]  /*8730*/  IMAD.X R3, R4, 0x1, R5, P0 ;  /* 0x0000000104037824 */ /* 0x002fec00000e0605 */
[----:B------:R-:W-:Y:S01]  /*8740*/  @!PT LDS RZ, [RZ] ;  /* 0x00000000fffff984 */ /* 0x000fe20000000800 */
[----:B------:R-:W-:Y:S01]  /*8750*/  @!PT LDS RZ, [RZ] ;  /* 0x00000000fffff984 */ /* 0x000fe20000000800 */
[----:B------:R-:W-:Y:S01]  /*8760*/  @!PT LDS RZ, [RZ] ;  /* 0x00000000fffff984 */ /* 0x000fe20000000800 */
[----:B------:R1:W-:Y:S02]  /*8770*/  LDGSTS.E.BYPASS.LTC128B.128 [R207+0x2100], [R2.64], !P1 ;  /* 0x0210000002cf7fae */ /* 0x0003e4000c901d46 */
.L_x_660:
[----:B-1-34-:R-:W-:Y:S05]  /*8780*/  BSYNC B0 ;  /* 0x0000000000007941 */ /* 0x01afea0003800000 */
.L_x_659:
[----:B------:R-:W0:Y:S01]  /*8790*/  LDGDEPBAR ;  /* 0x00000000000079af */ /* 0x000e220000000000 */
[----:B------:R-:W-:Y:S01]  /*87a0*/  WARPSYNC 0xffffffff ;  /* 0xffffffff00007948 */ /* 0x000fe20003800000 */
[-C--:B------:R-:W-:Y:S01]  /*87b0*/  HMMA.16816.F32 R4, R80, R16.reuse, RZ ;  /* 0x000000105004723c */ /* 0x080fe200000018ff */
[----:B------:R-:W-:Y:S05]  /*87c0*/  BSSY B0, `(.L_x_663) ;  /* 0x00000aa000007945 */ /* 0x000fea0003800000 */
[----:B------:R-:W2:Y:S02]  /*87d0*/  LDL R0, [R1+0x4] ;  /* 0x0000040001007983 */ /* 0x000ea40000100800 */
        /* <DEDUP_REMOVED lines=43> */
[----:B------:R-:W5:Y:S07]  /*8a90*/  LDSM.16.M88.4 R168, [R194+0x1000] ;  /* 0x00100000c2a8783b */ /* 0x000f6e0000000200 */
[----:B------:R-:W-:Y:S01]  /*8aa0*/  HMMA.16816.F32 R80, R160, R186, R80 ;  /* 0x000000baa050723c */ /* 0x000fe20000001850 */
[----:B------:R-:W5:Y:S07]  /*8ab0*/  LDSM.16.M88.4 R160, [R194+0x1800] ;  /* 0x00180000c2a0783b */ /* 0x000f6e0000000200 */
[-C--:B-1----:R-:W-:Y:S05]  /*8ac0*/  HMMA.16816.F32 R4, R156, R164.reuse, R4 ;  /* 0x000000a49c04723c */ /* 0x082fea0000001804 */
[----:B--2---:R-:W-:Y:S03]  /*8ad0*/  ISETP.GT.AND P0, PT, R206, R0, PT ;  /* 0x00000000ce00720c */ /* 0x004fe60003f04270 */
[C---:B---3--:R-:W-:Y:S08]  /*8ae0*/  HMMA.16816.F32 R8, R172.reuse, R164, R8 ;  /* 0x000000a4ac08723c */ /* 0x048ff00000001808 */
        /* <DEDUP_REMOVED lines=8> */
[-C--:B-----5:R-:W-:Y:S08]  /*8b70*/  HMMA.16816.F32 R36, R156, R168.reuse, R36 ;  /* 0x000000a89c24723c */ /* 0x0a0ff00000001824 */
        /* <DEDUP_REMOVED lines=8> */
[----:B------:R-:W-:Y:S07]  /*8c00*/  LDSM.16.M88.4 R160, [R191+0x1000] ;  /* 0x00100000bfa0783b */ /* 0x000fee0000000200 */
        /* <DEDUP_REMOVED lines=31> */
[----:B------:R-:W-:Y:S01]  /*8e00*/  IMAD.MOV.U32 R3, RZ, RZ, c[0x0][0x2b8] ;  /* 0x0000ae00ff037624 */ /* 0x000fe200078e00ff */
[----:B------:R-:W2:Y:S01]  /*8e10*/  LDL R2, [R1+0x10] ;  /* 0x0000100001027983 */ /* 0x000ea20000100800 */
[----:B------:R-:W-:Y:S01]  /*8e20*/  IMAD.MOV.U32 R211, RZ, RZ, RZ ;  /* 0x000000ffffd37224 */ /* 0x000fe200078e00ff */
[----:B------:R-:W-:Y:S01]  /*8e30*/  SHF.R.S32.HI R95, RZ, 0x1f, R205 ;  /* 0x0000001fff5f7819 */ /* 0x000fe200000114cd */
[----:B------:R-:W-:Y:S01]  /*8e40*/  IMAD.SHL.U32 R163, R205, 0x2, RZ ;  /* 0x00000002cda37824 */ /* 0x000fe200078e00ff */
[----:B------:R-:W-:Y:S01]  /*8e50*/  ISETP.NE.AND P2, PT, R3, 0x1, PT ;  /* 0x000000010300780c */ /* 0x000fe20003f45270 */
[----:B------:R-:W3:Y:S01]  /*8e60*/  LDL R0, [R1+0x8] ;  /* 0x0000080001007983 */ /* 0x000ee20000100800 */
[----:B------:R-:W-:Y:S03]  /*8e70*/  SHF.L.U64.HI R95, R205, 0x1, R95 ;  /* 0x00000001cd5f7819 */ /* 0x000fe6000001025f */
[----:B------:R-:W4:Y:S04]  /*8e80*/  LDL.64 R96, [R1+0x20] ;  /* 0x0000200001607983 */ /* 0x000f280000100a00 */
[----:B------:R-:W5:Y:S04]  /*8e90*/  LDL R92, [R1+0x30] ;  /* 0x00003000015c7983 */ /* 0x000f680000100800 */
[----:B------:R-:W4:Y:S04]  /*8ea0*/  LDL.64 R208, [R1+0x18] ;  /* 0x0000180001d07983 */ /* 0x000f280000100a00 */
[----:B------:R-:W5:Y:S01]  /*8eb0*/  LDL R156, [R1+0x14] ;  /* 0x00001400019c7983 */ /* 0x000f620000100800 */
[----:B--2---:R-:W-:Y:S05]  /*8ec0*/  IMAD R2, R206, 0x50, R2 ;  /* 0x00000050ce027824 */ /* 0x004fea00078e0202 */
[----:B---3--:R-:W-:Y:S02]  /*8ed0*/  IADD3 R2, R2, -0x50, R0 ;  /* 0xffffffb002027810 */ /* 0x008fe40007ffe000 */
[----:B------:R-:W-:Y:S03]  /*8ee0*/  ISETP.GT.AND P1, PT, R0, 0x4f, PT ;  /* 0x0000004f0000780c */ /* 0x000fe60003f24270 */
[----:B------:R-:W-:Y:S04]  /*8ef0*/  @P2 IMAD.HI.U32 R3, R2, c[0x0][0x2bc], RZ ;  /* 0x0000af0002032a27 */ /* 0x000fe800078e00ff */
[----:B------:R-:W-:Y:S01]  /*8f00*/  IMAD.MOV.U32 R0, RZ, RZ, R2 ;  /* 0x000000ffff007224 */ /* 0x000fe200078e0002 */
[----:B------:R-:W-:Y:S05]  /*8f10*/  @P2 SHF.R.U32.HI R0, RZ, c[0x0][0x2c0], R3 ;  /* 0x0000b000ff002a19 */ /* 0x000fea0000011603 */
[C---:B----4-:R-:W-:Y:S04]  /*8f20*/  @!P1 IADD3 R3, P0, R0.reuse, R96, RZ ;  /* 0x0000006000039210 */ /* 0x050fe80007f1e0ff */
[----:B-----5:R-:W-:Y:S01]  /*8f30*/  @!P1 LEA.HI.X.SX32 R92, R0, R92, 0x1, P0 ;  /* 0x0000005c005c9211 */ /* 0x020fe200000f0eff */
[----:B------:R-:W-:Y:S01]  /*8f40*/  IMAD.MOV R0, RZ, RZ, -R0 ;  /* 0x000000ffff007224 */ /* 0x000fe200078e0a00 */
[C---:B------:R-:W-:Y:S03]  /*8f50*/  @!P1 LEA R96, P0, R3.reuse, c[0x0][0x2a0], 0x2 ;  /* 0x0000a80003609a11 */ /* 0x040fe600078010ff */
[----:B------:R-:W-:Y:S01]  /*8f60*/  IMAD R224, R0, c[0x0][0x2b8], R2 ;  /* 0x0000ae0000e07a24 */ /* 0x000fe200078e0202 */
[----:B------:R-:W-:Y:S03]  /*8f70*/  @!P1 LEA.HI.X R97, R3, c[0x0][0x2a4], R92, 0x2, P0 ;  /* 0x0000a90003619a11 */ /* 0x000fe600000f145c */
[----:B------:R-:W-:Y:S01]  /*8f80*/  IMAD.WIDE.U32 R2, R224, c[0x0][0x1e0], RZ ;  /* 0x00007800e0027a25 */ /* 0x000fe200078e00ff */
[----:B------:R-:W-:Y:S01]  /*8f90*/  SHF.R.S32.HI R0, RZ, 0x1f, R224 ;  /* 0x0000001fff007819 */ /* 0x000fe200000114e0 */
[----:B------:R-:W2:Y:S04]  /*8fa0*/  @!P1 LDG.E R211, [R96.64] ;  /* 0x0000000660d39981 */ /* 0x000ea8000c1e1900 */
[----:B------:R-:W-:Y:S04]  /*8fb0*/  IMAD R0, R0, c[0x0][0x1e0], RZ ;  /* 0x0000780000007a24 */ /* 0x000fe800078e02ff */
[----:B------:R-:W-:Y:S04]  /*8fc0*/  IMAD R0, R224, c[0x0][0x1e4], R0 ;  /* 0x00007900e0007a24 */ /* 0x000fe800078e0200 */
[----:B------:R-:W-:Y:S01]  /*8fd0*/  IMAD.IADD R3, R3, 0x1, R0 ;  /* 0x0000000103037824 */ /* 0x000fe200078e0200 */
[----:B--2---:R-:W-:Y:S03]  /*8fe0*/  SHF.R.S32.HI R0, RZ, 0x1f, R211 ;  /* 0x0000001fff007819 */ /* 0x004fe600000114d3 */
        /* <DEDUP_REMOVED lines=9> */
.L_x_831:
        /* <DEDUP_REMOVED lines=23> */
.L_x_832:
[----:B------:R-:W-:Y:S02]  /*91f0*/  ISETP.GE.AND P1, PT, R205, c[0x0][0x1d4], PT ;  /* 0x00007500cd007a0c */ /* 0x000fe40003f26270 */
[----:B--2---:R-:W-:Y:S05]  /*9200*/  IADD3 R2, P0, R0, R163, RZ ;  /* 0x000000a300027210 */ /* 0x004fea0007f1e0ff */
[----:B-1----:R-:W-:Y:S06]  /*9210*/  IMAD.X R3, R92, 0x1, R95, P0 ;  /* 0x000000015c037824 */ /* 0x002fec00000e065f */
[----:B------:R-:W-:Y:S01]  /*9220*/  @!PT LDS RZ, [RZ] ;  /* 0x00000000fffff984 */ /* 0x000fe20000000800 */
[----:B------:R-:W-:Y:S01]  /*9230*/  @!PT LDS RZ, [RZ] ;  /* 0x00000000fffff984 */ /* 0x000fe20000000800 */
[----:B------:R-:W-:Y:S01]  /*9240*/  @!PT LDS RZ, [RZ] ;  /* 0x00000000fffff984 */ /* 0x000fe20000000800 */
[----:B------:R1:W-:Y:S02]  /*9250*/  LDGSTS.E.BYPASS.LTC128B.128 [R207+0x4900], [R2.64], !P1 ;  /* 0x0490000002cf7fae */ /* 0x0003e4000c901d46 */
.L_x_664:
[----:B------:R-:W-:Y:S05]  /*9260*/  BSYNC B0 ;  /* 0x0000000000007941 */ /* 0x000fea0003800000 */
.L_x_663:
[----:B------:R-:W-:Y:S01]  /*9270*/  LOP3.LUT R159, RZ, c[0x0][0x324], RZ, 0x33, !PT ;  /* 0x0000c900ff9f7a12 */ /* 0x000fe200078e33ff */
[----:B-1----:R-:W2:Y:S01]  /*9280*/  LDL R2, [R1+0x38] ;  /* 0x0000380001027983 */ /* 0x002ea20000100800 */
[----:B------:R-:W-:Y:S02]  /*9290*/  IMAD.MOV.U32 R3, RZ, RZ, c[0x0][0x2c4] ;  /* 0x0000b100ff037624 */ /* 0x000fe400078e00ff */
[----:B------:R-:W-:Y:S01]  /*92a0*/  IMAD R92, R206, -0x50, RZ ;  /* 0xffffffb0ce5c7824 */ /* 0x000fe200078e02ff */
[----:B------:R-:W2:Y:S02]  /*92b0*/  LDL R0, [R1+0x3c] ;  /* 0x00003c0001007983 */ /* 0x000ea40000100800 */
[----:B------:R-:W-:Y:S02]  /*92c0*/  ISETP.NE.AND P0, PT, R3, 0x1, PT ;  /* 0x000000010300780c */ /* 0x000fe40003f05270 */
[----:B------:R-:W0:Y:S01]  /*92d0*/  LDGDEPBAR ;  /* 0x00000000000079af */ /* 0x000e220000000000 */
[----:B--2---:R-:W-:Y:S01]  /*92e0*/  IMAD.IADD R157, R0, 0x1, R2 ;  /* 0x00000001009d7824 */ /* 0x004fe200078e0202 */
[----:B------:R-:W-:Y:S09]  /*92f0*/  IADD3 R0, -R248, 0x1, R92 ;  /* 0x00000001f8007810 */ /* 0x000ff20007ffe15c */
[----:B------:R-:W-:Y:S01]  /*9300*/  @P0 IMAD.HI.U32 R2, R157, c[0x0][0x2c8], RZ ;  /* 0x0000b2009d020a27 */ /* 0x000fe200078e00ff */
[----:B------:R-:W-:Y:S04]  /*9310*/  IADD3 R0, -R236, R0, R237 ;  /* 0x00000000ec007210 */ /* 0x000fe80007ffe1ed */
[----:B------:R-:W-:Y:S02]  /*9320*/  @P0 SHF.R.U32.HI R157, RZ, c[0x0][0x2cc], R2 ;  /* 0x0000b300ff9d0a19 */ /* 0x000fe40000011602 */
[----:B------:R-:W-:Y:S01]  /*9330*/  IADD3 R158, R0, c[0x0][0x328], RZ ;  /* 0x0000ca00009e7a10 */ /* 0x000fe20007ffe0ff */
[----:B------:R-:W-:-:S05]  /*9340*/  BRA.DIV ~URZ, `(.L_x_667) ;  /* 0x000130927f007947 */ /* 0x000fca000b800000 */
[----:B------:R1:W2:Y:S02]  /*9350*/  SHFL.IDX PT, R2, R157, RZ, 0x1c1f ;  /* 0x001c1fff9d027589 */ /* 0x0002a400000e0000 */
.L_x_833:
[-C--:B--2---:R-:W-:Y:S01]  /*9360*/  IADD3 R97, R158, R2.reuse, RZ ;  /* 0x000000029e617210 */ /* 0x084fe20007ffe0ff */
[----:B------:R-:W-:Y:S02]  /*9370*/  IMAD.MOV.U32 R3, RZ, RZ, c[0x0][0x32c] ;  /* 0x0000cb00ff037624 */ /* 0x000fe400078e00ff */
[----:B------:R-:W-:Y:S03]  /*9380*/  IMAD.IADD R159, R159, 0x1, R0 ;  /* 0x000000019f9f7824 */ /* 0x000fe600078e0200 */
[----:B------:R-:W-:Y:S02]  /*9390*/  ISETP.GE.AND P0, PT, R3, 0x1, PT ;  /* 0x000000010300780c */ /* 0x000fe40003f06270 */
[----:B------:R-:W-:Y:S11]  /*93a0*/  IADD3 R0, R159, R2, RZ ;  /* 0x000000029f007210 */ /* 0x000ff60007ffe0ff */
[----:B------:R-:W-:-:S05]  /*93b0*/  @!P0 BRA `(.L_x_668) ;  /* 0x0000018000008947 */ /* 0x000fca0003800000 */
[----:B------:R-:W-:Y:S01]  /*93c0*/  IADD3 R2, -R236, R237, R2 ;  /* 0x000000edec027210 */ /* 0x000fe20007ffe102 */
[----:B------:R-:W-:Y:S03]  /*93d0*/  BSSY B0, `(.L_x_669) ;  /* 0x0000011000007945 */ /* 0x000fe60003800000 */
        /* <DEDUP_REMOVED lines=11> */
.L_x_670:
[----:B------:R-:W-:Y:S04]  /*9490*/  MOV R3, c[0x0][0x32c] ;  /* 0x0000cb0000037a02 */ /* 0x000fe80000000f00 */
[----:B------:R-:W-:Y:S11]  /*94a0*/  ISETP.NE.AND P0, PT, R3, 0x1, PT ;  /* 0x000000010300780c */ /* 0x000ff60003f05270 */
[----:B------:R-:W-:Y:S02]  /*94b0*/  @!UPT UIADD3 URZ, URZ, URZ, URZ ;  /* 0x0000003f3f3ff290 */ /* 0x000fe4000fffe03f */
[----:B------:R-:W-:Y:S05]  /*94c0*/  @P0 IMAD.HI.U32 R3, R2, c[0x0][0x330], RZ ;  /* 0x0000cc0002030a27 */ /* 0x000fea00078e00ff */
[----:B------:R-:W-:Y:S02]  /*94d0*/  @P0 SHF.R.U32.HI R2, RZ, c[0x0][0x334], R3 ;  /* 0x0000cd00ff020a19 */ /* 0x000fe40000011603 */
.L_x_671:
[----:B------:R-:W-:Y:S05]  /*94e0*/  BSYNC B0 ;  /* 0x0000000000007941 */ /* 0x000fea0003800000 */
.L_x_669:
[----:B------:R-:W-:Y:S04]  /*94f0*/  IMAD.IADD R3, R92, 0x1, -R248 ;  /* 0x000000015c037824 */ /* 0x000fe800078e0af8 */
[----:B------:R-:W-:Y:S05]  /*9500*/  IMAD R2, R2, c[0x0][0x32c], R3 ;  /* 0x0000cb0002027a24 */ /* 0x000fea00078e0203 */
[----:B------:R-:W-:Y:S02]  /*9510*/  IADD3 R3, R2, c[0x0][0x32c], RZ ;  /* 0x0000cb0002037a10 */ /* 0x000fe40007ffe0ff */
[----:B------:R-:W-:Y:S02]  /*9520*/  IMNMX R0, R0, R2, !PT ;  /* 0x0000000200007217 */ /* 0x000fe40007800200 */
[----:B------:R-:W-:Y:S02]  /*9530*/  IMNMX R97, R97, R3, PT ;  /* 0x0000000361617217 */ /* 0x000fe40003800200 */
.L_x_668:
[----:B------:R-:W-:-:S05]  /*9540*/  BRA.DIV ~URZ, `(.L_x_672) ;  /* 0x00012f027f007947 */ /* 0x000fca000b800000 */
[----:B------:R2:W3:Y:S02]  /*9550*/  SHFL.IDX PT, R2, R157, 0x1, 0x1c1f ;  /* 0x003c1f009d027f89 */ /* 0x0004e400000e0000 */
.L_x_834:
[----:B---3--:R-:W-:Y:S01]  /*9560*/  IADD3 R96, R158, R2, RZ ;  /* 0x000000029e607210 */ /* 0x008fe20007ffe0ff */
[----:B------:R-:W-:Y:S02]  /*9570*/  IMAD.MOV.U32 R3, RZ, RZ, c[0x0][0x32c] ;  /* 0x0000cb00ff037624 */ /* 0x000fe400078e00ff */
[----:B------:R-:W-:Y:S03]  /*9580*/  IMAD.IADD R95, R159, 0x1, R2 ;  /* 0x000000019f5f7824 */ /* 0x000fe600078e0202 */
[----:B------:R-:W-:Y:S11]  /*9590*/  ISETP.GE.AND P0, PT, R3, 0x1, PT ;  /* 0x000000010300780c */ /* 0x000ff60003f06270 */
[----:B------:R-:W-:Y:S02]  /*95a0*/  @!UPT UIADD3 URZ, URZ, URZ, URZ ;  /* 0x0000003f3f3ff290 */ /* 0x000fe4000fffe03f */
        /* <DEDUP_REMOVED lines=14> */
.L_x_675:
[----:B------:R-:W-:Y:S04]  /*9690*/  MOV R3, c[0x0][0x32c] ;  /* 0x0000cb0000037a02 */ /* 0x000fe80000000f00 */
[----:B------:R-:W-:Y:S11]  /*96a0*/  ISETP.NE.AND P0, PT, R3, 0x1, PT ;  /* 0x000000010300780c */ /* 0x000ff60003f05270 */
[----:B------:R-:W-:Y:S02]  /*96b0*/  @!UPT UIADD3 URZ, URZ, URZ, URZ ;  /* 0x0000003f3f3ff290 */ /* 0x000fe4000fffe03f */
[----:B------:R-:W-:Y:S05]  /*96c0*/  @P0 IMAD.HI.U32 R3, R2, c[0x0][0x330], RZ ;  /* 0x0000cc0002030a27 */ /* 0x000fea00078e00ff */
[----:B------:R-:W-:Y:S02]  /*96d0*/  @P0 SHF.R.U32.HI R2, RZ, c[0x0][0x334], R3 ;  /* 0x0000cd00ff020a19 */ /* 0x000fe40000011603 */
.L_x_676:
[----:B------:R-:W-:Y:S05]  /*96e0*/  BSYNC B0 ;  /* 0x0000000000007941 */ /* 0x000fea0003800000 */
.L_x_674:
[----:B------:R-:W-:Y:S04]  /*96f0*/  IMAD.IADD R3, R92, 0x1, -R248 ;  /* 0x000000015c037824 */ /* 0x000fe800078e0af8 */
[----:B------:R-:W-:Y:S05]  /*9700*/  IMAD R2, R2, c[0x0][0x32c], R3 ;  /* 0x0000cb0002027a24 */ /* 0x000fea00078e0203 */
[----:B------:R-:W-:Y:S02]  /*9710*/  IADD3 R3, R2, c[0x0][0x32c], RZ ;  /* 0x0000cb0002037a10 */ /* 0x000fe40007ffe0ff */
[----:B------:R-:W-:Y:S02]  /*9720*/  IMNMX R95, R95, R2, !PT ;  /* 0x000000025f5f7217 */ /* 0x000fe40007800200 */
[----:B------:R-:W-:Y:S02]  /*9730*/  IMNMX R96, R96, R3, PT ;  /* 0x0000000360607217 */ /* 0x000fe40003800200 */
.L_x_673:
[----:B------:R-:W-:-:S05]  /*9740*/  BRA.DIV ~URZ, `(.L_x_677) ;  /* 0x00012d727f007947 */ /* 0x000fca000b800000 */
[----:B------:R3:W4:Y:S02]  /*9750*/  SHFL.IDX PT, R156, R157, 0x2, 0x1c1f ;  /* 0x005c1f009d9c7f89 */ /* 0x00072400000e0000 */
.L_x_835:
[----:B----4-:R-:W-:Y:S01]  /*9760*/  IADD3 R3, R158, R156, RZ ;  /* 0x0000009c9e037210 */ /* 0x010fe20007ffe0ff */
[----:B------:R-:W-:Y:S05]  /*9770*/  IMAD.MOV.U32 R2, RZ, RZ, c[0x0][0x32c] ;  /* 0x0000cb00ff027624 */ /* 0x000fea00078e00ff */
[----:B------:R-:W-:Y:S01]  /*9780*/  ISETP.GE.AND P0, PT, R2, 0x1, PT ;  /* 0x000000010200780c */ /* 0x000fe20003f06270 */
[----:B------:R-:W-:Y:S11]  /*9790*/  IMAD.IADD R2, R159, 0x1, R156 ;  /* 0x000000019f027824 */ /* 0x000ff600078e029c */
[----:B------:R-:W-:Y:S01]  /*97a0*/  @!UPT UIADD3 URZ, URZ, URZ, URZ ;  /* 0x0000003f3f3ff290 */ /* 0x000fe2000fffe03f */
        /* <DEDUP_REMOVED lines=14> */
.L_x_680:
[----:B------:R-:W-:Y:S04]  /*9890*/  MOV R160, c[0x0][0x32c] ;  /* 0x0000cb0000a07a02 */ /* 0x000fe80000000f00 */
[----:B------:R-:W-:Y:S11]  /*98a0*/  ISETP.NE.AND P0, PT, R160, 0x1, PT ;  /* 0x00000001a000780c */ /* 0x000ff60003f05270 */
[----:B------:R-:W-:Y:S02]  /*98b0*/  @!UPT UIADD3 URZ, URZ, URZ, URZ ;  /* 0x0000003f3f3ff290 */ /* 0x000fe4000fffe03f */
[----:B------:R-:W-:Y:S05]  /*98c0*/  @P0 IMAD.HI.U32 R160, R156, c[0x0][0x330], RZ ;  /* 0x0000cc009ca00a27 */ /* 0x000fea00078e00ff */
[----:B------:R-:W-:Y:S02]  /*98d0*/  @P0 SHF.R.U32.HI R156, RZ, c[0x0][0x334], R160 ;  /* 0x0000cd00ff9c0a19 */ /* 0x000fe400000116a0 */
.L_x_681:
[----:B------:R-:W-:Y:S05]  /*98e0*/  BSYNC B0 ;  /* 0x0000000000007941 */ /* 0x000fea0003800000 */
.L_x_679:
[----:B------:R-:W-:Y:S04]  /*98f0*/  IMAD.IADD R160, R92, 0x1, -R248 ;  /* 0x000000015ca07824 */ /* 0x000fe800078e0af8 */
[----:B------:R-:W-:Y:S05]  /*9900*/  IMAD R156, R156, c[0x0][0x32c], R160 ;  /* 0x0000cb009c9c7a24 */ /* 0x000fea00078e02a0 */
[----:B------:R-:W-:Y:S02]  /*9910*/  IADD3 R160, R156, c[0x0][0x32c], RZ ;  /* 0x0000cb009ca07a10 */ /* 0x000fe40007ffe0ff */
[----:B------:R-:W-:Y:S02]  /*9920*/  IMNMX R2, R2, R156, !PT ;  /* 0x0000009c02027217 */ /* 0x000fe40007800200 */
[----:B------:R-:W-:Y:S02]  /*9930*/  IMNMX R3, R3, R160, PT ;  /* 0x000000a003037217 */ /* 0x000fe40003800200 */
.L_x_678:
[C---:B------:R-:W-:Y:S02]  /*9940*/  ISETP.GE.AND P2, PT, R92.reuse, 0x9, PT ;  /* 0x000000095c00780c */ /* 0x040fe40003f46270 */
[----:B------:R-:W-:Y:S02]  /*9950*/  ISETP.GE.AND P1, PT, R92, 0xa, PT ;  /* 0x0000000a5c00780c */ /* 0x000fe40003f26270 */
[----:B------:R-:W-:Y:S02]  /*9960*/  ISETP.GT.AND P0, PT, R0, 0x8, !P2 ;  /* 0x000000080000780c */ /* 0x000fe40005704270 */
[----:B------:R-:W-:Y:S02]  /*9970*/  LOP3.LUT R204, R204, 0xffffbfff, RZ, 0xc0, !PT ;  /* 0xffffbfffcccc7812 */ /* 0x000fe400078ec0ff */
[C---:B------:R-:W-:Y:S02]  /*9980*/  ISETP.LT.OR P0, PT, R97.reuse, 0x9, P0 ;  /* 0x000000096100780c */ /* 0x040fe40000701670 */
[----:B------:R-:W-:Y:S02]  /*9990*/  ISETP.GE.AND P6, PT, R92, 0x3a, PT ;  /* 0x0000003a5c00780c */ /* 0x000fe40003fc6270 */
[----:B------:R-:W-:Y:S02]  /*99a0*/  FSEL R161, R16, -INF , !P0 ;  /* 0xff80000010a17808 */ /* 0x000fe40004000000 */
[----:B------:R-:W-:Y:S02]  /*99b0*/  ISETP.GT.AND P0, PT, R0, 0x9, !P1 ;  /* 0x000000090000780c */ /* 0x000fe40004f04270 */
[----:B------:R-:W-:Y:S02]  /*99c0*/  @P2 LOP3.LUT R204, R204, 0x4000, RZ, 0xfc, !PT ;  /* 0x00004000cccc2812 */ /* 0x000fe400078efcff */
[----:B------:R-:W-:Y:S02]  /*99d0*/  ISETP.LT.OR P0, PT, R97, 0xa, P0 ;  /* 0x0000000a6100780c */ /* 0x000fe40000701670 */
[----:B------:R-:W-:Y:S02]  /*99e0*/  LOP3.LUT R204, R204, 0xffffdfff, RZ, 0xc0, !PT ;  /* 0xffffdfffcccc7812 */ /* 0x000fe400078ec0ff */
[----:B------:R-:W-:Y:S02]  /*99f0*/  FSEL R160, R17, -INF , !P0 ;  /* 0xff80000011a07808 */ /* 0x000fe40004000000 */
[C---:B------:R-:W-:Y:S02]  /*9a00*/  ISETP.GT.AND P0, PT, R95.reuse, 0x8, !P2 ;  /* 0x000000085f00780c */ /* 0x040fe40005704270 */
[----:B------:R-:W-:Y:S02]  /*9a10*/  ISETP.GE.AND P2, PT, R92, 0x11, PT ;  /* 0x000000115c00780c */ /* 0x000fe40003f46270 */
[----:B------:R-:W-:Y:S02]  /*9a20*/  ISETP.LT.OR P0, PT, R96, 0x9, P0 ;  /* 0x000000096000780c */ /* 0x000fe40000701670 */
[----:B------:R-:W-:Y:S02]  /*9a30*/  @P1 LOP3.LUT R204, R204, 0x2000, RZ, 0xfc, !PT ;  /* 0x00002000cccc1812 */ /* 0x000fe400078efcff */
[----:B------:R-:W-:Y:S02]  /*9a40*/  FSEL R156, R18, -INF , !P0 ;  /* 0xff800000129c7808 */ /* 0x000fe40004000000 */
[----:B------:R-:W-:Y:S02]  /*9a50*/  ISETP.GT.AND P0, PT, R95, 0x9, !P1 ;  /* 0x000000095f00780c */ /* 0x000fe40004f04270 */
[----:B------:R-:W-:Y:S02]  /*9a60*/  ISETP.GE.AND P1, PT, R92, 0x12, PT ;  /* 0x000000125c00780c */ /* 0x000fe40003f26270 */
[----:B------:R-:W-:Y:S02]  /*9a70*/  ISETP.LT.OR P0, PT, R96, 0xa, P0 ;  /* 0x0000000a6000780c */ /* 0x000fe40000701670 */
[----:B------:R-:W-:Y:S02]  /*9a80*/  LOP3.LUT R204, R204, 0xffffefff, RZ, 0xc0, !PT ;  /* 0xffffefffcccc7812 */ /* 0x000fe400078ec0ff */
[----:B------:R-:W-:Y:S02]  /*9a90*/  FSEL R162, R19, -INF , !P0 ;  /* 0xff80000013a27808 */ /* 0x000fe40004000000 */
[----:B------:R-:W-:Y:S02]  /*9aa0*/  ISETP.GT.AND P0, PT, R0, 0x10, !P2 ;  /* 0x000000100000780c */ /* 0x000fe40005704270 */
[----:B------:R-:W-:Y:S02]  /*9ab0*/  @P2 LOP3.LUT R204, R204, 0x1000, RZ, 0xfc, !PT ;  /* 0x00001000cccc2812 */ /* 0x000fe400078efcff */
[C---:B------:R-:W-:Y:S02]  /*9ac0*/  ISETP.LT.OR P0, PT, R97.reuse, 0x11, P0 ;  /* 0x000000116100780c */ /* 0x040fe40000701670 */
[----:B------:R-:W-:Y:S02]  /*9ad0*/  LOP3.LUT R204, R204, 0xfffff7ff, RZ, 0xc0, !PT ;  /* 0xfffff7ffcccc7812 */ /* 0x000fe400078ec0ff */
        /* <DEDUP_REMOVED lines=9> */
[----:B------:R-:W-:Y:S02]  /*9b70*/  ISETP.GE.AND P5, PT, R92, 0x41, PT ;  /* 0x000000415c00780c */ /* 0x000fe40003fa6270 */
[----:B------:R-:W-:Y:S02]  /*9b80*/  FSEL R177, R22, -INF , !P0 ;  /* 0xff80000016b17808 */ /* 0x000fe40004000000 */
[----:B------:R-:W-:Y:S02]  /*9b90*/  ISETP.GT.AND P0, PT, R95, 0x11, !P1 ;  /* 0x000000115f00780c */ /* 0x000fe40004f04270 */
[----:B------:R-:W-:Y:S02]  /*9ba0*/  ISETP.GE.AND P1, PT, R92, 0x1a, PT ;  /* 0x0000001a5c00780c */ /* 0x000fe40003f26270 */
[----:B------:R-:W-:Y:S02]  /*9bb0*/  ISETP.LT.OR P0, PT, R96, 0x12, P0 ;  /* 0x000000126000780c */ /* 0x000fe40000701670 */
[----:B------:R-:W-:Y:S02]  /*9bc0*/  @P2 LOP3.LUT R204, R204, 0x400, RZ, 0xfc, !PT ;  /* 0x00000400cccc2812 */ /* 0x000fe400078efcff */
[----:B------:R-:W-:Y:S02]  /*9bd0*/  FSEL R176, R23, -INF , !P0 ;  /* 0xff80000017b07808 */ /* 0x000fe40004000000 */
[----:B------:R-:W-:Y:S02]  /*9be0*/  ISETP.GT.AND P0, PT, R0, 0x18, !P2 ;  /* 0x000000180000780c */ /* 0x000fe40005704270 */
[----:B------:R-:W-:Y:S02]  /*9bf0*/  LOP3.LUT R204, R204, 0xfffffdff, RZ, 0xc0, !PT ;  /* 0xfffffdffcccc7812 */ /* 0x000fe400078ec0ff */
[C---:B------:R-:W-:Y:S02]  /*9c00*/  ISETP.LT.OR P0, PT, R97.reuse, 0x19, P0 ;  /* 0x000000196100780c */ /* 0x040fe40000701670 */
[----:B------:R-:W-:Y:S02]  /*9c10*/  @P1 LOP3.LUT R204, R204, 0x200, RZ, 0xfc, !PT ;  /* 0x00000200cccc1812 */ /* 0x000fe400078efcff */
[----:B------:R-:W-:Y:S02]  /*9c20*/  FSEL R167, R32, -INF , !P0 ;  /* 0xff80000020a77808 */ /* 0x000fe40004000000 */
[----:B------:R-:W-:Y:S02]  /*9c30*/  ISETP.GT.AND P0, PT, R0, 0x19, !P1 ;  /* 0x000000190000780c */ /* 0x000fe40004f04270 */
[----:B------:R-:W-:Y:S02]  /*9c40*/  LOP3.LUT R204, R204, 0xfffffeff, RZ, 0xc0, !PT ;  /* 0xfffffeffcccc7812 */ /* 0x000fe400078ec0ff */
[----:B------:R-:W-:Y:S02]  /*9c50*/  ISETP.LT.OR P0, PT, R97, 0x1a, P0 ;  /* 0x0000001a6100780c */ /* 0x000fe40000701670 */
[C---:B------:R-:W-:Y:S02]  /*9c60*/  ISETP.GE.AND P4, PT, R92.reuse, 0x42, PT ;  /* 0x000000425c00780c */ /* 0x040fe40003f86270 */
        /* <DEDUP_REMOVED lines=19> */
[----:B------:R-:W-:Y:S02]  /*9da0*/  P2R R16, PR, RZ, 0x40 ;  /* 0x00000040ff107803 */ /* 0x000fe40000000000 */
[----:B------:R-:W-:Y:S02]  /*9db0*/  FSEL R164, R37, -INF , !P0 ;  /* 0xff80000025a47808 */ /* 0x000fe40004000000 */
[C---:B------:R-:W-:Y:S02]  /*9dc0*/  ISETP.GT.AND P0, PT, R95.reuse, 0x20, !P2 ;  /* 0x000000205f00780c */ /* 0x040fe40005704270 */
[----:B------:R-:W-:Y:S02]  /*9dd0*/  ISETP.GE.AND P2, PT, R92, 0x29, PT ;  /* 0x000000295c00780c */ /* 0x000fe40003f46270 */
[----:B------:R-:W-:Y:S04]  /*9de0*/  ISETP.LT.OR P0, PT, R96, 0x21, P0 ;  /* 0x000000216000780c */ /* 0x000fe80000701670 */
        /* <DEDUP_REMOVED lines=13> */
[----:B------:R-:W-:Y:S04]  /*9ec0*/  ISETP.LT.OR P0, PT, R97, 0x2a, P0 ;  /* 0x0000002a6100780c */ /* 0x000fe80000701670 */
        /* <DEDUP_REMOVED lines=25> */
[----:B------:R-:W-:Y:S04]  /*a060*/  ISETP.LT.OR P0, PT, R96, 0x32, P0 ;  /* 0x000000326000780c */ /* 0x000fe80000701670 */
[----:B------:R-:W-:Y:S02]  /*a070*/  FSEL R55, R55, -INF , !P0 ;  /* 0xff80000037377808 */ /* 0x000fe40004000000 */
[----:B------:R-:W-:Y:S04]  /*a080*/  ISETP.GT.AND P0, PT, R0, 0x38, !P1 ;  /* 0x000000380000780c */ /* 0x000fe80004f04270 */
        /* <DEDUP_REMOVED lines=19> */
[----:B------:R-:W-:Y:S04]  /*a1c0*/  ISETP.GT.AND P0, PT, R0, 0x41, !P4 ;  /* 0x000000410000780c */ /* 0x000fe80006704270 */
[----:B------:R-:W-:Y:S04]  /*a1d0*/  ISETP.LT.OR P0, PT, R97, 0x42, P0 ;  /* 0x000000426100780c */ /* 0x000fe80000701670 */
[----:B------:R-:W-:Y:S02]  /*a1e0*/  FSEL R34, R69, -INF , !P0 ;  /* 0xff80000045227808 */ /* 0x000fe40004000000 */
[C---:B------:R-:W-:Y:S04]  /*a1f0*/  ISETP.GT.AND P0, PT, R95.reuse, 0x40, !P5 ;  /* 0x000000405f00780c */ /* 0x040fe80006f04270 */
        /* <DEDUP_REMOVED lines=12> */
[C---:B------:R-:W-:Y:S04]  /*a2c0*/  ISETP.LT.OR P0, PT, R96.reuse, 0x2, P0 ;  /* 0x000000026000780c */ /* 0x040fe80000701670 */
[----:B------:R-:W-:Y:S02]  /*a2d0*/  FSEL R22, R7, -INF , !P0 ;  /* 0xff80000007167808 */ /* 0x000fe40004000000 */
[----:B------:R-:W-:Y:S04]  /*a2e0*/  ISETP.GT.AND P0, PT, R95, RZ, !P2 ;  /* 0x000000ff5f00720c */ /* 0x000fe80005704270 */
[----:B------:R-:W-:Y:S04]  /*a2f0*/  ISETP.LT.OR P0, PT, R96, 0x1, P0 ;  /* 0x000000016000780c */ /* 0x000fe80000701670 */
[----:B------:R-:W-:Y:S02]  /*a300*/  FSEL R18, R6, -INF , !P0 ;  /* 0xff80000006127808 */ /* 0x000fe40004000000 */
[----:B------:R-:W-:Y:S04]  /*a310*/  ISETP.GT.AND P0, PT, R0, 0x48, !P3 ;  /* 0x000000480000780c */ /* 0x000fe80005f04270 */
[C---:B------:R-:W-:Y:S04]  /*a320*/  ISETP.LT.OR P0, PT, R97.reuse, 0x49, P0 ;  /* 0x000000496100780c */ /* 0x040fe80000701670 */
[----:B------:R-:W-:Y:S02]  /*a330*/  FSEL R33, R80, -INF , !P0 ;  /* 0xff80000050217808 */ /* 0x000fe40004000000 */
[----:B------:R-:W-:Y:S04]  /*a340*/  ISETP.GT.AND P0, PT, R0, 0x49, !P6 ;  /* 0x000000490000780c */ /* 0x000fe80007704270 */
[----:B------:R-:W-:Y:S04]  /*a350*/  ISETP.LT.OR P0, PT, R97, 0x4a, P0 ;  /* 0x0000004a6100780c */ /* 0x000fe80000701670 */
[----:B------:R-:W-:Y:S02]  /*a360*/  FSEL R32, R81, -INF , !P0 ;  /* 0xff80000051207808 */ /* 0x000fe40004000000 */
[C---:B------:R-:W-:Y:S04]  /*a370*/  ISETP.GT.AND P0, PT, R95.reuse, 0x48, !P3 ;  /* 0x000000485f00780c */ /* 0x040fe80005f04270 */
        /* <DEDUP_REMOVED lines=9> */
[----:B------:R-:W-:Y:S04]  /*a410*/  LOP3.LUT P0, RZ, R204, 0x4000, RZ, 0xc0, !PT ;  /* 0x00004000ccff7812 */ /* 0x000fe8000780c0ff */
[----:B------:R-:W-:Y:S04]  /*a420*/  ISETP.GT.AND P0, PT, R2, 0x8, !P0 ;  /* 0x000000080200780c */ /* 0x000fe80004704270 */
[C---:B------:R-:W-:Y:S04]  /*a430*/  ISETP.LT.OR P0, PT, R3.reuse, 0x9, P0 ;  /* 0x000000090300780c */ /* 0x040fe80000701670 */
[----:B------:R-:W-:Y:S02]  /*a440*/  FSEL R19, R12, -INF , !P0 ;  /* 0xff8000000c137808 */ /* 0x000fe40004000000 */
[----:B------:R-:W-:Y:S04]  /*a450*/  LOP3.LUT P0, RZ, R204, 0x2000, RZ, 0xc0, !PT ;  /* 0x00002000ccff7812 */ /* 0x000fe8000780c0ff */
        /* <DEDUP_REMOVED lines=59> */
[----:B------:R-:W-:Y:S04]  /*a810*/  ISETP.GT.AND P0, PT, R2, RZ, !P2 ;  /* 0x000000ff0200720c */ /* 0x000fe80005704270 */
[C---:B------:R-:W-:Y:S04]  /*a820*/  ISETP.LT.OR P0, PT, R3.reuse, 0x1, P0 ;  /* 0x000000010300780c */ /* 0x040fe80000701670 */
[----:B------:R-:W-:Y:S02]  /*a830*/  FSEL R12, R8, -INF , !P0 ;  /* 0xff800000080c7808 */ /* 0x000fe40004000000 */
[----:B------:R-:W-:Y:S04]  /*a840*/  LOP3.LUT P0, RZ, R204, 0x2, RZ, 0xc0, !PT ;  /* 0x00000002ccff7812 */ /* 0x000fe8000780c0ff */
[----:B------:R-:W-:Y:S04]  /*a850*/  ISETP.GT.AND P0, PT, R2, 0x49, !P0 ;  /* 0x000000490200780c */ /* 0x000fe80004704270 */
[----:B------:R-:W-:Y:S04]  /*a860*/  ISETP.LT.OR P0, PT, R3, 0x4a, P0 ;  /* 0x0000004a0300780c */ /* 0x000fe80000701670 */
[----:B------:R-:W-:Y:S01]  /*a870*/  FSEL R184, R77, -INF , !P0 ;  /* 0xff8000004db87808 */ /* 0x000fe20004000000 */
[----:B------:R-:W-:-:S06]  /*a880*/  BRA.DIV ~URZ, `(.L_x_682) ;  /* 0x00011ca27f007947 */ /* 0x000fcc000b800000 */
[----:B------:R4:W1:Y:S02]  /*a890*/  SHFL.IDX PT, R3, R157, 0x3, 0x1c1f ;  /* 0x007c1f009d037f89 */ /* 0x00086400000e0000 */
.L_x_836:
[----:B-1----:R-:W-:Y:S01]  /*a8a0*/  IADD3 R2, R158, R3, RZ ;  /* 0x000000039e027210 */ /* 0x002fe20007ffe0ff */
        /* <DEDUP_REMOVED lines=18> */
.L_x_685:
[----:B------:R-:W-:Y:S04]  /*a9d0*/  MOV R4, c[0x0][0x32c] ;  /* 0x0000cb0000047a02 */ /* 0x000fe80000000f00 */
[----:B------:R-:W-:Y:S11]  /*a9e0*/  ISETP.NE.AND P0, PT, R4, 0x1, PT ;  /* 0x000000010400780c */ /* 0x000ff60003f05270 */
[----:B------:R-:W-:Y:S02]  /*a9f0*/  @!UPT UIADD3 URZ, URZ, URZ, URZ ;  /* 0x0000003f3f3ff290 */ /* 0x000fe4000fffe03f */
[----:B------:R-:W-:Y:S05]  /*aa00*/  @P0 IMAD.HI.U32 R4, R3, c[0x0][0x330], RZ ;  /* 0x0000cc0003040a27 */ /* 0x000fea00078e00ff */
[----:B------:R-:W-:Y:S02]  /*aa10*/  @P0 SHF.R.U32.HI R3, RZ, c[0x0][0x334], R4 ;  /* 0x0000cd00ff030a19 */ /* 0x000fe40000011604 */
.L_x_686:
[----:B------:R-:W-:Y:S05]  /*aa20*/  BSYNC B0 ;  /* 0x0000000000007941 */ /* 0x000fea0003800000 */
.L_x_684:
[----:B------:R-:W-:Y:S04]  /*aa30*/  IMAD.IADD R4, R92, 0x1, -R248 ;  /* 0x000000015c047824 */ /* 0x000fe800078e0af8 */
[----:B------:R-:W-:Y:S05]  /*aa40*/  IMAD R3, R3, c[0x0][0x32c], R4 ;  /* 0x0000cb0003037a24 */ /* 0x000fea00078e0204 */
[----:B------:R-:W-:Y:S02]  /*aa50*/  IADD3 R4, R3, c[0x0][0x32c], RZ ;  /* 0x0000cb0003047a10 */ /* 0x000fe40007ffe0ff */
[----:B------:R-:W-:Y:S02]  /*aa60*/  IMNMX R0, R0, R3, !PT ;  /* 0x0000000300007217 */ /* 0x000fe40007800200 */
[----:B------:R-:W-:Y:S02]  /*aa70*/  IMNMX R2, R2, R4, PT ;  /* 0x0000000402027217 */ /* 0x000fe40003800200 */
.L_x_683:
[----:B------:R-:W-:Y:S02]  /*aa80*/  ISETP.GT.AND P0, PT, R0, RZ, !P2 ;  /* 0x000000ff0000720c */ /* 0x000fe40005704270 */
[----:B------:R-:W-:Y:S02]  /*aa90*/  LOP3.LUT P2, RZ, R204, 0x400, RZ, 0xc0, !PT ;  /* 0x00000400ccff7812 */ /* 0x000fe4000784c0ff */
[----:B------:R-:W-:Y:S02]  /*aaa0*/  ISETP.LT.OR P0, PT, R2, 0x1, P0 ;  /* 0x000000010200780c */ /* 0x000fe40000701670 */
[----:B------:R-:W-:Y:S02]  /*aab0*/  FMNMX.FTZ R3, R12, R98, !PT ;  /* 0x000000620c037209 */ /* 0x000fe40007810000 */
[----:B------:R-:W-:Y:S02]  /*aac0*/  FSEL R10, R10, -INF , !P0 ;  /* 0xff8000000a0a7808 */ /* 0x000fe40004000000 */
[----:B------:R-:W-:Y:S02]  /*aad0*/  ISETP.GT.AND P0, PT, R0, 0x1, !P1 ;  /* 0x000000010000780c */ /* 0x000fe40004f04270 */
        /* <DEDUP_REMOVED lines=9> */
[----:B------:R-:W-:Y:S02]  /*ab70*/  LOP3.LUT P0, RZ, R204, 0x2000, RZ, 0xc0, !PT ;  /* 0x00002000ccff7812 */ /* 0x000fe4000780c0ff */
[----:B------:R-:W-:Y:S02]  /*ab80*/  FMNMX.FTZ R6, R13, R6, !PT ;  /* 0x000000060d067209 */ /* 0x000fe40007810000 */
[----:B------:R-:W-:Y:S02]  /*ab90*/  ISETP.GT.AND P0, PT, R0, 0x9, !P0 ;  /* 0x000000090000780c */ /* 0x000fe40004704270 */
[----:B------:R-:W-:Y:S02]  /*aba0*/  FMNMX.FTZ R3, R19, R3, !PT ;  /* 0x0000000313037209 */ /* 0x000fe40007810000 */
        /* <DEDUP_REMOVED lines=16> */
[----:B--234-:R-:W-:Y:S02]  /*acb0*/  FSEL R157, R27, -INF , !P0 ;  /* 0xff8000001b9d7808 */ /* 0x01cfe40004000000 */
        /* <DEDUP_REMOVED lines=50> */
[C---:B------:R-:W-:Y:S02]  /*afe0*/  ISETP.GT.AND P0, PT, R0.reuse, 0x38, !P1 ;  /* 0x000000380000780c */ /* 0x040fe40004f04270 */
[----:B------:R-:W-:Y:S02]  /*aff0*/  ISETP.GT.AND P1, PT, R0, 0x48, !P3 ;  /* 0x000000480000780c */ /* 0x000fe40005f24270 */
[C---:B------:R-:W-:Y:S02]  /*b000*/  ISETP.LT.OR P0, PT, R2.reuse, 0x39, P0 ;  /* 0x000000390200780c */ /* 0x040fe40000701670 */
[----:B------:R-:W-:Y:S02]  /*b010*/  ISETP.LT.OR P1, PT, R2, 0x49, P1 ;  /* 0x000000490200780c */ /* 0x000fe40000f21670 */
[----:B------:R-:W-:Y:S02]  /*b020*/  FSEL R223, R62, -INF , !P0 ;  /* 0xff8000003edf7808 */ /* 0x000fe40004000000 */
[----:B------:R-:W-:Y:S02]  /*b030*/  ISETP.GT.AND P0, PT, R0, 0x39, !P6 ;  /* 0x000000390000780c */ /* 0x000fe40007704270 */
[----:B------:R-:W-:Y:S02]  /*b040*/  FMNMX.FTZ R6, R214, R6, !PT ;  /* 0x00000006d6067209 */ /* 0x000fe40007810000 */
[----:B------:R-:W-:Y:S02]  /*b050*/  ISETP.LT.OR P0, PT, R2, 0x3a, P0 ;  /* 0x0000003a0200780c */ /* 0x000fe40000701670 */
[----:B------:R-:W-:Y:S02]  /*b060*/  FMNMX.FTZ R6, R223, R6, !PT ;  /* 0x00000006df067209 */ /* 0x000fe40007810000 */
[----:B------:R-:W-:Y:S02]  /*b070*/  FSEL R222, R63, -INF , !P0 ;  /* 0xff8000003fde7808 */ /* 0x000fe40004000000 */
[----:B------:R-:W-:Y:S02]  /*b080*/  ISETP.GT.AND P0, PT, R0, 0x40, !P5 ;  /* 0x000000400000780c */ /* 0x000fe40006f04270 */
[----:B------:R-:W-:Y:S02]  /*b090*/  FMNMX.FTZ R6, R222, R6, !PT ;  /* 0x00000006de067209 */ /* 0x000fe40007810000 */
[----:B------:R-:W-:Y:S02]  /*b0a0*/  ISETP.LT.OR P0, PT, R2, 0x41, P0 ;  /* 0x000000410200780c */ /* 0x000fe40000701670 */
[----:B------:R-:W-:Y:S02]  /*b0b0*/  FSEL R213, R78, -INF , !P1 ;  /* 0xff8000004ed57808 */ /* 0x000fe40004800000 */
[----:B------:R-:W-:Y:S02]  /*b0c0*/  FSEL R221, R74, -INF , !P0 ;  /* 0xff8000004add7808 */ /* 0x000fe40004000000 */
[----:B------:R-:W-:Y:S02]  /*b0d0*/  ISETP.GT.AND P0, PT, R0, 0x41, !P4 ;  /* 0x000000410000780c */ /* 0x000fe40006704270 */
[----:B------:R-:W-:Y:S02]  /*b0e0*/  FMNMX.FTZ R6, R221, R6, !PT ;  /* 0x00000006dd067209 */ /* 0x000fe40007810000 */
[----:B------:R-:W-:Y:S04]  /*b0f0*/  ISETP.LT.OR P0, PT, R2, 0x42, P0 ;  /* 0x000000420200780c */ /* 0x000fe80000701670 */
[----:B------:R-:W-:Y:S02]  /*b100*/  FSEL R220, R75, -INF , !P0 ;  /* 0xff8000004bdc7808 */ /* 0x000fe40004000000 */
[----:B------:R-:W-:Y:S02]  /*b110*/  ISETP.GT.AND P0, PT, R0, 0x49, !P2 ;  /* 0x000000490000780c */ /* 0x000fe40005704270 */
[----:B------:R-:W-:Y:S02]  /*b120*/  FMNMX.FTZ R0, R18, R94, !PT ;  /* 0x0000005e12007209 */ /* 0x000fe40007810000 */
[----:B------:R-:W-:Y:S02]  /*b130*/  ISETP.LT.OR P0, PT, R2, 0x4a, P0 ;  /* 0x0000004a0200780c */ /* 0x000fe40000701670 */
        /* <DEDUP_REMOVED lines=37> */
[----:B------:R-:W-:Y:S02]  /*b390*/  FSEL R212, R79, -INF , !P0 ;  /* 0xff8000004fd47808 */ /* 0x000fe40004000000 */
        /* <DEDUP_REMOVED lines=9> */
[----:B------:R1:W2:Y:S02]  /*b430*/  SHFL.BFLY PT, R2, R92, 0x2, 0x1f ;  /* 0x0c401f005c027f89 */ /* 0x0002a400000e0000 */
.L_x_837:
[----:B--2---:R-:W-:Y:S01]  /*b440*/  FMNMX.FTZ R4, R92, R2, !PT ;  /* 0x000000025c047209 */ /* 0x004fe20007810000 */
[----:B------:R-:W-:-:S05]  /*b450*/  BRA.DIV ~URZ, `(.L_x_688) ;  /* 0x000111927f007947 */ /* 0x000fca000b800000 */
[----:B------:R-:W-:Y:S04]  /*b460*/  SHFL.BFLY PT, R2, R0, 0x2, 0x1f ;  /* 0x0c401f0000027f89 */ /* 0x000fe800000e0000 */
[----:B------:R-:W-:Y:S04]  /*b470*/  SHFL.BFLY PT, R3, R5, 0x2, 0x1f ;  /* 0x0c401f0005037f89 */ /* 0x000fe800000e0000 */
[----:B------:R-:W2:Y:S02]  /*b480*/  SHFL.BFLY PT, R8, R6, 0x2, 0x1f ;  /* 0x0c401f0006087f89 */ /* 0x000ea400000e0000 */
[----:B-12---:R-:W-:Y:S02]  /*b490*/  FMNMX.FTZ R92, R6, R8, !PT ;  /* 0x00000008065c7209 */ /* 0x006fe40007810000 */
[----:B------:R-:W-:Y:S02]  /*b4a0*/  FMNMX.FTZ R0, R0, R2, !PT ;  /* 0x0000000200007209 */ /* 0x000fe40007810000 */
[----:B------:R-:W-:Y:S02]  /*b4b0*/  FMNMX.FTZ R2, R5, R3, !PT ;  /* 0x0000000305027209 */ /* 0x000fe40007810000 */
[----:B------:R-:W1:Y:S04]  /*b4c0*/  SHFL.BFLY PT, R5, R4, 0x1, 0x1f ;  /* 0x0c201f0004057f89 */ /* 0x000e6800000e0000 */
[----:B------:R-:W2:Y:S04]  /*b4d0*/  SHFL.BFLY PT, R7, R0, 0x1, 0x1f ;  /* 0x0c201f0000077f89 */ /* 0x000ea800000e0000 */
[----:B------:R-:W3:Y:S04]  /*b4e0*/  SHFL.BFLY PT, R9, R2, 0x1, 0x1f ;  /* 0x0c201f0002097f89 */ /* 0x000ee800000e0000 */
[----:B------:R4:W4:Y:S01]  /*b4f0*/  SHFL.BFLY PT, R3, R92, 0x1, 0x1f ;  /* 0x0c201f005c037f89 */ /* 0x00092200000e0000 */
[----:B-1----:R-:W-:Y:S02]  /*b500*/  FMNMX.FTZ R97, R4, R5, !PT ;  /* 0x0000000504617209 */ /* 0x002fe40007810000 */
[----:B--2---:R-:W-:Y:S02]  /*b510*/  FMNMX.FTZ R96, R0, R7, !PT ;  /* 0x0000000700607209 */ /* 0x004fe40007810000 */
[----:B---3--:R-:W-:Y:S02]  /*b520*/  FMNMX.FTZ R95, R2, R9, !PT ;  /* 0x00000009025f7209 */ /* 0x008fe40007810000 */
.L_x_838:
[C---:B------:R-:W-:Y:S01]  /*b530*/  FMUL.FTZ R0, R97.reuse, c[0x0][0x2d0] ;  /* 0x0000b40061007a20 */ /* 0x040fe20000410000 */
[----:B------:R-:W-:Y:S01]  /*b540*/  FSETP.NEU.FTZ.AND P0, PT, R97, -INF , PT ;  /* 0xff8000006100780b */ /* 0x000fe20003f1d000 */
[----:B------:R-:W-:Y:S01]  /*b550*/  WARPSYNC 0xffffffff ;  /* 0xffffffff00007948 */ /* 0x000fe20003800000 */
[----:B------:R-:W-:Y:S02]  /*b560*/  FSETP.NEU.FTZ.AND P1, PT, R96, -INF , PT ;  /* 0xff8000006000780b */ /* 0x000fe40003f3d000 */
[----:B------:R-:W-:Y:S02]  /*b570*/  FSEL R4, R0, RZ, P0 ;  /* 0x000000ff00047208 */ /* 0x000fe40000000000 */
[----:B----4-:R-:W-:Y:S03]  /*b580*/  FMNMX.FTZ R68, R3, R92, !PT ;  /* 0x0000005c03447209 */ /* 0x010fe60007810000 */
[--C-:B------:R-:W-:Y:S02]  /*b590*/  FFMA.FTZ R0, R17, c[0x0][0x2d0], -R4.reuse ;  /* 0x0000b40011007a23 */ /* 0x100fe40000010804 */
[--C-:B------:R-:W-:Y:S02]  /*b5a0*/  FFMA.FTZ R2, R21, c[0x0][0x2d0], -R4.reuse ;  /* 0x0000b40015027a23 */ /* 0x100fe40000010804 */
[----:B------:R1:W-:Y:S01]  /*b5b0*/  MUFU.EX2 R225, R0 ;  /* 0x0000000000e17308 */ /* 0x0003e20000000800 */
[--C-:B------:R-:W-:Y:S02]  /*b5c0*/  FFMA.FTZ R70, R165, c[0x0][0x2d0], -R4.reuse ;  /* 0x0000b400a5467a23 */ /* 0x100fe40000010804 */
[--C-:B------:R-:W-:Y:S02]  /*b5d0*/  FFMA.FTZ R165, R39, c[0x0][0x2d0], -R4.reuse ;  /* 0x0000b40027a57a23 */ /* 0x100fe40000010804 */
[--C-:B------:R-:W-:Y:S02]  /*b5e0*/  FFMA.FTZ R67, R164, c[0x0][0x2d0], -R4.reuse ;  /* 0x0000b400a4437a23 */ /* 0x100fe40000010804 */
[--C-:B------:R-:W-:Y:S02]  /*b5f0*/  FFMA.FTZ R164, R38, c[0x0][0x2d0], -R4.reuse ;  /* 0x0000b40026a47a23 */ /* 0x100fe40000010804 */
[--C-:B------:R-:W-:Y:S01]  /*b600*/  FFMA.FTZ R66, R163, c[0x0][0x2d0], -R4.reuse ;  /* 0x0000b400a3427a23 */ /* 0x100fe20000010804 */
[----:B------:R2:W3:Y:S01]  /*b610*/  MUFU.EX2 R234, R2 ;  /* 0x0000000200ea7308 */ /* 0x0004e20000000800 */
[--C-:B------:R-:W-:Y:S02]  /*b620*/  FFMA.FTZ R163, R37, c[0x0][0x2d0], -R4.reuse ;  /* 0x0000b40025a37a23 */ /* 0x100fe40000010804 */
[--C-:B------:R-:W-:Y:S02]  /*b630*/  FFMA.FTZ R48, R169, c[0x0][0x2d0], -R4.reuse ;  /* 0x0000b400a9307a23 */ /* 0x100fe40000010804 */
[--C-:B------:R-:W-:Y:S02]  /*b640*/  FFMA.FTZ R71, R168, c[0x0][0x2d0], -R4.reuse ;  /* 0x0000b400a8477a23 */ /* 0x100fe40000010804 */
[--C-:B------:R-:W-:Y:S02]  /*b650*/  FFMA.FTZ R92, R166, c[0x0][0x2d0], -R4.reuse ;  /* 0x0000b400a65c7a23 */ /* 0x100fe40000010804 */
[----:B------:R-:W-:Y:S01]  /*b660*/  FFMA.FTZ R168, R32, c[0x0][0x2d0], -R4 ;  /* 0x0000b40020a87a23 */ /* 0x000fe20000010804 */
[----:B------:R-:W-:Y:S01]  /*b670*/  MUFU.EX2 R250, R66 ;  /* 0x0000004200fa7308 */ /* 0x000fe20000000800 */
[----:B-1----:R-:W-:Y:S05]  /*b680*/  FMUL.FTZ R0, R96, c[0x0][0x2d0] ;  /* 0x0000b40060007a20 */ /* 0x002fea0000410000 */
[----:B------:R-:W-:Y:S04]  /*b690*/  FSEL R40, R0, RZ, P1 ;  /* 0x000000ff00287208 */ /* 0x000fe80000800000 */
[----:B------:R-:W-:Y:S01]  /*b6a0*/  MUFU.EX2 R249, R67 ;  /* 0x0000004300f97308 */ /* 0x000fe20000000800 */
[--C-:B------:R-:W-:Y:S02]  /*b6b0*/  FFMA.FTZ R0, R18, c[0x0][0x2d0], -R40.reuse ;  /* 0x0000b40012007a23 */ /* 0x100fe40000010828 */
[----:B------:R-:W-:Y:S02]  /*b6c0*/  FFMA.FTZ R5, R162, c[0x0][0x2d0], -R40 ;  /* 0x0000b400a2057a23 */ /* 0x000fe40000010828 */
[--C-:B------:R-:W-:Y:S05]  /*b6d0*/  FFMA.FTZ R162, R36, c[0x0][0x2d0], -R4.reuse ;  /* 0x0000b40024a27a23 */ /* 0x100fea0000010804 */
[----:B------:R1:W-:Y:S01]  /*b6e0*/  MUFU.EX2 R227, R0 ;  /* 0x0000000000e37308 */ /* 0x0003e20000000800 */
[--C-:B--2---:R-:W-:Y:S01]  /*b6f0*/  FFMA.FTZ R2, R161, c[0x0][0x2d0], -R4.reuse ;  /* 0x0000b400a1027a23 */ /* 0x104fe20000010804 */
[----:B------:R-:W-:Y:S01]  /*b700*/  LDSM.16.MT88.4 R36, [R193] ;  /* 0x00000000c124783b */ /* 0x000fe20000004200 */
[----:B------:R-:W-:Y:S02]  /*b710*/  FFMA.FTZ R161, R35, c[0x0][0x2d0], -R4 ;  /* 0x0000b40023a17a23 */ /* 0x000fe40000010804 */
[--C-:B------:R-:W-:Y:S02]  /*b720*/  FFMA.FTZ R59, R171, c[0x0][0x2d0], -R40.reuse ;  /* 0x0000b400ab3b7a23 */ /* 0x100fe40000010828 */
[--C-:B------:R-:W-:Y:S02]  /*b730*/  FFMA.FTZ R166, R50, c[0x0][0x2d0], -R40.reuse ;  /* 0x0000b40032a67a23 */ /* 0x100fe40000010828 */
[--C-:B------:R-:W-:Y:S01]  /*b740*/  FFMA.FTZ R65, R177, c[0x0][0x2d0], -R40.reuse ;  /* 0x0000b400b1417a23 */ /* 0x100fe20000010828 */
[----:B------:R2:W-:Y:S01]  /*b750*/  MUFU.EX2 R232, R2 ;  /* 0x0000000200e87308 */ /* 0x0005e20000000800 */
[--C-:B------:R-:W-:Y:S02]  /*b760*/  FFMA.FTZ R64, R176, c[0x0][0x2d0], -R40.reuse ;  /* 0x0000b400b0407a23 */ /* 0x100fe40000010828 */
[--C-:B------:R-:W-:Y:S02]  /*b770*/  FFMA.FTZ R63, R175, c[0x0][0x2d0], -R40.reuse ;  /* 0x0000b400af3f7a23 */ /* 0x100fe40000010828 */
[--C-:B------:R-:W-:Y:S02]  /*b780*/  FFMA.FTZ R62, R174, c[0x0][0x2d0], -R40.reuse ;  /* 0x0000b400ae3e7a23 */ /* 0x100fe40000010828 */
[--C-:B------:R-:W-:Y:S03]  /*b790*/  FFMA.FTZ R61, R172, c[0x0][0x2d0], -R40.reuse ;  /* 0x0000b400ac3d7a23 */ /* 0x100fe60000010828 */
[----:B------:R4:W-:Y:S01]  /*b7a0*/  MUFU.EX2 R241, R5 ;  /* 0x0000000500f17308 */ /* 0x0009e20000000800 */
[----:B-1----:R-:W-:Y:S09]  /*b7b0*/  FFMA.FTZ R0, R22, c[0x0][0x2d0], -R40 ;  /* 0x0000b40016007a23 */ /* 0x002ff20000010828 */
[----:B------:R1:W-:Y:S01]  /*b7c0*/  MUFU.EX2 R231, R0 ;  /* 0x0000000000e77308 */ /* 0x0003e20000000800 */
[----:B--2---:R-:W-:Y:S09]  /*b7d0*/  FMUL.FTZ R2, R95, c[0x0][0x2d0] ;  /* 0x0000b4005f027a20 */ /* 0x004ff20000410000 */
[----:B------:R-:W-:Y:S01]  /*b7e0*/  MUFU.EX2 R247, R59 ;  /* 0x0000003b00f77308 */ /* 0x000fe20000000800 */
[----:B----4-:R-:W-:Y:S09]  /*b7f0*/  FMUL.FTZ R5, R68, c[0x0][0x2d0] ;  /* 0x0000b40044057a20 */ /* 0x010ff20000410000 */
[----:B------:R-:W-:Y:S01]  /*b800*/  MUFU.EX2 R246, R62 ;  /* 0x0000003e00f67308 */ /* 0x000fe20000000800 */
[--C-:B-1----:R-:W-:Y:S02]  /*b810*/  FFMA.FTZ R0, R160, c[0x0][0x2d0], -R4.reuse ;  /* 0x0000b400a0007a23 */ /* 0x102fe40000010804 */
[----:B------:R-:W-:Y:S07]  /*b820*/  FFMA.FTZ R160, R34, c[0x0][0x2d0], -R4 ;  /* 0x0000b40022a07a23 */ /* 0x000fee0000010804 */
[----:B------:R1:W-:Y:S10]  /*b830*/  MUFU.EX2 R242, R0 ;  /* 0x0000000000f27308 */ /* 0x0003f40000000800 */
[----:B------:R-:W-:Y:S10]  /*b840*/  MUFU.EX2 R243, R92 ;  /* 0x0000005c00f37308 */ /* 0x000ff40000000800 */
[----:B------:R-:W-:Y:S01]  /*b850*/  MUFU.EX2 R244, R70 ;  /* 0x0000004600f47308 */ /* 0x000fe20000000800 */
[----:B-1----:R-:W-:Y:S02]  /*b860*/  FFMA.FTZ R0, R156, c[0x0][0x2d0], -R40 ;  /* 0x0000b4009c007a23 */ /* 0x002fe40000010828 */
[--C-:B------:R-:W-:Y:S07]  /*b870*/  FFMA.FTZ R156, R49, c[0x0][0x2d0], -R4.reuse ;  /* 0x0000b400319c7a23 */ /* 0x100fee0000010804 */
[----:B------:R1:W-:Y:S10]  /*b880*/  MUFU.EX2 R235, R0 ;  /* 0x0000000000eb7308 */ /* 0x0003f40000000800 */
[----:B------:R-:W-:Y:S10]  /*b890*/  MUFU.EX2 R165, R165 ;  /* 0x000000a500a57308 */ /* 0x000ff40000000800 */
[----:B------:R-:W-:Y:S01]  /*b8a0*/  MUFU.EX2 R172, R164 ;  /* 0x000000a400ac7308 */ /* 0x000fe20000000800 */
[----:B-1----:R-:W-:Y:S02]  /*b8b0*/  FSEL R0, R97, RZ, P0 ;  /* 0x000000ff61007208 */ /* 0x002fe40000000000 */
[----:B------:R-:W-:Y:S03]  /*b8c0*/  FSETP.NEU.FTZ.AND P0, PT, R95, -INF , PT ;  /* 0xff8000005f00780b */ /* 0x000fe60003f1d000 */
[----:B------:R-:W-:Y:S04]  /*b8d0*/  FADD.FTZ R0, -R0, R93 ;  /* 0x0000005d00007221 */ /* 0x000fe80000010100 */
[----:B------:R-:W-:Y:S01]  /*b8e0*/  MUFU.EX2 R174, R163 ;  /* 0x000000a300ae7308 */ /* 0x000fe20000000800 */
[----:B------:R-:W-:Y:S01]  /*b8f0*/  FSEL R56, R2, RZ, P0 ;  /* 0x000000ff02387208 */ /* 0x000fe20000000000 */
[----:B------:R-:W-:Y:S02]  /*b900*/  FFMA.FTZ R93, R167, c[0x0][0x2d0], -R4 ;  /* 0x0000b400a75d7a23 */ /* 0x000fe40000010804 */
[----:B------:R-:W-:Y:S02]  /*b910*/  FMUL.FTZ R0, R0, c[0x0][0x2d0] ;  /* 0x0000b40000007a20 */ /* 0x000fe40000410000 */
[----:B------:R-:W-:Y:S02]  /*b920*/  FFMA.FTZ R2, R12, c[0x0][0x2d0], -R56 ;  /* 0x0000b4000c027a23 */ /* 0x000fe40000010838 */
[----:B------:R-:W-:Y:S02]  /*b930*/  FFMA.FTZ R167, R33, c[0x0][0x2d0], -R4 ;  /* 0x0000b40021a77a23 */ /* 0x000fe40000010804 */
[----:B------:R1:W-:Y:S01]  /*b940*/  MUFU.EX2 R226, R2 ;  /* 0x0000000200e27308 */ /* 0x0003e20000000800 */
[--C-:B------:R-:W-:Y:S02]  /*b950*/  FFMA.FTZ R58, R181, c[0x0][0x2d0], -R56.reuse ;  /* 0x0000b400b53a7a23 */ /* 0x100fe40000010838 */
[--C-:B------:R-:W-:Y:S07]  /*b960*/  FFMA.FTZ R57, R180, c[0x0][0x2d0], -R56.reuse ;  /* 0x0000b400b4397a23 */ /* 0x100fee0000010838 */
[----:B------:R-:W2:Y:S10]  /*b970*/  MUFU.EX2 R60, R0 ;  /* 0x00000000003c7308 */ /* 0x000eb40000000800 */
[----:B------:R-:W-:Y:S01]  /*b980*/  MUFU.EX2 R180, R160 ;  /* 0x000000a000b47308 */ /* 0x000fe20000000800 */
[--C-:B-1----:R-:W-:Y:S02]  /*b990*/  FFMA.FTZ R2, R20, c[0x0][0x2d0], -R56.reuse ;  /* 0x0000b40014027a23 */ /* 0x102fe40000010838 */
[----:B------:R-:W1:Y:S07]  /*b9a0*/  LDSM.16.MT88.4 R20, [R189] ;  /* 0x00000000bd14783b */ /* 0x000e6e0000004200 */
[----:B------:R4:W5:Y:S10]  /*b9b0*/  MUFU.EX2 R230, R2 ;  /* 0x0000000200e67308 */ /* 0x0009740000000800 */
[----:B------:R-:W-:Y:S01]  /*b9c0*/  MUFU.EX2 R160, R168 ;  /* 0x000000a800a07308 */ /* 0x000fe20000000800 */
[--C-:B----4-:R-:W-:Y:S09]  /*b9d0*/  FFMA.FTZ R2, R19, c[0x0][0x2d0], -R56.reuse ;  /* 0x0000b40013027a23 */ /* 0x110ff20000010838 */
[----:B------:R4:W-:Y:S02]  /*b9e0*/  MUFU.EX2 R233, R2 ;  /* 0x0000000200e97308 */ /* 0x0009e40000000800 */
[----:B----4-:R-:W-:Y:S01]  /*b9f0*/  FFMA.FTZ R2, R16, c[0x0][0x2d0], -R56 ;  /* 0x0000b40010027a23 */ /* 0x010fe20000010838 */
[----:B---3--:R-:W-:Y:S01]  /*ba00*/  F2FP.PACK_AB R72, R234, R225 ;  /* 0x000000e1ea48723e */ /* 0x008fe200000000ff */
[----:B--2---:R-:W-:Y:S01]  /*ba10*/  FMUL.FTZ R4, R60, R100 ;  /* 0x000000643c047220 */ /* 0x004fe20000410000 */
[----:B------:R-:W-:Y:S05]  /*ba20*/  F2FP.PACK_AB R73, R231, R227 ;  /* 0x000000e3e749723e */ /* 0x000fea00000000ff */
[----:B------:R2:W3:Y:S01]  /*ba30*/  MUFU.EX2 R252, R2 ;  /* 0x0000000200fc7308 */ /* 0x0004e20000000800 */
[----:B------:R-:W-:Y:S01]  /*ba40*/  F2FP.PACK_AB R74, R242, R232 ;  /* 0x000000e8f24a723e */ /* 0x000fe200000000ff */
[C---:B------:R-:W-:Y:S01]  /*ba50*/  FMUL.FTZ R16, R60.reuse, R112 ;  /* 0x000000703c107220 */ /* 0x040fe20000410000 */
[----:B------:R-:W-:Y:S01]  /*ba60*/  F2FP.PACK_AB R75, R241, R235 ;  /* 0x000000ebf14b723e */ /* 0x000fe200000000ff */
[----:B------:R-:W-:Y:S01]  /*ba70*/  FMUL.FTZ R17, R60, R113 ;  /* 0x000000713c117220 */ /* 0x000fe20000410000 */
[----:B-----5:R-:W-:Y:S01]  /*ba80*/  F2FP.PACK_AB R76, R230, R226 ;  /* 0x000000e2e64c723e */ /* 0x020fe200000000ff */
[--C-:B------:R-:W-:Y:S02]  /*ba90*/  FFMA.FTZ R113, R54, c[0x0][0x2d0], -R40.reuse ;  /* 0x0000b40036717a23 */ /* 0x100fe40000010828 */
[----:B------:R-:W-:Y:S02]  /*baa0*/  FFMA.FTZ R112, R55, c[0x0][0x2d0], -R40 ;  /* 0x0000b40037707a23 */ /* 0x000fe40000010828 */
[C---:B------:R-:W-:Y:S01]  /*bab0*/  FMUL.FTZ R32, R60.reuse, R120 ;  /* 0x000000783c207220 */ /* 0x040fe20000410000 */
[----:B------:R-:W-:Y:S01]  /*bac0*/  MUFU.EX2 R164, R113 ;  /* 0x0000007100a47308 */ /* 0x000fe20000000800 */
[C---:B------:R-:W-:Y:S02]  /*bad0*/  FMUL.FTZ R33, R60.reuse, R121 ;  /* 0x000000793c217220 */ /* 0x040fe40000410000 */
[----:B------:R-:W-:Y:S02]  /*bae0*/  FFMA.FTZ R100, R81, c[0x0][0x2d0], -R56 ;  /* 0x0000b40051647a23 */ /* 0x000fe40000010838 */
[----:B------:R-:W-:Y:S01]  /*baf0*/  FMUL.FTZ R49, R60, R137 ;  /* 0x000000893c317220 */ /* 0x000fe20000410000 */
[----:B------:R-:W-:Y:S04]  /*bb00*/  MOV R137, R242 ;  /* 0x000000f200897202 */ /* 0x000fe80000000f00 */
[----:B------:R-:W-:Y:S01]  /*bb10*/  MUFU.EX2 R171, R112 ;  /* 0x0000007000ab7308 */ /* 0x000fe20000000800 */
[----:B--2---:R-:W-:Y:S02]  /*bb20*/  FSEL R2, R96, RZ, P1 ;  /* 0x000000ff60027208 */ /* 0x004fe40000800000 */
[----:B---3--:R-:W-:Y:S03]  /*bb30*/  F2FP.PACK_AB R78, R252, R233 ;  /* 0x000000e9fc4e723e */ /* 0x008fe600000000ff */
[----:B------:R-:W-:Y:S01]  /*bb40*/  FADD.FTZ R0, -R2, R94 ;  /* 0x0000005e02007221 */ /* 0x000fe20000010100 */
[----:B------:R-:W-:Y:S03]  /*bb50*/  FSEL R2, R95, RZ, P0 ;  /* 0x000000ff5f027208 */ /* 0x000fe60000000000 */
[----:B------:R2:W-:Y:S01]  /*bb60*/  MUFU.EX2 R242, R61 ;  /* 0x0000003d00f27308 */ /* 0x0005e20000000800 */
[----:B------:R-:W-:Y:S01]  /*bb70*/  FSETP.NEU.FTZ.AND P0, PT, R68, -INF , PT ;  /* 0xff8000004400780b */ /* 0x000fe20003f1d000 */
[----:B------:R-:W-:Y:S03]  /*bb80*/  FMUL.FTZ R0, R0, c[0x0][0x2d0] ;  /* 0x0000b40000007a20 */ /* 0x000fe60000410000 */
[----:B------:R-:W-:Y:S05]  /*bb90*/  FSEL R69, R5, RZ, P0 ;  /* 0x000000ff05457208 */ /* 0x000fea0000000000 */
[----:B------:R3:W4:Y:S01]  /*bba0*/  MUFU.EX2 R3, R0 ;  /* 0x0000000000037308 */ /* 0x0007220000000800 */
        /* <DEDUP_REMOVED lines=8> */
[--C-:B--2---:R-:W-:Y:S02]  /*bc30*/  FFMA.FTZ R61, R159, c[0x0][0x2d0], -R69.reuse ;  /* 0x0000b4009f3d7a23 */ /* 0x104fe40000010845 */
[----:B---3--:R-:W-:Y:S02]  /*bc40*/  FADD.FTZ R0, -R2, R98 ;  /* 0x0000006202007221 */ /* 0x008fe40000010100 */
[C---:B----4-:R-:W-:Y:S02]  /*bc50*/  FMUL.FTZ R6, R3.reuse, R102 ;  /* 0x0000006603067220 */ /* 0x050fe40000410000 */
[----:B------:R-:W-:Y:S02]  /*bc60*/  FMUL.FTZ R0, R0, c[0x0][0x2d0] ;  /* 0x0000b40000007a20 */ /* 0x000fe40000410000 */
[C---:B------:R-:W-:Y:S02]  /*bc70*/  FMUL.FTZ R7, R3.reuse, R103 ;  /* 0x0000006703077220 */ /* 0x040fe40000410000 */
[----:B------:R2:W3:Y:S01]  /*bc80*/  MUFU.EX2 R2, R0 ;  /* 0x0000000000027308 */ /* 0x0004e20000000800 */
[----:B------:R-:W-:Y:S02]  /*bc90*/  FMUL.FTZ R18, R3, R114 ;  /* 0x0000007203127220 */ /* 0x000fe40000410000 */
[--C-:B-----5:R-:W-:Y:S02]  /*bca0*/  FFMA.FTZ R5, R15, c[0x0][0x2d0], -R69.reuse ;  /* 0x0000b4000f057a23 */ /* 0x120fe40000010845 */
[C---:B------:R-:W-:Y:S02]  /*bcb0*/  FMUL.FTZ R19, R3.reuse, R115 ;  /* 0x0000007303137220 */ /* 0x040fe40000410000 */
[C---:B------:R-:W-:Y:S02]  /*bcc0*/  FMUL.FTZ R34, R3.reuse, R122 ;  /* 0x0000007a03227220 */ /* 0x040fe40000410000 */
[----:B------:R-:W-:Y:S01]  /*bcd0*/  FMUL.FTZ R35, R3, R123 ;  /* 0x0000007b03237220 */ /* 0x000fe20000410000 */
[----:B------:R4:W-:Y:S01]  /*bce0*/  MUFU.EX2 R245, R5 ;  /* 0x0000000500f57308 */ /* 0x0009e20000000800 */
[----:B------:R-:W-:Y:S02]  /*bcf0*/  FFMA.FTZ R122, R51, c[0x0][0x2d0], -R40 ;  /* 0x0000b400337a7a23 */ /* 0x000fe40000010828 */
[--C-:B------:R-:W-:Y:S02]  /*bd00*/  FFMA.FTZ R103, R80, c[0x0][0x2d0], -R56.reuse ;  /* 0x0000b40050677a23 */ /* 0x100fe40000010838 */
[--C-:B------:R-:W-:Y:S02]  /*bd10*/  FFMA.FTZ R102, R183, c[0x0][0x2d0], -R56.reuse ;  /* 0x0000b400b7667a23 */ /* 0x100fe40000010838 */
[--C-:B------:R-:W-:Y:S02]  /*bd20*/  FFMA.FTZ R123, R187, c[0x0][0x2d0], -R56.reuse ;  /* 0x0000b400bb7b7a23 */ /* 0x100fe40000010838 */
[C---:B------:R-:W-:Y:S01]  /*bd30*/  FMUL.FTZ R50, R3.reuse, R138 ;  /* 0x0000008a03327220 */ /* 0x040fe20000410000 */
[----:B------:R-:W-:Y:S01]  /*bd40*/  MUFU.EX2 R159, R122 ;  /* 0x0000007a009f7308 */ /* 0x000fe20000000800 */
[----:B------:R-:W5:Y:S01]  /*bd50*/  LDL.LU R138, [R1] ;  /* 0x00000000018a7983 */ /* 0x000f620000300800 */
[----:B------:R-:W-:Y:S02]  /*bd60*/  FMUL.FTZ R51, R3, R139 ;  /* 0x0000008b03337220 */ /* 0x000fe40000410000 */
[--C-:B--2---:R-:W-:Y:S02]  /*bd70*/  FFMA.FTZ R0, R13, c[0x0][0x2d0], -R69.reuse ;  /* 0x0000b4000d007a23 */ /* 0x104fe40000010845 */
[C---:B---3--:R-:W-:Y:S02]  /*bd80*/  FMUL.FTZ R8, R2.reuse, R104 ;  /* 0x0000006802087220 */ /* 0x048fe40000410000 */
[C---:B------:R-:W-:Y:S02]  /*bd90*/  FMUL.FTZ R9, R2.reuse, R105 ;  /* 0x0000006902097220 */ /* 0x040fe40000410000 */
[----:B------:R2:W3:Y:S01]  /*bda0*/  MUFU.EX2 R229, R0 ;  /* 0x0000000000e57308 */ /* 0x0004e20000000800 */
[C---:B------:R-:W-:Y:S02]  /*bdb0*/  FMUL.FTZ R12, R2.reuse, R108 ;  /* 0x0000006c020c7220 */ /* 0x040fe40000410000 */
[----:B------:R-:W-:Y:S02]  /*bdc0*/  FMUL.FTZ R13, R2, R109 ;  /* 0x0000006d020d7220 */ /* 0x000fe40000410000 */
[----:B----4-:R-:W-:Y:S02]  /*bdd0*/  FMUL.FTZ R5, R60, R101 ;  /* 0x000000653c057220 */ /* 0x010fe40000410000 */
[C---:B------:R-:W-:Y:S02]  /*bde0*/  FMUL.FTZ R24, R2.reuse, R88 ;  /* 0x0000005802187220 */ /* 0x040fe40000410000 */
[----:B------:R-:W-:Y:S01]  /*bdf0*/  FMUL.FTZ R25, R2, R89 ;  /* 0x0000005902197220 */ /* 0x000fe20000410000 */
[----:B------:R4:W-:Y:S01]  /*be00*/  MUFU.EX2 R187, R61 ;  /* 0x0000003d00bb7308 */ /* 0x0009e20000000800 */
[----:B------:R-:W-:Y:S01]  /*be10*/  FFMA.FTZ R101, R182, c[0x0][0x2d0], -R56 ;  /* 0x0000b400b6657a23 */ /* 0x000fe20000010838 */
[-C--:B-1----:R-:W-:Y:S05]  /*be20*/  HMMA.16816.F32 R4, R72, R20.reuse, R4 ;  /* 0x000000144804723c */ /* 0x082fea0000001804 */
[C---:B------:R-:W-:Y:S02]  /*be30*/  FMUL.FTZ R29, R2.reuse, R117 ;  /* 0x00000075021d7220 */ /* 0x040fe40000410000 */
[--C-:B------:R-:W-:Y:S01]  /*be40*/  FFMA.FTZ R117, R53, c[0x0][0x2d0], -R40.reuse ;  /* 0x0000b40035757a23 */ /* 0x100fe20000010828 */
[----:B------:R1:W-:Y:S01]  /*be50*/  MUFU.EX2 R183, R71 ;  /* 0x0000004700b77308 */ /* 0x0003e20000000800 */
[C---:B------:R-:W-:Y:S03]  /*be60*/  FMUL.FTZ R28, R2.reuse, R116 ;  /* 0x00000074021c7220 */ /* 0x040fe60000410000 */
[--C-:B--2---:R-:W-:Y:S01]  /*be70*/  FFMA.FTZ R0, R11, c[0x0][0x2d0], -R69.reuse ;  /* 0x0000b4000b007a23 */ /* 0x104fe20000010845 */
[----:B---3--:R-:W-:Y:S01]  /*be80*/  F2FP.PACK_AB R77, R229, R228 ;  /* 0x000000e4e54d723e */ /* 0x008fe200000000ff */
[----:B------:R-:W-:Y:S02]  /*be90*/  FMUL.FTZ R41, R2, R129 ;  /* 0x0000008102297220 */ /* 0x000fe40000410000 */
[--C-:B------:R-:W-:Y:S02]  /*bea0*/  FFMA.FTZ R108, R173, c[0x0][0x2d0], -R40.reuse ;  /* 0x0000b400ad6c7a23 */ /* 0x100fe40000010828 */
[----:B------:R2:W3:Y:S01]  /*beb0*/  MUFU.EX2 R239, R0 ;  /* 0x0000000000ef7308 */ /* 0x0004e20000000800 */
[----:B------:R-:W-:Y:S02]  /*bec0*/  FFMA.FTZ R109, R178, c[0x0][0x2d0], -R40 ;  /* 0x0000b400b26d7a23 */ /* 0x000fe40000010828 */
[--C-:B------:R-:W-:Y:S02]  /*bed0*/  FFMA.FTZ R114, R214, c[0x0][0x2d0], -R69.reuse ;  /* 0x0000b400d6727a23 */ /* 0x100fe40000010845 */
[--C-:B------:R-:W-:Y:S02]  /*bee0*/  FFMA.FTZ R115, R223, c[0x0][0x2d0], -R69.reuse ;  /* 0x0000b400df737a23 */ /* 0x100fe40000010845 */
[----:B----4-:R-:W-:Y:S02]  /*bef0*/  FMUL.FTZ R61, R2, R153 ;  /* 0x00000099023d7220 */ /* 0x010fe40000410000 */
[----:B------:R-:W-:Y:S01]  /*bf00*/  FMUL.FTZ R67, R3, R151 ;  /* 0x0000009703437220 */ /* 0x000fe20000410000 */
[----:B------:R4:W-:Y:S01]  /*bf10*/  MUFU.EX2 R129, R48 ;  /* 0x0000003000817308 */ /* 0x0009e20000000800 */
[--C-:B------:R-:W-:Y:S02]  /*bf20*/  FFMA.FTZ R105, R44, c[0x0][0x2d0], -R56.reuse ;  /* 0x0000b4002c697a23 */ /* 0x100fe40000010838 */
[C---:B------:R-:W-:Y:S02]  /*bf30*/  FMUL.FTZ R44, R2.reuse, R132 ;  /* 0x00000084022c7220 */ /* 0x040fe40000410000 */
[--C-:B------:R-:W-:Y:S02]  /*bf40*/  FFMA.FTZ R104, R45, c[0x0][0x2d0], -R56.reuse ;  /* 0x0000b4002d687a23 */ /* 0x100fe40000010838 */
[----:B------:R-:W-:Y:S02]  /*bf50*/  FMUL.FTZ R45, R2, R133 ;  /* 0x00000085022d7220 */ /* 0x000fe40000410000 */
[--C-:B------:R-:W-:Y:S01]  /*bf60*/  FFMA.FTZ R98, R208, c[0x0][0x2d0], -R56.reuse ;  /* 0x0000b400d0627a23 */ /* 0x100fe20000010838 */
[----:B------:R-:W-:Y:S01]  /*bf70*/  MUFU.EX2 R133, R100 ;  /* 0x0000006400857308 */ /* 0x000fe20000000800 */
[--C-:B-1----:R-:W-:Y:S02]  /*bf80*/  FFMA.FTZ R71, R218, c[0x0][0x2d0], -R69.reuse ;  /* 0x0000b400da477a23 */ /* 0x102fe40000010845 */
[----:B------:R-:W-:Y:S01]  /*bf90*/  FFMA.FTZ R116, R222, c[0x0][0x2d0], -R69 ;  /* 0x0000b400de747a23 */ /* 0x000fe20000010845 */
[----:B--2---:R-:W-:Y:S02]  /*bfa0*/  FSEL R0, R68, RZ, P0 ;  /* 0x000000ff44007208 */ /* 0x004fe40000000000 */
[----:B---3--:R-:W-:Y:S03]  /*bfb0*/  F2FP.PACK_AB R79, R245, R239 ;  /* 0x000000eff54f723e */ /* 0x008fe600000000ff */
[----:B------:R-:W-:Y:S01]  /*bfc0*/  FADD.FTZ R0, -R0, R99 ;  /* 0x0000006300007221 */ /* 0x000fe20000010100 */
[----:B------:R1:W-:Y:S01]  /*bfd0*/  MUFU.EX2 R208, R66 ;  /* 0x0000004200d07308 */ /* 0x0003e20000000800 */
[----:B------:R-:W-:Y:S02]  /*bfe0*/  FFMA.FTZ R99, R209, c[0x0][0x2d0], -R56 ;  /* 0x0000b400d1637a23 */ /* 0x000fe40000010838 */
[----:B------:R-:W-:Y:S02]  /*bff0*/  FMUL.FTZ R0, R0, c[0x0][0x2d0] ;  /* 0x0000b40000007a20 */ /* 0x000fe40000410000 */
[----:B----4-:R-:W-:Y:S01]  /*c000*/  FMUL.FTZ R48, R60, R136 ;  /* 0x000000883c307220 */ /* 0x010fe20000410000 */
[----:B------:R-:W-:Y:S04]  /*c010*/  MOV R136, R241 ;  /* 0x000000f100887202 */ /* 0x000fe80000000f00 */
[----:B------:R-:W2:Y:S10]  /*c020*/  MUFU.EX2 R0, R0 ;  /* 0x0000000000007308 */ /* 0x000eb40000000800 */
[----:B------:R-:W-:Y:S01]  /*c030*/  MUFU.EX2 R173, R99 ;  /* 0x0000006300ad7308 */ /* 0x000fe20000000800 */
[C---:B-1----:R-:W-:Y:S09]  /*c040*/  FMUL.FTZ R66, R3.reuse, R150 ;  /* 0x0000009603427220 */ /* 0x042ff20000410000 */
[----:B------:R-:W-:Y:S01]  /*c050*/  MUFU.EX2 R99, R123 ;  /* 0x0000007b00637308 */ /* 0x000fe20000000800 */
[C---:B--2---:R-:W-:Y:S02]  /*c060*/  FMUL.FTZ R10, R0.reuse, R106 ;  /* 0x0000006a000a7220 */ /* 0x044fe40000410000 */
[C---:B------:R-:W-:Y:S02]  /*c070*/  FMUL.FTZ R11, R0.reuse, R107 ;  /* 0x0000006b000b7220 */ /* 0x040fe40000410000 */
[C---:B------:R-:W-:Y:S02]  /*c080*/  FMUL.FTZ R26, R0.reuse, R90 ;  /* 0x0000005a001a7220 */ /* 0x040fe40000410000 */
[C---:B------:R-:W-:Y:S03]  /*c090*/  FMUL.FTZ R27, R0.reuse, R91 ;  /* 0x0000005b001b7220 */ /* 0x040fe60000410000 */
[----:B------:R-:W-:Y:S01]  /*c0a0*/  MUFU.EX2 R209, R156 ;  /* 0x0000009c00d17308 */ /* 0x000fe20000000800 */
[----:B------:R-:W-:Y:S01]  /*c0b0*/  LDSM.16.MT88.4 R88, [R193+0x800] ;  /* 0x00080000c158783b */ /* 0x000fe20000004200 */
[C---:B------:R-:W-:Y:S04]  /*c0c0*/  HMMA.16816.F32 R8, R76.reuse, R20, R8 ;  /* 0x000000144c08723c */ /* 0x040fe80000001808 */
[C---:B------:R-:W-:Y:S02]  /*c0d0*/  FMUL.FTZ R14, R0.reuse, R110 ;  /* 0x0000006e000e7220 */ /* 0x040fe40000410000 */
[----:B------:R-:W-:Y:S02]  /*c0e0*/  FMUL.FTZ R15, R0, R111 ;  /* 0x0000006f000f7220 */ /* 0x000fe40000410000 */
[C---:B------:R-:W-:Y:S01]  /*c0f0*/  FMUL.FTZ R20, R60.reuse, R84 ;  /* 0x000000543c147220 */ /* 0x040fe20000410000 */
[----:B------:R-:W-:Y:S03]  /*c100*/  MUFU.EX2 R181, R108 ;  /* 0x0000006c00b57308 */ /* 0x000fe60000000800 */
[----:B------:R-:W-:Y:S01]  /*c110*/  FMUL.FTZ R21, R60, R85 ;  /* 0x000000553c157220 */ /* 0x000fe20000410000 */
[-C--:B------:R-:W-:Y:S03]  /*c120*/  HMMA.16816.F32 R12, R76, R22.reuse, R12 ;  /* 0x000000164c0c723c */ /* 0x080fe6000000180c */
[----:B------:R-:W-:Y:S02]  /*c130*/  FMUL.FTZ R30, R0, R118 ;  /* 0x00000076001e7220 */ /* 0x000fe40000410000 */
[--C-:B------:R-:W-:Y:S01]  /*c140*/  FFMA.FTZ R118, R52, c[0x0][0x2d0], -R40.reuse ;  /* 0x0000b40034767a23 */ /* 0x100fe20000010828 */
[----:B------:R-:W-:Y:S01]  /*c150*/  MUFU.EX2 R169, R104 ;  /* 0x0000006800a97308 */ /* 0x000fe20000000800 */
[----:B------:R-:W1:Y:S01]  /*c160*/  LDSM.16.MT88.4 R52, [R190] ;  /* 0x00000000be34783b */ /* 0x000e620000004200 */
[C---:B------:R-:W-:Y:S04]  /*c170*/  HMMA.16816.F32 R16, R72.reuse, R22, R16 ;  /* 0x000000164810723c */ /* 0x040fe80000001810 */
[----:B------:R-:W-:Y:S02]  /*c180*/  FMUL.FTZ R31, R0, R119 ;  /* 0x00000077001f7220 */ /* 0x000fe40000410000 */
[--C-:B------:R-:W-:Y:S02]  /*c190*/  FFMA.FTZ R106, R170, c[0x0][0x2d0], -R40.reuse ;  /* 0x0000b400aa6a7a23 */ /* 0x100fe40000010828 */
[C---:B------:R-:W-:Y:S01]  /*c1a0*/  FMUL.FTZ R22, R3.reuse, R86 ;  /* 0x0000005603167220 */ /* 0x040fe20000410000 */
[----:B------:R-:W-:Y:S03]  /*c1b0*/  MUFU.EX2 R170, R101 ;  /* 0x0000006500aa7308 */ /* 0x000fe60000000800 */
[----:B------:R-:W-:Y:S02]  /*c1c0*/  FMUL.FTZ R23, R3, R87 ;  /* 0x0000005703177220 */ /* 0x000fe40000410000 */
[----:B------:R-:W-:Y:S01]  /*c1d0*/  LDSM.16.MT88.4 R84, [R189+0x800] ;  /* 0x00080000bd54783b */ /* 0x000fe20000004200 */
[C---:B------:R-:W-:Y:S02]  /*c1e0*/  FMUL.FTZ R59, R0.reuse, R147 ;  /* 0x00000093003b7220 */ /* 0x040fe40000410000 */
[----:B------:R-:W-:Y:S02]  /*c1f0*/  FMUL.FTZ R62, R0, R154 ;  /* 0x0000009a003e7220 */ /* 0x000fe40000410000 */
[-C--:B------:R-:W-:Y:S01]  /*c200*/  HMMA.16816.F32 R20, R72, R36.reuse, R20 ;  /* 0x000000244814723c */ /* 0x080fe20000001814 */
[----:B------:R-:W-:Y:S02]  /*c210*/  MUFU.EX2 R147, R102 ;  /* 0x0000006600937308 */ /* 0x000fe40000000800 */
[----:B------:R-:W-:Y:S02]  /*c220*/  FFMA.FTZ R110, R179, c[0x0][0x2d0], -R40 ;  /* 0x0000b400b36e7a23 */ /* 0x000fe40000010828 */
[----:B------:R-:W-:Y:S02]  /*c230*/  FMUL.FTZ R40, R2, R128 ;  /* 0x0000008002287220 */ /* 0x000fe40000410000 */
[C---:B------:R-:W-:Y:S01]  /*c240*/  FMUL.FTZ R42, R0.reuse, R130 ;  /* 0x00000082002a7220 */ /* 0x040fe20000410000 */
[C---:B------:R-:W-:Y:S03]  /*c250*/  HMMA.16816.F32 R24, R76.reuse, R36, R24 ;  /* 0x000000244c18723c */ /* 0x040fe60000001818 */
[----:B------:R-:W-:Y:S01]  /*c260*/  MUFU.EX2 R179, R161 ;  /* 0x000000a100b37308 */ /* 0x000fe20000000800 */
[C---:B------:R-:W-:Y:S02]  /*c270*/  FMUL.FTZ R43, R0.reuse, R131 ;  /* 0x00000083002b7220 */ /* 0x040fe40000410000 */
[----:B------:R-:W-:Y:S02]  /*c280*/  FMUL.FTZ R46, R0, R134 ;  /* 0x00000086002e7220 */ /* 0x000fe40000410000 */
[-C--:B------:R-:W-:Y:S04]  /*c290*/  HMMA.16816.F32 R28, R76, R38.reuse, R28 ;  /* 0x000000264c1c723c */ /* 0x080fe8000000181c */
[C---:B------:R-:W-:Y:S01]  /*c2a0*/  FMUL.FTZ R36, R60.reuse, R124 ;  /* 0x0000007c3c247220 */ /* 0x040fe20000410000 */
[----:B------:R2:W3:Y:S01]  /*c2b0*/  MUFU.EX2 R161, R167 ;  /* 0x000000a700a17308 */ /* 0x0004e20000000800 */
[----:B------:R-:W-:Y:S02]  /*c2c0*/  FMUL.FTZ R37, R60, R125 ;  /* 0x0000007d3c257220 */ /* 0x000fe40000410000 */
[C---:B------:R-:W-:Y:S04]  /*c2d0*/  HMMA.16816.F32 R32, R72.reuse, R38, R32 ;  /* 0x000000264820723c */ /* 0x040fe80000001820 */
[----:B------:R-:W-:Y:S02]  /*c2e0*/  FMUL.FTZ R47, R0, R135 ;  /* 0x00000087002f7220 */ /* 0x000fe40000410000 */
[--C-:B------:R-:W-:Y:S01]  /*c2f0*/  FFMA.FTZ R124, R186, c[0x0][0x2d0], -R56.reuse ;  /* 0x0000b400ba7c7a23 */ /* 0x100fe20000010838 */
[----:B------:R4:W-:Y:S01]  /*c300*/  MUFU.EX2 R134, R57 ;  /* 0x0000003900867308 */ /* 0x0009e20000000800 */
[C---:B------:R-:W-:Y:S04]  /*c310*/  FMUL.FTZ R38, R3.reuse, R126 ;  /* 0x0000007e03267220 */ /* 0x040fe80000410000 */
[----:B------:R-:W-:Y:S02]  /*c320*/  FMUL.FTZ R39, R3, R127 ;  /* 0x0000007f03277220 */ /* 0x000fe40000410000 */
[--C-:B------:R-:W-:Y:S02]  /*c330*/  FFMA.FTZ R126, R184, c[0x0][0x2d0], -R56.reuse ;  /* 0x0000b400b87e7a23 */ /* 0x100fe40000010838 */
[--C-:B------:R-:W-:Y:S01]  /*c340*/  FFMA.FTZ R125, R185, c[0x0][0x2d0], -R56.reuse ;  /* 0x0000b400b97d7a23 */ /* 0x100fe20000010838 */
[----:B------:R4:W4:Y:S01]  /*c350*/  MUFU.EX2 R127, R58 ;  /* 0x0000003a007f7308 */ /* 0x0009220000000800 */
[----:B------:R-:W-:Y:S01]  /*c360*/  FFMA.FTZ R107, R60, R238, R225 ;  /* 0x000000ee3c6b7223 */ /* 0x000fe200000100e1 */
[-C--:B-1----:R-:W-:Y:S01]  /*c370*/  HMMA.16816.F32 R36, R72, R52.reuse, R36 ;  /* 0x000000344824723c */ /* 0x082fe20000001824 */
[----:B--2---:R-:W2:Y:S02]  /*c380*/  LDL R167, [R1+0xc] ;  /* 0x00000c0001a77983 */ /* 0x004ea40000100800 */
[----:B---3--:R-:W-:Y:S01]  /*c390*/  F2FP.PACK_AB R150, R160, R161 ;  /* 0x000000a1a096723e */ /* 0x008fe200000000ff */
[--C-:B------:R-:W-:Y:S02]  /*c3a0*/  FFMA.FTZ R111, R215, c[0x0][0x2d0], -R69.reuse ;  /* 0x0000b400d76f7a23 */ /* 0x100fe40000010845 */
[--C-:B------:R-:W-:Y:S02]  /*c3b0*/  FFMA.FTZ R119, R221, c[0x0][0x2d0], -R69.reuse ;  /* 0x0000b400dd777a23 */ /* 0x100fe40000010845 */
[C---:B------:R-:W-:Y:S01]  /*c3c0*/  HMMA.16816.F32 R40, R76.reuse, R52, R40 ;  /* 0x000000344c28723c */ /* 0x040fe20000001828 */
[----:B------:R1:W-:Y:S03]  /*c3d0*/  MUFU.EX2 R128, R65 ;  /* 0x0000004100807308 */ /* 0x0003e60000000800 */
[----:B----4-:R-:W-:Y:S03]  /*c3e0*/  FMUL.FTZ R57, R2, R145 ;  /* 0x0000009102397220 */ /* 0x010fe60000410000 */
[--C-:B------:R-:W-:Y:S01]  /*c3f0*/  FFMA.FTZ R52, R82, c[0x0][0x2d0], -R56.reuse ;  /* 0x0000b40052347a23 */ /* 0x100fe20000010838 */
[-C--:B------:R-:W-:Y:S03]  /*c400*/  HMMA.16816.F32 R44, R76, R54.reuse, R44 ;  /* 0x000000364c2c723c */ /* 0x080fe6000000182c */
[----:B------:R3:W-:Y:S01]  /*c410*/  MUFU.EX2 R241, R52 ;  /* 0x0000003400f17308 */ /* 0x0007e20000000800 */
[----:B------:R-:W-:Y:S02]  /*c420*/  FFMA.FTZ R53, R83, c[0x0][0x2d0], -R56 ;  /* 0x0000b40053357a23 */ /* 0x000fe40000010838 */
[----:B------:R-:W4:Y:S01]  /*c430*/  LDSM.16.MT88.4 R80, [R192] ;  /* 0x00000000c050783b */ /* 0x000f220000004200 */
[--C-:B------:R-:W-:Y:S01]  /*c440*/  FFMA.FTZ R56, R157, c[0x0][0x2d0], -R69.reuse ;  /* 0x0000b4009d387a23 */ /* 0x100fe20000010845 */
[C---:B------:R-:W-:Y:S04]  /*c450*/  HMMA.16816.F32 R48, R72.reuse, R54, R48 ;  /* 0x000000364830723c */ /* 0x040fe80000001830 */
[----:B------:R-:W-:Y:S01]  /*c460*/  FMUL.FTZ R58, R0, R146 ;  /* 0x00000092003a7220 */ /* 0x000fe20000410000 */
[----:B------:R4:W4:Y:S02]  /*c470*/  MUFU.EX2 R184, R53 ;  /* 0x0000003500b87308 */ /* 0x0009240000000800 */
[C---:B------:R-:W-:Y:S02]  /*c480*/  FMUL.FTZ R54, R3.reuse, R142 ;  /* 0x0000008e03367220 */ /* 0x040fe40000410000 */
[----:B------:R-:W-:Y:S03]  /*c490*/  FMUL.FTZ R55, R3, R143 ;  /* 0x0000008f03377220 */ /* 0x000fe60000410000 */
[----:B-1----:R-:W-:Y:S03]  /*c4a0*/  FMUL.FTZ R65, R60, R149 ;  /* 0x000000953c417220 */ /* 0x002fe60000410000 */
[----:B------:R1:W-:Y:S01]  /*c4b0*/  MUFU.EX2 R130, R56 ;  /* 0x0000003800827308 */ /* 0x0003e20000000800 */
[--C-:B---3--:R-:W-:Y:S02]  /*c4c0*/  FFMA.FTZ R52, R158, c[0x0][0x2d0], -R69.reuse ;  /* 0x0000b4009e347a23 */ /* 0x108fe40000010845 */
[----:B------:R-:W-:Y:S07]  /*c4d0*/  FFMA.FTZ R69, R212, c[0x0][0x2d0], -R69 ;  /* 0x0000b400d4457a23 */ /* 0x000fee0000010845 */
[----:B------:R3:W3:Y:S01]  /*c4e0*/  MUFU.EX2 R131, R52 ;  /* 0x0000003400837308 */ /* 0x0006e20000000800 */
[----:B----4-:R-:W-:Y:S09]  /*c4f0*/  FMUL.FTZ R53, R60, R141 ;  /* 0x0000008d3c357220 */ /* 0x010ff20000410000 */
[----:B------:R4:W4:Y:S01]  /*c500*/  MUFU.EX2 R135, R64 ;  /* 0x0000004000877308 */ /* 0x0009220000000800 */
[----:B-1----:R-:W-:Y:S09]  /*c510*/  FMUL.FTZ R56, R2, R144 ;  /* 0x0000009002387220 */ /* 0x002ff20000410000 */
[----:B------:R1:W-:Y:S01]  /*c520*/  MUFU.EX2 R185, R63 ;  /* 0x0000003f00b97308 */ /* 0x0003e20000000800 */
[C---:B---3--:R-:W-:Y:S09]  /*c530*/  FMUL.FTZ R52, R60.reuse, R140 ;  /* 0x0000008c3c347220 */ /* 0x048ff20000410000 */
[----:B------:R3:W-:Y:S01]  /*c540*/  MUFU.EX2 R143, R103 ;  /* 0x00000067008f7308 */ /* 0x0007e20000000800 */
[-C--:B------:R-:W-:Y:S03]  /*c550*/  HMMA.16816.F32 R52, R72, R80.reuse, R52 ;  /* 0x000000504834723c */ /* 0x080fe60000001834 */
[----:B----4-:R-:W-:Y:S01]  /*c560*/  FMUL.FTZ R64, R60, R148 ;  /* 0x000000943c407220 */ /* 0x010fe20000410000 */
[----:B------:R-:W-:Y:S01]  /*c570*/  F2FP.PACK_AB R148, R180, R179 ;  /* 0x000000b3b494723e */ /* 0x000fe200000000ff */
[----:B------:R-:W-:Y:S03]  /*c580*/  FMUL.FTZ R60, R2, R152 ;  /* 0x00000098023c7220 */ /* 0x000fe60000410000 */
[C---:B------:R-:W-:Y:S01]  /*c590*/  HMMA.16816.F32 R56, R76.reuse, R80, R56 ;  /* 0x000000504c38723c */ /* 0x040fe20000001838 */
[----:B------:R4:W4:Y:S03]  /*c5a0*/  MUFU.EX2 R186, R93 ;  /* 0x0000005d00ba7308 */ /* 0x0009260000000800 */
[----:B-1----:R-:W-:Y:S07]  /*c5b0*/  FMUL.FTZ R63, R0, R155 ;  /* 0x0000009b003f7220 */ /* 0x002fee0000410000 */
[----:B------:R-:W-:Y:S01]  /*c5c0*/  MUFU.EX2 R144, R114 ;  /* 0x0000007200907308 */ /* 0x000fe20000000800 */
[-C--:B------:R-:W-:Y:S01]  /*c5d0*/  HMMA.16816.F32 R60, R76, R82.reuse, R60 ;  /* 0x000000524c3c723c */ /* 0x080fe2000000183c */
[----:B---3--:R-:W-:Y:S06]  /*c5e0*/  LDSM.16.MT88.4 R100, [R190+0x1000] ;  /* 0x00100000be64783b */ /* 0x008fec0000004200 */
[----:B------:R-:W-:Y:S01]  /*c5f0*/  F2FP.PACK_AB R76, R134, R127 ;  /* 0x0000007f864c723e */ /* 0x000fe200000000ff */
[----:B------:R-:W-:Y:S01]  /*c600*/  HMMA.16816.F32 R64, R72, R82, R64 ;  /* 0x000000524840723c */ /* 0x000fe20000001840 */
[----:B------:R1:W-:Y:S01]  /*c610*/  MUFU.EX2 R157, R115 ;  /* 0x00000073009d7308 */ /* 0x0003e20000000800 */
[----:B------:R-:W3:Y:S02]  /*c620*/  LDSM.16.MT88.4 R80, [R190+0x800] ;  /* 0x00080000be50783b */ /* 0x000ee40000004200 */
[----:B------:R-:W-:Y:S01]  /*c630*/  F2FP.PACK_AB R78, R241, R184 ;  /* 0x000000b8f14e723e */ /* 0x000fe200000000ff */
[----:B----4-:R-:W-:Y:S01]  /*c640*/  FFMA.FTZ R93, R3, R240, R227 ;  /* 0x000000f0035d7223 */ /* 0x010fe200000100e3 */
[----:B------:R-:W-:Y:S01]  /*c650*/  F2FP.PACK_AB R77, R130, R131 ;  /* 0x00000083824d723e */ /* 0x000fe200000000ff */
[----:B------:R-:W-:Y:S01]  /*c660*/  FFMA.FTZ R3, R2, R251, R226 ;  /* 0x000000fb02037223 */ /* 0x000fe200000100e2 */
[----:B------:R-:W-:Y:S01]  /*c670*/  F2FP.PACK_AB R72, R183, R129 ;  /* 0x00000081b748723e */ /* 0x000fe200000000ff */
[----:B-----5:R-:W-:Y:S02]  /*c680*/  FFMA.FTZ R2, R0, R138, R228 ;  /* 0x0000008a00027223 */ /* 0x020fe400000100e4 */
[----:B------:R-:W-:Y:S01]  /*c690*/  MUFU.EX2 R182, R106 ;  /* 0x0000006a00b67308 */ /* 0x000fe20000000800 */
        /* <DEDUP_REMOVED lines=8> */
[----:B------:R-:W-:Y:S01]  /*c720*/  FADD.FTZ R0, R137, R0 ;  /* 0x0000000089007221 */ /* 0x000fe20000010000 */
[----:B------:R-:W-:Y:S01]  /*c730*/  MUFU.EX2 R146, R105 ;  /* 0x0000006900927308 */ /* 0x000fe20000000800 */
[-C--:B------:R-:W-:Y:S01]  /*c740*/  HMMA.16816.F32 R4, R72, R84.reuse, R4 ;  /* 0x000000544804723c */ /* 0x080fe20000001804 */
[----:B-1----:R-:W-:Y:S02]  /*c750*/  LDSM.16.MT88.4 R112, [R189+0x2000] ;  /* 0x00200000bd70783b */ /* 0x002fe40000004200 */
[----:B------:R-:W-:Y:S04]  /*c760*/  FADD.FTZ R3, R230, R3 ;  /* 0x00000003e6037221 */ /* 0x000fe80000010000 */
[----:B------:R-:W-:Y:S01]  /*c770*/  FADD.FTZ R3, R233, R3 ;  /* 0x00000003e9037221 */ /* 0x000fe20000010000 */
[C---:B------:R-:W-:Y:S01]  /*c780*/  HMMA.16816.F32 R8, R76.reuse, R84, R8 ;  /* 0x000000544c08723c */ /* 0x040fe20000001808 */
[----:B------:R1:W-:Y:S03]  /*c790*/  MUFU.EX2 R132, R70 ;  /* 0x0000004600847308 */ /* 0x0003e60000000800 */
[----:B------:R-:W-:Y:S04]  /*c7a0*/  FADD.FTZ R3, R252, R3 ;  /* 0x00000003fc037221 */ /* 0x000fe80000010000 */
[-C--:B------:R-:W-:Y:S03]  /*c7b0*/  HMMA.16816.F32 R12, R76, R86.reuse, R12 ;  /* 0x000000564c0c723c */ /* 0x080fe6000000180c */
[----:B------:R4:W-:Y:S05]  /*c7c0*/  MUFU.EX2 R142, R71 ;  /* 0x00000047008e7308 */ /* 0x0009ea0000000800 */
[C---:B------:R-:W-:Y:S01]  /*c7d0*/  HMMA.16816.F32 R16, R72.reuse, R86, R16 ;  /* 0x000000564810723c */ /* 0x040fe20000001810 */
[----:B------:R-:W5:Y:S04]  /*c7e0*/  LDSM.16.MT88.4 R84, [R192+0x800] ;  /* 0x00080000c054783b */ /* 0x000f680000004200 */
[----:B------:R3:W-:Y:S03]  /*c7f0*/  MUFU.EX2 R141, R92 ;  /* 0x0000005c008d7308 */ /* 0x0007e60000000800 */
[-C--:B------:R-:W-:Y:S04]  /*c800*/  HMMA.16816.F32 R20, R72, R88.reuse, R20 ;  /* 0x000000584814723c */ /* 0x080fe80000001814 */
[----:B-1----:R-:W-:Y:S03]  /*c810*/  FADD.FTZ R70, R231, R93 ;  /* 0x0000005de7467221 */ /* 0x002fe60000010000 */
[----:B------:R-:W-:Y:S01]  /*c820*/  MUFU.EX2 R140, R94 ;  /* 0x0000005e008c7308 */ /* 0x000fe20000000800 */
[C---:B------:R-:W-:Y:S04]  /*c830*/  HMMA.16816.F32 R24, R76.reuse, R88, R24 ;  /* 0x000000584c18723c */ /* 0x040fe80000001818 */
[----:B------:R-:W-:Y:S02]  /*c840*/  FADD.FTZ R70, R235, R70 ;  /* 0x00000046eb467221 */ /* 0x000fe40000010000 */
[----:B----4-:R-:W-:Y:S02]  /*c850*/  FADD.FTZ R71, R129, R0 ;  /* 0x0000000081477221 */ /* 0x010fe40000010000 */
[-C--:B------:R-:W-:Y:S01]  /*c860*/  HMMA.16816.F32 R28, R76, R90.reuse, R28 ;  /* 0x0000005a4c1c723c */ /* 0x080fe2000000181c */
[----:B------:R-:W-:Y:S03]  /*c870*/  MUFU.EX2 R178, R162 ;  /* 0x000000a200b27308 */ /* 0x000fe60000000800 */
[----:B------:R-:W-:Y:S02]  /*c880*/  FADD.FTZ R70, R136, R70 ;  /* 0x0000004688467221 */ /* 0x000fe40000010000 */
[----:B------:R-:W-:Y:S01]  /*c890*/  LDSM.16.MT88.4 R136, [R190+0x2000] ;  /* 0x00200000be88783b */ /* 0x000fe20000004200 */
[----:B---3--:R-:W-:Y:S01]  /*c8a0*/  FADD.FTZ R92, R245, R2 ;  /* 0x00000002f55c7221 */ /* 0x008fe20000010000 */
[C---:B------:R-:W-:Y:S03]  /*c8b0*/  HMMA.16816.F32 R32, R72.reuse, R90, R32 ;  /* 0x0000005a4820723c */ /* 0x040fe60000001820 */
[----:B------:R-:W-:Y:S01]  /*c8c0*/  MUFU.EX2 R176, R110 ;  /* 0x0000006e00b07308 */ /* 0x000fe20000000800 */
[----:B------:R-:W-:Y:S02]  /*c8d0*/  FADD.FTZ R2, R127, R3 ;  /* 0x000000037f027221 */ /* 0x000fe40000010000 */
[----:B------:R-:W1:Y:S01]  /*c8e0*/  LDSM.16.MT88.4 R88, [R189+0x1000] ;  /* 0x00100000bd58783b */ /* 0x000e620000004200 */
[----:B------:R-:W-:Y:S01]  /*c8f0*/  FADD.FTZ R0, R131, R92 ;  /* 0x0000005c83007221 */ /* 0x000fe20000010000 */
[-C--:B------:R-:W-:Y:S04]  /*c900*/  HMMA.16816.F32 R36, R72, R80.reuse, R36 ;  /* 0x000000504824723c */ /* 0x080fe80000001824 */
[----:B------:R-:W-:Y:S01]  /*c910*/  FADD.FTZ R2, R134, R2 ;  /* 0x0000000286027221 */ /* 0x000fe20000010000 */
[----:B------:R-:W-:Y:S01]  /*c920*/  MUFU.EX2 R177, R109 ;  /* 0x0000006d00b17308 */ /* 0x000fe20000000800 */
[----:B------:R-:W-:Y:S02]  /*c930*/  FADD.FTZ R0, R130, R0 ;  /* 0x0000000082007221 */ /* 0x000fe40000010000 */
[C---:B------:R-:W-:Y:S04]  /*c940*/  HMMA.16816.F32 R40, R76.reuse, R80, R40 ;  /* 0x000000504c28723c */ /* 0x040fe80000001828 */
[----:B------:R-:W-:Y:S02]  /*c950*/  FADD.FTZ R70, R128, R70 ;  /* 0x0000004680467221 */ /* 0x000fe40000010000 */
[----:B------:R-:W-:Y:S01]  /*c960*/  FADD.FTZ R0, R187, R0 ;  /* 0x00000000bb007221 */ /* 0x000fe20000010000 */
[----:B------:R-:W-:Y:S01]  /*c970*/  MUFU.EX2 R163, R117 ;  /* 0x0000007500a37308 */ /* 0x000fe20000000800 */
[-C--:B------:R-:W-:Y:S04]  /*c980*/  HMMA.16816.F32 R44, R76, R82.reuse, R44 ;  /* 0x000000524c2c723c */ /* 0x080fe8000000182c */
[----:B------:R-:W-:Y:S02]  /*c990*/  FADD.FTZ R0, R208, R0 ;  /* 0x00000000d0007221 */ /* 0x000fe40000010000 */
[----:B------:R-:W-:Y:S02]  /*c9a0*/  FADD.FTZ R3, R135, R70 ;  /* 0x0000004687037221 */ /* 0x000fe40000010000 */
[C---:B------:R-:W-:Y:S01]  /*c9b0*/  HMMA.16816.F32 R48, R72.reuse, R82, R48 ;  /* 0x000000524830723c */ /* 0x040fe20000001830 */
[----:B------:R-:W3:Y:S01]  /*c9c0*/  LDSM.16.MT88.4 R80, [R193+0x1000] ;  /* 0x00100000c150783b */ /* 0x000ee20000004200 */
[----:B------:R-:W4:Y:S02]  /*c9d0*/  MUFU.EX2 R162, R118 ;  /* 0x0000007600a27308 */ /* 0x000f240000000800 */
[----:B------:R-:W-:Y:S02]  /*c9e0*/  FADD.FTZ R2, R184, R2 ;  /* 0x00000002b8027221 */ /* 0x000fe40000010000 */
[----:B------:R-:W-:Y:S02]  /*c9f0*/  FADD.FTZ R3, R185, R3 ;  /* 0x00000003b9037221 */ /* 0x000fe40000010000 */
[-C--:B-----5:R-:W-:Y:S04]  /*ca00*/  HMMA.16816.F32 R52, R72, R84.reuse, R52 ;  /* 0x000000544834723c */ /* 0x0a0fe80000001834 */
[----:B------:R-:W5:Y:S01]  /*ca10*/  MUFU.EX2 R158, R166 ;  /* 0x000000a6009e7308 */ /* 0x000f620000000800 */
[----:B------:R-:W-:Y:S02]  /*ca20*/  FADD.FTZ R2, R241, R2 ;  /* 0x00000002f1027221 */ /* 0x000fe40000010000 */
[----:B------:R-:W-:Y:S01]  /*ca30*/  FADD.FTZ R3, R246, R3 ;  /* 0x00000003f6037221 */ /* 0x000fe20000010000 */
[C---:B------:R-:W-:Y:S06]  /*ca40*/  HMMA.16816.F32 R56, R76.reuse, R84, R56 ;  /* 0x000000544c38723c */ /* 0x040fec0000001838 */
[----:B------:R-:W-:Y:S02]  /*ca50*/  MUFU.EX2 R175, R98 ;  /* 0x0000006200af7308 */ /* 0x000fe40000000800 */
[-C--:B------:R-:W-:Y:S04]  /*ca60*/  HMMA.16816.F32 R60, R76, R86.reuse, R60 ;  /* 0x000000564c3c723c */ /* 0x080fe8000000183c */
[----:B----4-:R-:W-:Y:S03]  /*ca70*/  F2FP.PACK_AB R149, R162, R163 ;  /* 0x000000a3a295723e */ /* 0x010fe600000000ff */
[----:B------:R-:W-:Y:S01]  /*ca80*/  F2FP.PACK_AB R76, R143, R133 ;  /* 0x000000858f4c723e */ /* 0x000fe200000000ff */
[----:B------:R-:W-:Y:S01]  /*ca90*/  HMMA.16816.F32 R64, R72, R86, R64 ;  /* 0x000000564840723c */ /* 0x000fe20000001840 */
[----:B------:R-:W4:Y:S01]  /*caa0*/  LDSM.16.MT88.4 R84, [R192+0x1000] ;  /* 0x00100000c054783b */ /* 0x000f220000004200 */
        /* <DEDUP_REMOVED lines=8> */
[----:B------:R-:W-:Y:S02]  /*cb30*/  F2FP.PACK_AB R79, R140, R141 ;  /* 0x0000008d8c4f723e */ /* 0x000fe400000000ff */
[----:B-----5:R-:W-:Y:S03]  /*cb40*/  F2FP.PACK_AB R151, R158, R159 ;  /* 0x0000009f9e97723e */ /* 0x020fe600000000ff */
[-C--:B-1----:R-:W-:Y:S01]  /*cb50*/  HMMA.16816.F32 R4, R72, R88.reuse, R4 ;  /* 0x000000584804723c */ /* 0x082fe20000001804 */
[----:B------:R-:W1:Y:S07]  /*cb60*/  MUFU.EX2 R98, R124 ;  /* 0x0000007c00627308 */ /* 0x000e6e0000000800 */
[C---:B------:R-:W-:Y:S03]  /*cb70*/  HMMA.16816.F32 R8, R76.reuse, R88, R8 ;  /* 0x000000584c08723c */ /* 0x040fe60000001808 */
[----:B------:R-:W-:Y:S05]  /*cb80*/  MUFU.EX2 R94, R125 ;  /* 0x0000007d005e7308 */ /* 0x000fea0000000800 */
[-C--:B------:R-:W-:Y:S05]  /*cb90*/  HMMA.16816.F32 R12, R76, R90.reuse, R12 ;  /* 0x0000005a4c0c723c */ /* 0x080fea000000180c */
[----:B------:R-:W5:Y:S03]  /*cba0*/  MUFU.EX2 R93, R126 ;  /* 0x0000007e005d7308 */ /* 0x000f660000000800 */
[C---:B------:R-:W-:Y:S01]  /*cbb0*/  HMMA.16816.F32 R16, R72.reuse, R90, R16 ;  /* 0x0000005a4810723c */ /* 0x040fe20000001810 */
[----:B------:R-:W-:Y:S03]  /*cbc0*/  LDSM.16.MT88.4 R88, [R193+0x1800] ;  /* 0x00180000c158783b */ /* 0x000fe60000004200 */
[----:B-1----:R-:W-:Y:S02]  /*cbd0*/  F2FP.PACK_AB R152, R98, R99 ;  /* 0x000000636298723e */ /* 0x002fe400000000ff */
[C---:B--2---:R-:W-:Y:S02]  /*cbe0*/  ISETP.GT.AND P0, PT, R206.reuse, R167, PT ;  /* 0x000000a7ce00720c */ /* 0x044fe40003f04270 */
[-C--:B---3--:R-:W-:Y:S04]  /*cbf0*/  HMMA.16816.F32 R20, R72, R80.reuse, R20 ;  /* 0x000000504814723c */ /* 0x088fe80000001814 */
[----:B------:R-:W-:Y:S04]  /*cc00*/  IADD3 R206, R206, -0x1, RZ ;  /* 0xffffffffcece7810 */ /* 0x000fe80007ffe0ff */
[C---:B------:R-:W-:Y:S04]  /*cc10*/  HMMA.16816.F32 R24, R76.reuse, R80, R24 ;  /* 0x000000504c18723c */ /* 0x040fe80000001818 */
[----:B-----5:R-:W-:Y:S04]  /*cc20*/  F2FP.PACK_AB R154, R93, R94 ;  /* 0x0000005e5d9a723e */ /* 0x020fe800000000ff */
[-C--:B------:R-:W-:Y:S08]  /*cc30*/  HMMA.16816.F32 R28, R76, R82.reuse, R28 ;  /* 0x000000524c1c723c */ /* 0x080ff0000000181c */
[C---:B------:R-:W-:Y:S01]  /*cc40*/  HMMA.16816.F32 R32, R72.reuse, R82, R32 ;  /* 0x000000524820723c */ /* 0x040fe20000001820 */
[----:B------:R-:W1:Y:S07]  /*cc50*/  LDSM.16.MT88.4 R80, [R189+0x1800] ;  /* 0x00180000bd50783b */ /* 0x000e6e0000004200 */
[-C--:B------:R-:W-:Y:S08]  /*cc60*/  HMMA.16816.F32 R36, R72, R100.reuse, R36 ;  /* 0x000000644824723c */ /* 0x080ff00000001824 */
[C---:B------:R-:W-:Y:S08]  /*cc70*/  HMMA.16816.F32 R40, R76.reuse, R100, R40 ;  /* 0x000000644c28723c */ /* 0x040ff00000001828 */
[-C--:B------:R-:W-:Y:S08]  /*cc80*/  HMMA.16816.F32 R44, R76, R102.reuse, R44 ;  /* 0x000000664c2c723c */ /* 0x080ff0000000182c */
[C---:B------:R-:W-:Y:S01]  /*cc90*/  HMMA.16816.F32 R48, R72.reuse, R102, R48 ;  /* 0x000000664830723c */ /* 0x040fe20000001830 */
[----:B------:R-:W2:Y:S07]  /*cca0*/  LDSM.16.MT88.4 R100, [R190+0x1800] ;  /* 0x00180000be64783b */ /* 0x000eae0000004200 */
[-C--:B----4-:R-:W-:Y:S08]  /*ccb0*/  HMMA.16816.F32 R52, R72, R84.reuse, R52 ;  /* 0x000000544834723c */ /* 0x090ff00000001834 */
[C---:B------:R-:W-:Y:S08]  /*ccc0*/  HMMA.16816.F32 R56, R76.reuse, R84, R56 ;  /* 0x000000544c38723c */ /* 0x040ff00000001838 */
[-C--:B------:R-:W-:Y:S07]  /*ccd0*/  HMMA.16816.F32 R60, R76, R86.reuse, R60 ;  /* 0x000000564c3c723c */ /* 0x080fee000000183c */
[----:B------:R-:W-:Y:S01]  /*cce0*/  F2FP.PACK_AB R76, R170, R147 ;  /* 0x00000093aa4c723e */ /* 0x000fe200000000ff */
[----:B------:R-:W-:Y:S01]  /*ccf0*/  HMMA.16816.F32 R64, R72, R86, R64 ;  /* 0x000000564840723c */ /* 0x000fe20000001840 */
[----:B------:R-:W3:Y:S03]  /*cd00*/  LDSM.16.MT88.4 R84, [R192+0x1800] ;  /* 0x00180000c054783b */ /* 0x000ee60000004200 */
[----:B------:R-:W-:Y:S02]  /*cd10*/  F2FP.PACK_AB R78, R175, R173 ;  /* 0x000000adaf4e723e */ /* 0x000fe400000000ff */
[----:B------:R-:W-:Y:S02]  /*cd20*/  F2FP.PACK_AB R77, R144, R145 ;  /* 0x00000091904d723e */ /* 0x000fe400000000ff */
[----:B------:R-:W-:Y:S04]  /*cd30*/  F2FP.PACK_AB R72, R172, R165 ;  /* 0x000000a5ac48723e */ /* 0x000fe800000000ff */
[----:B------:R-:W-:Y:S02]  /*cd40*/  F2FP.PACK_AB R73, R171, R164 ;  /* 0x000000a4ab49723e */ /* 0x000fe400000000ff */
[----:B------:R-:W-:Y:S02]  /*cd50*/  F2FP.PACK_AB R74, R178, R174 ;  /* 0x000000aeb24a723e */ /* 0x000fe400000000ff */
[----:B------:R-:W-:Y:S02]  /*cd60*/  F2FP.PACK_AB R75, R177, R176 ;  /* 0x000000b0b14b723e */ /* 0x000fe400000000ff */
[----:B------:R-:W-:Y:S05]  /*cd70*/  F2FP.PACK_AB R79, R156, R157 ;  /* 0x0000009d9c4f723e */ /* 0x000fea00000000ff */
[-C--:B-1----:R-:W-:Y:S08]  /*cd80*/  HMMA.16816.F32 R4, R72, R80.reuse, R4 ;  /* 0x000000504804723c */ /* 0x082ff00000001804 */
[C---:B------:R-:W-:Y:S01]  /*cd90*/  HMMA.16816.F32 R8, R76.reuse, R80, R8 ;  /* 0x000000504c08723c */ /* 0x040fe20000001808 */
[----:B------:R-:W-:Y:S07]  /*cda0*/  MUFU.EX2 R81, R121 ;  /* 0x0000007900517308 */ /* 0x000fee0000000800 */
[-C--:B------:R-:W-:Y:S03]  /*cdb0*/  HMMA.16816.F32 R12, R76, R82.reuse, R12 ;  /* 0x000000524c0c723c */ /* 0x080fe6000000180c */
[----:B------:R-:W1:Y:S05]  /*cdc0*/  MUFU.EX2 R80, R69 ;  /* 0x0000004500507308 */ /* 0x000e6a0000000800 */
[C---:B------:R-:W-:Y:S05]  /*cdd0*/  HMMA.16816.F32 R16, R72.reuse, R82, R16 ;  /* 0x000000524810723c */ /* 0x040fea0000001810 */
[----:B------:R4:W-:Y:S03]  /*cde0*/  MUFU.EX2 R82, R120 ;  /* 0x0000007800527308 */ /* 0x0009e60000000800 */
[-C--:B------:R-:W-:Y:S07]  /*cdf0*/  HMMA.16816.F32 R20, R72, R88.reuse, R20 ;  /* 0x000000584814723c */ /* 0x080fee0000001814 */
[----:B------:R-:W5:Y:S01]  /*ce00*/  MUFU.EX2 R83, R119 ;  /* 0x0000007700537308 */ /* 0x000f620000000800 */
[C---:B------:R-:W-:Y:S04]  /*ce10*/  HMMA.16816.F32 R24, R76.reuse, R88, R24 ;  /* 0x000000584c18723c */ /* 0x040fe80000001818 */
[----:B-1----:R-:W-:Y:S01]  /*ce20*/  F2FP.PACK_AB R155, R80, R81 ;  /* 0x00000051509b723e */ /* 0x002fe200000000ff */
[----:B------:R-:W-:Y:S03]  /*ce30*/  FADD.FTZ R69, R183, R71 ;  /* 0x00000047b7457221 */ /* 0x000fe60000010000 */
[-C--:B------:R-:W-:Y:S04]  /*ce40*/  HMMA.16816.F32 R28, R76, R90.reuse, R28 ;  /* 0x0000005a4c1c723c */ /* 0x080fe8000000181c */
[----:B------:R-:W-:Y:S01]  /*ce50*/  FADD.FTZ R69, R186, R69 ;  /* 0x00000045ba457221 */ /* 0x000fe20000010000 */
[----:B----4-:R-:W1:Y:S03]  /*ce60*/  LDSM.16.MT88.4 R120, [R193+0x2000] ;  /* 0x00200000c178783b */ /* 0x010e660000004200 */
[C---:B------:R-:W-:Y:S04]  /*ce70*/  HMMA.16816.F32 R32, R72.reuse, R90, R32 ;  /* 0x0000005a4820723c */ /* 0x040fe80000001820 */
[----:B-----5:R-:W-:Y:S04]  /*ce80*/  F2FP.PACK_AB R153, R82, R83 ;  /* 0x000000535299723e */ /* 0x020fe800000000ff */
[-C--:B--2---:R-:W-:Y:S08]  /*ce90*/  HMMA.16816.F32 R36, R72, R100.reuse, R36 ;  /* 0x000000644824723c */ /* 0x084ff00000001824 */
[C---:B------:R-:W-:Y:S08]  /*cea0*/  HMMA.16816.F32 R40, R76.reuse, R100, R40 ;  /* 0x000000644c28723c */ /* 0x040ff00000001828 */
[-C--:B------:R-:W-:Y:S08]  /*ceb0*/  HMMA.16816.F32 R44, R76, R102.reuse, R44 ;  /* 0x000000664c2c723c */ /* 0x080ff0000000182c */
[C---:B------:R-:W-:Y:S08]  /*cec0*/  HMMA.16816.F32 R48, R72.reuse, R102, R48 ;  /* 0x000000664830723c */ /* 0x040ff00000001830 */
[-C--:B---3--:R-:W-:Y:S08]  /*ced0*/  HMMA.16816.F32 R52, R72, R84.reuse, R52 ;  /* 0x000000544834723c */ /* 0x088ff00000001834 */
[C---:B------:R-:W-:Y:S08]  /*cee0*/  HMMA.16816.F32 R56, R76.reuse, R84, R56 ;  /* 0x000000544c38723c */ /* 0x040ff00000001838 */
[-C--:B------:R-:W-:Y:S08]  /*cef0*/  HMMA.16816.F32 R60, R76, R86.reuse, R60 ;  /* 0x000000564c3c723c */ /* 0x080ff0000000183c */
[----:B------:R-:W-:Y:S08]  /*cf00*/  HMMA.16816.F32 R64, R72, R86, R64 ;  /* 0x000000564840723c */ /* 0x000ff00000001840 */
[-C--:B------:R-:W-:Y:S01]  /*cf10*/  HMMA.16816.F32 R100, R148, R112.reuse, R4 ;  /* 0x000000709464723c */ /* 0x080fe20000001804 */
[----:B------:R-:W2:Y:S07]  /*cf20*/  LDSM.16.MT88.4 R4, [R192+0x2000] ;  /* 0x00200000c004783b */ /* 0x000eae0000004200 */
[C---:B------:R-:W-:Y:S07]  /*cf30*/  HMMA.16816.F32 R104, R152.reuse, R112, R8 ;  /* 0x000000709868723c */ /* 0x040fee0000001808 */
[----:B------:R-:W-:Y:S01]  /*cf40*/  FADD.FTZ R9, R133, R2 ;  /* 0x0000000285097221 */ /* 0x000fe20000010000 */
        /* <DEDUP_REMOVED lines=49> */
[----:B------:R-:W-:Y:S01]  /*d260*/  FADD.FTZ R5, R83, R5 ;  /* 0x0000000553057221 */ /* 0x000fe20000010000 */
[-C--:B------:R-:W-:Y:S01]  /*d270*/  MOV R61, R68.reuse ;  /* 0x00000044003d7202 */ /* 0x080fe20000000f00 */
[----:B------:R-:W-:Y:S01]  /*d280*/  FADD.FTZ R4, R180, R3 ;  /* 0x00000003b4047221 */ /* 0x000fe20000010000 */
[----:B------:R-:W-:Y:S01]  /*d290*/  MOV R99, R68 ;  /* 0x0000004400637202 */ /* 0x000fe20000000f00 */
[----:B------:R-:W-:Y:S04]  /*d2a0*/  FADD.FTZ R3, R162, R2 ;  /* 0x00000002a2037221 */ /* 0x000fe80000010000 */
[----:B------:R-:W-:Y:S01]  /*d2b0*/  FADD.FTZ R2, R98, R0 ;  /* 0x0000000062027221 */ /* 0x000fe20000010000 */
[----:B------:R-:W-:Y:S01]  /*d2c0*/  MOV R98, R95 ;  /* 0x0000005f00627202 */ /* 0x000fe20000000f00 */
[----:B------:R-:W-:Y:S02]  /*d2d0*/  FADD.FTZ R0, R82, R5 ;  /* 0x0000000552007221 */ /* 0x000fe40000010000 */
[----:B------:R-:W-:Y:S02]  /*d2e0*/  FADD.FTZ R4, R161, R4 ;  /* 0x00000004a1047221 */ /* 0x000fe40000010000 */
[----:B------:R-:W-:Y:S02]  /*d2f0*/  FADD.FTZ R0, R81, R0 ;  /* 0x0000000051007221 */ /* 0x000fe40000010000 */
[----:B------:R-:W-:Y:S02]  /*d300*/  FADD.FTZ R3, R159, R3 ;  /* 0x000000039f037221 */ /* 0x000fe40000010000 */
[----:B------:R-:W-:Y:S02]  /*d310*/  FADD.FTZ R0, R80, R0 ;  /* 0x0000000050007221 */ /* 0x000fe40000010000 */
[----:B------:R-:W-:Y:S01]  /*d320*/  FADD.FTZ R2, R94, R2 ;  /* 0x000000025e027221 */ /* 0x000fe20000010000 */
[----:B------:R-:W-:Y:S01]  /*d330*/  MOV R94, R96 ;  /* 0x00000060005e7202 */ /* 0x000fe20000000f00 */
[----:B------:R-:W-:Y:S01]  /*d340*/  FADD.FTZ R238, R160, R4 ;  /* 0x00000004a0ee7221 */ /* 0x000fe20000010000 */
[----:B------:R1:W-:Y:S01]  /*d350*/  STL [R1], R0 ;  /* 0x0000000001007387 */ /* 0x0003e20000100800 */
[----:B------:R-:W-:Y:S02]  /*d360*/  FADD.FTZ R240, R158, R3 ;  /* 0x000000039ef07221 */ /* 0x000fe40000010000 */
[----:B------:R-:W-:Y:S01]  /*d370*/  FADD.FTZ R251, R93, R2 ;  /* 0x000000025dfb7221 */ /* 0x000fe20000010000 */
[----:B------:R-:W-:Y:S01]  /*d380*/  MOV R93, R97 ;  /* 0x00000061005d7202 */ /* 0x000fe20000000f00 */
[----:B-1----:R-:W-:-:S05]  /*d390*/  @P0 BRA `(.L_x_689) ;  /* 0xffffaf6000000947 */ /* 0x002fca000383ffff */
.L_x_658:
[----:B------:R-:W2:Y:S01]  /*d3a0*/  LDL R0, [R1+0x38] ;  /* 0x0000380001007983 */ /* 0x000ea20000100800 */
[----:B-1----:R-:W-:-:S05]  /*d3b0*/  IMAD.MOV.U32 R2, RZ, RZ, c[0x0][0x2c4] ;  /* 0x0000b100ff027624 */ /* 0x002fca00078e00ff */
[----:B------:R-:W-:Y:S01]  /*d3c0*/  ISETP.NE.AND P1, PT, R2, 0x1, PT ;  /* 0x000000010200780c */ /* 0x000fe20003f25270 */
[----:B------:R-:W-:-:S05]  /*d3d0*/  IMAD.MOV.U32 R4, RZ, RZ, c[0x0][0x32c] ;  /* 0x0000cb00ff047624 */ /* 0x000fca00078e00ff */
[----:B------:R-:W-:Y:S02]  /*d3e0*/  ISETP.GE.AND P0, PT, R4, 0x1, PT ;  /* 0x000000010400780c */ /* 0x000fe40003f06270 */
[----:B------:R-:W-:Y:S02]  /*d3f0*/  IADD3 R2, R237, 0x1, -R236 ;  /* 0x00000001ed027810 */ /* 0x000fe40007ffe8ec */
[----:B--2---:R-:W-:-:S05]  /*d400*/  IADD3 R0, R0, 0x7f, RZ ;  /* 0x0000007f00007810 */ /* 0x004fca0007ffe0ff */
[----:B------:R-:W-:-:S05]  /*d410*/  @P1 IMAD.HI.U32 R3, R0, c[0x0][0x2c8], RZ ;  /* 0x0000b20000031a27 */ /* 0x000fca00078e00ff */
[----:B------:R-:W-:-:S05]  /*d420*/  @P1 SHF.R.U32.HI R0, RZ, c[0x0][0x2cc], R3 ;  /* 0x0000b300ff001a19 */ /* 0x000fca0000011603 */
[----:B------:R-:W-:-:S05]  /*d430*/  IMAD.IADD R0, R2, 0x1, R0 ;  /* 0x0000000102007824 */ /* 0x000fca00078e0200 */
[----:B------:R-:W-:Y:S01]  /*d440*/  IADD3 R2, R0, -c[0x0][0x324], RZ ;  /* 0x8000c90000027a10 */ /* 0x000fe20007ffe0ff */
[----:B------:R-:W-:Y:S05]  /*d450*/  @!P0 BRA `(.L_x_690) ;  /* 0x0000011000008947 */ /* 0x000fea0003800000 */
[----:B------:R-:W-:Y:S01]  /*d460*/  ISETP.GT.AND P0, PT, R0, -0x1, PT ;  /* 0xffffffff0000780c */ /* 0x000fe20003f04270 */
[----:B------:R-:W-:-:S12]  /*d470*/  BSSY B0, `(.L_x_691) ;  /* 0x000000d000007945 */ /* 0x000fd80003800000 */
[----:B------:R-:W-:Y:S05]  /*d480*/  @P0 BRA `(.L_x_692) ;  /* 0x0000007000000947 */ /* 0x000fea0003800000 */
[----:B------:R-:W-:Y:S01]  /*d490*/  IMAD.MOV.U32 R3, RZ, RZ, 0x1 ;  /* 0x00000001ff037424 */ /* 0x000fe200078e00ff */
[----:B------:R-:W-:-:S04]  /*d4a0*/  LOP3.LUT R0, RZ, R0, RZ, 0x33, !PT ;  /* 0x00000000ff007212 */ /* 0x000fc800078e33ff */
[----:B------:R-:W-:-:S13]  /*d4b0*/  ISETP.NE.AND P0, PT, R3, c[0x0][0x32c], PT ;  /* 0x0000cb0003007a0c */ /* 0x000fda0003f05270 */
[----:B------:R-:W-:-:S05]  /*d4c0*/  @P0 IMAD.HI.U32 R3, R0, c[0x0][0x330], RZ ;  /* 0x0000cc0000030a27 */ /* 0x000fca00078e00ff */
[----:B------:R-:W-:-:S04]  /*d4d0*/  @P0 SHF.R.U32.HI R0, RZ, c[0x0][0x334], R3 ;  /* 0x0000cd00ff000a19 */ /* 0x000fc80000011603 */
[----:B------:R-:W-:Y:S01]  /*d4e0*/  LOP3.LUT R0, RZ, R0, RZ, 0x33, !PT ;  /* 0x00000000ff007212 */ /* 0x000fe200078e33ff */
[----:B------:R-:W-:Y:S05]  /*d4f0*/  BRA `(.L_x_693) ;  /* 0x0000004000007947 */ /* 0x000fea0003800000 */
.L_x_692:
[----:B------:R-:W-:-:S04]  /*d500*/  MOV R3, 0x1 ;  /* 0x0000000100037802 */ /* 0x000fc80000000f00 */
[----:B------:R-:W-:-:S13]  /*d510*/  ISETP.NE.AND P0, PT, R3, c[0x0][0x32c], PT ;  /* 0x0000cb0003007a0c */ /* 0x000fda0003f05270 */
[----:B------:R-:W-:-:S05]  /*d520*/  @P0 IMAD.HI.U32 R3, R0, c[0x0][0x330], RZ ;  /* 0x0000cc0000030a27 */ /* 0x000fca00078e00ff */
[----:B------:R-:W-:Y:S02]  /*d530*/  @P0 SHF.R.U32.HI R0, RZ, c[0x0][0x334], R3 ;  /* 0x0000cd00ff000a19 */ /* 0x000fe40000011603 */
.L_x_693:
[----:B------:R-:W-:Y:S05]  /*d540*/  BSYNC B0 ;  /* 0x0000000000007941 */ /* 0x000fea0003800000 */
.L_x_691:
[----:B------:R-:W-:-:S05]  /*d550*/  IMAD R0, R0, c[0x0][0x32c], RZ ;  /* 0x0000cb0000007a24 */ /* 0x000fca00078e02ff */
[----:B------:R-:W-:-:S03]  /*d560*/  IMNMX R2, R2, R0, !PT ;  /* 0x0000000002027217 */ /* 0x000fc60007800200 */
.L_x_690:
[----:B------:R-:W2:Y:S01]  /*d570*/  LDL R3, [R1+0x4] ;  /* 0x0000040001037983 */ /* 0x000ea20000100800 */
[----:B------:R-:W-:-:S05]  /*d580*/  IADD3 R2, R2, 0x4f, RZ ;  /* 0x0000004f02027810 */ /* 0x000fca0007ffe0ff */
[----:B------:R-:W-:-:S05]  /*d590*/  IMAD.HI R2, R2, 0x66666667, RZ ;  /* 0x6666666702027827 */ /* 0x000fca00078e02ff */
[----:B------:R-:W-:-:S04]  /*d5a0*/  SHF.R.U32.HI R0, RZ, 0x1f, R2 ;  /* 0x0000001fff007819 */ /* 0x000fc80000011602 */
[----:B------:R-:W-:-:S04]  /*d5b0*/  LEA.HI.SX32 R0, R2, R0, 0x1b ;  /* 0x0000000002007211 */ /* 0x000fc800078fdaff */
[----:B--2---:R-:W-:-:S04]  /*d5c0*/  IMNMX R249, R3, R0, !PT ;  /* 0x0000000003f97217 */ /* 0x004fc80007800200 */
[----:B------:R-:W-:-:S13]  /*d5d0*/  ISETP.GE.AND P0, PT, R206, R249, PT ;  /* 0x000000f9ce00720c */ /* 0x000fda0003f06270 */
[----:B------:R-:W-:Y:S05]  /*d5e0*/  @!P0 BRA `(.L_x_694) ;  /* 0x0000335000008947 */ /* 0x000fea0003800000 */
[----:B------:R-:W-:Y:S01]  /*d5f0*/  IMAD.MOV.U32 R93, RZ, RZ, R96 ;  /* 0x000000ffff5d7224 */ /* 0x000fe200078e0060 */
[----:B------:R-:W-:Y:S01]  /*d600*/  MOV R99, R61 ;  /* 0x0000003d00637202 */ /* 0x000fe20000000f00 */
[----:B------:R-:W-:Y:S01]  /*d610*/  IMAD.MOV.U32 R0, RZ, RZ, R97 ;  /* 0x000000ffff007224 */ /* 0x000fe200078e0061 */
[----:B------:R-:W-:Y:S02]  /*d620*/  MOV R98, R95 ;  /* 0x0000005f00627202 */ /* 0x000fe40000000f00 */
.L_x_705:
[----:B------:R-:W2:Y:S01]  /*d630*/  LDL R2, [R1+0x4] ;  /* 0x0000040001027983 */ /* 0x000ea20000100800 */
[----:B------:R-:W-:Y:S04]  /*d640*/  DEPBAR.LE SB0, 0x0 ;  /* 0x000080000000791a */ /* 0x000fe80000000000 */
[----:B------:R-:W-:Y:S01]  /*d650*/  WARPSYNC 0xffffffff ;  /* 0xffffffff00007948 */ /* 0x000fe20003800000 */
[----:B------:R-:W-:Y:S06]  /*d660*/  BAR.SYNC.DEFER_BLOCKING 0x0 ;  /* 0x0000000000007b1d */ /* 0x000fec0000010000 */
[----:B------:R1:W3:Y:S01]  /*d670*/  LDSM.16.M88.4 R80, [R195] ;  /* 0x00000000c350783b */ /* 0x0002e20000000200 */
[----:B------:R-:W-:Y:S03]  /*d680*/  BSSY B0, `(.L_x_695) ;  /* 0x0000043000007945 */ /* 0x000fe60003800000 */
[----:B------:R1:W4:Y:S04]  /*d690*/  LDSM.16.M88.4 R76, [R195+0x2000] ;  /* 0x00200000c34c783b */ /* 0x0003280000000200 */
        /* <DEDUP_REMOVED lines=15> */
[C---:B-1-34-:R-:W-:Y:S01]  /*d790*/  IMAD.SHL.U32 R20, R205.reuse, 0x2, RZ ;  /* 0x00000002cd147824 */ /* 0x05afe200078e00ff */
[----:B------:R-:W2:Y:S01]  /*d7a0*/  LDL.64 R8, [R1+0x28] ;  /* 0x0000280001087983 */ /* 0x000ea20000100a00 */
[----:B------:R-:W-:Y:S02]  /*d7b0*/  SHF.R.S32.HI R2, RZ, 0x1f, R224 ;  /* 0x0000001fff027819 */ /* 0x000fe400000114e0 */
[----:B------:R-:W-:Y:S03]  /*d7c0*/  SHF.R.S32.HI R6, RZ, 0x1f, R205 ;  /* 0x0000001fff067819 */ /* 0x000fe600000114cd */
[----:B------:R-:W-:Y:S01]  /*d7d0*/  IMAD R4, R2, c[0x0][0x208], RZ ;  /* 0x0000820002047a24 */ /* 0x000fe200078e02ff */
[----:B------:R-:W3:Y:S01]  /*d7e0*/  LDL R7, [R1+0x34] ;  /* 0x0000340001077983 */ /* 0x000ee20000100800 */
[C---:B------:R-:W-:Y:S01]  /*d7f0*/  IMAD.WIDE.U32 R2, R224.reuse, c[0x0][0x208], RZ ;  /* 0x00008200e0027a25 */ /* 0x040fe200078e00ff */
[----:B------:R-:W-:Y:S03]  /*d800*/  SHF.L.U64.HI R6, R205, 0x1, R6 ;  /* 0x00000001cd067819 */ /* 0x000fe60000010206 */
[----:B------:R-:W-:Y:S04]  /*d810*/  IMAD R4, R224, c[0x0][0x20c], R4 ;  /* 0x00008300e0047a24 */ /* 0x000fe800078e0204 */
[----:B------:R-:W-:Y:S01]  /*d820*/  IMAD.IADD R3, R3, 0x1, R4 ;  /* 0x0000000103037824 */ /* 0x000fe200078e0204 */
[----:B------:R-:W-:Y:S03]  /*d830*/  SHF.R.S32.HI R4, RZ, 0x1f, R211 ;  /* 0x0000001fff047819 */ /* 0x000fe600000114d3 */
[C---:B------:R-:W-:Y:S04]  /*d840*/  IMAD.WIDE.U32 R2, R211.reuse, c[0x0][0x218], R2 ;  /* 0x00008600d3027a25 */ /* 0x040fe800078e0002 */
[----:B------:R-:W-:Y:S04]  /*d850*/  IMAD R4, R4, c[0x0][0x218], RZ ;  /* 0x0000860004047a24 */ /* 0x000fe800078e02ff */
[----:B------:R-:W-:Y:S01]  /*d860*/  IMAD R5, R211, c[0x0][0x21c], R4 ;  /* 0x00008700d3057a24 */ /* 0x000fe200078e0204 */
[----:B--2---:R-:W-:Y:S04]  /*d870*/  IADD3 R2, P1, R8, R2, RZ ;  /* 0x0000000208027210 */ /* 0x004fe80007f3e0ff */
[C---:B------:R-:W-:Y:S02]  /*d880*/  LEA R4, P0, R2.reuse, c[0x0][0x1f8], 0x1 ;  /* 0x00007e0002047a11 */ /* 0x040fe400078008ff */
[----:B---3--:R-:W-:Y:S04]  /*d890*/  IADD3.X R3, R7, R3, R5, P1, !PT ;  /* 0x0000000307037210 */ /* 0x008fe80000ffe405 */
[----:B------:R-:W-:Y:S01]  /*d8a0*/  LEA.HI.X R5, R2, c[0x0][0x1fc], R3, 0x1, P0 ;  /* 0x00007f0002057a11 */ /* 0x000fe200000f0c03 */
[----:B------:R-:W-:-:S05]  /*d8b0*/  BRA.DIV ~URZ, `(.L_x_697) ;  /* 0x0000ef427f007947 */ /* 0x000fca000b800000 */
[----:B------:R1:W2:Y:S02]  /*d8c0*/  SHFL.IDX PT, R8, R5, RZ, 0x181f ;  /* 0x00181fff05087589 */ /* 0x0002a400000e0000 */
.L_x_839:
        /* <DEDUP_REMOVED lines=12> */
[-C--:B----4-:R-:W-:Y:S03]  /*d990*/  IADD3 R10, P2, R3, R20.reuse, RZ ;  /* 0x00000014030a7210 */ /* 0x090fe60007f5e0ff */
[--C-:B--2---:R-:W-:Y:S01]  /*d9a0*/  IMAD.X R13, R8, 0x1, R6.reuse, P0 ;  /* 0x00000001080d7824 */ /* 0x104fe200000e0606 */
[-C--:B-----5:R-:W-:Y:S01]  /*d9b0*/  IADD3 R8, P1, R7, R20.reuse, RZ ;  /* 0x0000001407087210 */ /* 0x0a0fe20007f3e0ff */
        /* <DEDUP_REMOVED lines=8> */
.L_x_840:
[----:B------:R-:W-:Y:S02]  /*da40*/  ISETP.GE.AND P1, PT, R205, c[0x0][0x1d4], PT ;  /* 0x00007500cd007a0c */ /* 0x000fe40003f26270 */
[----:B--2---:R-:W-:Y:S05]  /*da50*/  IADD3 R2, P0, R4, R20, RZ ;  /* 0x0000001404027210 */ /* 0x004fea0007f1e0ff */
[----:B-1----:R-:W-:Y:S06]  /*da60*/  IMAD.X R3, R5, 0x1, R6, P0 ;  /* 0x0000000105037824 */ /* 0x002fec00000e0606 */
[----:B------:R-:W-:Y:S01]  /*da70*/  @!PT LDS RZ, [RZ] ;  /* 0x00000000fffff984 */ /* 0x000fe20000000800 */
[----:B------:R-:W-:Y:S01]  /*da80*/  @!PT LDS RZ, [RZ] ;  /* 0x00000000fffff984 */ /* 0x000fe20000000800 */
[----:B------:R-:W-:Y:S01]  /*da90*/  @!PT LDS RZ, [RZ] ;  /* 0x00000000fffff984 */ /* 0x000fe20000000800 */
[----:B------:R1:W-:Y:S02]  /*daa0*/  LDGSTS.E.BYPASS.LTC128B.128 [R207+0x2100], [R2.64], !P1 ;  /* 0x0210000002cf7fae */ /* 0x0003e4000c901d46 */
.L_x_696:
[----:B-1-34-:R-:W-:Y:S05]  /*dab0*/  BSYNC B0 ;  /* 0x0000000000007941 */ /* 0x01afea0003800000 */
.L_x_695:
        /* <DEDUP_REMOVED lines=109> */
[----:B------:R-:W3:Y:S04]  /*e190*/  LDL R2, [R1+0x8] ;  /* 0x0000080001027983 */ /* 0x000ee80000100800 */
        /* <DEDUP_REMOVED lines=8> */
[--C-:B------:R-:W-:Y:S01]  /*e220*/  IMAD.MOV.U32 R2, RZ, RZ, R3.reuse ;  /* 0x000000ffff027224 */ /* 0x100fe200078e0003 */
[----:B------:R-:W-:Y:S05]  /*e230*/  @P2 SHF.R.U32.HI R2, RZ, c[0x0][0x2c0], R92 ;  /* 0x0000b000ff022a19 */ /* 0x000fea000001165c */
[C---:B----4-:R-:W-:Y:S04]  /*e240*/  @!P1 IADD3 R92, P0, R2.reuse, R212, RZ ;  /* 0x000000d4025c9210 */ /* 0x050fe80007f1e0ff */
[----:B-----5:R-:W-:Y:S01]  /*e250*/  @!P1 LEA.HI.X.SX32 R95, R2, R94, 0x1, P0 ;  /* 0x0000005e025f9211 */ /* 0x020fe200000f0eff */
        /* <DEDUP_REMOVED lines=16> */
[C---:B------:R-:W-:Y:S04]  /*e360*/  LEA R92, P0, R2.reuse, c[0x0][0x1c8], 0x1 ;  /* 0x00007200025c7a11 */ /* 0x040fe800078008ff */
[----:B------:R-:W-:Y:S04]  /*e370*/  IADD3.X R3, R97, R3, R94, P1, !PT ;  /* 0x0000000361037210 */ /* 0x000fe80000ffe45e */
[----:B------:R-:W-:Y:S01]  /*e380*/  LEA.HI.X R94, R2, c[0x0][0x1cc], R3, 0x1, P0 ;  /* 0x00007300025e7a11 */ /* 0x000fe200000f0c03 */
[----:B------:R-:W-:-:S05]  /*e390*/  BRA.DIV ~URZ, `(.L_x_701) ;  /* 0x0000e9c27f007947 */ /* 0x000fca000b800000 */
[----:B------:R1:W2:Y:S02]  /*e3a0*/  SHFL.IDX PT, R97, R94, RZ, 0x181f ;  /* 0x00181fff5e617589 */ /* 0x0002a400000e0000 */
.L_x_841:
        /* <DEDUP_REMOVED lines=23> */
.L_x_842:
[----:B------:R-:W-:Y:S02]  /*e520*/  ISETP.GE.AND P1, PT, R205, c[0x0][0x1d4], PT ;  /* 0x00007500cd007a0c */ /* 0x000fe40003f26270 */
[----:B--2---:R-:W-:Y:S05]  /*e530*/  IADD3 R2, P0, R92, R163, RZ ;  /* 0x000000a35c027210 */ /* 0x004fea0007f1e0ff */
[----:B-1----:R-:W-:Y:S06]  /*e540*/  IMAD.X R3, R94, 0x1, R95, P0 ;  /* 0x000000015e037824 */ /* 0x002fec00000e065f */
[----:B------:R-:W-:Y:S01]  /*e550*/  @!PT LDS RZ, [RZ] ;  /* 0x00000000fffff984 */ /* 0x000fe20000000800 */
[----:B------:R-:W-:Y:S01]  /*e560*/  @!PT LDS RZ, [RZ] ;  /* 0x00000000fffff984 */ /* 0x000fe20000000800 */
[----:B------:R-:W-:Y:S01]  /*e570*/  @!PT LDS RZ, [RZ] ;  /* 0x00000000fffff984 */ /* 0x000fe20000000800 */
[----:B------:R1:W-:Y:S02]  /*e580*/  LDGSTS.E.BYPASS.LTC128B.128 [R207+0x4900], [R2.64], !P1 ;  /* 0x0490000002cf7fae */ /* 0x0003e4000c901d46 */
.L_x_700:
[----:B------:R-:W-:Y:S05]  /*e590*/  BSYNC B0 ;  /* 0x0000000000007941 */ /* 0x000fea0003800000 */
.L_x_699:
        /* <DEDUP_REMOVED lines=83> */
.L_x_843:
[----:B--2---:R-:W-:Y:S01]  /*ead0*/  FMNMX.FTZ R97, R92, R2, !PT ;  /* 0x000000025c617209 */ /* 0x004fe20007810000 */
[----:B------:R-:W-:-:S05]  /*eae0*/  BRA.DIV ~URZ, `(.L_x_704) ;  /* 0x0000e8227f007947 */ /* 0x000fca000b800000 */
[----:B------:R-:W-:Y:S04]  /*eaf0*/  SHFL.BFLY PT, R3, R94, 0x2, 0x1f ;  /* 0x0c401f005e037f89 */ /* 0x000fe800000e0000 */
[----:B------:R-:W-:Y:S04]  /*eb00*/  SHFL.BFLY PT, R2, R95, 0x2, 0x1f ;  /* 0x0c401f005f027f89 */ /* 0x000fe800000e0000 */
[----:B-1----:R-:W1:Y:S02]  /*eb10*/  SHFL.BFLY PT, R92, R156, 0x2, 0x1f ;  /* 0x0c401f009c5c7f89 */ /* 0x002e6400000e0000 */
[----:B-1----:R-:W-:Y:S02]  /*eb20*/  FMNMX.FTZ R92, R156, R92, !PT ;  /* 0x0000005c9c5c7209 */ /* 0x002fe40007810000 */
[----:B------:R-:W-:Y:S02]  /*eb30*/  FMNMX.FTZ R3, R94, R3, !PT ;  /* 0x000000035e037209 */ /* 0x000fe40007810000 */
[----:B------:R-:W1:Y:S01]  /*eb40*/  SHFL.BFLY PT, R94, R97, 0x1, 0x1f ;  /* 0x0c201f00615e7f89 */ /* 0x000e6200000e0000 */
[----:B------:R-:W-:Y:S03]  /*eb50*/  FMNMX.FTZ R95, R95, R2, !PT ;  /* 0x000000025f5f7209 */ /* 0x000fe60007810000 */
[----:B------:R-:W2:Y:S04]  /*eb60*/  SHFL.BFLY PT, R96, R3, 0x1, 0x1f ;  /* 0x0c201f0003607f89 */ /* 0x000ea800000e0000 */
[----:B------:R-:W3:Y:S04]  /*eb70*/  SHFL.BFLY PT, R157, R95, 0x1, 0x1f ;  /* 0x0c201f005f9d7f89 */ /* 0x000ee800000e0000 */
[----:B------:R4:W4:Y:S01]  /*eb80*/  SHFL.BFLY PT, R2, R92, 0x1, 0x1f ;  /* 0x0c201f005c027f89 */ /* 0x00092200000e0000 */
[----:B-1----:R-:W-:Y:S02]  /*eb90*/  FMNMX.FTZ R97, R97, R94, !PT ;  /* 0x0000005e61617209 */ /* 0x002fe40007810000 */
[----:B--2---:R-:W-:Y:S02]  /*eba0*/  FMNMX.FTZ R96, R3, R96, !PT ;  /* 0x0000006003607209 */ /* 0x004fe40007810000 */
[----:B---3--:R-:W-:Y:S02]  /*ebb0*/  FMNMX.FTZ R95, R95, R157, !PT ;  /* 0x0000009d5f5f7209 */ /* 0x008fe40007810000 */
.L_x_844:
[C---:B------:R-:W-:Y:S01]  /*ebc0*/  FADD.FTZ R0, -R97.reuse, R0 ;  /* 0x0000000061007221 */ /* 0x040fe20000010100 */
[----:B------:R-:W2:Y:S01]  /*ebd0*/  LDL.LU R250, [R1] ;  /* 0x0000000001fa7983 */ /* 0x000ea20000300800 */
[----:B------:R-:W-:Y:S01]  /*ebe0*/  FMUL.FTZ R160, R97, c[0x0][0x2d0] ;  /* 0x0000b40061a07a20 */ /* 0x000fe20000410000 */
[----:B------:R-:W-:Y:S01]  /*ebf0*/  WARPSYNC 0xffffffff ;  /* 0xffffffff00007948 */ /* 0x000fe20003800000 */
[----:B------:R-:W-:Y:S01]  /*ec00*/  FMUL.FTZ R0, R0, c[0x0][0x2d0] ;  /* 0x0000b40000007a20 */ /* 0x000fe20000410000 */
[----:B------:R-:W1:Y:S01]  /*ec10*/  LDSM.16.MT88.4 R156, [R189] ;  /* 0x00000000bd9c783b */ /* 0x000e620000004200 */
[--C-:B------:R-:W-:Y:S01]  /*ec20*/  FFMA.FTZ R177, R68, c[0x0][0x2d0], -R160.reuse ;  /* 0x0000b40044b17a23 */ /* 0x100fe200000108a0 */
[----:B----4-:R-:W-:Y:S01]  /*ec30*/  FMNMX.FTZ R2, R2, R92, !PT ;  /* 0x0000005c02027209 */ /* 0x010fe20007810000 */
[----:B------:R3:W-:Y:S01]  /*ec40*/  MUFU.EX2 R3, R0 ;  /* 0x0000000000037308 */ /* 0x0007e20000000800 */
[----:B------:R-:W-:Y:S01]  /*ec50*/  FMUL.FTZ R164, R96, c[0x0][0x2d0] ;  /* 0x0000b40060a47a20 */ /* 0x000fe20000410000 */
[C---:B------:R-:W-:Y:S01]  /*ec60*/  ISETP.GT.AND P0, PT, R206.reuse, R249, PT ;  /* 0x000000f9ce00720c */ /* 0x040fe20003f04270 */
[--C-:B------:R-:W-:Y:S01]  /*ec70*/  FFMA.FTZ R176, R69, c[0x0][0x2d0], -R160.reuse ;  /* 0x0000b40045b07a23 */ /* 0x100fe200000108a0 */
[----:B------:R-:W-:Y:S01]  /*ec80*/  IADD3 R206, R206, -0x1, RZ ;  /* 0xffffffffcece7810 */ /* 0x000fe20007ffe0ff */
[--C-:B------:R-:W-:Y:S02]  /*ec90*/  FFMA.FTZ R183, R80, c[0x0][0x2d0], -R160.reuse ;  /* 0x0000b40050b77a23 */ /* 0x100fe400000108a0 */
[----:B------:R-:W-:Y:S02]  /*eca0*/  FFMA.FTZ R184, R81, c[0x0][0x2d0], -R160 ;  /* 0x0000b40051b87a23 */ /* 0x000fe400000108a0 */
[--C-:B------:R-:W-:Y:S01]  /*ecb0*/  FFMA.FTZ R174, R70, c[0x0][0x2d0], -R164.reuse ;  /* 0x0000b40046ae7a23 */ /* 0x100fe200000108a4 */
[----:B------:R-:W-:Y:S01]  /*ecc0*/  MUFU.EX2 R177, R177 ;  /* 0x000000b100b17308 */ /* 0x000fe20000000800 */
[--C-:B------:R-:W-:Y:S02]  /*ecd0*/  FFMA.FTZ R175, R71, c[0x0][0x2d0], -R164.reuse ;  /* 0x0000b40047af7a23 */ /* 0x100fe400000108a4 */
[----:B------:R-:W-:Y:S01]  /*ece0*/  LDSM.16.MT88.4 R68, [R190] ;  /* 0x00000000be44783b */ /* 0x000fe20000004200 */
[--C-:B------:R-:W-:Y:S02]  /*ecf0*/  FFMA.FTZ R182, R82, c[0x0][0x2d0], -R164.reuse ;  /* 0x0000b40052b67a23 */ /* 0x100fe400000108a4 */
[----:B------:R-:W-:Y:S02]  /*ed00*/  FMUL.FTZ R92, R2, c[0x0][0x2d0] ;  /* 0x0000b400025c7a20 */ /* 0x000fe40000410000 */
[--C-:B------:R-:W-:Y:S02]  /*ed10*/  FFMA.FTZ R6, R6, c[0x0][0x2d0], -R164.reuse ;  /* 0x0000b40006067a23 */ /* 0x100fe400000108a4 */
[----:B------:R-:W-:Y:S01]  /*ed20*/  MUFU.EX2 R176, R176 ;  /* 0x000000b000b07308 */ /* 0x000fe20000000800 */
[----:B------:R-:W-:Y:S02]  /*ed30*/  FFMA.FTZ R7, R7, c[0x0][0x2d0], -R164 ;  /* 0x0000b40007077a23 */ /* 0x000fe400000108a4 */
[--C-:B------:R-:W-:Y:S02]  /*ed40*/  FFMA.FTZ R181, R52, c[0x0][0x2d0], -R160.reuse ;  /* 0x0000b40034b57a23 */ /* 0x100fe400000108a0 */
[----:B---3--:R-:W-:Y:S02]  /*ed50*/  FADD.FTZ R0, -R96, R93 ;  /* 0x0000005d60007221 */ /* 0x008fe40000010100 */
[--C-:B------:R-:W-:Y:S02]  /*ed60*/  FFMA.FTZ R179, R64, c[0x0][0x2d0], -R160.reuse ;  /* 0x0000b40040b37a23 */ /* 0x100fe400000108a0 */
[----:B------:R-:W-:Y:S01]  /*ed70*/  FMUL.FTZ R0, R0, c[0x0][0x2d0] ;  /* 0x0000b40000007a20 */ /* 0x000fe20000410000 */
[----:B------:R-:W-:Y:S01]  /*ed80*/  MUFU.EX2 R187, R6 ;  /* 0x0000000600bb7308 */ /* 0x000fe20000000800 */
[----:B------:R-:W-:Y:S02]  /*ed90*/  FFMA.FTZ R178, R65, c[0x0][0x2d0], -R160 ;  /* 0x0000b40041b27a23 */ /* 0x000fe400000108a0 */
[----:B------:R-:W-:Y:S02]  /*eda0*/  FFMA.FTZ R172, R54, c[0x0][0x2d0], -R164 ;  /* 0x0000b40036ac7a23 */ /* 0x000fe400000108a4 */
[----:B------:R-:W-:Y:S02]  /*edb0*/  FFMA.FTZ R26, R26, c[0x0][0x2d0], -R92 ;  /* 0x0000b4001a1a7a23 */ /* 0x000fe4000001085c */
        /* <DEDUP_REMOVED lines=11> */
[--C-:B------:R-:W-:Y:S05]  /*ee70*/  FFMA.FTZ R180, R53, c[0x0][0x2d0], -R160.reuse ;  /* 0x0000b40035b47a23 */ /* 0x100fea00000108a0 */
[----:B------:R-:W-:Y:S01]  /*ee80*/  MUFU.EX2 R214, R7 ;  /* 0x0000000700d67308 */ /* 0x000fe20000000800 */
[--C-:B---3--:R-:W-:Y:S09]  /*ee90*/  FFMA.FTZ R0, R4, c[0x0][0x2d0], -R160.reuse ;  /* 0x0000b40004007a23 */ /* 0x108ff200000108a0 */
[----:B------:R3:W-:Y:S10]  /*eea0*/  MUFU.EX2 R185, R0 ;  /* 0x0000000000b97308 */ /* 0x0007f40000000800 */
[----:B------:R-:W-:Y:S10]  /*eeb0*/  MUFU.EX2 R212, R26 ;  /* 0x0000001a00d47308 */ /* 0x000ff40000000800 */
[----:B------:R-:W-:Y:S01]  /*eec0*/  MUFU.EX2 R223, R170 ;  /* 0x000000aa00df7308 */ /* 0x000fe20000000800 */
[--C-:B---3--:R-:W-:Y:S09]  /*eed0*/  FFMA.FTZ R0, R16, c[0x0][0x2d0], -R160.reuse ;  /* 0x0000b40010007a23 */ /* 0x108ff200000108a0 */
[----:B------:R3:W-:Y:S10]  /*eee0*/  MUFU.EX2 R216, R0 ;  /* 0x0000000000d87308 */ /* 0x0007f40000000800 */
[----:B------:R-:W-:Y:S10]  /*eef0*/  MUFU.EX2 R227, R169 ;  /* 0x000000a900e37308 */ /* 0x000ff40000000800 */
[----:B------:R-:W-:Y:S01]  /*ef00*/  MUFU.EX2 R235, R168 ;  /* 0x000000a800eb7308 */ /* 0x000fe20000000800 */
[----:B---3--:R-:W-:Y:S09]  /*ef10*/  FFMA.FTZ R0, R17, c[0x0][0x2d0], -R160 ;  /* 0x0000b40011007a23 */ /* 0x008ff200000108a0 */
        /* <DEDUP_REMOVED lines=11> */
[C---:B---3--:R-:W-:Y:S02]  /*efd0*/  FADD.FTZ R0, -R95.reuse, R98 ;  /* 0x000000625f007221 */ /* 0x048fe40000010100 */
[----:B------:R-:W-:Y:S02]  /*efe0*/  FMUL.FTZ R98, R95, c[0x0][0x2d0] ;  /* 0x0000b4005f627a20 */ /* 0x000fe40000410000 */
[----:B------:R-:W-:Y:S02]  /*eff0*/  FMUL.FTZ R0, R0, c[0x0][0x2d0] ;  /* 0x0000b40000007a20 */ /* 0x000fe40000410000 */
[--C-:B------:R-:W-:Y:S03]  /*f000*/  FFMA.FTZ R4, R8, c[0x0][0x2d0], -R98.reuse ;  /* 0x0000b40008047a23 */ /* 0x100fe60000010862 */
[----:B------:R-:W-:Y:S01]  /*f010*/  MUFU.EX2 R170, R172 ;  /* 0x000000ac00aa7308 */ /* 0x000fe20000000800 */
[--C-:B------:R-:W-:Y:S09]  /*f020*/  FFMA.FTZ R5, R9, c[0x0][0x2d0], -R98.reuse ;  /* 0x0000b40009057a23 */ /* 0x100ff20000010862 */
[----:B------:R3:W4:Y:S10]  /*f030*/  MUFU.EX2 R93, R0 ;  /* 0x00000000005d7308 */ /* 0x0007340000000800 */
[----:B------:R5:W-:Y:S10]  /*f040*/  MUFU.EX2 R186, R4 ;  /* 0x0000000400ba7308 */ /* 0x000bf40000000800 */
[----:B------:R1:W1:Y:S01]  /*f050*/  MUFU.EX2 R210, R5 ;  /* 0x0000000500d27308 */ /* 0x0002620000000800 */
[----:B---3--:R-:W-:Y:S09]  /*f060*/  FFMA.FTZ R0, R12, c[0x0][0x2d0], -R98 ;  /* 0x0000b4000c007a23 */ /* 0x008ff20000010862 */
[----:B------:R3:W-:Y:S01]  /*f070*/  MUFU.EX2 R215, R0 ;  /* 0x0000000000d77308 */ /* 0x0007e20000000800 */
[--C-:B-----5:R-:W-:Y:S09]  /*f080*/  FFMA.FTZ R4, R10, c[0x0][0x2d0], -R92.reuse ;  /* 0x0000b4000a047a23 */ /* 0x120ff2000001085c */
[----:B------:R5:W-:Y:S01]  /*f090*/  MUFU.EX2 R208, R4 ;  /* 0x0000000400d07308 */ /* 0x000be20000000800 */
[----:B-1----:R-:W-:Y:S09]  /*f0a0*/  FFMA.FTZ R5, R14, c[0x0][0x2d0], -R92 ;  /* 0x0000b4000e057a23 */ /* 0x002ff2000001085c */
[----:B------:R-:W-:Y:S01]  /*f0b0*/  MUFU.EX2 R232, R5 ;  /* 0x0000000500e87308 */ /* 0x000fe20000000800 */
[----:B---3--:R-:W-:Y:S09]  /*f0c0*/  FFMA.FTZ R0, R13, c[0x0][0x2d0], -R98 ;  /* 0x0000b4000d007a23 */ /* 0x008ff20000010862 */
[----:B------:R1:W3:Y:S01]  /*f0d0*/  MUFU.EX2 R244, R0 ;  /* 0x0000000000f47308 */ /* 0x0002e20000000800 */
[----:B-----5:R-:W-:Y:S09]  /*f0e0*/  FFMA.FTZ R4, R11, c[0x0][0x2d0], -R92 ;  /* 0x0000b4000b047a23 */ /* 0x020ff2000001085c */
[----:B------:R5:W-:Y:S10]  /*f0f0*/  MUFU.EX2 R209, R4 ;  /* 0x0000000400d17308 */ /* 0x000bf40000000800 */
[----:B------:R-:W-:Y:S01]  /*f100*/  MUFU.EX2 R179, R179 ;  /* 0x000000b300b37308 */ /* 0x000fe20000000800 */
[----:B-1----:R-:W-:Y:S02]  /*f110*/  FADD.FTZ R0, -R2, R99 ;  /* 0x0000006302007221 */ /* 0x002fe40000010100 */
[----:B------:R-:W-:Y:S02]  /*f120*/  FFMA.FTZ R99, R39, c[0x0][0x2d0], -R164 ;  /* 0x0000b40027637a23 */ /* 0x000fe400000108a4 */
[----:B------:R-:W-:Y:S05]  /*f130*/  FMUL.FTZ R0, R0, c[0x0][0x2d0] ;  /* 0x0000b40000007a20 */ /* 0x000fea0000410000 */
[----:B------:R1:W-:Y:S01]  /*f140*/  MUFU.EX2 R242, R99 ;  /* 0x0000006300f27308 */ /* 0x0003e20000000800 */
[--C-:B-----5:R-:W-:Y:S09]  /*f150*/  FFMA.FTZ R4, R15, c[0x0][0x2d0], -R92.reuse ;  /* 0x0000b4000f047a23 */ /* 0x120ff2000001085c */
[----:B------:R-:W5:Y:S10]  /*f160*/  MUFU.EX2 R0, R0 ;  /* 0x0000000000007308 */ /* 0x000f740000000800 */
[----:B------:R-:W2:Y:S01]  /*f170*/  MUFU.EX2 R231, R4 ;  /* 0x0000000400e77308 */ /* 0x000ea20000000800 */
[----:B-1----:R-:W-:Y:S09]  /*f180*/  FFMA.FTZ R99, R47, c[0x0][0x2d0], -R92 ;  /* 0x0000b4002f637a23 */ /* 0x002ff2000001085c */
[----:B------:R-:W-:Y:S10]  /*f190*/  MUFU.EX2 R167, R174 ;  /* 0x000000ae00a77308 */ /* 0x000ff40000000800 */
[----:B------:R-:W-:Y:S10]  /*f1a0*/  MUFU.EX2 R166, R175 ;  /* 0x000000af00a67308 */ /* 0x000ff40000000800 */
[----:B------:R-:W-:Y:S01]  /*f1b0*/  MUFU.EX2 R165, R183 ;  /* 0x000000b700a57308 */ /* 0x000fe20000000800 */
[C---:B----4-:R-:W-:Y:S01]  /*f1c0*/  FMUL.FTZ R8, R93.reuse, R104 ;  /* 0x000000685d087220 */ /* 0x050fe20000410000 */
[----:B------:R-:W-:Y:S01]  /*f1d0*/  F2FP.PACK_AB R160, R210, R186 ;  /* 0x000000bad2a0723e */ /* 0x000fe200000000ff */
[----:B------:R-:W-:Y:S01]  /*f1e0*/  FMUL.FTZ R9, R93, R105 ;  /* 0x000000695d097220 */ /* 0x000fe20000410000 */
[----:B---3--:R-:W-:Y:S01]  /*f1f0*/  F2FP.PACK_AB R162, R244, R215 ;  /* 0x000000d7f4a2723e */ /* 0x008fe200000000ff */
[C---:B-----5:R-:W-:Y:S01]  /*f200*/  FMUL.FTZ R10, R0.reuse, R106 ;  /* 0x0000006a000a7220 */ /* 0x060fe20000410000 */
[----:B------:R-:W-:Y:S01]  /*f210*/  F2FP.PACK_AB R161, R209, R208 ;  /* 0x000000d0d1a1723e */ /* 0x000fe200000000ff */
[----:B------:R-:W-:Y:S01]  /*f220*/  FMUL.FTZ R11, R0, R107 ;  /* 0x0000006b000b7220 */ /* 0x000fe20000410000 */
[----:B--2---:R-:W-:Y:S01]  /*f230*/  F2FP.PACK_AB R163, R231, R232 ;  /* 0x000000e8e7a3723e */ /* 0x004fe200000000ff */
[----:B------:R-:W1:Y:S01]  /*f240*/  LDSM.16.MT88.4 R104, [R193] ;  /* 0x00000000c168783b */ /* 0x000e620000004200 */
[----:B------:R-:W-:Y:S01]  /*f250*/  FMUL.FTZ R4, R3, R100 ;  /* 0x0000006403047220 */ /* 0x000fe20000410000 */
[----:B------:R-:W-:Y:S01]  /*f260*/  F2FP.PACK_AB R100, R217, R185 ;  /* 0x000000b9d964723e */ /* 0x000fe200000000ff */
[----:B------:R-:W-:Y:S01]  /*f270*/  FMUL.FTZ R5, R3, R101 ;  /* 0x0000006503057220 */ /* 0x000fe20000410000 */
[----:B------:R-:W-:Y:S01]  /*f280*/  F2FP.PACK_AB R101, R214, R187 ;  /* 0x000000bbd665723e */ /* 0x000fe200000000ff */
[C---:B------:R-:W-:Y:S01]  /*f290*/  FMUL.FTZ R6, R94.reuse, R102 ;  /* 0x000000665e067220 */ /* 0x040fe20000410000 */
[----:B------:R-:W-:Y:S01]  /*f2a0*/  F2FP.PACK_AB R102, R247, R216 ;  /* 0x000000d8f766723e */ /* 0x000fe200000000ff */
[----:B------:R-:W-:Y:S01]  /*f2b0*/  FMUL.FTZ R7, R94, R103 ;  /* 0x000000675e077220 */ /* 0x000fe20000410000 */
[----:B------:R-:W-:Y:S01]  /*f2c0*/  F2FP.PACK_AB R103, R246, R221 ;  /* 0x000000ddf667723e */ /* 0x000fe200000000ff */
[C---:B------:R-:W-:Y:S02]  /*f2d0*/  FMUL.FTZ R64, R3.reuse, R136 ;  /* 0x0000008803407220 */ /* 0x040fe40000410000 */
[----:B------:R-:W-:Y:S02]  /*f2e0*/  FMUL.FTZ R65, R3, R137 ;  /* 0x0000008903417220 */ /* 0x000fe40000410000 */
[C---:B------:R-:W-:Y:S02]  /*f2f0*/  FMUL.FTZ R12, R93.reuse, R108 ;  /* 0x0000006c5d0c7220 */ /* 0x040fe40000410000 */
[-C--:B------:R-:W-:Y:S05]  /*f300*/  HMMA.16816.F32 R4, R100, R156.reuse, R4 ;  /* 0x0000009c6404723c */ /* 0x080fea0000001804 */
[--C-:B------:R-:W-:Y:S02]  /*f310*/  FFMA.FTZ R108, R38, c[0x0][0x2d0], -R164.reuse ;  /* 0x0000b400266c7a23 */ /* 0x100fe400000108a4 */
[----:B------:R-:W-:Y:S01]  /*f320*/  FMUL.FTZ R13, R93, R109 ;  /* 0x0000006d5d0d7220 */ /* 0x000fe20000410000 */
[C---:B------:R-:W-:Y:S01]  /*f330*/  HMMA.16816.F32 R8, R160.reuse, R156, R8 ;  /* 0x0000009ca008723c */ /* 0x040fe20000001808 */
[----:B------:R-:W-:Y:S03]  /*f340*/  MUFU.EX2 R234, R108 ;  /* 0x0000006c00ea7308 */ /* 0x000fe60000000800 */
[C---:B------:R-:W-:Y:S02]  /*f350*/  FMUL.FTZ R14, R0.reuse, R110 ;  /* 0x0000006e000e7220 */ /* 0x040fe40000410000 */
[----:B------:R-:W-:Y:S02]  /*f360*/  FMUL.FTZ R15, R0, R111 ;  /* 0x0000006f000f7220 */ /* 0x000fe40000410000 */
[--C-:B------:R-:W-:Y:S04]  /*f370*/  FFMA.FTZ R111, R23, c[0x0][0x2d0], -R164.reuse ;  /* 0x0000b400176f7a23 */ /* 0x100fe800000108a4 */
[--C-:B------:R-:W-:Y:S01]  /*f380*/  FFMA.FTZ R110, R34, c[0x0][0x2d0], -R164.reuse ;  /* 0x0000b400226e7a23 */ /* 0x100fe200000108a4 */
[-C--:B------:R-:W-:Y:S01]  /*f390*/  HMMA.16816.F32 R12, R160, R158.reuse, R12 ;  /* 0x0000009ea00c723c */ /* 0x080fe2000000180c */
[----:B------:R-:W-:Y:S02]  /*f3a0*/  MUFU.EX2 R222, R111 ;  /* 0x0000006f00de7308 */ /* 0x000fe40000000800 */
[C---:B------:R-:W-:Y:S02]  /*f3b0*/  FMUL.FTZ R17, R3.reuse, R113 ;  /* 0x0000007103117220 */ /* 0x040fe40000410000 */
[C---:B------:R-:W-:Y:S02]  /*f3c0*/  FMUL.FTZ R18, R94.reuse, R114 ;  /* 0x000000725e127220 */ /* 0x040fe40000410000 */
[----:B------:R-:W-:Y:S02]  /*f3d0*/  FMUL.FTZ R19, R94, R115 ;  /* 0x000000735e137220 */ /* 0x000fe40000410000 */
[----:B------:R-:W-:Y:S02]  /*f3e0*/  FMUL.FTZ R16, R3, R112 ;  /* 0x0000007003107220 */ /* 0x000fe40000410000 */
[----:B------:R-:W-:Y:S01]  /*f3f0*/  MUFU.EX2 R226, R110 ;  /* 0x0000006e00e27308 */ /* 0x000fe20000000800 */
[----:B------:R-:W-:Y:S02]  /*f400*/  FFMA.FTZ R109, R35, c[0x0][0x2d0], -R164 ;  /* 0x0000b400236d7a23 */ /* 0x000fe400000108a4 */
[--C-:B------:R-:W-:Y:S02]  /*f410*/  FFMA.FTZ R115, R40, c[0x0][0x2d0], -R98.reuse ;  /* 0x0000b40028737a23 */ /* 0x100fe40000010862 */
[C---:B------:R-:W-:Y:S04]  /*f420*/  HMMA.16816.F32 R16, R100.reuse, R158, R16 ;  /* 0x0000009e6410723c */ /* 0x040fe80000001810 */
[C---:B------:R-:W-:Y:S01]  /*f430*/  FMUL.FTZ R84, R3.reuse, R84 ;  /* 0x0000005403547220 */ /* 0x040fe20000410000 */
[----:B------:R2:W3:Y:S01]  /*f440*/  MUFU.EX2 R241, R109 ;  /* 0x0000006d00f17308 */ /* 0x0004e20000000800 */
[----:B------:R-:W-:Y:S02]  /*f450*/  FMUL.FTZ R85, R3, R85 ;  /* 0x0000005503557220 */ /* 0x000fe40000410000 */
[C---:B------:R-:W-:Y:S04]  /*f460*/  FMUL.FTZ R86, R94.reuse, R86 ;  /* 0x000000565e567220 */ /* 0x040fe80000410000 */
[----:B------:R-:W-:Y:S02]  /*f470*/  FMUL.FTZ R87, R94, R87 ;  /* 0x000000575e577220 */ /* 0x000fe40000410000 */
[--C-:B------:R-:W-:Y:S02]  /*f480*/  FFMA.FTZ R114, R60, c[0x0][0x2d0], -R98.reuse ;  /* 0x0000b4003c727a23 */ /* 0x100fe40000010862 */
[----:B------:R-:W-:Y:S02]  /*f490*/  FFMA.FTZ R113, R61, c[0x0][0x2d0], -R98 ;  /* 0x0000b4003d717a23 */ /* 0x000fe40000010862 */
[----:B------:R-:W-:Y:S01]  /*f4a0*/  MUFU.EX2 R178, R114 ;  /* 0x0000007200b27308 */ /* 0x000fe20000000800 */
[-C--:B-1----:R-:W-:Y:S03]  /*f4b0*/  HMMA.16816.F32 R84, R100, R104.reuse, R84 ;  /* 0x000000686454723c */ /* 0x082fe60000001854 */
[C---:B------:R-:W-:Y:S02]  /*f4c0*/  FMUL.FTZ R88, R93.reuse, R88 ;  /* 0x000000585d587220 */ /* 0x040fe40000410000 */
[----:B------:R-:W-:Y:S02]  /*f4d0*/  FMUL.FTZ R89, R93, R89 ;  /* 0x000000595d597220 */ /* 0x000fe40000410000 */
[C---:B------:R-:W-:Y:S02]  /*f4e0*/  FMUL.FTZ R90, R0.reuse, R90 ;  /* 0x0000005a005a7220 */ /* 0x040fe40000410000 */
[----:B------:R-:W-:Y:S01]  /*f4f0*/  FMUL.FTZ R91, R0, R91 ;  /* 0x0000005b005b7220 */ /* 0x000fe20000410000 */
[----:B--2---:R-:W-:Y:S02]  /*f500*/  LDSM.16.MT88.4 R108, [R193+0x800] ;  /* 0x00080000c16c783b */ /* 0x004fe40000004200 */
[----:B------:R-:W-:Y:S01]  /*f510*/  FFMA.FTZ R112, R22, c[0x0][0x2d0], -R164 ;  /* 0x0000b40016707a23 */ /* 0x000fe200000108a4 */
[----:B---3--:R-:W-:Y:S01]  /*f520*/  F2FP.PACK_AB R47, R241, R226 ;  /* 0x000000e2f12f723e */ /* 0x008fe200000000ff */
[C---:B------:R-:W-:Y:S02]  /*f530*/  FMUL.FTZ R20, R93.reuse, R116 ;  /* 0x000000745d147220 */ /* 0x040fe40000410000 */
[C---:B------:R-:W-:Y:S04]  /*f540*/  HMMA.16816.F32 R88, R160.reuse, R104, R88 ;  /* 0x00000068a058723c */ /* 0x040fe80000001858 */
[----:B------:R-:W-:Y:S02]  /*f550*/  FMUL.FTZ R21, R93, R117 ;  /* 0x000000755d157220 */ /* 0x000fe40000410000 */
[C---:B------:R-:W-:Y:S02]  /*f560*/  FMUL.FTZ R22, R0.reuse, R118 ;  /* 0x0000007600167220 */ /* 0x040fe40000410000 */
[----:B------:R-:W-:Y:S04]  /*f570*/  FMUL.FTZ R23, R0, R119 ;  /* 0x0000007700177220 */ /* 0x000fe80000410000 */
[C---:B------:R-:W-:Y:S02]  /*f580*/  FMUL.FTZ R32, R3.reuse, R120 ;  /* 0x0000007803207220 */ /* 0x040fe40000410000 */
[----:B------:R-:W-:Y:S01]  /*f590*/  FFMA.FTZ R120, R44, c[0x0][0x2d0], -R98 ;  /* 0x0000b4002c787a23 */ /* 0x000fe20000010862 */
[-C--:B------:R-:W-:Y:S03]  /*f5a0*/  HMMA.16816.F32 R20, R160, R106.reuse, R20 ;  /* 0x0000006aa014723c */ /* 0x080fe60000001814 */
[----:B------:R-:W-:Y:S02]  /*f5b0*/  FMUL.FTZ R33, R3, R121 ;  /* 0x0000007903217220 */ /* 0x000fe40000410000 */
[C---:B------:R-:W-:Y:S02]  /*f5c0*/  FMUL.FTZ R34, R94.reuse, R122 ;  /* 0x0000007a5e227220 */ /* 0x040fe40000410000 */
[C---:B------:R-:W-:Y:S02]  /*f5d0*/  FMUL.FTZ R35, R94.reuse, R123 ;  /* 0x0000007b5e237220 */ /* 0x040fe40000410000 */
[----:B------:R-:W-:Y:S03]  /*f5e0*/  FFMA.FTZ R123, R67, c[0x0][0x2d0], -R164 ;  /* 0x0000b400437b7a23 */ /* 0x000fe600000108a4 */
[C---:B------:R-:W-:Y:S02]  /*f5f0*/  FMUL.FTZ R67, R94.reuse, R139 ;  /* 0x0000008b5e437220 */ /* 0x040fe40000410000 */
[C---:B------:R-:W-:Y:S01]  /*f600*/  HMMA.16816.F32 R32, R100.reuse, R106, R32 ;  /* 0x0000006a6420723c */ /* 0x040fe20000001820 */
[----:B------:R-:W-:Y:S03]  /*f610*/  LDSM.16.MT88.4 R104, [R189+0x800] ;  /* 0x00080000bd68783b */ /* 0x000fe60000004200 */
[C---:B------:R-:W-:Y:S02]  /*f620*/  FMUL.FTZ R36, R3.reuse, R124 ;  /* 0x0000007c03247220 */ /* 0x040fe40000410000 */
[----:B------:R-:W-:Y:S02]  /*f630*/  FMUL.FTZ R37, R3, R125 ;  /* 0x0000007d03257220 */ /* 0x000fe40000410000 */
[C---:B------:R-:W-:Y:S04]  /*f640*/  FMUL.FTZ R38, R94.reuse, R126 ;  /* 0x0000007e5e267220 */ /* 0x040fe80000410000 */
[----:B------:R-:W-:Y:S02]  /*f650*/  FMUL.FTZ R39, R94, R127 ;  /* 0x0000007f5e277220 */ /* 0x000fe40000410000 */
[--C-:B------:R-:W-:Y:S02]  /*f660*/  FFMA.FTZ R121, R58, c[0x0][0x2d0], -R92.reuse ;  /* 0x0000b4003a797a23 */ /* 0x100fe4000001085c */
[--C-:B------:R-:W-:Y:S02]  /*f670*/  FFMA.FTZ R122, R59, c[0x0][0x2d0], -R92.reuse ;  /* 0x0000b4003b7a7a23 */ /* 0x100fe4000001085c */
[----:B------:R-:W-:Y:S01]  /*f680*/  FFMA.FTZ R124, R62, c[0x0][0x2d0], -R92 ;  /* 0x0000b4003e7c7a23 */ /* 0x000fe2000001085c */
[-C--:B------:R-:W-:Y:S03]  /*f690*/  HMMA.16816.F32 R36, R100, R68.reuse, R36 ;  /* 0x000000446424723c */ /* 0x080fe60000001824 */
[--C-:B------:R-:W-:Y:S02]  /*f6a0*/  FFMA.FTZ R156, R50, c[0x0][0x2d0], -R164.reuse ;  /* 0x0000b400329c7a23 */ /* 0x100fe400000108a4 */
[----:B------:R-:W-:Y:S02]  /*f6b0*/  FFMA.FTZ R157, R51, c[0x0][0x2d0], -R164 ;  /* 0x0000b400339d7a23 */ /* 0x000fe400000108a4 */
[C---:B------:R-:W-:Y:S01]  /*f6c0*/  FMUL.FTZ R48, R93.reuse, R128 ;  /* 0x000000805d307220 */ /* 0x040fe20000410000 */
[----:B------:R-:W-:Y:S01]  /*f6d0*/  MUFU.EX2 R219, R156 ;  /* 0x0000009c00db7308 */ /* 0x000fe20000000800 */
[----:B------:R-:W-:Y:S03]  /*f6e0*/  FMUL.FTZ R49, R93, R129 ;  /* 0x000000815d317220 */ /* 0x000fe60000410000 */
[C---:B------:R-:W-:Y:S02]  /*f6f0*/  FMUL.FTZ R50, R0.reuse, R130 ;  /* 0x0000008200327220 */ /* 0x040fe40000410000 */
[----:B------:R-:W-:Y:S02]  /*f700*/  FMUL.FTZ R51, R0, R131 ;  /* 0x0000008300337220 */ /* 0x000fe40000410000 */
[----:B------:R-:W-:Y:S02]  /*f710*/  FFMA.FTZ R125, R63, c[0x0][0x2d0], -R92 ;  /* 0x0000b4003f7d7a23 */ /* 0x000fe4000001085c */
[----:B------:R-:W-:Y:S01]  /*f720*/  LDSM.16.MT88.4 R60, [R190+0x800] ;  /* 0x00080000be3c783b */ /* 0x000fe20000004200 */
[----:B------:R-:W-:Y:S01]  /*f730*/  FFMA.FTZ R129, R72, c[0x0][0x2d0], -R98 ;  /* 0x0000b40048817a23 */ /* 0x000fe20000010862 */
[----:B------:R-:W-:Y:S01]  /*f740*/  MUFU.EX2 R218, R157 ;  /* 0x0000009d00da7308 */ /* 0x000fe20000000800 */
[C---:B------:R-:W-:Y:S04]  /*f750*/  HMMA.16816.F32 R48, R160.reuse, R68, R48 ;  /* 0x00000044a030723c */ /* 0x040fe80000001830 */
[----:B------:R-:W-:Y:S02]  /*f760*/  FMUL.FTZ R54, R0, R134 ;  /* 0x0000008600367220 */ /* 0x000fe40000410000 */
[--C-:B------:R-:W-:Y:S02]  /*f770*/  FFMA.FTZ R159, R55, c[0x0][0x2d0], -R164.reuse ;  /* 0x0000b400379f7a23 */ /* 0x100fe400000108a4 */
[--C-:B------:R-:W-:Y:S01]  /*f780*/  FFMA.FTZ R158, R66, c[0x0][0x2d0], -R164.reuse ;  /* 0x0000b400429e7a23 */ /* 0x100fe200000108a4 */
[----:B------:R1:W2:Y:S03]  /*f790*/  MUFU.EX2 R134, R112 ;  /* 0x0000007000867308 */ /* 0x0002a60000000800 */
[----:B------:R-:W-:Y:S02]  /*f7a0*/  FFMA.FTZ R164, R83, c[0x0][0x2d0], -R164 ;  /* 0x0000b40053a47a23 */ /* 0x000fe400000108a4 */
[----:B------:R-:W3:Y:S01]  /*f7b0*/  LDSM.16.MT88.4 R80, [R192] ;  /* 0x00000000c050783b */ /* 0x000ee20000004200 */
[--C-:B------:R-:W-:Y:S02]  /*f7c0*/  FFMA.FTZ R69, R24, c[0x0][0x2d0], -R98.reuse ;  /* 0x0000b40018457a23 */ /* 0x100fe40000010862 */
[--C-:B------:R-:W-:Y:S02]  /*f7d0*/  FFMA.FTZ R68, R25, c[0x0][0x2d0], -R98.reuse ;  /* 0x0000b40019447a23 */ /* 0x100fe40000010862 */
[C---:B------:R-:W-:Y:S01]  /*f7e0*/  FMUL.FTZ R53, R93.reuse, R133 ;  /* 0x000000855d357220 */ /* 0x040fe20000410000 */
[----:B------:R-:W-:Y:S01]  /*f7f0*/  MUFU.EX2 R173, R159 ;  /* 0x0000009f00ad7308 */ /* 0x000fe20000000800 */
[----:B------:R-:W-:Y:S02]  /*f800*/  FMUL.FTZ R52, R93, R132 ;  /* 0x000000845d347220 */ /* 0x000fe40000410000 */
[----:B------:R-:W-:Y:S02]  /*f810*/  FMUL.FTZ R55, R0, R135 ;  /* 0x0000008700377220 */ /* 0x000fe40000410000 */
[--C-:B------:R-:W-:Y:S02]  /*f820*/  FFMA.FTZ R25, R28, c[0x0][0x2d0], -R98.reuse ;  /* 0x0000b4001c197a23 */ /* 0x100fe40000010862 */
[----:B------:R-:W-:Y:S02]  /*f830*/  FFMA.FTZ R24, R29, c[0x0][0x2d0], -R98 ;  /* 0x0000b4001d187a23 */ /* 0x000fe40000010862 */
[----:B------:R-:W-:Y:S01]  /*f840*/  FMUL.FTZ R66, R94, R138 ;  /* 0x0000008a5e427220 */ /* 0x000fe20000410000 */
[-C--:B------:R-:W-:Y:S01]  /*f850*/  HMMA.16816.F32 R52, R160, R70.reuse, R52 ;  /* 0x00000046a034723c */ /* 0x080fe20000001834 */
[----:B------:R4:W-:Y:S01]  /*f860*/  MUFU.EX2 R133, R69 ;  /* 0x0000004500857308 */ /* 0x0009e20000000800 */
[----:B------:R-:W-:Y:S01]  /*f870*/  LDSM.16.MT88.4 R136, [R190+0x2000] ;  /* 0x00200000be88783b */ /* 0x000fe20000004200 */
[----:B------:R-:W-:Y:S02]  /*f880*/  FFMA.FTZ R28, R27, c[0x0][0x2d0], -R92 ;  /* 0x0000b4001b1c7a23 */ /* 0x000fe4000001085c */
[----:B-1----:R-:W-:Y:S02]  /*f890*/  FFMA.FTZ R112, R3, R238, R185 ;  /* 0x000000ee03707223 */ /* 0x002fe400000100b9 */
[--C-:B------:R-:W-:Y:S01]  /*f8a0*/  FFMA.FTZ R130, R73, c[0x0][0x2d0], -R98.reuse ;  /* 0x0000b40049827a23 */ /* 0x100fe20000010862 */
[C---:B------:R-:W-:Y:S03]  /*f8b0*/  HMMA.16816.F32 R64, R100.reuse, R70, R64 ;  /* 0x000000466440723c */ /* 0x040fe60000001840 */
[----:B------:R1:W-:Y:S01]  /*f8c0*/  MUFU.EX2 R220, R68 ;  /* 0x0000004400dc7308 */ /* 0x0003e20000000800 */
[----:B------:R-:W-:Y:S02]  /*f8d0*/  FFMA.FTZ R119, R41, c[0x0][0x2d0], -R98 ;  /* 0x0000b40029777a23 */ /* 0x000fe40000010862 */
[C---:B------:R-:W-:Y:S01]  /*f8e0*/  FMUL.FTZ R40, R3.reuse, R148 ;  /* 0x0000009403287220 */ /* 0x040fe20000410000 */
[----:B------:R-:W-:Y:S01]  /*f8f0*/  F2FP.PACK_AB R148, R176, R177 ;  /* 0x000000b1b094723e */ /* 0x000fe200000000ff */
[----:B------:R-:W-:Y:S01]  /*f900*/  FMUL.FTZ R41, R3, R149 ;  /* 0x0000009503297220 */ /* 0x000fe20000410000 */
[----:B------:R-:W-:Y:S03]  /*f910*/  F2FP.PACK_AB R149, R166, R167 ;  /* 0x000000a7a695723e */ /* 0x000fe600000000ff */
[C---:B------:R-:W-:Y:S01]  /*f920*/  FMUL.FTZ R70, R94.reuse, R142 ;  /* 0x0000008e5e467220 */ /* 0x040fe20000410000 */
[----:B------:R5:W-:Y:S01]  /*f930*/  MUFU.EX2 R225, R25 ;  /* 0x0000001900e17308 */ /* 0x000be20000000800 */
[----:B------:R-:W-:Y:S02]  /*f940*/  FMUL.FTZ R71, R94, R143 ;  /* 0x0000008f5e477220 */ /* 0x000fe40000410000 */
[--C-:B------:R-:W-:Y:S02]  /*f950*/  FFMA.FTZ R44, R31, c[0x0][0x2d0], -R92.reuse ;  /* 0x0000b4001f2c7a23 */ /* 0x100fe4000001085c */
[----:B----4-:R-:W-:Y:S02]  /*f960*/  FMUL.FTZ R69, R3, R141 ;  /* 0x0000008d03457220 */ /* 0x010fe40000410000 */
[C---:B------:R-:W-:Y:S02]  /*f970*/  FMUL.FTZ R26, R0.reuse, R146 ;  /* 0x00000092001a7220 */ /* 0x040fe40000410000 */
[C---:B------:R-:W-:Y:S01]  /*f980*/  FMUL.FTZ R27, R0.reuse, R147 ;  /* 0x00000093001b7220 */ /* 0x040fe20000410000 */
[----:B------:R4:W4:Y:S01]  /*f990*/  MUFU.EX2 R233, R24 ;  /* 0x0000001800e97308 */ /* 0x0009220000000800 */
[----:B------:R-:W-:Y:S02]  /*f9a0*/  FMUL.FTZ R29, R93, R153 ;  /* 0x000000995d1d7220 */ /* 0x000fe40000410000 */
[----:B------:R-:W-:Y:S02]  /*f9b0*/  FMUL.FTZ R31, R0, R155 ;  /* 0x0000009b001f7220 */ /* 0x000fe40000410000 */
[----:B-1----:R-:W-:Y:S02]  /*f9c0*/  FMUL.FTZ R68, R3, R140 ;  /* 0x0000008c03447220 */ /* 0x002fe40000410000 */
[--C-:B------:R-:W-:Y:S02]  /*f9d0*/  FFMA.FTZ R3, R30, c[0x0][0x2d0], -R92.reuse ;  /* 0x0000b4001e037a23 */ /* 0x100fe4000001085c */
[--C-:B------:R-:W-:Y:S01]  /*f9e0*/  FFMA.FTZ R126, R74, c[0x0][0x2d0], -R92.reuse ;  /* 0x0000b4004a7e7a23 */ /* 0x100fe2000001085c */
[----:B------:R1:W1:Y:S01]  /*f9f0*/  MUFU.EX2 R185, R28 ;  /* 0x0000001c00b97308 */ /* 0x0002620000000800 */
[----:B------:R-:W-:Y:S01]  /*fa00*/  FFMA.FTZ R127, R75, c[0x0][0x2d0], -R92 ;  /* 0x0000b4004b7f7a23 */ /* 0x000fe2000001085c */
[-C--:B---3--:R-:W-:Y:S01]  /*fa10*/  HMMA.16816.F32 R68, R100, R80.reuse, R68 ;  /* 0x000000506444723c */ /* 0x088fe20000001844 */
[----:B------:R-:W3:Y:S02]  /*fa20*/  LDSM.16.MT88.4 R72, [R192+0x800] ;  /* 0x00080000c048783b */ /* 0x000ee40000004200 */
[----:B-----5:R-:W-:Y:S02]  /*fa30*/  FMUL.FTZ R25, R93, R145 ;  /* 0x000000915d197220 */ /* 0x020fe40000410000 */
[----:B------:R-:W-:Y:S02]  /*fa40*/  FMUL.FTZ R30, R0, R154 ;  /* 0x0000009a001e7220 */ /* 0x000fe40000410000 */
[--C-:B------:R-:W-:Y:S01]  /*fa50*/  FFMA.FTZ R118, R45, c[0x0][0x2d0], -R98.reuse ;  /* 0x0000b4002d767a23 */ /* 0x100fe20000010862 */
[----:B------:R5:W-:Y:S01]  /*fa60*/  MUFU.EX2 R229, R3 ;  /* 0x0000000300e57308 */ /* 0x000be20000000800 */
[----:B--2---:R-:W-:Y:S03]  /*fa70*/  F2FP.PACK_AB R45, R222, R134 ;  /* 0x00000086de2d723e */ /* 0x004fe600000000ff */
[----:B----4-:R-:W-:Y:S01]  /*fa80*/  FMUL.FTZ R24, R93, R144 ;  /* 0x000000905d187220 */ /* 0x010fe20000410000 */
[----:B------:R-:W-:Y:S01]  /*fa90*/  F2FP.PACK_AB R58, R233, R225 ;  /* 0x000000e1e93a723e */ /* 0x000fe200000000ff */
[----:B------:R-:W-:Y:S02]  /*faa0*/  FFMA.FTZ R131, R76, c[0x0][0x2d0], -R98 ;  /* 0x0000b4004c837a23 */ /* 0x000fe40000010862 */
[----:B------:R-:W-:Y:S02]  /*fab0*/  FFMA.FTZ R128, R78, c[0x0][0x2d0], -R92 ;  /* 0x0000b4004e807a23 */ /* 0x000fe4000001085c */
[----:B------:R-:W2:Y:S01]  /*fac0*/  MUFU.EX2 R132, R171 ;  /* 0x000000ab00847308 */ /* 0x000ea20000000800 */
[C---:B------:R-:W-:Y:S04]  /*fad0*/  HMMA.16816.F32 R24, R160.reuse, R80, R24 ;  /* 0x00000050a018723c */ /* 0x040fe80000001818 */
[----:B-1----:R-:W-:Y:S02]  /*fae0*/  FMUL.FTZ R28, R93, R152 ;  /* 0x000000985d1c7220 */ /* 0x002fe40000410000 */
[----:B------:R-:W-:Y:S01]  /*faf0*/  FFMA.FTZ R117, R56, c[0x0][0x2d0], -R98 ;  /* 0x0000b40038757a23 */ /* 0x000fe20000010862 */
[----:B------:R-:W-:Y:S01]  /*fb00*/  F2FP.PACK_AB R56, R220, R133 ;  /* 0x00000085dc38723e */ /* 0x000fe200000000ff */
[--C-:B------:R-:W-:Y:S01]  /*fb10*/  FFMA.FTZ R80, R43, c[0x0][0x2d0], -R92.reuse ;  /* 0x0000b4002b507a23 */ /* 0x100fe2000001085c */
[----:B------:R2:W1:Y:S02]  /*fb20*/  MUFU.EX2 R228, R44 ;  /* 0x0000002c00e47308 */ /* 0x0004640000000800 */
[-C--:B------:R-:W-:Y:S03]  /*fb30*/  HMMA.16816.F32 R28, R160, R82.reuse, R28 ;  /* 0x00000052a01c723c */ /* 0x080fe6000000181c */
[--C-:B-----5:R-:W-:Y:S02]  /*fb40*/  FFMA.FTZ R3, R42, c[0x0][0x2d0], -R92.reuse ;  /* 0x0000b4002a037a23 */ /* 0x120fe4000001085c */
[C---:B------:R-:W-:Y:S02]  /*fb50*/  FMUL.FTZ R42, R94.reuse, R150 ;  /* 0x000000965e2a7220 */ /* 0x040fe40000410000 */
[----:B------:R-:W-:Y:S01]  /*fb60*/  FMUL.FTZ R43, R94, R151 ;  /* 0x000000975e2b7220 */ /* 0x000fe20000410000 */
[----:B------:R-:W-:Y:S01]  /*fb70*/  MUFU.EX2 R147, R115 ;  /* 0x0000007300937308 */ /* 0x000fe20000000800 */
[--C-:B------:R-:W-:Y:S03]  /*fb80*/  FFMA.FTZ R81, R46, c[0x0][0x2d0], -R92.reuse ;  /* 0x0000b4002e517a23 */ /* 0x100fe6000001085c */
[----:B------:R-:W-:Y:S01]  /*fb90*/  FFMA.FTZ R92, R79, c[0x0][0x2d0], -R92 ;  /* 0x0000b4004f5c7a23 */ /* 0x000fe2000001085c */
[----:B------:R-:W-:Y:S01]  /*fba0*/  F2FP.PACK_AB R46, R235, R227 ;  /* 0x000000e3eb2e723e */ /* 0x000fe200000000ff */
[----:B------:R-:W-:Y:S04]  /*fbb0*/  HMMA.16816.F32 R40, R100, R82, R40 ;  /* 0x000000526428723c */ /* 0x000fe80000001828 */
[--C-:B------:R-:W-:Y:S01]  /*fbc0*/  FFMA.FTZ R116, R57, c[0x0][0x2d0], -R98.reuse ;  /* 0x0000b40039747a23 */ /* 0x100fe20000010862 */
[----:B------:R-:W-:Y:S01]  /*fbd0*/  F2FP.PACK_AB R57, R185, R212 ;  /* 0x000000d4b939723e */ /* 0x000fe200000000ff */
[----:B------:R-:W-:Y:S01]  /*fbe0*/  FFMA.FTZ R98, R77, c[0x0][0x2d0], -R98 ;  /* 0x0000b4004d627a23 */ /* 0x000fe20000010862 */
[----:B------:R-:W-:Y:S01]  /*fbf0*/  MUFU.EX2 R146, R120 ;  /* 0x0000007800927308 */ /* 0x000fe20000000800 */
[----:B--2---:R-:W-:Y:S01]  /*fc00*/  F2FP.PACK_AB R44, R223, R132 ;  /* 0x00000084df2c723e */ /* 0x004fe200000000ff */
[----:B------:R-:W2:Y:S03]  /*fc10*/  LDSM.16.MT88.4 R76, [R189+0x1000] ;  /* 0x00100000bd4c783b */ /* 0x000ea60000004200 */
[----:B-1----:R-:W-:Y:S01]  /*fc20*/  F2FP.PACK_AB R59, R228, R229 ;  /* 0x000000e5e43b723e */ /* 0x002fe200000000ff */
[----:B------:R-:W-:Y:S02]  /*fc30*/  FFMA.FTZ R94, R94, R240, R187 ;  /* 0x000000f05e5e7223 */ /* 0x000fe400000100bb */
[-C--:B------:R-:W-:Y:S02]  /*fc40*/  HMMA.16816.F32 R4, R44, R104.reuse, R4 ;  /* 0x000000682c04723c */ /* 0x080fe40000001804 */
[----:B------:R-:W-:Y:S03]  /*fc50*/  MUFU.EX2 R142, R80 ;  /* 0x00000050008e7308 */ /* 0x000fe60000000800 */
[----:B------:R-:W-:Y:S02]  /*fc60*/  FFMA.FTZ R0, R0, R250, R208 ;  /* 0x000000fa00007223 */ /* 0x000fe400000100d0 */
[----:B------:R-:W-:Y:S01]  /*fc70*/  FFMA.FTZ R93, R93, R251, R186 ;  /* 0x000000fb5d5d7223 */ /* 0x000fe200000100ba */
[C---:B------:R-:W-:Y:S04]  /*fc80*/  HMMA.16816.F32 R8, R56.reuse, R104, R8 ;  /* 0x000000683808723c */ /* 0x040fe80000001808 */
[----:B------:R1:W-:Y:S04]  /*fc90*/  MUFU.EX2 R141, R81 ;  /* 0x00000051008d7308 */ /* 0x0003e80000000800 */
[-C--:B------:R-:W-:Y:S06]  /*fca0*/  HMMA.16816.F32 R12, R56, R106.reuse, R12 ;  /* 0x0000006a380c723c */ /* 0x080fec000000180c */
[----:B------:R-:W-:Y:S02]  /*fcb0*/  MUFU.EX2 R187, R123 ;  /* 0x0000007b00bb7308 */ /* 0x000fe40000000800 */
[C---:B------:R-:W-:Y:S08]  /*fcc0*/  HMMA.16816.F32 R16, R44.reuse, R106, R16 ;  /* 0x0000006a2c10723c */ /* 0x040ff00000001810 */
[-C--:B------:R-:W-:Y:S01]  /*fcd0*/  HMMA.16816.F32 R84, R44, R108.reuse, R84 ;  /* 0x0000006c2c54723c */ /* 0x080fe20000001854 */
[----:B------:R-:W-:Y:S01]  /*fce0*/  MUFU.EX2 R145, R121 ;  /* 0x0000007900917308 */ /* 0x000fe20000000800 */
[----:B-1----:R-:W-:Y:S06]  /*fcf0*/  LDSM.16.MT88.4 R80, [R190+0x1000] ;  /* 0x00100000be50783b */ /* 0x002fec0000004200 */
[C---:B------:R-:W-:Y:S03]  /*fd00*/  HMMA.16816.F32 R88, R56.reuse, R108, R88 ;  /* 0x0000006c3858723c */ /* 0x040fe60000001858 */
[----:B------:R1:W-:Y:S05]  /*fd10*/  MUFU.EX2 R144, R122 ;  /* 0x0000007a00907308 */ /* 0x0003ea0000000800 */
[-C--:B------:R-:W-:Y:S05]  /*fd20*/  HMMA.16816.F32 R20, R56, R110.reuse, R20 ;  /* 0x0000006e3814723c */ /* 0x080fea0000001814 */
[----:B------:R4:W-:Y:S03]  /*fd30*/  MUFU.EX2 R135, R3 ;  /* 0x0000000300877308 */ /* 0x0009e60000000800 */
[C---:B------:R-:W-:Y:S07]  /*fd40*/  HMMA.16816.F32 R32, R44.reuse, R110, R32 ;  /* 0x0000006e2c20723c */ /* 0x040fee0000001820 */
[----:B------:R-:W5:Y:S01]  /*fd50*/  MUFU.EX2 R140, R99 ;  /* 0x00000063008c7308 */ /* 0x000f620000000800 */
[-C--:B------:R-:W-:Y:S01]  /*fd60*/  HMMA.16816.F32 R36, R44, R60.reuse, R36 ;  /* 0x0000003c2c24723c */ /* 0x080fe20000001824 */
[----:B-1----:R-:W-:Y:S07]  /*fd70*/  LDSM.16.MT88.4 R120, [R193+0x2000] ;  /* 0x00200000c178783b */ /* 0x002fee0000004200 */
[C---:B------:R-:W-:Y:S01]  /*fd80*/  HMMA.16816.F32 R48, R56.reuse, R60, R48 ;  /* 0x0000003c3830723c */ /* 0x040fe20000001830 */
[----:B------:R-:W-:Y:S03]  /*fd90*/  MUFU.EX2 R171, R181 ;  /* 0x000000b500ab7308 */ /* 0x000fe60000000800 */
[----:B----4-:R-:W-:Y:S04]  /*fda0*/  FADD.FTZ R3, R217, R112 ;  /* 0x00000070d9037221 */ /* 0x010fe80000010000 */
[-C--:B------:R-:W-:Y:S03]  /*fdb0*/  HMMA.16816.F32 R52, R56, R62.reuse, R52 ;  /* 0x0000003e3834723c */ /* 0x080fe60000001834 */
[----:B------:R1:W-:Y:S05]  /*fdc0*/  MUFU.EX2 R181, R113 ;  /* 0x0000007100b57308 */ /* 0x0003ea0000000800 */
[C---:B------:R-:W-:Y:S01]  /*fdd0*/  HMMA.16816.F32 R64, R44.reuse, R62, R64 ;  /* 0x0000003e2c40723c */ /* 0x040fe20000001840 */
[----:B------:R-:W4:Y:S04]  /*fde0*/  LDSM.16.MT88.4 R60, [R193+0x1000] ;  /* 0x00100000c13c783b */ /* 0x000f280000004200 */
[----:B------:R-:W-:Y:S03]  /*fdf0*/  MUFU.EX2 R143, R119 ;  /* 0x00000077008f7308 */ /* 0x000fe60000000800 */
[-C--:B---3--:R-:W-:Y:S07]  /*fe00*/  HMMA.16816.F32 R68, R44, R72.reuse, R68 ;  /* 0x000000482c44723c */ /* 0x088fee0000001844 */
[----:B------:R-:W3:Y:S01]  /*fe10*/  MUFU.EX2 R169, R118 ;  /* 0x0000007600a97308 */ /* 0x000ee20000000800 */
[C---:B------:R-:W-:Y:S01]  /*fe20*/  HMMA.16816.F32 R24, R56.reuse, R72, R24 ;  /* 0x000000483818723c */ /* 0x040fe20000001818 */
[----:B-1----:R-:W-:Y:S07]  /*fe30*/  LDSM.16.MT88.4 R112, [R189+0x2000] ;  /* 0x00200000bd70783b */ /* 0x002fee0000004200 */
[-C--:B------:R-:W-:Y:S01]  /*fe40*/  HMMA.16816.F32 R28, R56, R74.reuse, R28 ;  /* 0x0000004a381c723c */ /* 0x080fe2000000181c */
[----:B------:R-:W-:Y:S06]  /*fe50*/  MUFU.EX2 R186, R158 ;  /* 0x0000009e00ba7308 */ /* 0x000fec0000000800 */
[----:B-----5:R-:W-:Y:S01]  /*fe60*/  F2FP.PACK_AB R59, R140, R141 ;  /* 0x0000008d8c3b723e */ /* 0x020fe200000000ff */
[----:B------:R-:W-:Y:S01]  /*fe70*/  HMMA.16816.F32 R40, R44, R74, R40 ;  /* 0x0000004a2c28723c */ /* 0x000fe20000001828 */
[----:B------:R-:W1:Y:S02]  /*fe80*/  LDSM.16.MT88.4 R72, [R192+0x1000] ;  /* 0x00100000c048783b */ /* 0x000e640000004200 */
[----:B------:R-:W5:Y:S01]  /*fe90*/  MUFU.EX2 R163, R184 ;  /* 0x000000b800a37308 */ /* 0x000f620000000800 */
[----:B------:R-:W-:Y:S02]  /*fea0*/  FADD.FTZ R57, R214, R94 ;  /* 0x0000005ed6397221 */ /* 0x000fe40000010000 */
[----:B------:R-:W-:Y:S01]  /*feb0*/  FADD.FTZ R56, R210, R93 ;  /* 0x0000005dd2387221 */ /* 0x000fe20000010000 */
[----:B------:R-:W-:Y:S01]  /*fec0*/  F2FP.PACK_AB R44, R243, R239 ;  /* 0x000000eff32c723e */ /* 0x000fe200000000ff */
[----:B------:R-:W-:Y:S01]  /*fed0*/  FADD.FTZ R94, R209, R0 ;  /* 0x00000000d15e7221 */ /* 0x000fe20000010000 */
[----:B------:R-:W-:Y:S03]  /*fee0*/  F2FP.PACK_AB R45, R242, R234 ;  /* 0x000000eaf22d723e */ /* 0x000fe600000000ff */
[----:B------:R-:W-:Y:S01]  /*fef0*/  F2FP.PACK_AB R46, R230, R245 ;  /* 0x000000f5e62e723e */ /* 0x000fe200000000ff */
[----:B------:R-:W-:Y:S01]  /*ff00*/  FADD.FTZ R93, R221, R57 ;  /* 0x00000039dd5d7221 */ /* 0x000fe20000010000 */
[----:B------:R-:W-:Y:S01]  /*ff10*/  F2FP.PACK_AB R47, R218, R219 ;  /* 0x000000dbda2f723e */ /* 0x000fe200000000ff */
[----:B------:R-:W-:Y:S01]  /*ff20*/  MUFU.EX2 R162, R182 ;  /* 0x000000b600a27308 */ /* 0x000fe20000000800 */
[----:B---3--:R-:W-:Y:S01]  /*ff30*/  F2FP.PACK_AB R58, R169, R146 ;  /* 0x00000092a93a723e */ /* 0x008fe200000000ff */
[----:B------:R-:W-:Y:S01]  /*ff40*/  FADD.FTZ R0, R216, R3 ;  /* 0x00000003d8007221 */ /* 0x000fe20000010000 */
[----:B------:R-:W-:Y:S01]  /*ff50*/  F2FP.PACK_AB R57, R142, R135 ;  /* 0x000000878e39723e */ /* 0x000fe200000000ff */
[----:B------:R-:W-:Y:S01]  /*ff60*/  FADD.FTZ R3, R215, R56 ;  /* 0x00000038d7037221 */ /* 0x000fe20000010000 */
[----:B------:R-:W-:Y:S01]  /*ff70*/  F2FP.PACK_AB R56, R143, R147 ;  /* 0x000000938f38723e */ /* 0x000fe200000000ff */
[-C--:B--2---:R-:W-:Y:S03]  /*ff80*/  HMMA.16816.F32 R4, R44, R76.reuse, R4 ;  /* 0x0000004c2c04723c */ /* 0x084fe60000001804 */
[----:B------:R-:W-:Y:S01]  /*ff90*/  FADD.FTZ R0, R247, R0 ;  /* 0x00000000f7007221 */ /* 0x000fe20000010000 */
[----:B------:R-:W2:Y:S01]  /*ffa0*/  MUFU.EX2 R161, R164 ;  /* 0x000000a400a17308 */ /* 0x000ea20000000800 */
[----:B------:R-:W-:Y:S01]  /*ffb0*/  FADD.FTZ R3, R244, R3 ;  /* 0x00000003f4037221 */ /* 0x000fe20000010000 */
[----:B-----5:R-:W-:Y:S02]  /*ffc0*/  F2FP.PACK_AB R150, R163, R165 ;  /* 0x000000a5a396723e */ /* 0x020fe400000000ff */
[C---:B------:R-:W-:Y:S04]  /*ffd0*/  HMMA.16816.F32 R8, R56.reuse, R76, R8 ;  /* 0x0000004c3808723c */ /* 0x040fe80000001808 */
[----:B------:R-:W-:Y:S02]  /*ffe0*/  FADD.FTZ R3, R133, R3 ;  /* 0x0000000385037221 */ /* 0x000fe40000010000 */
[----:B------:R-:W-:Y:S02]  /*fff0*/  MUFU.EX2 R168, R117 ;  /* 0x0000007500a87308 */ /* 0x000fe40000000800 */
[-C--:B------:R-:W-:Y:S04]  /*10000*/  HMMA.16816.F32 R12, R56, R78.reuse, R12 ;  /* 0x0000004e380c723c */ /* 0x080fe8000000180c */
[----:B------:R-:W-:Y:S04]  /*10010*/  FADD.FTZ R3, R220, R3 ;  /* 0x00000003dc037221 */ /* 0x000fe80000010000 */
[C---:B------:R-:W-:Y:S01]  /*10020*/  HMMA.16816.F32 R16, R44.reuse, R78, R16 ;  /* 0x0000004e2c10723c */ /* 0x040fe20000001810 */
[----:B------:R-:W-:Y:S01]  /*10030*/  LDSM.16.MT88.4 R76, [R193+0x1800] ;  /* 0x00180000c14c783b */ /* 0x000fe20000004200 */
[----:B------:R-:W-:Y:S02]  /*10040*/  MUFU.EX2 R172, R116 ;  /* 0x0000007400ac7308 */ /* 0x000fe40000000800 */
[----:B--2---:R-:W-:Y:S01]  /*10050*/  F2FP.PACK_AB R151, R161, R162 ;  /* 0x000000a2a197723e */ /* 0x004fe200000000ff */
[----:B------:R-:W-:Y:S03]  /*10060*/  FADD.FTZ R3, R225, R3 ;  /* 0x00000003e1037221 */ /* 0x000fe60000010000 */
[-C--:B----4-:R-:W-:Y:S04]  /*10070*/  HMMA.16816.F32 R84, R44, R60.reuse, R84 ;  /* 0x0000003c2c54723c */ /* 0x090fe80000001854 */
[----:B------:R-:W-:Y:S01]  /*10080*/  MUFU.EX2 R160, R124 ;  /* 0x0000007c00a07308 */ /* 0x000fe20000000800 */
[----:B------:R-:W-:Y:S03]  /*10090*/  FADD.FTZ R3, R233, R3 ;  /* 0x00000003e9037221 */ /* 0x000fe60000010000 */
[C---:B------:R-:W-:Y:S06]  /*100a0*/  HMMA.16816.F32 R88, R56.reuse, R60, R88 ;  /* 0x0000003c3858723c */ /* 0x040fec0000001858 */
[----:B------:R-:W-:Y:S02]  /*100b0*/  MUFU.EX2 R159, R125 ;  /* 0x0000007d009f7308 */ /* 0x000fe40000000800 */
[-C--:B------:R-:W-:Y:S08]  /*100c0*/  HMMA.16816.F32 R20, R56, R62.reuse, R20 ;  /* 0x0000003e3814723c */ /* 0x080ff00000001814 */
[C---:B------:R-:W-:Y:S01]  /*100d0*/  HMMA.16816.F32 R32, R44.reuse, R62, R32 ;  /* 0x0000003e2c20723c */ /* 0x040fe20000001820 */
[----:B------:R-:W2:Y:S01]  /*100e0*/  LDSM.16.MT88.4 R60, [R189+0x1800] ;  /* 0x00180000bd3c783b */ /* 0x000ea20000004200 */
[----:B------:R-:W-:Y:S06]  /*100f0*/  MUFU.EX2 R158, R129 ;  /* 0x00000081009e7308 */ /* 0x000fec0000000800 */
[-C--:B------:R-:W-:Y:S04]  /*10100*/  HMMA.16816.F32 R36, R44, R80.reuse, R36 ;  /* 0x000000502c24723c */ /* 0x080fe80000001824 */
[----:B------:R-:W3:Y:S04]  /*10110*/  MUFU.EX2 R157, R130 ;  /* 0x00000082009d7308 */ /* 0x000ee80000000800 */
[C---:B------:R-:W-:Y:S06]  /*10120*/  HMMA.16816.F32 R48, R56.reuse, R80, R48 ;  /* 0x000000503830723c */ /* 0x040fec0000001830 */
[----:B------:R-:W-:Y:S02]  /*10130*/  MUFU.EX2 R156, R131 ;  /* 0x00000083009c7308 */ /* 0x000fe40000000800 */
[-C--:B------:R-:W-:Y:S08]  /*10140*/  HMMA.16816.F32 R52, R56, R82.reuse, R52 ;  /* 0x000000523834723c */ /* 0x080ff00000001834 */
[C---:B------:R-:W-:Y:S01]  /*10150*/  HMMA.16816.F32 R64, R44.reuse, R82, R64 ;  /* 0x000000522c40723c */ /* 0x040fe20000001840 */
[----:B------:R-:W4:Y:S03]  /*10160*/  LDSM.16.MT88.4 R80, [R190+0x1800] ;  /* 0x00180000be50783b */ /* 0x000f260000004200 */
[----:B---3--:R-:W-:Y:S04]  /*10170*/  F2FP.PACK_AB R152, R157, R158 ;  /* 0x0000009e9d98723e */ /* 0x008fe800000000ff */
[-C--:B-1----:R-:W-:Y:S08]  /*10180*/  HMMA.16816.F32 R68, R44, R72.reuse, R68 ;  /* 0x000000482c44723c */ /* 0x082ff00000001844 */
[C---:B------:R-:W-:Y:S07]  /*10190*/  HMMA.16816.F32 R24, R56.reuse, R72, R24 ;  /* 0x000000483818723c */ /* 0x040fee0000001818 */
[----:B------:R-:W-:Y:S01]  /*101a0*/  FADD.FTZ R72, R232, R94 ;  /* 0x0000005ee8487221 */ /* 0x000fe20000010000 */
[-C--:B------:R-:W-:Y:S04]  /*101b0*/  HMMA.16816.F32 R28, R56, R74.reuse, R28 ;  /* 0x0000004a381c723c */ /* 0x080fe8000000181c */
[----:B------:R-:W-:Y:S02]  /*101c0*/  FADD.FTZ R99, R231, R72 ;  /* 0x00000048e7637221 */ /* 0x000fe40000010000 */
[----:B------:R-:W-:Y:S01]  /*101d0*/  FADD.FTZ R94, R132, R0 ;  /* 0x00000000845e7221 */ /* 0x000fe20000010000 */
[----:B------:R-:W-:Y:S01]  /*101e0*/  F2FP.PACK_AB R58, R181, R178 ;  /* 0x000000b2b53a723e */ /* 0x000fe200000000ff */
[----:B------:R-:W-:Y:S01]  /*101f0*/  HMMA.16816.F32 R40, R44, R74, R40 ;  /* 0x0000004a2c28723c */ /* 0x000fe20000001828 */
[----:B------:R-:W1:Y:S03]  /*10200*/  LDSM.16.MT88.4 R72, [R192+0x1800] ;  /* 0x00180000c048783b */ /* 0x000e660000004200 */
[----:B------:R-:W-:Y:S01]  /*10210*/  FADD.FTZ R56, R246, R93 ;  /* 0x0000005df6387221 */ /* 0x000fe20000010000 */
[----:B------:R-:W-:Y:S01]  /*10220*/  F2FP.PACK_AB R57, R144, R145 ;  /* 0x000000919039723e */ /* 0x000fe200000000ff */
[----:B------:R-:W-:Y:S01]  /*10230*/  FADD.FTZ R0, R212, R99 ;  /* 0x00000063d4007221 */ /* 0x000fe20000010000 */
[----:B------:R-:W-:Y:S01]  /*10240*/  F2FP.PACK_AB R44, R180, R171 ;  /* 0x000000abb42c723e */ /* 0x000fe200000000ff */
[----:B------:R-:W-:Y:S01]  /*10250*/  FADD.FTZ R93, R134, R56 ;  /* 0x00000038865d7221 */ /* 0x000fe20000010000 */
[----:B------:R-:W-:Y:S03]  /*10260*/  F2FP.PACK_AB R45, R173, R170 ;  /* 0x000000aaad2d723e */ /* 0x000fe600000000ff */
[----:B------:R-:W-:Y:S01]  /*10270*/  F2FP.PACK_AB R46, R213, R179 ;  /* 0x000000b3d52e723e */ /* 0x000fe200000000ff */
[----:B------:R-:W-:Y:S01]  /*10280*/  FADD.FTZ R0, R185, R0 ;  /* 0x00000000b9007221 */ /* 0x000fe20000010000 */
[----:B------:R-:W-:Y:S02]  /*10290*/  F2FP.PACK_AB R47, R187, R186 ;  /* 0x000000babb2f723e */ /* 0x000fe400000000ff */
[----:B------:R-:W-:Y:S01]  /*102a0*/  F2FP.PACK_AB R56, R172, R168 ;  /* 0x000000a8ac38723e */ /* 0x000fe200000000ff */
[----:B------:R-:W-:Y:S01]  /*102b0*/  FADD.FTZ R0, R229, R0 ;  /* 0x00000000e5007221 */ /* 0x000fe20000010000 */
[----:B------:R-:W-:Y:S02]  /*102c0*/  F2FP.PACK_AB R59, R159, R160 ;  /* 0x000000a09f3b723e */ /* 0x000fe400000000ff */
[----:B------:R-:W-:Y:S01]  /*102d0*/  MOV R99, R2 ;  /* 0x0000000200637202 */ /* 0x000fe20000000f00 */
[-C--:B--2---:R-:W-:Y:S03]  /*102e0*/  HMMA.16816.F32 R4, R44, R60.reuse, R4 ;  /* 0x0000003c2c04723c */ /* 0x084fe60000001804 */
[----:B------:R-:W-:Y:S05]  /*102f0*/  FADD.FTZ R0, R228, R0 ;  /* 0x00000000e4007221 */ /* 0x000fea0000010000 */
[C---:B------:R-:W-:Y:S01]  /*10300*/  HMMA.16816.F32 R8, R56.reuse, R60, R8 ;  /* 0x0000003c3808723c */ /* 0x040fe20000001808 */
[----:B------:R-:W-:Y:S07]  /*10310*/  MUFU.EX2 R60, R92 ;  /* 0x0000005c003c7308 */ /* 0x000fee0000000800 */
[-C--:B------:R-:W-:Y:S03]  /*10320*/  HMMA.16816.F32 R12, R56, R62.reuse, R12 ;  /* 0x0000003e380c723c */ /* 0x080fe6000000180c */
[----:B------:R-:W2:Y:S05]  /*10330*/  MUFU.EX2 R61, R128 ;  /* 0x00000080003d7308 */ /* 0x000eaa0000000800 */
[C---:B------:R-:W-:Y:S05]  /*10340*/  HMMA.16816.F32 R16, R44.reuse, R62, R16 ;  /* 0x0000003e2c10723c */ /* 0x040fea0000001810 */
[----:B------:R-:W-:Y:S03]  /*10350*/  MUFU.EX2 R62, R127 ;  /* 0x0000007f003e7308 */ /* 0x000fe60000000800 */
[-C--:B------:R-:W-:Y:S07]  /*10360*/  HMMA.16816.F32 R84, R44, R76.reuse, R84 ;  /* 0x0000004c2c54723c */ /* 0x080fee0000001854 */
[----:B------:R-:W3:Y:S01]  /*10370*/  MUFU.EX2 R63, R126 ;  /* 0x0000007e003f7308 */ /* 0x000ee20000000800 */
[C---:B------:R-:W-:Y:S04]  /*10380*/  HMMA.16816.F32 R88, R56.reuse, R76, R88 ;  /* 0x0000004c3858723c */ /* 0x040fe80000001858 */
[----:B--2---:R-:W-:Y:S04]  /*10390*/  F2FP.PACK_AB R155, R60, R61 ;  /* 0x0000003d3c9b723e */ /* 0x004fe800000000ff */
[-C--:B------:R-:W-:Y:S01]  /*103a0*/  HMMA.16816.F32 R20, R56, R78.reuse, R20 ;  /* 0x0000004e3814723c */ /* 0x080fe20000001814 */
[----:B------:R-:W2:Y:S07]  /*103b0*/  MUFU.EX2 R76, R98 ;  /* 0x00000062004c7308 */ /* 0x000eae0000000800 */
[C---:B------:R-:W-:Y:S04]  /*103c0*/  HMMA.16816.F32 R32, R44.reuse, R78, R32 ;  /* 0x0000004e2c20723c */ /* 0x040fe80000001820 */
[----:B---3--:R-:W-:Y:S04]  /*103d0*/  F2FP.PACK_AB R153, R62, R63 ;  /* 0x0000003f3e99723e */ /* 0x008fe800000000ff */
[-C--:B----4-:R-:W-:Y:S08]  /*103e0*/  HMMA.16816.F32 R36, R44, R80.reuse, R36 ;  /* 0x000000502c24723c */ /* 0x090ff00000001824 */
[C---:B------:R-:W-:Y:S04]  /*103f0*/  HMMA.16816.F32 R48, R56.reuse, R80, R48 ;  /* 0x000000503830723c */ /* 0x040fe80000001830 */
[----:B--2---:R-:W-:Y:S02]  /*10400*/  F2FP.PACK_AB R154, R76, R156 ;  /* 0x0000009c4c9a723e */ /* 0x004fe400000000ff */
[----:B------:R-:W-:Y:S02]  /*10410*/  MOV R98, R95 ;  /* 0x0000005f00627202 */ /* 0x000fe40000000f00 */
[-C--:B------:R-:W-:Y:S08]  /*10420*/  HMMA.16816.F32 R52, R56, R82.reuse, R52 ;  /* 0x000000523834723c */ /* 0x080ff00000001834 */
[C---:B------:R-:W-:Y:S08]  /*10430*/  HMMA.16816.F32 R64, R44.reuse, R82, R64 ;  /* 0x000000522c40723c */ /* 0x040ff00000001840 */
[-C--:B-1----:R-:W-:Y:S08]  /*10440*/  HMMA.16816.F32 R68, R44, R72.reuse, R68 ;  /* 0x000000482c44723c */ /* 0x082ff00000001844 */
[C---:B------:R-:W-:Y:S08]  /*10450*/  HMMA.16816.F32 R24, R56.reuse, R72, R24 ;  /* 0x000000483818723c */ /* 0x040ff00000001818 */
[-C--:B------:R-:W-:Y:S07]  /*10460*/  HMMA.16816.F32 R28, R56, R74.reuse, R28 ;  /* 0x0000004a381c723c */ /* 0x080fee000000181c */
[----:B------:R-:W-:Y:S01]  /*10470*/  FADD.FTZ R57, R223, R94 ;  /* 0x0000005edf397221 */ /* 0x000fe20000010000 */
[----:B------:R-:W-:Y:S04]  /*10480*/  HMMA.16816.F32 R40, R44, R74, R40 ;  /* 0x0000004a2c28723c */ /* 0x000fe80000001828 */
[----:B------:R-:W-:Y:S01]  /*10490*/  FADD.FTZ R56, R222, R93 ;  /* 0x0000005dde387221 */ /* 0x000fe20000010000 */
[----:B------:R-:W-:Y:S02]  /*104a0*/  MOV R93, R96 ;  /* 0x00000060005d7202 */ /* 0x000fe40000000f00 */
[----:B------:R-:W-:Y:S01]  /*104b0*/  FADD.FTZ R44, R227, R57 ;  /* 0x00000039e32c7221 */ /* 0x000fe20000010000 */
[-C--:B------:R-:W-:Y:S01]  /*104c0*/  HMMA.16816.F32 R100, R148, R112.reuse, R4 ;  /* 0x000000709464723c */ /* 0x080fe20000001804 */
[----:B------:R-:W1:Y:S04]  /*104d0*/  LDSM.16.MT88.4 R4, [R192+0x2000] ;  /* 0x00200000c004783b */ /* 0x000e680000004200 */
[----:B------:R-:W-:Y:S03]  /*104e0*/  FADD.FTZ R45, R226, R56 ;  /* 0x00000038e22d7221 */ /* 0x000fe60000010000 */
        /* <DEDUP_REMOVED lines=61> */
[----:B------:R-:W-:Y:S02]  /*108c0*/  FADD.FTZ R0, R60, R0 ;  /* 0x000000003c007221 */ /* 0x000fe40000010000 */
[----:B------:R-:W-:Y:S02]  /*108d0*/  FADD.FTZ R3, R156, R3 ;  /* 0x000000039c037221 */ /* 0x000fe40000010000 */
[----:B------:R-:W-:Y:S01]  /*108e0*/  FADD.FTZ R238, R163, R5 ;  /* 0x00000005a3ee7221 */ /* 0x000fe20000010000 */
[----:B------:R1:W-:Y:S01]  /*108f0*/  STL [R1], R0 ;  /* 0x0000000001007387 */ /* 0x0003e20000100800 */
[----:B------:R-:W-:Y:S02]  /*10900*/  FADD.FTZ R240, R161, R4 ;  /* 0x00000004a1f07221 */ /* 0x000fe40000010000 */
[----:B------:R-:W-:Y:S01]  /*10910*/  FADD.FTZ R251, R76, R3 ;  /* 0x000000034cfb7221 */ /* 0x000fe20000010000 */
[----:B-1----:R-:W-:Y:S01]  /*10920*/  MOV R0, R97 ;  /* 0x0000006100007202 */ /* 0x002fe20000000f00 */
[----:B------:R-:W-:-:S05]  /*10930*/  @P0 BRA `(.L_x_705) ;  /* 0xffffccf000000947 */ /* 0x000fca000383ffff */
.L_x_694:
[----:B------:R-:W2:Y:S02]  /*10940*/  LDL R2, [R1+0x4] ;  /* 0x0000040001027983 */ /* 0x000ea40000100800 */
[----:B--2---:R-:W-:-:S13]  /*10950*/  ISETP.GE.AND P0, PT, R206, R2, PT ;  /* 0x00000002ce00720c */ /* 0x004fda0003f06270 */
[----:B------:R-:W-:Y:S05]  /*10960*/  @!P0 BRA `(.L_x_706) ;  /* 0x0000504000008947 */ /* 0x000fea0003800000 */
[----:B------:R-:W-:Y:S01]  /*10970*/  IMAD.MOV.U32 R94, RZ, RZ, R96 ;  /* 0x000000ffff5e7224 */ /* 0x000fe200078e0060 */
[----:B------:R-:W-:Y:S01]  /*10980*/  MOV R99, R61 ;  /* 0x0000003d00637202 */ /* 0x000fe20000000f00 */
[----:B------:R-:W-:Y:S01]  /*10990*/  IMAD.MOV.U32 R93, RZ, RZ, R97 ;  /* 0x000000ffff5d7224 */ /* 0x000fe200078e0061 */
[----:B------:R-:W-:Y:S02]  /*109a0*/  MOV R98, R95 ;  /* 0x0000005f00627202 */ /* 0x000fe40000000f00 */
.L_x_734:
[----:B------:R-:W2:Y:S01]  /*109b0*/  LDL.64 R6, [R1+0x28] ;  /* 0x0000280001067983 */ /* 0x000ea20000100a00 */
[----:B------:R-:W-:Y:S04]  /*109c0*/  DEPBAR.LE SB0, 0x0 ;  /* 0x000080000000791a */ /* 0x000fe80000000000 */
[----:B------:R-:W3:Y:S01]  /*109d0*/  LDL R5, [R1+0x34] ;  /* 0x0000340001057983 */ /* 0x000ee20000100800 */
[----:B------:R-:W-:Y:S01]  /*109e0*/  WARPSYNC 0xffffffff ;  /* 0xffffffff00007948 */ /* 0x000fe20003800000 */
[----:B------:R-:W-:Y:S01]  /*109f0*/  SHF.R.S32.HI R0, RZ, 0x1f, R224 ;  /* 0x0000001fff007819 */ /* 0x000fe200000114e0 */
[----:B------:R-:W-:Y:S01]  /*10a00*/  IMAD.WIDE.U32 R2, R224, c[0x0][0x208], RZ ;  /* 0x00008200e0027a25 */ /* 0x000fe200078e00ff */
[----:B------:R-:W-:Y:S01]  /*10a10*/  BAR.SYNC.DEFER_BLOCKING 0x0 ;  /* 0x0000000000007b1d */ /* 0x000fe20000010000 */
[----:B------:R-:W-:Y:S02]  /*10a20*/  SHF.R.S32.HI R4, RZ, 0x1f, R205 ;  /* 0x0000001fff047819 */ /* 0x000fe400000114cd */
[----:B------:R-:W-:Y:S02]  /*10a30*/  IMAD R0, R0, c[0x0][0x208], RZ ;  /* 0x0000820000007a24 */ /* 0x000fe400078e02ff */
[C---:B------:R-:W-:Y:S01]  /*10a40*/  SHF.L.U64.HI R68, R205.reuse, 0x1, R4 ;  /* 0x00000001cd447819 */ /* 0x040fe20000010204 */
[----:B------:R-:W-:Y:S02]  /*10a50*/  IMAD.SHL.U32 R58, R205, 0x2, RZ ;  /* 0x00000002cd3a7824 */ /* 0x000fe400078e00ff */
[----:B------:R-:W-:Y:S04]  /*10a60*/  IMAD R0, R224, c[0x0][0x20c], R0 ;  /* 0x00008300e0007a24 */ /* 0x000fe800078e0200 */
[----:B------:R-:W-:Y:S01]  /*10a70*/  IMAD.IADD R3, R3, 0x1, R0 ;  /* 0x0000000103037824 */ /* 0x000fe200078e0200 */
[----:B------:R-:W-:Y:S03]  /*10a80*/  SHF.R.S32.HI R0, RZ, 0x1f, R211 ;  /* 0x0000001fff007819 */ /* 0x000fe600000114d3 */
[C---:B------:R-:W-:Y:S04]  /*10a90*/  IMAD.WIDE.U32 R2, R211.reuse, c[0x0][0x218], R2 ;  /* 0x00008600d3027a25 */ /* 0x040fe800078e0002 */
[----:B------:R-:W-:Y:S01]  /*10aa0*/  IMAD R0, R0, c[0x0][0x218], RZ ;  /* 0x0000860000007a24 */ /* 0x000fe200078e02ff */
[----:B------:R1:W4:Y:S03]  /*10ab0*/  LDSM.16.M88.4 R80, [R195] ;  /* 0x00000000c350783b */ /* 0x0003260000000200 */
[----:B------:R-:W-:Y:S01]  /*10ac0*/  IMAD R0, R211, c[0x0][0x21c], R0 ;  /* 0x00008700d3007a24 */ /* 0x000fe200078e0200 */
        /* <DEDUP_REMOVED lines=19> */
.L_x_845:
[-C--:B------:R-:W-:Y:S01]  /*10c00*/  HMMA.16816.F32 R4, R80, R16.reuse, RZ ;  /* 0x000000105004723c */ /* 0x080fe200000018ff */
[----:B------:R-:W3:Y:S01]  /*10c10*/  LDL R92, [R1+0x4] ;  /* 0x00000400015c7983 */ /* 0x000ee20000100800 */
[----:B------:R-:W-:Y:S01]  /*10c20*/  BSSY B0, `(.L_x_708) ;  /* 0x00000c3000007945 */ /* 0x000fe20003800000 */
[----:B------:R-:W-:Y:S02]  /*10c30*/  ISETP.GE.AND P2, PT, R205, c[0x0][0x1d4], PT ;  /* 0x00007500cd007a0c */ /* 0x000fe40003f46270 */
[----:B------:R-:W4:Y:S03]  /*10c40*/  SHFL.IDX PT, R2, R0, RZ, 0x181f ;  /* 0x00181fff00027589 */ /* 0x000f2600000e0000 */
[C---:B------:R-:W-:Y:S05]  /*10c50*/  HMMA.16816.F32 R8, R76.reuse, R16, RZ ;  /* 0x000000104c08723c */ /* 0x040fea00000018ff */
[----:B------:R-:W5:Y:S03]  /*10c60*/  SHFL.IDX PT, R3, R0, 0x1, 0x181f ;  /* 0x00381f0000037f89 */ /* 0x000f6600000e0000 */
[-C--:B------:R-:W-:Y:S05]  /*10c70*/  HMMA.16816.F32 R12, R76, R18.reuse, RZ ;  /* 0x000000124c0c723c */ /* 0x080fea00000018ff */
[----:B------:R-:W1:Y:S03]  /*10c80*/  SHFL.IDX PT, R55, R52, 0x1, 0x181f ;  /* 0x00381f0034377f89 */ /* 0x000e6600000e0000 */
[C---:B------:R-:W-:Y:S05]  /*10c90*/  HMMA.16816.F32 R16, R80.reuse, R18, RZ ;  /* 0x000000125010723c */ /* 0x040fea00000018ff */
[----:B------:R-:W2:Y:S03]  /*10ca0*/  SHFL.IDX PT, R53, R0, 0x2, 0x181f ;  /* 0x00581f0000357f89 */ /* 0x000ea600000e0000 */
[-C--:B------:R-:W-:Y:S05]  /*10cb0*/  HMMA.16816.F32 R20, R80, R32.reuse, RZ ;  /* 0x000000205014723c */ /* 0x080fea00000018ff */
[----:B------:R-:W-:Y:S03]  /*10cc0*/  SHFL.IDX PT, R56, R52, 0x2, 0x181f ;  /* 0x00581f0034387f89 */ /* 0x000fe600000e0000 */
[C---:B------:R-:W-:Y:S05]  /*10cd0*/  HMMA.16816.F32 R24, R76.reuse, R32, RZ ;  /* 0x000000204c18723c */ /* 0x040fea00000018ff */
[----:B------:R-:W1:Y:S03]  /*10ce0*/  SHFL.IDX PT, R54, R0, 0x3, 0x181f ;  /* 0x00781f0000367f89 */ /* 0x000e6600000e0000 */
[-C--:B------:R-:W-:Y:S05]  /*10cf0*/  HMMA.16816.F32 R28, R76, R34.reuse, RZ ;  /* 0x000000224c1c723c */ /* 0x080fea00000018ff */
[----:B------:R-:W-:Y:S03]  /*10d00*/  SHFL.IDX PT, R69, R52, 0x3, 0x181f ;  /* 0x00781f0034457f89 */ /* 0x000fe600000e0000 */
[C---:B------:R-:W-:Y:S05]  /*10d10*/  HMMA.16816.F32 R32, R80.reuse, R34, RZ ;  /* 0x000000225020723c */ /* 0x040fea00000018ff */
[----:B------:R1:W-:Y:S03]  /*10d20*/  SHFL.IDX PT, R73, R52, 0x4, 0x181f ;  /* 0x00981f0034497f89 */ /* 0x0003e600000e0000 */
[-C--:B------:R-:W-:Y:S05]  /*10d30*/  HMMA.16816.F32 R36, R80, R48.reuse, RZ ;  /* 0x000000305024723c */ /* 0x080fea00000018ff */
[----:B------:R-:W1:Y:S03]  /*10d40*/  SHFL.IDX PT, R0, R0, 0x4, 0x181f ;  /* 0x00981f0000007f89 */ /* 0x000e6600000e0000 */
[C---:B------:R-:W-:Y:S08]  /*10d50*/  HMMA.16816.F32 R40, R76.reuse, R48, RZ ;  /* 0x000000304c28723c */ /* 0x040ff000000018ff */
[-C--:B------:R-:W-:Y:S08]  /*10d60*/  HMMA.16816.F32 R44, R76, R50.reuse, RZ ;  /* 0x000000324c2c723c */ /* 0x080ff000000018ff */
[C---:B------:R-:W-:Y:S04]  /*10d70*/  HMMA.16816.F32 R48, R80.reuse, R50, RZ ;  /* 0x000000325030723c */ /* 0x040fe800000018ff */
[-C--:B----4-:R-:W-:Y:S02]  /*10d80*/  IADD3 R2, P0, R2, R58.reuse, RZ ;  /* 0x0000003a02027210 */ /* 0x090fe40007f1e0ff */
[-C--:B-----5:R-:W-:Y:S03]  /*10d90*/  IADD3 R62, P1, R3, R58.reuse, RZ ;  /* 0x0000003a033e7210 */ /* 0x0a0fe60007f3e0ff */
[--C-:B--2---:R-:W-:Y:S03]  /*10da0*/  IMAD.X R3, R57, 0x1, R68.reuse, P0 ;  /* 0x0000000139037824 */ /* 0x104fe600000e0644 */
[--C-:B-1----:R-:W-:Y:S01]  /*10db0*/  IMAD.X R63, R55, 0x1, R68.reuse, P1 ;  /* 0x00000001373f7824 */ /* 0x102fe200008e0644 */
[-C--:B------:R-:W-:Y:S01]  /*10dc0*/  IADD3 R60, P0, R53, R58.reuse, RZ ;  /* 0x0000003a353c7210 */ /* 0x080fe20007f1e0ff */
[----:B------:R1:W-:Y:S01]  /*10dd0*/  LDGSTS.E.BYPASS.LTC128B.128 [R207+0x100], [R2.64], !P2 ;  /* 0x0010000002cf7fae */ /* 0x0003e2000d101d46 */
[-C--:B------:R-:W-:Y:S02]  /*10de0*/  IADD3 R70, P1, R54, R58.reuse, RZ ;  /* 0x0000003a36467210 */ /* 0x080fe40007f3e0ff */
[-C--:B------:R-:W-:Y:S01]  /*10df0*/  HMMA.16816.F32 R52, R80, R64.reuse, RZ ;  /* 0x000000405034723c */ /* 0x080fe200000018ff */
[--C-:B------:R-:W-:Y:S01]  /*10e00*/  IMAD.X R61, R56, 0x1, R68.reuse, P0 ;  /* 0x00000001383d7824 */ /* 0x100fe200000e0644 */
[----:B------:R-:W-:Y:S01]  /*10e10*/  IADD3 R72, P0, R0, R58, RZ ;  /* 0x0000003a00487210 */ /* 0x000fe20007f1e0ff */
[--C-:B------:R-:W-:Y:S02]  /*10e20*/  IMAD.X R71, R69, 0x1, R68.reuse, P1 ;  /* 0x0000000145477824 */ /* 0x100fe400008e0644 */
[----:B------:R2:W-:Y:S02]  /*10e30*/  LDGSTS.E.BYPASS.LTC128B.128 [R207+0x900], [R62.64], !P2 ;  /* 0x009000003ecf7fae */ /* 0x0005e4000d101d46 */
[----:B------:R-:W-:Y:S01]  /*10e40*/  IMAD.X R73, R73, 0x1, R68, P0 ;  /* 0x0000000149497824 */ /* 0x000fe200000e0644 */
[C---:B------:R-:W-:Y:S05]  /*10e50*/  HMMA.16816.F32 R56, R76.reuse, R64, RZ ;  /* 0x000000404c38723c */ /* 0x040fea00000018ff */
[----:B------:R2:W-:Y:S08]  /*10e60*/  LDGSTS.E.BYPASS.LTC128B.128 [R207+0x1100], [R60.64], !P2 ;  /* 0x011000003ccf7fae */ /* 0x0005f0000d101d46 */
[----:B------:R4:W-:Y:S08]  /*10e70*/  LDGSTS.E.BYPASS.LTC128B.128 [R207+0x1900], [R70.64], !P2 ;  /* 0x0190000046cf7fae */ /* 0x0009f0000d101d46 */
[----:B------:R5:W-:Y:S08]  /*10e80*/  LDGSTS.E.BYPASS.LTC128B.128 [R207+0x2100], [R72.64], !P2 ;  /* 0x0210000048cf7fae */ /* 0x000bf0000d101d46 */
[----:B------:R-:W0:Y:S01]  /*10e90*/  LDGDEPBAR ;  /* 0x00000000000079af */ /* 0x000e220000000000 */
[-C--:B--2---:R-:W-:Y:S08]  /*10ea0*/  HMMA.16816.F32 R60, R76, R66.reuse, RZ ;  /* 0x000000424c3c723c */ /* 0x084ff000000018ff */
[C---:B------:R-:W-:Y:S08]  /*10eb0*/  HMMA.16816.F32 R64, R80.reuse, R66, RZ ;  /* 0x000000425040723c */ /* 0x040ff000000018ff */
[-C--:B----4-:R-:W-:Y:S08]  /*10ec0*/  HMMA.16816.F32 R68, R80, R156.reuse, RZ ;  /* 0x0000009c5044723c */ /* 0x090ff000000018ff */
[C---:B-----5:R-:W-:Y:S08]  /*10ed0*/  HMMA.16816.F32 R72, R76.reuse, R156, RZ ;  /* 0x0000009c4c48723c */ /* 0x060ff000000018ff */
        /* <DEDUP_REMOVED lines=17> */
[----:B------:R-:W5:Y:S07]  /*10ff0*/  LDSM.16.M88.4 R176, [R194+0x800] ;  /* 0x00080000c2b0783b */ /* 0x000f6e0000000200 */
[-C--:B------:R-:W-:Y:S08]  /*11000*/  HMMA.16816.F32 R52, R160, R180.reuse, R52 ;  /* 0x000000b4a034723c */ /* 0x080ff00000001834 */
[C---:B------:R-:W-:Y:S04]  /*11010*/  HMMA.16816.F32 R56, R168.reuse, R180, R56 ;  /* 0x000000b4a838723c */ /* 0x040fe80000001838 */
[----:B---3--:R-:W-:Y:S04]  /*11020*/  ISETP.GT.AND P0, PT, R206, R92, PT ;  /* 0x0000005cce00720c */ /* 0x008fe80003f04270 */
        /* <DEDUP_REMOVED lines=8> */
[----:B------:R-:W1:Y:S07]  /*110b0*/  LDSM.16.M88.4 R160, [R194+0x1800] ;  /* 0x00180000c2a0783b */ /* 0x000e6e0000000200 */
[-C--:B--2---:R-:W-:Y:S08]  /*110c0*/  HMMA.16816.F32 R4, R156, R164.reuse, R4 ;  /* 0x000000a49c04723c */ /* 0x084ff00000001804 */
[C---:B----4-:R-:W-:Y:S08]  /*110d0*/  HMMA.16816.F32 R8, R172.reuse, R164, R8 ;  /* 0x000000a4ac08723c */ /* 0x050ff00000001808 */
[-C--:B------:R-:W-:Y:S08]  /*110e0*/  HMMA.16816.F32 R12, R172, R166.reuse, R12 ;  /* 0x000000a6ac0c723c */ /* 0x080ff0000000180c */
[C---:B------:R-:W-:Y:S01]  /*110f0*/  HMMA.16816.F32 R16, R156.reuse, R166, R16 ;  /* 0x000000a69c10723c */ /* 0x040fe20000001810 */
[----:B------:R-:W2:Y:S07]  /*11100*/  LDSM.16.M88.4 R164, [R194+0x2000] ;  /* 0x00200000c2a4783b */ /* 0x000eae0000000200 */
[-C--:B-----5:R-:W-:Y:S08]  /*11110*/  HMMA.16816.F32 R20, R156, R176.reuse, R20 ;  /* 0x000000b09c14723c */ /* 0x0a0ff00000001814 */
        /* <DEDUP_REMOVED lines=8> */
[----:B------:R-:W3:Y:S07]  /*111a0*/  LDSM.16.M88.4 R168, [R197] ;  /* 0x00000000c5a8783b */ /* 0x000eee0000000200 */
[-C--:B-1----:R-:W-:Y:S08]  /*111b0*/  HMMA.16816.F32 R52, R156, R160.reuse, R52 ;  /* 0x000000a09c34723c */ /* 0x082ff00000001834 */
[C---:B------:R-:W-:Y:S08]  /*111c0*/  HMMA.16816.F32 R56, R172.reuse, R160, R56 ;  /* 0x000000a0ac38723c */ /* 0x040ff00000001838 */
[-C--:B------:R-:W-:Y:S08]  /*111d0*/  HMMA.16816.F32 R60, R172, R162.reuse, R60 ;  /* 0x000000a2ac3c723c */ /* 0x080ff0000000183c */
[C---:B------:R-:W-:Y:S01]  /*111e0*/  HMMA.16816.F32 R64, R156.reuse, R162, R64 ;  /* 0x000000a29c40723c */ /* 0x040fe20000001840 */
[----:B------:R-:W1:Y:S07]  /*111f0*/  LDSM.16.M88.4 R160, [R191+0x800] ;  /* 0x00080000bfa0783b */ /* 0x000e6e0000000200 */
[-C--:B--2---:R-:W-:Y:S08]  /*11200*/  HMMA.16816.F32 R68, R156, R164.reuse, R68 ;  /* 0x000000a49c44723c */ /* 0x084ff00000001844 */
[C---:B------:R-:W-:Y:S08]  /*11210*/  HMMA.16816.F32 R72, R172.reuse, R164, R72 ;  /* 0x000000a4ac48723c */ /* 0x040ff00000001848 */
[-C--:B------:R-:W-:Y:S01]  /*11220*/  HMMA.16816.F32 R76, R172, R166.reuse, R76 ;  /* 0x000000a6ac4c723c */ /* 0x080fe2000000184c */
[----:B------:R-:W-:Y:S07]  /*11230*/  LDSM.16.M88.4 R172, [R191+0x2000] ;  /* 0x00200000bfac783b */ /* 0x000fee0000000200 */
[----:B------:R-:W-:Y:S01]  /*11240*/  HMMA.16816.F32 R80, R156, R166, R80 ;  /* 0x000000a69c50723c */ /* 0x000fe20000001850 */
[----:B------:R-:W2:Y:S07]  /*11250*/  LDSM.16.M88.4 R156, [R191+0x1000] ;  /* 0x00100000bf9c783b */ /* 0x000eae0000000200 */
[-C--:B---3--:R-:W-:Y:S01]  /*11260*/  HMMA.16816.F32 R4, R168, R176.reuse, R4 ;  /* 0x000000b0a804723c */ /* 0x088fe20000001804 */
[----:B------:R-:W3:Y:S01]  /*11270*/  LDSM.16.M88.4 R164, [R191+0x1800] ;  /* 0x00180000bfa4783b */ /* 0x000ee20000000200 */
        /* <DEDUP_REMOVED lines=25> */
[----:B------:R-:W-:Y:S02]  /*11410*/  IMAD.MOV.U32 R211, RZ, RZ, RZ ;  /* 0x000000ffffd37224 */ /* 0x000fe400078e00ff */
[----:B------:R-:W-:Y:S01]  /*11420*/  IMAD.SHL.U32 R163, R205, 0x2, RZ ;  /* 0x00000002cda37824 */ /* 0x000fe200078e00ff */
[----:B------:R-:W-:Y:S01]  /*11430*/  ISETP.NE.AND P2, PT, R212, 0x1, PT ;  /* 0x00000001d400780c */ /* 0x000fe20003f45270 */
[----:B------:R-:W3:Y:S04]  /*11440*/  LDL R95, [R1+0x8] ;  /* 0x00000800015f7983 */ /* 0x000ee80000100800 */
[----:B------:R-:W4:Y:S04]  /*11450*/  LDL.64 R96, [R1+0x20] ;  /* 0x0000200001607983 */ /* 0x000f280000100a00 */
[----:B------:R-:W5:Y:S04]  /*11460*/  LDL R92, [R1+0x30] ;  /* 0x00003000015c7983 */ /* 0x000f680000100800 */
[----:B------:R-:W4:Y:S04]  /*11470*/  LDL.64 R208, [R1+0x18] ;  /* 0x0000180001d07983 */ /* 0x000f280000100a00 */
[----:B------:R-:W4:Y:S01]  /*11480*/  LDL R156, [R1+0x14] ;  /* 0x00001400019c7983 */ /* 0x000f220000100800 */
[----:B---3--:R-:W-:Y:S01]  /*11490*/  ISETP.GT.AND P1, PT, R95, 0x4f, PT ;  /* 0x0000004f5f00780c */ /* 0x008fe20003f24270 */
[----:B--2---:R-:W-:Y:S05]  /*114a0*/  IMAD R2, R206, 0x50, R210 ;  /* 0x00000050ce027824 */ /* 0x004fea00078e02d2 */
[----:B------:R-:W-:Y:S02]  /*114b0*/  IADD3 R2, R2, -0x50, R95 ;  /* 0xffffffb002027810 */ /* 0x000fe40007ffe05f */
[----:B------:R-:W-:Y:S03]  /*114c0*/  SHF.R.S32.HI R95, RZ, 0x1f, R205 ;  /* 0x0000001fff5f7819 */ /* 0x000fe600000114cd */
[----:B------:R-:W-:Y:S01]  /*114d0*/  @P2 IMAD.HI.U32 R3, R2, c[0x0][0x2bc], RZ ;  /* 0x0000af0002032a27 */ /* 0x000fe200078e00ff */
[----:B------:R-:W-:Y:S03]  /*114e0*/  SHF.L.U64.HI R95, R205, 0x1, R95 ;  /* 0x00000001cd5f7819 */ /* 0x000fe6000001025f */
[----:B------:R-:W-:Y:S01]  /*114f0*/  IMAD.MOV.U32 R0, RZ, RZ, R2 ;  /* 0x000000ffff007224 */ /* 0x000fe200078e0002 */
[----:B------:R-:W-:Y:S04]  /*11500*/  @P2 SHF.R.U32.HI R0, RZ, c[0x0][0x2c0], R3 ;  /* 0x0000b000ff002a19 */ /* 0x000fe80000011603 */
        /* <DEDUP_REMOVED lines=22> */
.L_x_846:
        /* <DEDUP_REMOVED lines=23> */
.L_x_847:
[----:B------:R-:W-:Y:S02]  /*117e0*/  ISETP.GE.AND P1, PT, R205, c[0x0][0x1d4], PT ;  /* 0x00007500cd007a0c */ /* 0x000fe40003f26270 */
[----:B--2---:R-:W-:Y:S05]  /*117f0*/  IADD3 R2, P0, R0, R163, RZ ;  /* 0x000000a300027210 */ /* 0x004fea0007f1e0ff */
[----:B-1----:R-:W-:Y:S06]  /*11800*/  IMAD.X R3, R92, 0x1, R95, P0 ;  /* 0x000000015c037824 */ /* 0x002fec00000e065f */
[----:B------:R-:W-:Y:S01]  /*11810*/  @!PT LDS RZ, [RZ] ;  /* 0x00000000fffff984 */ /* 0x000fe20000000800 */
[----:B------:R-:W-:Y:S01]  /*11820*/  @!PT LDS RZ, [RZ] ;  /* 0x00000000fffff984 */ /* 0x000fe20000000800 */
[----:B------:R-:W-:Y:S01]  /*11830*/  @!PT LDS RZ, [RZ] ;  /* 0x00000000fffff984 */ /* 0x000fe20000000800 */
[----:B------:R1:W-:Y:S02]  /*11840*/  LDGSTS.E.BYPASS.LTC128B.128 [R207+0x4900], [R2.64], !P1 ;  /* 0x0490000002cf7fae */ /* 0x0003e4000c901d46 */
.L_x_709:
[----:B------:R-:W-:Y:S05]  /*11850*/  BSYNC B0 ;  /* 0x0000000000007941 */ /* 0x000fea0003800000 */
.L_x_708:
[----:B-1----:R-:W2:Y:S01]  /*11860*/  LDL R3, [R1+0x38] ;  /* 0x0000380001037983 */ /* 0x002ea20000100800 */
[----:B------:R-:W-:Y:S01]  /*11870*/  IMAD.MOV.U32 R0, RZ, RZ, c[0x0][0x2c4] ;  /* 0x0000b100ff007624 */ /* 0x000fe200078e00ff */
[----:B------:R-:W-:Y:S01]  /*11880*/  ULDC UR4, c[0x0][0x324] ;  /* 0x0000c90000047ab9 */ /* 0x000fe20000000800 */
[----:B------:R-:W-:Y:S01]  /*11890*/  IMAD R92, R206, -0x50, RZ ;  /* 0xffffffb0ce5c7824 */ /* 0x000fe200078e02ff */
[----:B------:R-:W2:Y:S01]  /*118a0*/  LDL R2, [R1+0x3c] ;  /* 0x00003c0001027983 */ /* 0x000ea20000100800 */
[----:B------:R-:W-:Y:S01]  /*118b0*/  ULOP3.LUT UR4, URZ, UR4, URZ, 0x33, !UPT ;  /* 0x000000043f047292 */ /* 0x000fe2000f8e333f */
[----:B------:R-:W-:Y:S02]  /*118c0*/  ISETP.NE.AND P0, PT, R0, 0x1, PT ;  /* 0x000000010000780c */ /* 0x000fe40003f05270 */
[----:B------:R-:W-:Y:S01]  /*118d0*/  IADD3 R0, -R248, 0x1, R92 ;  /* 0x00000001f8007810 */ /* 0x000fe20007ffe15c */
[----:B------:R-:W0:Y:S03]  /*118e0*/  LDGDEPBAR ;  /* 0x00000000000079af */ /* 0x000e260000000000 */
[----:B------:R-:W-:Y:S04]  /*118f0*/  IADD3 R0, -R236, R0, R237 ;  /* 0x00000000ec007210 */ /* 0x000fe80007ffe1ed */
[C---:B------:R-:W-:Y:S02]  /*11900*/  IADD3 R159, R0.reuse, UR4, RZ ;  /* 0x00000004009f7c10 */ /* 0x040fe4000fffe0ff */
[----:B------:R-:W-:Y:S01]  /*11910*/  IADD3 R158, R0, c[0x0][0x328], RZ ;  /* 0x0000ca00009e7a10 */ /* 0x000fe20007ffe0ff */
[----:B--2---:R-:W-:Y:S04]  /*11920*/  IMAD.IADD R157, R2, 0x1, R3 ;  /* 0x00000001029d7824 */ /* 0x004fe800078e0203 */
[----:B------:R-:W-:Y:S05]  /*11930*/  @P0 IMAD.HI.U32 R2, R157, c[0x0][0x2c8], RZ ;  /* 0x0000b2009d020a27 */ /* 0x000fea00078e00ff */
[----:B------:R-:W-:Y:S01]  /*11940*/  @P0 SHF.R.U32.HI R157, RZ, c[0x0][0x2cc], R2 ;  /* 0x0000b300ff9d0a19 */ /* 0x000fe20000011602 */
[----:B------:R-:W-:-:S05]  /*11950*/  BRA.DIV ~URZ, `(.L_x_712) ;  /* 0x0000c1927f007947 */ /* 0x000fca000b800000 */
[----:B------:R1:W2:Y:S02]  /*11960*/  SHFL.IDX PT, R2, R157, RZ, 0x1c1f ;  /* 0x001c1fff9d027589 */ /* 0x0002a400000e0000 */
.L_x_848:
[----:B--2---:R-:W-:Y:S01]  /*11970*/  IADD3 R97, R158, R2, RZ ;  /* 0x000000029e617210 */ /* 0x004fe20007ffe0ff */
        /* <DEDUP_REMOVED lines=18> */
.L_x_715:
[----:B------:R-:W-:Y:S04]  /*11aa0*/  MOV R3, c[0x0][0x32c] ;  /* 0x0000cb0000037a02 */ /* 0x000fe80000000f00 */
[----:B------:R-:W-:Y:S11]  /*11ab0*/  ISETP.NE.AND P0, PT, R3, 0x1, PT ;  /* 0x000000010300780c */ /* 0x000ff60003f05270 */
[----:B------:R-:W-:Y:S02]  /*11ac0*/  @!UPT UIADD3 URZ, URZ, URZ, URZ ;  /* 0x0000003f3f3ff290 */ /* 0x000fe4000fffe03f */
[----:B------:R-:W-:Y:S05]  /*11ad0*/  @P0 IMAD.HI.U32 R3, R2, c[0x0][0x330], RZ ;  /* 0x0000cc0002030a27 */ /* 0x000fea00078e00ff */
[----:B------:R-:W-:Y:S02]  /*11ae0*/  @P0 SHF.R.U32.HI R2, RZ, c[0x0][0x334], R3 ;  /* 0x0000cd00ff020a19 */ /* 0x000fe40000011603 */
.L_x_716:
[----:B------:R-:W-:Y:S05]  /*11af0*/  BSYNC B0 ;  /* 0x0000000000007941 */ /* 0x000fea0003800000 */
.L_x_714:
[----:B------:R-:W-:Y:S04]  /*11b00*/  IMAD.IADD R3, R92, 0x1, -R248 ;  /* 0x000000015c037824 */ /* 0x000fe800078e0af8 */
[----:B------:R-:W-:Y:S05]  /*11b10*/  IMAD R2, R2, c[0x0][0x32c], R3 ;  /* 0x0000cb0002027a24 */ /* 0x000fea00078e0203 */
[----:B------:R-:W-:Y:S02]  /*11b20*/  IADD3 R3, R2, c[0x0][0x32c], RZ ;  /* 0x0000cb0002037a10 */ /* 0x000fe40007ffe0ff */
[----:B------:R-:W-:Y:S02]  /*11b30*/  IMNMX R0, R0, R2, !PT ;  /* 0x0000000200007217 */ /* 0x000fe40007800200 */
[----:B------:R-:W-:Y:S02]  /*11b40*/  IMNMX R97, R97, R3, PT ;  /* 0x0000000361617217 */ /* 0x000fe40003800200 */
.L_x_713:
[----:B------:R-:W-:-:S05]  /*11b50*/  BRA.DIV ~URZ, `(.L_x_717) ;  /* 0x0000c0027f007947 */ /* 0x000fca000b800000 */
[----:B------:R2:W3:Y:S02]  /*11b60*/  SHFL.IDX PT, R2, R157, 0x1, 0x1c1f ;  /* 0x003c1f009d027f89 */ /* 0x0004e400000e0000 */
.L_x_849:
        /* <DEDUP_REMOVED lines=19> */
.L_x_720:
[----:B------:R-:W-:Y:S04]  /*11ca0*/  MOV R3, c[0x0][0x32c] ;  /* 0x0000cb0000037a02 */ /* 0x000fe80000000f00 */
[----:B------:R-:W-:Y:S11]  /*11cb0*/  ISETP.NE.AND P0, PT, R3, 0x1, PT ;  /* 0x000000010300780c */ /* 0x000ff60003f05270 */
[----:B------:R-:W-:Y:S02]  /*11cc0*/  @!UPT UIADD3 URZ, URZ, URZ, URZ ;  /* 0x0000003f3f3ff290 */ /* 0x000fe4000fffe03f */
[----:B------:R-:W-:Y:S05]  /*11cd0*/  @P0 IMAD.HI.U32 R3, R2, c[0x0][0x330], RZ ;  /* 0x0000cc0002030a27 */ /* 0x000fea00078e00ff */
[----:B------:R-:W-:Y:S02]  /*11ce0*/  @P0 SHF.R.U32.HI R2, RZ, c[0x0][0x334], R3 ;  /* 0x0000cd00ff020a19 */ /* 0x000fe40000011603 */
.L_x_721:
[----:B------:R-:W-:Y:S05]  /*11cf0*/  BSYNC B0 ;  /* 0x0000000000007941 */ /* 0x000fea0003800000 */
.L_x_719:
[----:B------:R-:W-:Y:S04]  /*11d00*/  IMAD.IADD R3, R92, 0x1, -R248 ;  /* 0x000000015c037824 */ /* 0x000fe800078e0af8 */
[----:B------:R-:W-:Y:S05]  /*11d10*/  IMAD R2, R2, c[0x0][0x32c], R3 ;  /* 0x0000cb0002027a24 */ /* 0x000fea00078e0203 */
[----:B------:R-:W-:Y:S02]  /*11d20*/  IADD3 R3, R2, c[0x0][0x32c], RZ ;  /* 0x0000cb0002037a10 */ /* 0x000fe40007ffe0ff */
[----:B------:R-:W-:Y:S02]  /*11d30*/  IMNMX R95, R95, R2, !PT ;  /* 0x000000025f5f7217 */ /* 0x000fe40007800200 */
[----:B------:R-:W-:Y:S02]  /*11d40*/  IMNMX R96, R96, R3, PT ;  /* 0x0000000360607217 */ /* 0x000fe40003800200 */
.L_x_718:
[----:B------:R-:W-:-:S05]  /*11d50*/  BRA.DIV ~URZ, `(.L_x_722) ;  /* 0x0000be727f007947 */ /* 0x000fca000b800000 */
[----:B------:R3:W4:Y:S02]  /*11d60*/  SHFL.IDX PT, R156, R157, 0x2, 0x1c1f ;  /* 0x005c1f009d9c7f89 */ /* 0x00072400000e0000 */
.L_x_850:
        /* <DEDUP_REMOVED lines=19> */
.L_x_725:
[----:B------:R-:W-:Y:S04]  /*11ea0*/  MOV R160, c[0x0][0x32c] ;  /* 0x0000cb0000a07a02 */ /* 0x000fe80000000f00 */
[----:B------:R-:W-:Y:S11]  /*11eb0*/  ISETP.NE.AND P0, PT, R160, 0x1, PT ;  /* 0x00000001a000780c */ /* 0x000ff60003f05270 */
[----:B------:R-:W-:Y:S02]  /*11ec0*/  @!UPT UIADD3 URZ, URZ, URZ, URZ ;  /* 0x0000003f3f3ff290 */ /* 0x000fe4000fffe03f */
[----:B------:R-:W-:Y:S05]  /*11ed0*/  @P0 IMAD.HI.U32 R160, R156, c[0x0][0x330], RZ ;  /* 0x0000cc009ca00a27 */ /* 0x000fea00078e00ff */
[----:B------:R-:W-:Y:S02]  /*11ee0*/  @P0 SHF.R.U32.HI R156, RZ, c[0x0][0x334], R160 ;  /* 0x0000cd00ff9c0a19 */ /* 0x000fe400000116a0 */
.L_x_726:
[----:B------:R-:W-:Y:S05]  /*11ef0*/  BSYNC B0 ;  /* 0x0000000000007941 */ /* 0x000fea0003800000 */
.L_x_724:
[----:B------:R-:W-:Y:S04]  /*11f00*/  IMAD.IADD R160, R92, 0x1, -R248 ;  /* 0x000000015ca07824 */ /* 0x000fe800078e0af8 */
[----:B------:R-:W-:Y:S05]  /*11f10*/  IMAD R156, R156, c[0x0][0x32c], R160 ;  /* 0x0000cb009c9c7a24 */ /* 0x000fea00078e02a0 */
[----:B------:R-:W-:Y:S02]  /*11f20*/  IADD3 R160, R156, c[0x0][0x32c], RZ ;  /* 0x0000cb009ca07a10 */ /* 0x000fe40007ffe0ff */
[----:B------:R-:W-:Y:S02]  /*11f30*/  IMNMX R2, R2, R156, !PT ;  /* 0x0000009c02027217 */ /* 0x000fe40007800200 */
[----:B------:R-:W-:Y:S02]  /*11f40*/  IMNMX R3, R3, R160, PT ;  /* 0x000000a003037217 */ /* 0x000fe40003800200 */
.L_x_723:
        /* <DEDUP_REMOVED lines=246> */
.L_x_851:
        /* <DEDUP_REMOVED lines=19> */
.L_x_730:
[----:B------:R-:W-:Y:S04]  /*12fe0*/  MOV R4, c[0x0][0x32c] ;  /* 0x0000cb0000047a02 */ /* 0x000fe80000000f00 */
[----:B------:R-:W-:Y:S11]  /*12ff0*/  ISETP.NE.AND P0, PT, R4, 0x1, PT ;  /* 0x000000010400780c */ /* 0x000ff60003f05270 */
[----:B------:R-:W-:Y:S02]  /*13000*/  @!UPT UIADD3 URZ, URZ, URZ, URZ ;  /* 0x0000003f3f3ff290 */ /* 0x000fe4000fffe03f */
[----:B------:R-:W-:Y:S05]  /*13010*/  @P0 IMAD.HI.U32 R4, R3, c[0x0][0x330], RZ ;  /* 0x0000cc0003040a27 */ /* 0x000fea00078e00ff */
[----:B------:R-:W-:Y:S02]  /*13020*/  @P0 SHF.R.U32.HI R3, RZ, c[0x0][0x334], R4 ;  /* 0x0000cd00ff030a19 */ /* 0x000fe40000011604 */
.L_x_731:
[----:B------:R-:W-:Y:S05]  /*13030*/  BSYNC B0 ;  /* 0x0000000000007941 */ /* 0x000fea0003800000 */
.L_x_729:
[----:B------:R-:W-:Y:S04]  /*13040*/  IMAD.IADD R4, R92, 0x1, -R248 ;  /* 0x000000015c047824 */ /* 0x000fe800078e0af8 */
[----:B------:R-:W-:Y:S05]  /*13050*/  IMAD R3, R3, c[0x0][0x32c], R4 ;  /* 0x0000cb0003037a24 */ /* 0x000fea00078e0204 */
[----:B------:R-:W-:Y:S02]  /*13060*/  IADD3 R4, R3, c[0x0][0x32c], RZ ;  /* 0x0000cb0003047a10 */ /* 0x000fe40007ffe0ff */
[----:B------:R-:W-:Y:S02]  /*13070*/  IMNMX R0, R0, R3, !PT ;  /* 0x0000000300007217 */ /* 0x000fe40007800200 */
[----:B------:R-:W-:Y:S02]  /*13080*/  IMNMX R2, R2, R4, PT ;  /* 0x0000000402027217 */ /* 0x000fe40003800200 */
.L_x_728:
        /* <DEDUP_REMOVED lines=98> */
[----:B------:R-:W-:Y:S04]  /*136b0*/  ISETP.LT.OR P0, PT, R2, 0x41, P0 ;  /* 0x000000410200780c */ /* 0x000fe80000701670 */
        /* <DEDUP_REMOVED lines=57> */
.L_x_852:
        /* <DEDUP_REMOVED lines=15> */
.L_x_853:
[C---:B------:R-:W-:Y:S01]  /*13b40*/  FMUL.FTZ R0, R97.reuse, c[0x0][0x2d0] ;  /* 0x0000b40061007a20 */ /* 0x040fe20000410000 */
[----:B------:R-:W-:Y:S01]  /*13b50*/  FSETP.NEU.FTZ.AND P0, PT, R97, -INF , PT ;  /* 0xff8000006100780b */ /* 0x000fe20003f1d000 */
[----:B------:R-:W-:Y:S01]  /*13b60*/  WARPSYNC 0xffffffff ;  /* 0xffffffff00007948 */ /* 0x000fe20003800000 */
[----:B------:R-:W-:Y:S01]  /*13b70*/  FSETP.NEU.FTZ.AND P1, PT, R96, -INF , PT ;  /* 0xff8000006000780b */ /* 0x000fe20003f3d000 */
[----:B------:R-:W-:Y:S01]  /*13b80*/  LDSM.16.MT88.4 R28, [R193] ;  /* 0x00000000c11c783b */ /* 0x000fe20000004200 */
[----:B------:R-:W-:Y:S02]  /*13b90*/  FSEL R32, R0, RZ, P0 ;  /* 0x000000ff00207208 */ /* 0x000fe40000000000 */
[----:B----4-:R-:W-:Y:S03]  /*13ba0*/  FMNMX.FTZ R61, R3, R92, !PT ;  /* 0x0000005c033d7209 */ /* 0x010fe60007810000 */
[--C-:B------:R-:W-:Y:S02]  /*13bb0*/  FFMA.FTZ R0, R17, c[0x0][0x2d0], -R32.reuse ;  /* 0x0000b40011007a23 */ /* 0x100fe40000010820 */
[----:B------:R-:W-:Y:S01]  /*13bc0*/  LDSM.16.MT88.4 R44, [R190] ;  /* 0x00000000be2c783b */ /* 0x000fe20000004200 */
[--C-:B------:R-:W-:Y:S01]  /*13bd0*/  FFMA.FTZ R2, R21, c[0x0][0x2d0], -R32.reuse ;  /* 0x0000b40015027a23 */ /* 0x100fe20000010820 */
[----:B------:R1:W-:Y:S01]  /*13be0*/  MUFU.EX2 R225, R0 ;  /* 0x0000000000e17308 */ /* 0x0003e20000000800 */
[--C-:B------:R-:W-:Y:S02]  /*13bf0*/  FFMA.FTZ R81, R165, c[0x0][0x2d0], -R32.reuse ;  /* 0x0000b400a5517a23 */ /* 0x100fe40000010820 */
[--C-:B------:R-:W-:Y:S02]  /*13c00*/  FFMA.FTZ R82, R164, c[0x0][0x2d0], -R32.reuse ;  /* 0x0000b400a4527a23 */ /* 0x100fe40000010820 */
[--C-:B------:R-:W-:Y:S02]  /*13c10*/  FFMA.FTZ R40, R168, c[0x0][0x2d0], -R32.reuse ;  /* 0x0000b400a8287a23 */ /* 0x100fe40000010820 */
[----:B------:R-:W-:Y:S03]  /*13c20*/  FFMA.FTZ R50, R167, c[0x0][0x2d0], -R32 ;  /* 0x0000b400a7327a23 */ /* 0x000fe60000010820 */
[----:B------:R2:W3:Y:S01]  /*13c30*/  MUFU.EX2 R229, R2 ;  /* 0x0000000200e57308 */ /* 0x0004e20000000800 */
[----:B-1----:R-:W-:Y:S05]  /*13c40*/  FMUL.FTZ R0, R96, c[0x0][0x2d0] ;  /* 0x0000b40060007a20 */ /* 0x002fea0000410000 */
[----:B------:R-:W-:Y:S05]  /*13c50*/  FSEL R48, R0, RZ, P1 ;  /* 0x000000ff00307208 */ /* 0x000fea0000800000 */
[--C-:B------:R-:W-:Y:S02]  /*13c60*/  FFMA.FTZ R0, R18, c[0x0][0x2d0], -R48.reuse ;  /* 0x0000b40012007a23 */ /* 0x100fe40000010830 */
[----:B------:R-:W-:Y:S02]  /*13c70*/  FFMA.FTZ R80, R216, c[0x0][0x2d0], -R48 ;  /* 0x0000b400d8507a23 */ /* 0x000fe40000010830 */
[----:B------:R1:W-:Y:S01]  /*13c80*/  MUFU.EX2 R223, R0 ;  /* 0x0000000000df7308 */ /* 0x0003e20000000800 */
[----:B--2---:R-:W-:Y:S02]  /*13c90*/  FFMA.FTZ R2, R161, c[0x0][0x2d0], -R32 ;  /* 0x0000b400a1027a23 */ /* 0x004fe40000010820 */
[--C-:B------:R-:W-:Y:S02]  /*13ca0*/  FFMA.FTZ R24, R169, c[0x0][0x2d0], -R48.reuse ;  /* 0x0000b400a9187a23 */ /* 0x100fe40000010830 */
[--C-:B------:R-:W-:Y:S02]  /*13cb0*/  FFMA.FTZ R62, R217, c[0x0][0x2d0], -R48.reuse ;  /* 0x0000b400d93e7a23 */ /* 0x100fe40000010830 */
[--C-:B------:R-:W-:Y:S03]  /*13cc0*/  FFMA.FTZ R4, R162, c[0x0][0x2d0], -R48.reuse ;  /* 0x0000b400a2047a23 */ /* 0x100fe60000010830 */
[----:B------:R2:W-:Y:S10]  /*13cd0*/  MUFU.EX2 R232, R2 ;  /* 0x0000000200e87308 */ /* 0x0005f40000000800 */
[----:B------:R4:W-:Y:S01]  /*13ce0*/  MUFU.EX2 R247, R4 ;  /* 0x0000000400f77308 */ /* 0x0009e20000000800 */
[----:B-1----:R-:W-:Y:S09]  /*13cf0*/  FFMA.FTZ R0, R22, c[0x0][0x2d0], -R48 ;  /* 0x0000b40016007a23 */ /* 0x002ff20000010830 */
[----:B------:R1:W5:Y:S01]  /*13d00*/  MUFU.EX2 R228, R0 ;  /* 0x0000000000e47308 */ /* 0x0003620000000800 */
[----:B--2---:R-:W-:Y:S09]  /*13d10*/  FMUL.FTZ R2, R95, c[0x0][0x2d0] ;  /* 0x0000b4005f027a20 */ /* 0x004ff20000410000 */
[----:B------:R-:W-:Y:S01]  /*13d20*/  MUFU.EX2 R246, R24 ;  /* 0x0000001800f67308 */ /* 0x000fe20000000800 */
[----:B----4-:R-:W-:Y:S09]  /*13d30*/  FMUL.FTZ R4, R61, c[0x0][0x2d0] ;  /* 0x0000b4003d047a20 */ /* 0x010ff20000410000 */
[----:B------:R-:W-:Y:S01]  /*13d40*/  MUFU.EX2 R216, R40 ;  /* 0x0000002800d87308 */ /* 0x000fe20000000800 */
[--C-:B-1----:R-:W-:Y:S02]  /*13d50*/  FFMA.FTZ R0, R160, c[0x0][0x2d0], -R32.reuse ;  /* 0x0000b400a0007a23 */ /* 0x102fe40000010820 */
[----:B------:R-:W-:Y:S07]  /*13d60*/  FFMA.FTZ R160, R33, c[0x0][0x2d0], -R32 ;  /* 0x0000b40021a07a23 */ /* 0x000fee0000010820 */
[----:B------:R1:W2:Y:S02]  /*13d70*/  MUFU.EX2 R249, R0 ;  /* 0x0000000000f97308 */ /* 0x0002a40000000800 */
[----:B-1----:R-:W-:Y:S01]  /*13d80*/  FFMA.FTZ R0, R156, c[0x0][0x2d0], -R48 ;  /* 0x0000b4009c007a23 */ /* 0x002fe20000010830 */
[----:B---3--:R-:W-:Y:S01]  /*13d90*/  F2FP.PACK_AB R64, R229, R225 ;  /* 0x000000e1e540723e */ /* 0x008fe200000000ff */
[----:B------:R-:W-:Y:S01]  /*13da0*/  FFMA.FTZ R156, R39, c[0x0][0x2d0], -R32 ;  /* 0x0000b400279c7a23 */ /* 0x000fe20000010820 */
[----:B-----5:R-:W-:Y:S05]  /*13db0*/  F2FP.PACK_AB R65, R228, R223 ;  /* 0x000000dfe441723e */ /* 0x020fea00000000ff */
[----:B------:R1:W3:Y:S01]  /*13dc0*/  MUFU.EX2 R230, R0 ;  /* 0x0000000000e67308 */ /* 0x0002e20000000800 */
[----:B--2---:R-:W-:Y:S02]  /*13dd0*/  F2FP.PACK_AB R66, R249, R232 ;  /* 0x000000e8f942723e */ /* 0x004fe400000000ff */
[----:B-1----:R-:W-:Y:S02]  /*13de0*/  FSEL R0, R97, RZ, P0 ;  /* 0x000000ff61007208 */ /* 0x002fe40000000000 */
[----:B------:R-:W-:Y:S02]  /*13df0*/  FSETP.NEU.FTZ.AND P0, PT, R95, -INF , PT ;  /* 0xff8000005f00780b */ /* 0x000fe40003f1d000 */
[----:B---3--:R-:W-:Y:S01]  /*13e00*/  F2FP.PACK_AB R67, R247, R230 ;  /* 0x000000e6f743723e */ /* 0x008fe200000000ff */
[----:B------:R-:W-:Y:S01]  /*13e10*/  FADD.FTZ R0, -R0, R93 ;  /* 0x0000005d00007221 */ /* 0x000fe20000010100 */
[----:B------:R-:W-:Y:S03]  /*13e20*/  FSEL R49, R2, RZ, P0 ;  /* 0x000000ff02317208 */ /* 0x000fe60000000000 */
[----:B------:R-:W-:Y:S02]  /*13e30*/  FMUL.FTZ R0, R0, c[0x0][0x2d0] ;  /* 0x0000b40000007a20 */ /* 0x000fe40000410000 */
[--C-:B------:R-:W-:Y:S02]  /*13e40*/  FFMA.FTZ R2, R12, c[0x0][0x2d0], -R49.reuse ;  /* 0x0000b4000c027a23 */ /* 0x100fe40000010831 */
[----:B------:R-:W1:Y:S01]  /*13e50*/  MUFU.EX2 R60, R0 ;  /* 0x00000000003c7308 */ /* 0x000e620000000800 */
[--C-:B------:R-:W-:Y:S02]  /*13e60*/  FFMA.FTZ R63, R213, c[0x0][0x2d0], -R49.reuse ;  /* 0x0000b400d53f7a23 */ /* 0x100fe40000010831 */
[--C-:B------:R-:W-:Y:S02]  /*13e70*/  FFMA.FTZ R92, R212, c[0x0][0x2d0], -R49.reuse ;  /* 0x0000b400d45c7a23 */ /* 0x100fe40000010831 */
[--C-:B------:R-:W-:Y:S05]  /*13e80*/  FFMA.FTZ R93, R185, c[0x0][0x2d0], -R49.reuse ;  /* 0x0000b400b95d7a23 */ /* 0x100fea0000010831 */
[----:B------:R2:W-:Y:S01]  /*13e90*/  MUFU.EX2 R226, R2 ;  /* 0x0000000200e27308 */ /* 0x0005e20000000800 */
[C---:B-1----:R-:W-:Y:S02]  /*13ea0*/  FMUL.FTZ R5, R60.reuse, R101 ;  /* 0x000000653c057220 */ /* 0x042fe40000410000 */
[C---:B------:R-:W-:Y:S02]  /*13eb0*/  FMUL.FTZ R17, R60.reuse, R113 ;  /* 0x000000713c117220 */ /* 0x040fe40000410000 */
[C---:B------:R-:W-:Y:S02]  /*13ec0*/  FMUL.FTZ R84, R60.reuse, R84 ;  /* 0x000000543c547220 */ /* 0x040fe40000410000 */
[C---:B------:R-:W-:Y:S02]  /*13ed0*/  FMUL.FTZ R85, R60.reuse, R85 ;  /* 0x000000553c557220 */ /* 0x040fe40000410000 */
[----:B------:R-:W-:Y:S02]  /*13ee0*/  FMUL.FTZ R24, R60, R120 ;  /* 0x000000783c187220 */ /* 0x000fe40000410000 */
[--C-:B--2---:R-:W-:Y:S02]  /*13ef0*/  FFMA.FTZ R2, R20, c[0x0][0x2d0], -R49.reuse ;  /* 0x0000b40014027a23 */ /* 0x104fe40000010831 */
[----:B------:R-:W1:Y:S01]  /*13f00*/  LDSM.16.MT88.4 R20, [R189] ;  /* 0x00000000bd14783b */ /* 0x000e620000004200 */
[--C-:B------:R-:W-:Y:S01]  /*13f10*/  FFMA.FTZ R113, R221, c[0x0][0x2d0], -R48.reuse ;  /* 0x0000b400dd717a23 */ /* 0x100fe20000010830 */
[----:B------:R2:W3:Y:S01]  /*13f20*/  MUFU.EX2 R227, R2 ;  /* 0x0000000200e37308 */ /* 0x0004e20000000800 */
[----:B------:R-:W-:Y:S02]  /*13f30*/  FMUL.FTZ R25, R60, R121 ;  /* 0x000000793c197220 */ /* 0x000fe40000410000 */
[----:B------:R-:W-:Y:S02]  /*13f40*/  FFMA.FTZ R121, R70, c[0x0][0x2d0], -R48 ;  /* 0x0000b40046797a23 */ /* 0x000fe40000010830 */
[----:B------:R-:W-:Y:S02]  /*13f50*/  FMUL.FTZ R40, R60, R136 ;  /* 0x000000883c287220 */ /* 0x000fe40000410000 */
[--C-:B------:R-:W-:Y:S02]  /*13f60*/  FFMA.FTZ R101, R210, c[0x0][0x2d0], -R49.reuse ;  /* 0x0000b400d2657a23 */ /* 0x100fe40000010831 */
[--C-:B--2---:R-:W-:Y:S01]  /*13f70*/  FFMA.FTZ R2, R19, c[0x0][0x2d0], -R49.reuse ;  /* 0x0000b40013027a23 */ /* 0x104fe20000010831 */
[----:B---3--:R-:W-:Y:S03]  /*13f80*/  F2FP.PACK_AB R56, R227, R226 ;  /* 0x000000e2e338723e */ /* 0x008fe600000000ff */
[----:B------:R2:W-:Y:S02]  /*13f90*/  MUFU.EX2 R242, R2 ;  /* 0x0000000200f27308 */ /* 0x0005e40000000800 */
[--C-:B--2---:R-:W-:Y:S02]  /*13fa0*/  FFMA.FTZ R2, R16, c[0x0][0x2d0], -R49.reuse ;  /* 0x0000b40010027a23 */ /* 0x104fe40000010831 */
[----:B------:R-:W-:Y:S06]  /*13fb0*/  FMUL.FTZ R16, R60, R112 ;  /* 0x000000703c107220 */ /* 0x000fec0000410000 */
[----:B------:R2:W3:Y:S01]  /*13fc0*/  MUFU.EX2 R244, R2 ;  /* 0x0000000200f47308 */ /* 0x0004e20000000800 */
[----:B------:R-:W-:Y:S01]  /*13fd0*/  FFMA.FTZ R112, R55, c[0x0][0x2d0], -R32 ;  /* 0x0000b40037707a23 */ /* 0x000fe20000010820 */
[----:B--2---:R-:W-:Y:S02]  /*13fe0*/  FSEL R2, R96, RZ, P1 ;  /* 0x000000ff60027208 */ /* 0x004fe40000800000 */
[----:B---3--:R-:W-:Y:S03]  /*13ff0*/  F2FP.PACK_AB R58, R244, R242 ;  /* 0x000000f2f43a723e */ /* 0x008fe600000000ff */
[----:B------:R-:W-:Y:S01]  /*14000*/  FADD.FTZ R0, -R2, R94 ;  /* 0x0000005e02007221 */ /* 0x000fe20000010100 */
[----:B------:R-:W-:Y:S01]  /*14010*/  FSEL R2, R95, RZ, P0 ;  /* 0x000000ff5f027208 */ /* 0x000fe20000000000 */
[--C-:B------:R-:W-:Y:S01]  /*14020*/  FFMA.FTZ R94, R186, c[0x0][0x2d0], -R49.reuse ;  /* 0x0000b400ba5e7a23 */ /* 0x100fe20000010831 */
[----:B------:R-:W-:Y:S01]  /*14030*/  FSETP.NEU.FTZ.AND P0, PT, R61, -INF , PT ;  /* 0xff8000003d00780b */ /* 0x000fe20003f1d000 */
[----:B------:R-:W-:Y:S03]  /*14040*/  FMUL.FTZ R0, R0, c[0x0][0x2d0] ;  /* 0x0000b40000007a20 */ /* 0x000fe60000410000 */
[----:B------:R-:W-:Y:S01]  /*14050*/  FSEL R52, R4, RZ, P0 ;  /* 0x000000ff04347208 */ /* 0x000fe20000000000 */
[----:B------:R2:W3:Y:S04]  /*14060*/  MUFU.EX2 R3, R0 ;  /* 0x0000000000037308 */ /* 0x0004e80000000800 */
[--C-:B------:R-:W-:Y:S02]  /*14070*/  FFMA.FTZ R4, R13, c[0x0][0x2d0], -R52.reuse ;  /* 0x0000b4000d047a23 */ /* 0x100fe40000010834 */
[----:B------:R-:W-:Y:S04]  /*14080*/  FFMA.FTZ R120, R174, c[0x0][0x2d0], -R52 ;  /* 0x0000b400ae787a23 */ /* 0x000fe80000010834 */
[----:B------:R4:W-:Y:S01]  /*14090*/  MUFU.EX2 R162, R4 ;  /* 0x0000000400a27308 */ /* 0x0009e20000000800 */
[----:B--2---:R-:W-:Y:S02]  /*140a0*/  FADD.FTZ R0, -R2, R98 ;  /* 0x0000006202007221 */ /* 0x004fe40000010100 */
[C---:B---3--:R-:W-:Y:S02]  /*140b0*/  FMUL.FTZ R6, R3.reuse, R102 ;  /* 0x0000006603067220 */ /* 0x048fe40000410000 */
[----:B------:R-:W-:Y:S02]  /*140c0*/  FMUL.FTZ R0, R0, c[0x0][0x2d0] ;  /* 0x0000b40000007a20 */ /* 0x000fe40000410000 */
[C---:B------:R-:W-:Y:S03]  /*140d0*/  FMUL.FTZ R43, R3.reuse, R139 ;  /* 0x0000008b032b7220 */ /* 0x040fe60000410000 */
[----:B------:R2:W3:Y:S01]  /*140e0*/  MUFU.EX2 R2, R0 ;  /* 0x0000000000027308 */ /* 0x0004e20000000800 */
[----:B------:R-:W-:Y:S02]  /*140f0*/  FMUL.FTZ R7, R3, R103 ;  /* 0x0000006703077220 */ /* 0x000fe40000410000 */
[----:B----4-:R-:W-:Y:S02]  /*14100*/  FFMA.FTZ R4, R15, c[0x0][0x2d0], -R52 ;  /* 0x0000b4000f047a23 */ /* 0x010fe40000010834 */
[----:B------:R-:W-:Y:S02]  /*14110*/  FFMA.FTZ R103, R222, c[0x0][0x2d0], -R48 ;  /* 0x0000b400de677a23 */ /* 0x000fe40000010830 */
[----:B------:R-:W-:Y:S02]  /*14120*/  FFMA.FTZ R102, R83, c[0x0][0x2d0], -R52 ;  /* 0x0000b40053667a23 */ /* 0x000fe40000010834 */
[C---:B------:R-:W-:Y:S01]  /*14130*/  FMUL.FTZ R18, R3.reuse, R114 ;  /* 0x0000007203127220 */ /* 0x040fe20000410000 */
[----:B------:R4:W-:Y:S01]  /*14140*/  MUFU.EX2 R241, R4 ;  /* 0x0000000400f17308 */ /* 0x0009e20000000800 */
[C---:B------:R-:W-:Y:S02]  /*14150*/  FMUL.FTZ R19, R3.reuse, R115 ;  /* 0x0000007303137220 */ /* 0x040fe40000410000 */
[C---:B------:R-:W-:Y:S02]  /*14160*/  FMUL.FTZ R86, R3.reuse, R86 ;  /* 0x0000005603567220 */ /* 0x040fe40000410000 */
[----:B------:R-:W-:Y:S02]  /*14170*/  FMUL.FTZ R87, R3, R87 ;  /* 0x0000005703577220 */ /* 0x000fe40000410000 */
[--C-:B------:R-:W-:Y:S02]  /*14180*/  FFMA.FTZ R115, R51, c[0x0][0x2d0], -R32.reuse ;  /* 0x0000b40033737a23 */ /* 0x100fe40000010820 */
[--C-:B------:R-:W-:Y:S01]  /*14190*/  FFMA.FTZ R114, R38, c[0x0][0x2d0], -R32.reuse ;  /* 0x0000b40026727a23 */ /* 0x100fe20000010820 */
[----:B------:R-:W-:Y:S01]  /*141a0*/  MUFU.EX2 R174, R103 ;  /* 0x0000006700ae7308 */ /* 0x000fe20000000800 */
[----:B------:R-:W-:Y:S02]  /*141b0*/  FMUL.FTZ R27, R3, R123 ;  /* 0x0000007b031b7220 */ /* 0x000fe40000410000 */
[----:B------:R-:W-:Y:S02]  /*141c0*/  FFMA.FTZ R123, R37, c[0x0][0x2d0], -R32 ;  /* 0x0000b400257b7a23 */ /* 0x000fe40000010820 */
[--C-:B--2---:R-:W-:Y:S02]  /*141d0*/  FFMA.FTZ R0, R10, c[0x0][0x2d0], -R52.reuse ;  /* 0x0000b4000a007a23 */ /* 0x104fe40000010834 */
[C---:B---3--:R-:W-:Y:S02]  /*141e0*/  FMUL.FTZ R8, R2.reuse, R104 ;  /* 0x0000006802087220 */ /* 0x048fe40000410000 */
[--C-:B------:R-:W-:Y:S01]  /*141f0*/  FFMA.FTZ R104, R77, c[0x0][0x2d0], -R52.reuse ;  /* 0x0000b4004d687a23 */ /* 0x100fe20000010834 */
[----:B------:R2:W3:Y:S01]  /*14200*/  MUFU.EX2 R161, R0 ;  /* 0x0000000000a17308 */ /* 0x0004e20000000800 */
[C---:B------:R-:W-:Y:S02]  /*14210*/  FMUL.FTZ R9, R2.reuse, R105 ;  /* 0x0000006902097220 */ /* 0x040fe40000410000 */
[----:B------:R-:W-:Y:S02]  /*14220*/  FMUL.FTZ R12, R2, R108 ;  /* 0x0000006c020c7220 */ /* 0x000fe40000410000 */
[----:B----4-:R-:W-:Y:S02]  /*14230*/  FMUL.FTZ R4, R60, R100 ;  /* 0x000000643c047220 */ /* 0x010fe40000410000 */
[--C-:B------:R-:W-:Y:S02]  /*14240*/  FFMA.FTZ R100, R209, c[0x0][0x2d0], -R49.reuse ;  /* 0x0000b400d1647a23 */ /* 0x100fe40000010831 */
[--C-:B------:R-:W-:Y:S01]  /*14250*/  FFMA.FTZ R108, R76, c[0x0][0x2d0], -R52.reuse ;  /* 0x0000b4004c6c7a23 */ /* 0x100fe20000010834 */
[----:B------:R-:W-:Y:S01]  /*14260*/  MUFU.EX2 R169, R115 ;  /* 0x0000007300a97308 */ /* 0x000fe20000000800 */
[----:B------:R-:W-:Y:S01]  /*14270*/  LDSM.16.MT88.4 R76, [R193+0x800] ;  /* 0x00080000c14c783b */ /* 0x000fe20000004200 */
[-C--:B-1----:R-:W-:Y:S05]  /*14280*/  HMMA.16816.F32 R4, R64, R20.reuse, R4 ;  /* 0x000000144004723c */ /* 0x082fea0000001804 */
[C---:B------:R-:W-:Y:S02]  /*14290*/  FMUL.FTZ R13, R2.reuse, R109 ;  /* 0x0000006d020d7220 */ /* 0x040fe40000410000 */
[C---:B------:R-:W-:Y:S01]  /*142a0*/  FMUL.FTZ R88, R2.reuse, R88 ;  /* 0x0000005802587220 */ /* 0x040fe20000410000 */
[----:B------:R-:W-:Y:S01]  /*142b0*/  MUFU.EX2 R164, R100 ;  /* 0x0000006400a47308 */ /* 0x000fe20000000800 */
[----:B------:R-:W-:Y:S03]  /*142c0*/  FMUL.FTZ R89, R2, R89 ;  /* 0x0000005902597220 */ /* 0x000fe60000410000 */
[----:B--2---:R-:W-:Y:S01]  /*142d0*/  FFMA.FTZ R0, R11, c[0x0][0x2d0], -R52 ;  /* 0x0000b4000b007a23 */ /* 0x004fe20000010834 */
[----:B---3--:R-:W-:Y:S01]  /*142e0*/  F2FP.PACK_AB R57, R162, R161 ;  /* 0x000000a1a239723e */ /* 0x008fe200000000ff */
[----:B------:R-:W-:Y:S02]  /*142f0*/  FMUL.FTZ R26, R3, R122 ;  /* 0x0000007a031a7220 */ /* 0x000fe40000410000 */
[C---:B------:R-:W-:Y:S02]  /*14300*/  FMUL.FTZ R33, R2.reuse, R129 ;  /* 0x0000008102217220 */ /* 0x040fe40000410000 */
[----:B------:R1:W2:Y:S01]  /*14310*/  MUFU.EX2 R235, R0 ;  /* 0x0000000000eb7308 */ /* 0x0002a20000000800 */
[----:B------:R-:W-:Y:S02]  /*14320*/  FMUL.FTZ R37, R2, R133 ;  /* 0x0000008502257220 */ /* 0x000fe40000410000 */
[----:B------:R-:W-:Y:S02]  /*14330*/  FFMA.FTZ R105, R215, c[0x0][0x2d0], -R48 ;  /* 0x0000b400d7697a23 */ /* 0x000fe40000010830 */
[--C-:B------:R-:W-:Y:S02]  /*14340*/  FFMA.FTZ R122, R184, c[0x0][0x2d0], -R49.reuse ;  /* 0x0000b400b87a7a23 */ /* 0x100fe40000010831 */
[----:B------:R-:W-:Y:S02]  /*14350*/  FFMA.FTZ R98, R187, c[0x0][0x2d0], -R49 ;  /* 0x0000b400bb627a23 */ /* 0x000fe40000010831 */
[--C-:B------:R-:W-:Y:S01]  /*14360*/  FFMA.FTZ R109, R73, c[0x0][0x2d0], -R52.reuse ;  /* 0x0000b400496d7a23 */ /* 0x100fe20000010834 */
[----:B------:R-:W-:Y:S01]  /*14370*/  MUFU.EX2 R215, R50 ;  /* 0x0000003200d77308 */ /* 0x000fe20000000800 */
[----:B------:R-:W-:Y:S09]  /*14380*/  FFMA.FTZ R129, R75, c[0x0][0x2d0], -R52 ;  /* 0x0000b4004b817a23 */ /* 0x000ff20000010834 */
[----:B------:R-:W-:Y:S01]  /*14390*/  MUFU.EX2 R167, R98 ;  /* 0x0000006200a77308 */ /* 0x000fe20000000800 */
[----:B-1----:R-:W-:Y:S02]  /*143a0*/  FSEL R0, R61, RZ, P0 ;  /* 0x000000ff3d007208 */ /* 0x002fe40000000000 */
[----:B--2---:R-:W-:Y:S03]  /*143b0*/  F2FP.PACK_AB R59, R241, R235 ;  /* 0x000000ebf13b723e */ /* 0x004fe600000000ff */
[----:B------:R-:W-:Y:S04]  /*143c0*/  FADD.FTZ R0, -R0, R99 ;  /* 0x0000006300007221 */ /* 0x000fe80000010100 */
[----:B------:R-:W-:Y:S01]  /*143d0*/  MUFU.EX2 R98, R122 ;  /* 0x0000007a00627308 */ /* 0x000fe20000000800 */
[--C-:B------:R-:W-:Y:S02]  /*143e0*/  FFMA.FTZ R99, R208, c[0x0][0x2d0], -R49.reuse ;  /* 0x0000b400d0637a23 */ /* 0x100fe40000010831 */
[----:B------:R-:W-:Y:S07]  /*143f0*/  FMUL.FTZ R0, R0, c[0x0][0x2d0] ;  /* 0x0000b40000007a20 */ /* 0x000fee0000410000 */
[----:B------:R-:W1:Y:S10]  /*14400*/  MUFU.EX2 R0, R0 ;  /* 0x0000000000007308 */ /* 0x000e740000000800 */
[----:B------:R-:W-:Y:S01]  /*14410*/  MUFU.EX2 R133, R63 ;  /* 0x0000003f00857308 */ /* 0x000fe20000000800 */
[C---:B-1----:R-:W-:Y:S02]  /*14420*/  FMUL.FTZ R10, R0.reuse, R106 ;  /* 0x0000006a000a7220 */ /* 0x042fe40000410000 */
[C---:B------:R-:W-:Y:S02]  /*14430*/  FMUL.FTZ R11, R0.reuse, R107 ;  /* 0x0000006b000b7220 */ /* 0x040fe40000410000 */
[C---:B------:R-:W-:Y:S05]  /*14440*/  FMUL.FTZ R50, R0.reuse, R146 ;  /* 0x0000009200327220 */ /* 0x040fea0000410000 */
[----:B------:R-:W-:Y:S01]  /*14450*/  MUFU.EX2 R146, R101 ;  /* 0x0000006500927308 */ /* 0x000fe20000000800 */
[C---:B------:R-:W-:Y:S01]  /*14460*/  FMUL.FTZ R14, R0.reuse, R110 ;  /* 0x0000006e000e7220 */ /* 0x040fe20000410000 */
[C---:B------:R-:W-:Y:S04]  /*14470*/  HMMA.16816.F32 R8, R56.reuse, R20, R8 ;  /* 0x000000143808723c */ /* 0x040fe80000001808 */
[----:B------:R-:W-:Y:S02]  /*14480*/  FMUL.FTZ R15, R0, R111 ;  /* 0x0000006f000f7220 */ /* 0x000fe40000410000 */
[--C-:B------:R-:W-:Y:S02]  /*14490*/  FFMA.FTZ R111, R54, c[0x0][0x2d0], -R32.reuse ;  /* 0x0000b400366f7a23 */ /* 0x100fe40000010820 */
[----:B------:R-:W-:Y:S02]  /*144a0*/  FFMA.FTZ R20, R163, c[0x0][0x2d0], -R32 ;  /* 0x0000b400a3147a23 */ /* 0x000fe40000010820 */
[----:B------:R-:W2:Y:S01]  /*144b0*/  LDL.LU R163, [R1] ;  /* 0x0000000001a37983 */ /* 0x000ea20000300800 */
[-C--:B------:R-:W-:Y:S01]  /*144c0*/  HMMA.16816.F32 R12, R56, R22.reuse, R12 ;  /* 0x00000016380c723c */ /* 0x080fe2000000180c */
[----:B------:R1:W-:Y:S02]  /*144d0*/  MUFU.EX2 R233, R20 ;  /* 0x0000001400e97308 */ /* 0x0003e40000000800 */
[----:B------:R-:W-:Y:S02]  /*144e0*/  FMUL.FTZ R21, R2, R117 ;  /* 0x0000007502157220 */ /* 0x000fe40000410000 */
[----:B------:R-:W-:Y:S02]  /*144f0*/  FFMA.FTZ R117, R72, c[0x0][0x2d0], -R52 ;  /* 0x0000b40048757a23 */ /* 0x000fe40000010834 */
[----:B------:R-:W-:Y:S01]  /*14500*/  FFMA.FTZ R110, R53, c[0x0][0x2d0], -R32 ;  /* 0x0000b400356e7a23 */ /* 0x000fe20000010820 */
[C---:B------:R-:W-:Y:S04]  /*14510*/  HMMA.16816.F32 R16, R64.reuse, R22, R16 ;  /* 0x000000164010723c */ /* 0x040fe80000001810 */
[--C-:B------:R-:W-:Y:S02]  /*14520*/  FFMA.FTZ R53, R158, c[0x0][0x2d0], -R52.reuse ;  /* 0x0000b4009e357a23 */ /* 0x100fe40000010834 */
[----:B------:R-:W-:Y:S01]  /*14530*/  MUFU.EX2 R158, R121 ;  /* 0x00000079009e7308 */ /* 0x000fe20000000800 */
[C---:B------:R-:W-:Y:S01]  /*14540*/  FMUL.FTZ R90, R0.reuse, R90 ;  /* 0x0000005a005a7220 */ /* 0x040fe20000410000 */
[-C--:B------:R-:W-:Y:S04]  /*14550*/  HMMA.16816.F32 R84, R64, R28.reuse, R84 ;  /* 0x0000001c4054723c */ /* 0x080fe80000001854 */
[C---:B------:R-:W-:Y:S02]  /*14560*/  FMUL.FTZ R91, R0.reuse, R91 ;  /* 0x0000005b005b7220 */ /* 0x040fe40000410000 */
[----:B------:R-:W-:Y:S02]  /*14570*/  FMUL.FTZ R22, R0, R118 ;  /* 0x0000007600167220 */ /* 0x000fe40000410000 */
[----:B------:R-:W-:Y:S02]  /*14580*/  FFMA.FTZ R118, R175, c[0x0][0x2d0], -R52 ;  /* 0x0000b400af767a23 */ /* 0x000fe40000010834 */
[----:B------:R-:W-:Y:S01]  /*14590*/  MUFU.EX2 R175, R112 ;  /* 0x0000007000af7308 */ /* 0x000fe20000000800 */
[C---:B------:R-:W-:Y:S04]  /*145a0*/  HMMA.16816.F32 R88, R56.reuse, R28, R88 ;  /* 0x0000001c3858723c */ /* 0x040fe80000001858 */
[--C-:B-1----:R-:W-:Y:S02]  /*145b0*/  FFMA.FTZ R20, R166, c[0x0][0x2d0], -R32.reuse ;  /* 0x0000b400a6147a23 */ /* 0x102fe40000010820 */
[----:B------:R-:W-:Y:S02]  /*145c0*/  FMUL.FTZ R23, R0, R119 ;  /* 0x0000007700177220 */ /* 0x000fe40000410000 */
[--C-:B------:R-:W-:Y:S01]  /*145d0*/  FFMA.FTZ R28, R172, c[0x0][0x2d0], -R32.reuse ;  /* 0x0000b400ac1c7a23 */ /* 0x100fe20000010820 */
[----:B------:R1:W-:Y:S03]  /*145e0*/  MUFU.EX2 R252, R20 ;  /* 0x0000001400fc7308 */ /* 0x0003e60000000800 */
[----:B------:R-:W-:Y:S02]  /*145f0*/  FFMA.FTZ R29, R171, c[0x0][0x2d0], -R32 ;  /* 0x0000b400ab1d7a23 */ /* 0x000fe40000010820 */
[--C-:B------:R-:W-:Y:S02]  /*14600*/  FFMA.FTZ R32, R34, c[0x0][0x2d0], -R49.reuse ;  /* 0x0000b40022207a23 */ /* 0x100fe40000010831 */
[----:B------:R-:W-:Y:S02]  /*14610*/  FMUL.FTZ R34, R0, R130 ;  /* 0x0000008200227220 */ /* 0x000fe40000410000 */
[--C-:B------:R-:W-:Y:S01]  /*14620*/  FFMA.FTZ R107, R214, c[0x0][0x2d0], -R48.reuse ;  /* 0x0000b400d66b7a23 */ /* 0x100fe20000010830 */
[----:B------:R3:W-:Y:S01]  /*14630*/  MUFU.EX2 R245, R28 ;  /* 0x0000001c00f57308 */ /* 0x0007e20000000800 */
[C---:B------:R-:W-:Y:S02]  /*14640*/  FMUL.FTZ R38, R0.reuse, R134 ;  /* 0x0000008600267220 */ /* 0x040fe40000410000 */
[----:B------:R-:W-:Y:S02]  /*14650*/  FMUL.FTZ R39, R0, R135 ;  /* 0x0000008700277220 */ /* 0x000fe40000410000 */
[----:B------:R-:W-:Y:S02]  /*14660*/  FFMA.FTZ R106, R218, c[0x0][0x2d0], -R48 ;  /* 0x0000b400da6a7a23 */ /* 0x000fe40000010830 */
[--C-:B------:R-:W-:Y:S02]  /*14670*/  FFMA.FTZ R54, R157, c[0x0][0x2d0], -R52.reuse ;  /* 0x0000b4009d367a23 */ /* 0x100fe40000010834 */
[--C-:B------:R-:W-:Y:S01]  /*14680*/  FFMA.FTZ R130, R181, c[0x0][0x2d0], -R49.reuse ;  /* 0x0000b400b5827a23 */ /* 0x100fe20000010831 */
[----:B------:R4:W5:Y:S01]  /*14690*/  MUFU.EX2 R41, R29 ;  /* 0x0000001d00297308 */ /* 0x0009620000000800 */
[----:B------:R-:W-:Y:S02]  /*146a0*/  FMUL.FTZ R51, R0, R147 ;  /* 0x0000009300337220 */ /* 0x000fe40000410000 */
[----:B------:R-:W-:Y:S02]  /*146b0*/  FFMA.FTZ R119, R178, c[0x0][0x2d0], -R52 ;  /* 0x0000b400b2777a23 */ /* 0x000fe40000010834 */
[--C-:B-1----:R-:W-:Y:S02]  /*146c0*/  FFMA.FTZ R20, R170, c[0x0][0x2d0], -R48.reuse ;  /* 0x0000b400aa147a23 */ /* 0x102fe40000010830 */
[----:B------:R-:W-:Y:S03]  /*146d0*/  FMUL.FTZ R55, R0, R155 ;  /* 0x0000009b00377220 */ /* 0x000fe60000410000 */
[----:B------:R1:W-:Y:S01]  /*146e0*/  MUFU.EX2 R231, R20 ;  /* 0x0000001400e77308 */ /* 0x0003e20000000800 */
[----:B---3--:R-:W-:Y:S09]  /*146f0*/  FFMA.FTZ R28, R180, c[0x0][0x2d0], -R48 ;  /* 0x0000b400b41c7a23 */ /* 0x008ff20000010830 */
[----:B------:R3:W-:Y:S01]  /*14700*/  MUFU.EX2 R243, R28 ;  /* 0x0000001c00f37308 */ /* 0x0007e20000000800 */
[C---:B----4-:R-:W-:Y:S01]  /*14710*/  FMUL.FTZ R29, R60.reuse, R125 ;  /* 0x0000007d3c1d7220 */ /* 0x050fe20000410000 */
[----:B-----5:R-:W-:Y:S01]  /*14720*/  MOV R217, R41 ;  /* 0x0000002900d97202 */ /* 0x020fe20000000f00 */
[----:B------:R-:W-:Y:S02]  /*14730*/  FMUL.FTZ R41, R60, R137 ;  /* 0x000000893c297220 */ /* 0x000fe40000410000 */
[----:B------:R-:W-:Y:S05]  /*14740*/  FFMA.FTZ R125, R177, c[0x0][0x2d0], -R52 ;  /* 0x0000b400b17d7a23 */ /* 0x000fea0000010834 */
[----:B------:R4:W-:Y:S01]  /*14750*/  MUFU.EX2 R250, R32 ;  /* 0x0000002000fa7308 */ /* 0x0009e20000000800 */
[C---:B-1----:R-:W-:Y:S02]  /*14760*/  FMUL.FTZ R20, R2.reuse, R116 ;  /* 0x0000007402147220 */ /* 0x042fe40000410000 */
[--C-:B------:R-:W-:Y:S07]  /*14770*/  FFMA.FTZ R116, R71, c[0x0][0x2d0], -R48.reuse ;  /* 0x0000b40047747a23 */ /* 0x100fee0000010830 */
[----:B------:R-:W-:Y:S01]  /*14780*/  MUFU.EX2 R181, R81 ;  /* 0x0000005100b57308 */ /* 0x000fe20000000800 */
[-C--:B------:R-:W-:Y:S03]  /*14790*/  HMMA.16816.F32 R20, R56, R30.reuse, R20 ;  /* 0x0000001e3814723c */ /* 0x080fe60000001814 */
[----:B---3--:R-:W-:Y:S05]  /*147a0*/  FFMA.FTZ R28, R179, c[0x0][0x2d0], -R48 ;  /* 0x0000b400b31c7a23 */ /* 0x008fea0000010830 */
[C---:B------:R-:W-:Y:S01]  /*147b0*/  HMMA.16816.F32 R24, R64.reuse, R30, R24 ;  /* 0x0000001e4018723c */ /* 0x040fe20000001818 */
[----:B------:R1:W3:Y:S03]  /*147c0*/  MUFU.EX2 R42, R28 ;  /* 0x0000001c002a7308 */ /* 0x0002e60000000800 */
[----:B----4-:R-:W-:Y:S03]  /*147d0*/  FMUL.FTZ R32, R2, R128 ;  /* 0x0000008002207220 */ /* 0x010fe60000410000 */
[C---:B------:R-:W-:Y:S02]  /*147e0*/  FMUL.FTZ R30, R3.reuse, R126 ;  /* 0x0000007e031e7220 */ /* 0x040fe40000410000 */
[----:B------:R-:W-:Y:S02]  /*147f0*/  FMUL.FTZ R31, R3, R127 ;  /* 0x0000007f031f7220 */ /* 0x000fe40000410000 */
[----:B------:R4:W-:Y:S01]  /*14800*/  MUFU.EX2 R180, R54 ;  /* 0x0000003600b47308 */ /* 0x0009e20000000800 */
[--C-:B------:R-:W-:Y:S02]  /*14810*/  FFMA.FTZ R128, R182, c[0x0][0x2d0], -R49.reuse ;  /* 0x0000b400b6807a23 */ /* 0x100fe40000010831 */
[--C-:B------:R-:W-:Y:S02]  /*14820*/  FFMA.FTZ R126, R183, c[0x0][0x2d0], -R49.reuse ;  /* 0x0000b400b77e7a23 */ /* 0x100fe40000010831 */
[--C-:B------:R-:W-:Y:S05]  /*14830*/  FFMA.FTZ R127, R176, c[0x0][0x2d0], -R52.reuse ;  /* 0x0000b400b07f7a23 */ /* 0x100fea0000010834 */
[----:B------:R5:W-:Y:S01]  /*14840*/  MUFU.EX2 R182, R53 ;  /* 0x0000003500b67308 */ /* 0x000be20000000800 */
[--C-:B-1----:R-:W-:Y:S02]  /*14850*/  FFMA.FTZ R28, R36, c[0x0][0x2d0], -R49.reuse ;  /* 0x0000b400241c7a23 */ /* 0x102fe40000010831 */
[--C-:B------:R-:W-:Y:S07]  /*14860*/  FFMA.FTZ R36, R68, c[0x0][0x2d0], -R49.reuse ;  /* 0x0000b40044247a23 */ /* 0x100fee0000010831 */
[----:B------:R1:W-:Y:S01]  /*14870*/  MUFU.EX2 R234, R28 ;  /* 0x0000001c00ea7308 */ /* 0x0003e20000000800 */
[----:B----4-:R-:W-:Y:S09]  /*14880*/  FMUL.FTZ R54, R0, R154 ;  /* 0x0000009a00367220 */ /* 0x010ff20000410000 */
[----:B------:R-:W-:Y:S01]  /*14890*/  MUFU.EX2 R183, R82 ;  /* 0x0000005200b77308 */ /* 0x000fe20000000800 */
[----:B-----5:R-:W-:Y:S09]  /*148a0*/  FMUL.FTZ R53, R2, R153 ;  /* 0x0000009902357220 */ /* 0x020ff20000410000 */
[----:B------:R4:W-:Y:S01]  /*148b0*/  MUFU.EX2 R178, R80 ;  /* 0x0000005000b27308 */ /* 0x0009e20000000800 */
[----:B-1----:R-:W-:Y:S02]  /*148c0*/  FFMA.FTZ R28, R35, c[0x0][0x2d0], -R49 ;  /* 0x0000b400231c7a23 */ /* 0x002fe40000010831 */
[----:B------:R-:W-:Y:S02]  /*148d0*/  FMUL.FTZ R35, R0, R131 ;  /* 0x0000008300237220 */ /* 0x000fe40000410000 */
[----:B------:R-:W-:Y:S05]  /*148e0*/  FMUL.FTZ R49, R2, R145 ;  /* 0x0000009102317220 */ /* 0x000fea0000410000 */
[----:B------:R1:W5:Y:S01]  /*148f0*/  MUFU.EX2 R239, R28 ;  /* 0x0000001c00ef7308 */ /* 0x0003620000000800 */
[----:B------:R-:W-:Y:S02]  /*14900*/  FFMA.FTZ R131, R74, c[0x0][0x2d0], -R52 ;  /* 0x0000b4004a837a23 */ /* 0x000fe40000010834 */
[----:B------:R-:W-:Y:S07]  /*14910*/  LDSM.16.MT88.4 R72, [R189+0x800] ;  /* 0x00080000bd48783b */ /* 0x000fee0000004200 */
[----:B------:R-:W-:Y:S01]  /*14920*/  MUFU.EX2 R179, R62 ;  /* 0x0000003e00b37308 */ /* 0x000fe20000000800 */
[----:B----4-:R-:W-:Y:S09]  /*14930*/  LDSM.16.MT88.4 R80, [R190+0x800] ;  /* 0x00080000be50783b */ /* 0x010ff20000004200 */
[----:B------:R-:W-:Y:S01]  /*14940*/  MUFU.EX2 R171, R114 ;  /* 0x0000007200ab7308 */ /* 0x000fe20000000800 */
[----:B-1----:R-:W-:Y:S02]  /*14950*/  FMUL.FTZ R28, R60, R124 ;  /* 0x0000007c3c1c7220 */ /* 0x002fe40000410000 */
[--C-:B------:R-:W-:Y:S02]  /*14960*/  FFMA.FTZ R124, R69, c[0x0][0x2d0], -R48.reuse ;  /* 0x0000b400457c7a23 */ /* 0x100fe40000010830 */
[----:B------:R-:W1:Y:S05]  /*14970*/  LDSM.16.MT88.4 R68, [R192] ;  /* 0x00000000c044783b */ /* 0x000e6a0000004200 */
[----:B------:R-:W-:Y:S01]  /*14980*/  MUFU.EX2 R166, R156 ;  /* 0x0000009c00a67308 */ /* 0x000fe20000000800 */
[-C--:B------:R-:W-:Y:S08]  /*14990*/  HMMA.16816.F32 R28, R64, R44.reuse, R28 ;  /* 0x0000002c401c723c */ /* 0x080ff0000000181c */
[C---:B------:R-:W-:Y:S01]  /*149a0*/  HMMA.16816.F32 R32, R56.reuse, R44, R32 ;  /* 0x0000002c3820723c */ /* 0x040fe20000001820 */
[----:B------:R-:W-:Y:S06]  /*149b0*/  MUFU.EX2 R156, R120 ;  /* 0x00000078009c7308 */ /* 0x000fec0000000800 */
[--C-:B------:R-:W-:Y:S01]  /*149c0*/  FFMA.FTZ R44, R219, c[0x0][0x2d0], -R48.reuse ;  /* 0x0000b400db2c7a23 */ /* 0x100fe20000010830 */
[----:B---3--:R-:W-:Y:S01]  /*149d0*/  MOV R219, R42 ;  /* 0x0000002a00db7202 */ /* 0x008fe20000000f00 */
[----:B------:R-:W-:Y:S02]  /*149e0*/  FFMA.FTZ R45, R220, c[0x0][0x2d0], -R48 ;  /* 0x0000b400dc2d7a23 */ /* 0x000fe40000010830 */
[----:B------:R3:W-:Y:S01]  /*149f0*/  MUFU.EX2 R186, R44 ;  /* 0x0000002c00ba7308 */ /* 0x0007e20000000800 */
[--C-:B------:R-:W-:Y:S02]  /*14a00*/  FFMA.FTZ R48, R159, c[0x0][0x2d0], -R52.reuse ;  /* 0x0000b4009f307a23 */ /* 0x100fe40000010834 */
[----:B------:R-:W-:Y:S02]  /*14a10*/  FMUL.FTZ R42, R3, R138 ;  /* 0x0000008a032a7220 */ /* 0x000fe40000410000 */
[----:B------:R-:W-:Y:S05]  /*14a20*/  LDSM.16.MT88.4 R136, [R190+0x2000] ;  /* 0x00200000be88783b */ /* 0x000fea0000004200 */
[----:B------:R4:W-:Y:S10]  /*14a30*/  MUFU.EX2 R220, R36 ;  /* 0x0000002400dc7308 */ /* 0x0009f40000000800 */
[----:B------:R1:W-:Y:S01]  /*14a40*/  MUFU.EX2 R214, R45 ;  /* 0x0000002d00d67308 */ /* 0x0003e20000000800 */
[----:B---3--:R-:W-:Y:S02]  /*14a50*/  FFMA.FTZ R44, R173, c[0x0][0x2d0], -R52 ;  /* 0x0000b400ad2c7a23 */ /* 0x008fe40000010834 */
[C---:B------:R-:W-:Y:S07]  /*14a60*/  FMUL.FTZ R52, R2.reuse, R152 ;  /* 0x0000009802347220 */ /* 0x040fee0000410000 */
[----:B------:R3:W-:Y:S01]  /*14a70*/  MUFU.EX2 R134, R44 ;  /* 0x0000002c00867308 */ /* 0x0007e20000000800 */
[----:B----4-:R-:W-:Y:S09]  /*14a80*/  FMUL.FTZ R36, R2, R132 ;  /* 0x0000008402247220 */ /* 0x010ff20000410000 */
[----:B------:R4:W2:Y:S01]  /*14a90*/  MUFU.EX2 R135, R48 ;  /* 0x0000003000877308 */ /* 0x0008a20000000800 */
[-C--:B------:R-:W-:Y:S03]  /*14aa0*/  HMMA.16816.F32 R36, R56, R46.reuse, R36 ;  /* 0x0000002e3824723c */ /* 0x080fe60000001824 */
[C---:B-1----:R-:W-:Y:S05]  /*14ab0*/  FMUL.FTZ R45, R60.reuse, R141 ;  /* 0x0000008d3c2d7220 */ /* 0x042fea0000410000 */
[C---:B------:R-:W-:Y:S01]  /*14ac0*/  HMMA.16816.F32 R40, R64.reuse, R46, R40 ;  /* 0x0000002e4028723c */ /* 0x040fe20000001828 */
[----:B------:R1:W-:Y:S03]  /*14ad0*/  MUFU.EX2 R132, R102 ;  /* 0x0000006600847308 */ /* 0x0003e60000000800 */
[----:B---3--:R-:W-:Y:S03]  /*14ae0*/  FMUL.FTZ R44, R60, R140 ;  /* 0x0000008c3c2c7220 */ /* 0x008fe60000410000 */
[C---:B------:R-:W-:Y:S02]  /*14af0*/  FMUL.FTZ R46, R3.reuse, R142 ;  /* 0x0000008e032e7220 */ /* 0x040fe40000410000 */
[----:B------:R-:W-:Y:S02]  /*14b00*/  FMUL.FTZ R47, R3, R143 ;  /* 0x0000008f032f7220 */ /* 0x000fe40000410000 */
[----:B------:R-:W-:Y:S01]  /*14b10*/  MUFU.EX2 R141, R108 ;  /* 0x0000006c008d7308 */ /* 0x000fe20000000800 */
[C---:B----4-:R-:W-:Y:S04]  /*14b20*/  FMUL.FTZ R48, R2.reuse, R144 ;  /* 0x0000009002307220 */ /* 0x050fe80000410000 */
[-C--:B------:R-:W-:Y:S03]  /*14b30*/  HMMA.16816.F32 R44, R64, R68.reuse, R44 ;  /* 0x00000044402c723c */ /* 0x080fe6000000182c */
[----:B------:R-:W-:Y:S02]  /*14b40*/  FFMA.FTZ R2, R2, R251, R226 ;  /* 0x000000fb02027223 */ /* 0x000fe400000100e2 */
[----:B------:R-:W-:Y:S02]  /*14b50*/  MUFU.EX2 R140, R109 ;  /* 0x0000006d008c7308 */ /* 0x000fe40000000800 */
[----:B------:R-:W-:Y:S01]  /*14b60*/  FADD.FTZ R2, R227, R2 ;  /* 0x00000002e3027221 */ /* 0x000fe20000010000 */
[C---:B------:R-:W-:Y:S01]  /*14b70*/  HMMA.16816.F32 R48, R56.reuse, R68, R48 ;  /* 0x000000443830723c */ /* 0x040fe20000001830 */
[----:B-1----:R-:W-:Y:S03]  /*14b80*/  LDSM.16.MT88.4 R100, [R190+0x1000] ;  /* 0x00100000be64783b */ /* 0x002fe60000004200 */
[----:B------:R-:W-:Y:S03]  /*14b90*/  FADD.FTZ R2, R242, R2 ;  /* 0x00000002f2027221 */ /* 0x000fe60000010000 */
[----:B-----5:R-:W-:Y:S01]  /*14ba0*/  F2FP.PACK_AB R68, R239, R234 ;  /* 0x000000eaef44723e */ /* 0x020fe200000000ff */
[-C--:B------:R-:W-:Y:S01]  /*14bb0*/  HMMA.16816.F32 R52, R56, R70.reuse, R52 ;  /* 0x000000463834723c */ /* 0x080fe20000001834 */
[----:B------:R1:W-:Y:S03]  /*14bc0*/  MUFU.EX2 R143, R92 ;  /* 0x0000005c008f7308 */ /* 0x0003e60000000800 */
[----:B--2---:R-:W-:Y:S01]  /*14bd0*/  F2FP.PACK_AB R69, R135, R134 ;  /* 0x000000868745723e */ /* 0x004fe200000000ff */
[----:B------:R-:W-:Y:S02]  /*14be0*/  FFMA.FTZ R0, R0, R163, R161 ;  /* 0x000000a300007223 */ /* 0x000fe400000100a1 */
[C---:B------:R-:W-:Y:S02]  /*14bf0*/  FMUL.FTZ R56, R60.reuse, R148 ;  /* 0x000000943c387220 */ /* 0x040fe40000410000 */
[----:B------:R-:W-:Y:S02]  /*14c00*/  FMUL.FTZ R57, R60, R149 ;  /* 0x000000953c397220 */ /* 0x000fe40000410000 */
[----:B------:R-:W-:Y:S01]  /*14c10*/  MUFU.EX2 R142, R104 ;  /* 0x00000068008e7308 */ /* 0x000fe20000000800 */
[C---:B------:R-:W-:Y:S02]  /*14c20*/  FMUL.FTZ R58, R3.reuse, R150 ;  /* 0x00000096033a7220 */ /* 0x040fe40000410000 */
[----:B------:R-:W-:Y:S02]  /*14c30*/  FMUL.FTZ R59, R3, R151 ;  /* 0x00000097033b7220 */ /* 0x000fe40000410000 */
[----:B------:R-:W-:Y:S02]  /*14c40*/  FADD.FTZ R0, R162, R0 ;  /* 0x00000000a2007221 */ /* 0x000fe40000010000 */
[----:B------:R-:W-:Y:S02]  /*14c50*/  FFMA.FTZ R60, R60, R238, R225 ;  /* 0x000000ee3c3c7223 */ /* 0x000fe400000100e1 */
[----:B------:R-:W-:Y:S01]  /*14c60*/  FADD.FTZ R0, R235, R0 ;  /* 0x00000000eb007221 */ /* 0x000fe20000010000 */
[----:B------:R-:W-:Y:S01]  /*14c70*/  HMMA.16816.F32 R56, R64, R70, R56 ;  /* 0x000000464038723c */ /* 0x000fe20000001838 */
[----:B------:R2:W-:Y:S03]  /*14c80*/  MUFU.EX2 R163, R113 ;  /* 0x0000007100a37308 */ /* 0x0005e60000000800 */
[----:B------:R-:W-:Y:S02]  /*14c90*/  FADD.FTZ R63, R241, R0 ;  /* 0x00000000f13f7221 */ /* 0x000fe40000010000 */
[----:B-1----:R-:W-:Y:S01]  /*14ca0*/  FADD.FTZ R92, R244, R2 ;  /* 0x00000002f45c7221 */ /* 0x002fe20000010000 */
[----:B------:R-:W-:Y:S01]  /*14cb0*/  F2FP.PACK_AB R64, R252, R233 ;  /* 0x000000e9fc40723e */ /* 0x000fe200000000ff */
[----:B------:R-:W-:Y:S01]  /*14cc0*/  FADD.FTZ R60, R229, R60 ;  /* 0x0000003ce53c7221 */ /* 0x000fe20000010000 */
[----:B------:R-:W-:Y:S02]  /*14cd0*/  F2FP.PACK_AB R65, R246, R231 ;  /* 0x000000e7f641723e */ /* 0x000fe400000000ff */
[----:B------:R1:W-:Y:S01]  /*14ce0*/  MUFU.EX2 R161, R123 ;  /* 0x0000007b00a17308 */ /* 0x0003e20000000800 */
[----:B------:R-:W-:Y:S01]  /*14cf0*/  F2FP.PACK_AB R66, R217, R245 ;  /* 0x000000f5d942723e */ /* 0x000fe200000000ff */
[----:B------:R-:W-:Y:S01]  /*14d00*/  FADD.FTZ R0, R234, R92 ;  /* 0x0000005cea007221 */ /* 0x000fe20000010000 */
[----:B------:R-:W-:Y:S01]  /*14d10*/  F2FP.PACK_AB R67, R219, R243 ;  /* 0x000000f3db43723e */ /* 0x000fe200000000ff */
[----:B------:R-:W-:Y:S01]  /*14d20*/  FADD.FTZ R60, R232, R60 ;  /* 0x0000003ce83c7221 */ /* 0x000fe20000010000 */
[----:B------:R-:W-:Y:S01]  /*14d30*/  F2FP.PACK_AB R70, R220, R250 ;  /* 0x000000fadc46723e */ /* 0x000fe200000000ff */
[----:B------:R-:W-:Y:S01]  /*14d40*/  FFMA.FTZ R3, R3, R240, R223 ;  /* 0x000000f003037223 */ /* 0x000fe200000100df */
[----:B------:R-:W-:Y:S01]  /*14d50*/  F2FP.PACK_AB R71, R180, R182 ;  /* 0x000000b6b447723e */ /* 0x000fe200000000ff */
[----:B------:R-:W-:Y:S02]  /*14d60*/  FADD.FTZ R60, R249, R60 ;  /* 0x0000003cf93c7221 */ /* 0x000fe40000010000 */
[-C--:B------:R-:W-:Y:S01]  /*14d70*/  HMMA.16816.F32 R4, R64, R72.reuse, R4 ;  /* 0x000000484004723c */ /* 0x080fe20000001804 */
[----:B------:R-:W-:Y:S02]  /*14d80*/  MUFU.EX2 R176, R111 ;  /* 0x0000006f00b07308 */ /* 0x000fe40000000800 */
[----:B------:R-:W-:Y:S01]  /*14d90*/  FADD.FTZ R62, R233, R60 ;  /* 0x0000003ce93e7221 */ /* 0x000fe20000010000 */
[----:B--2---:R-:W-:Y:S01]  /*14da0*/  LDSM.16.MT88.4 R112, [R189+0x2000] ;  /* 0x00200000bd70783b */ /* 0x004fe20000004200 */
[----:B------:R-:W-:Y:S02]  /*14db0*/  FADD.FTZ R60, R134, R63 ;  /* 0x0000003f863c7221 */ /* 0x000fe40000010000 */
[----:B------:R-:W-:Y:S01]  /*14dc0*/  FADD.FTZ R3, R228, R3 ;  /* 0x00000003e4037221 */ /* 0x000fe20000010000 */
[C---:B------:R-:W-:Y:S03]  /*14dd0*/  HMMA.16816.F32 R8, R68.reuse, R72, R8 ;  /* 0x000000484408723c */ /* 0x040fe60000001808 */
[----:B------:R-:W2:Y:S01]  /*14de0*/  MUFU.EX2 R177, R110 ;  /* 0x0000006e00b17308 */ /* 0x000ea20000000800 */
[----:B------:R-:W-:Y:S01]  /*14df0*/  FADD.FTZ R3, R230, R3 ;  /* 0x00000003e6037221 */ /* 0x000fe20000010000 */
[----:B-1----:R-:W-:Y:S03]  /*14e00*/  LDSM.16.MT88.4 R120, [R193+0x2000] ;  /* 0x00200000c178783b */ /* 0x002fe60000004200 */
[-C--:B------:R-:W-:Y:S04]  /*14e10*/  HMMA.16816.F32 R12, R68, R74.reuse, R12 ;  /* 0x0000004a440c723c */ /* 0x080fe8000000180c */
[----:B------:R-:W-:Y:S01]  /*14e20*/  FADD.FTZ R3, R247, R3 ;  /* 0x00000003f7037221 */ /* 0x000fe20000010000 */
[----:B------:R-:W-:Y:S03]  /*14e30*/  MUFU.EX2 R165, R107 ;  /* 0x0000006b00a57308 */ /* 0x000fe60000000800 */
[C---:B------:R-:W-:Y:S01]  /*14e40*/  HMMA.16816.F32 R16, R64.reuse, R74, R16 ;  /* 0x0000004a4010723c */ /* 0x040fe20000001810 */
[----:B------:R-:W1:Y:S03]  /*14e50*/  LDSM.16.MT88.4 R72, [R192+0x800] ;  /* 0x00080000c048783b */ /* 0x000e660000004200 */
[----:B------:R-:W-:Y:S02]  /*14e60*/  FADD.FTZ R2, R231, R3 ;  /* 0x00000003e7027221 */ /* 0x000fe40000010000 */
[----:B------:R-:W-:Y:S01]  /*14e70*/  FADD.FTZ R3, R252, R62 ;  /* 0x0000003efc037221 */ /* 0x000fe20000010000 */
[----:B------:R-:W-:Y:S01]  /*14e80*/  MUFU.EX2 R168, R106 ;  /* 0x0000006a00a87308 */ /* 0x000fe20000000800 */
[-C--:B------:R-:W-:Y:S04]  /*14e90*/  HMMA.16816.F32 R84, R64, R76.reuse, R84 ;  /* 0x0000004c4054723c */ /* 0x080fe80000001854 */
[----:B--2---:R-:W-:Y:S01]  /*14ea0*/  F2FP.PACK_AB R148, R177, R176 ;  /* 0x000000b0b194723e */ /* 0x004fe200000000ff */
[----:B------:R-:W-:Y:S02]  /*14eb0*/  FADD.FTZ R62, R239, R0 ;  /* 0x00000000ef3e7221 */ /* 0x000fe40000010000 */
[----:B------:R-:W-:Y:S01]  /*14ec0*/  FADD.FTZ R0, R135, R60 ;  /* 0x0000003c87007221 */ /* 0x000fe20000010000 */
[C---:B------:R-:W-:Y:S01]  /*14ed0*/  HMMA.16816.F32 R88, R68.reuse, R76, R88 ;  /* 0x0000004c4458723c */ /* 0x040fe20000001858 */
[----:B------:R-:W-:Y:S03]  /*14ee0*/  MUFU.EX2 R173, R105 ;  /* 0x0000006900ad7308 */ /* 0x000fe60000000800 */
[----:B------:R-:W-:Y:S02]  /*14ef0*/  FADD.FTZ R0, R182, R0 ;  /* 0x00000000b6007221 */ /* 0x000fe40000010000 */
[----:B------:R-:W-:Y:S02]  /*14f00*/  FADD.FTZ R3, R245, R3 ;  /* 0x00000003f5037221 */ /* 0x000fe40000010000 */
[-C--:B------:R-:W-:Y:S03]  /*14f10*/  HMMA.16816.F32 R20, R68, R78.reuse, R20 ;  /* 0x0000004e4414723c */ /* 0x080fe60000001814 */
[----:B------:R-:W-:Y:S01]  /*14f20*/  MUFU.EX2 R147, R99 ;  /* 0x0000006300937308 */ /* 0x000fe20000000800 */
[----:B------:R-:W-:Y:S02]  /*14f30*/  FADD.FTZ R0, R180, R0 ;  /* 0x00000000b4007221 */ /* 0x000fe40000010000 */
[----:B------:R-:W-:Y:S02]  /*14f40*/  FADD.FTZ R2, R246, R2 ;  /* 0x00000002f6027221 */ /* 0x000fe40000010000 */
[C---:B------:R-:W-:Y:S01]  /*14f50*/  HMMA.16816.F32 R24, R64.reuse, R78, R24 ;  /* 0x0000004e4018723c */ /* 0x040fe20000001818 */
[----:B------:R-:W2:Y:S03]  /*14f60*/  LDSM.16.MT88.4 R76, [R189+0x1000] ;  /* 0x00100000bd4c783b */ /* 0x000ea60000004200 */
[----:B------:R-:W-:Y:S01]  /*14f70*/  FADD.FTZ R60, R243, R2 ;  /* 0x00000002f33c7221 */ /* 0x000fe20000010000 */
[----:B------:R-:W-:Y:S01]  /*14f80*/  MUFU.EX2 R170, R94 ;  /* 0x0000005e00aa7308 */ /* 0x000fe20000000800 */
[----:B------:R-:W-:Y:S02]  /*14f90*/  FADD.FTZ R2, R250, R62 ;  /* 0x0000003efa027221 */ /* 0x000fe40000010000 */
[-C--:B------:R-:W-:Y:S04]  /*14fa0*/  HMMA.16816.F32 R28, R64, R80.reuse, R28 ;  /* 0x00000050401c723c */ /* 0x080fe8000000181c */
[----:B------:R-:W-:Y:S03]  /*14fb0*/  FADD.FTZ R2, R220, R2 ;  /* 0x00000002dc027221 */ /* 0x000fe60000010000 */
[----:B------:R-:W3:Y:S01]  /*14fc0*/  MUFU.EX2 R94, R126 ;  /* 0x0000007e005e7308 */ /* 0x000ee20000000800 */
[C---:B------:R-:W-:Y:S08]  /*14fd0*/  HMMA.16816.F32 R32, R68.reuse, R80, R32 ;  /* 0x000000504420723c */ /* 0x040ff00000001820 */
[-C--:B------:R-:W-:Y:S01]  /*14fe0*/  HMMA.16816.F32 R36, R68, R82.reuse, R36 ;  /* 0x000000524424723c */ /* 0x080fe20000001824 */
[----:B------:R-:W-:Y:S07]  /*14ff0*/  MUFU.EX2 R172, R93 ;  /* 0x0000005d00ac7308 */ /* 0x000fee0000000800 */
[C---:B------:R-:W-:Y:S01]  /*15000*/  HMMA.16816.F32 R40, R64.reuse, R82, R40 ;  /* 0x000000524028723c */ /* 0x040fe20000001828 */
[----:B------:R-:W4:Y:S02]  /*15010*/  LDSM.16.MT88.4 R80, [R193+0x1000] ;  /* 0x00100000c150783b */ /* 0x000f240000004200 */
[----:B------:R-:W-:Y:S01]  /*15020*/  MUFU.EX2 R93, R128 ;  /* 0x00000080005d7308 */ /* 0x000fe20000000800 */
[----:B---3--:R-:W-:Y:S04]  /*15030*/  F2FP.PACK_AB R152, R94, R98 ;  /* 0x000000625e98723e */ /* 0x008fe800000000ff */
[-C--:B-1----:R-:W-:Y:S05]  /*15040*/  HMMA.16816.F32 R44, R64, R72.reuse, R44 ;  /* 0x00000048402c723c */ /* 0x082fea000000182c */
[----:B------:R-:W-:Y:S03]  /*15050*/  MUFU.EX2 R145, R117 ;  /* 0x0000007500917308 */ /* 0x000fe60000000800 */
[C---:B------:R-:W-:Y:S07]  /*15060*/  HMMA.16816.F32 R48, R68.reuse, R72, R48 ;  /* 0x000000484430723c */ /* 0x040fee0000001830 */
[----:B------:R-:W-:Y:S01]  /*15070*/  MUFU.EX2 R144, R118 ;  /* 0x0000007600907308 */ /* 0x000fe20000000800 */
[-C--:B------:R-:W-:Y:S07]  /*15080*/  HMMA.16816.F32 R52, R68, R74.reuse, R52 ;  /* 0x0000004a4434723c */ /* 0x080fee0000001834 */
[----:B------:R-:W-:Y:S01]  /*15090*/  F2FP.PACK_AB R68, R143, R133 ;  /* 0x000000858f44723e */ /* 0x000fe200000000ff */
[----:B------:R-:W-:Y:S01]  /*150a0*/  HMMA.16816.F32 R56, R64, R74, R56 ;  /* 0x0000004a4038723c */ /* 0x000fe20000001838 */
[----:B------:R-:W1:Y:S01]  /*150b0*/  LDSM.16.MT88.4 R72, [R192+0x1000] ;  /* 0x00100000c048783b */ /* 0x000e620000004200 */
[----:B------:R-:W-:Y:S02]  /*150c0*/  MUFU.EX2 R99, R119 ;  /* 0x0000007700637308 */ /* 0x000fe40000000800 */
[----:B------:R-:W-:Y:S02]  /*150d0*/  F2FP.PACK_AB R70, R164, R146 ;  /* 0x00000092a446723e */ /* 0x000fe400000000ff */
[----:B------:R-:W-:Y:S02]  /*150e0*/  F2FP.PACK_AB R69, R142, R132 ;  /* 0x000000848e45723e */ /* 0x000fe400000000ff */
[----:B------:R-:W-:Y:S04]  /*150f0*/  F2FP.PACK_AB R64, R215, R216 ;  /* 0x000000d8d740723e */ /* 0x000fe800000000ff */
[----:B------:R-:W-:Y:S01]  /*15100*/  F2FP.PACK_AB R65, R186, R214 ;  /* 0x000000d6ba41723e */ /* 0x000fe200000000ff */
[----:B------:R-:W3:Y:S01]  /*15110*/  MUFU.EX2 R162, R116 ;  /* 0x0000007400a27308 */ /* 0x000ee20000000800 */
[----:B------:R-:W-:Y:S02]  /*15120*/  F2FP.PACK_AB R66, R183, R181 ;  /* 0x000000b5b742723e */ /* 0x000fe400000000ff */
[----:B------:R-:W-:Y:S02]  /*15130*/  F2FP.PACK_AB R67, R178, R179 ;  /* 0x000000b3b243723e */ /* 0x000fe400000000ff */
[----:B------:R-:W-:Y:S05]  /*15140*/  F2FP.PACK_AB R71, R140, R141 ;  /* 0x0000008d8c47723e */ /* 0x000fea00000000ff */
[-C--:B--2---:R-:W-:Y:S01]  /*15150*/  HMMA.16816.F32 R4, R64, R76.reuse, R4 ;  /* 0x0000004c4004723c */ /* 0x084fe20000001804 */
[----:B------:R-:W2:Y:S07]  /*15160*/  MUFU.EX2 R159, R160 ;  /* 0x000000a0009f7308 */ /* 0x000eae0000000800 */
[C---:B------:R-:W-:Y:S03]  /*15170*/  HMMA.16816.F32 R8, R68.reuse, R76, R8 ;  /* 0x0000004c4408723c */ /* 0x040fe60000001808 */
[----:B------:R-:W5:Y:S01]  /*15180*/  MUFU.EX2 R157, R124 ;  /* 0x0000007c009d7308 */ /* 0x000f620000000800 */
[----:B---3--:R-:W-:Y:S04]  /*15190*/  F2FP.PACK_AB R149, R162, R163 ;  /* 0x000000a3a295723e */ /* 0x008fe800000000ff */
[-C--:B------:R-:W-:Y:S08]  /*151a0*/  HMMA.16816.F32 R12, R68, R78.reuse, R12 ;  /* 0x0000004e440c723c */ /* 0x080ff0000000180c */
[C---:B------:R-:W-:Y:S01]  /*151b0*/  HMMA.16816.F32 R16, R64.reuse, R78, R16 ;  /* 0x0000004e4010723c */ /* 0x040fe20000001810 */
[----:B------:R-:W3:Y:S03]  /*151c0*/  LDSM.16.MT88.4 R76, [R189+0x1800] ;  /* 0x00180000bd4c783b */ /* 0x000ee60000004200 */
[----:B--2---:R-:W-:Y:S04]  /*151d0*/  F2FP.PACK_AB R150, R159, R161 ;  /* 0x000000a19f96723e */ /* 0x004fe800000000ff */
[-C--:B----4-:R-:W-:Y:S04]  /*151e0*/  HMMA.16816.F32 R84, R64, R80.reuse, R84 ;  /* 0x000000504054723c */ /* 0x090fe80000001854 */
[----:B-----5:R-:W-:Y:S04]  /*151f0*/  F2FP.PACK_AB R151, R157, R158 ;  /* 0x0000009e9d97723e */ /* 0x020fe800000000ff */
[C---:B------:R-:W-:Y:S08]  /*15200*/  HMMA.16816.F32 R88, R68.reuse, R80, R88 ;  /* 0x000000504458723c */ /* 0x040ff00000001858 */
[-C--:B------:R-:W-:Y:S08]  /*15210*/  HMMA.16816.F32 R20, R68, R82.reuse, R20 ;  /* 0x000000524414723c */ /* 0x080ff00000001814 */
[C---:B------:R-:W-:Y:S01]  /*15220*/  HMMA.16816.F32 R24, R64.reuse, R82, R24 ;  /* 0x000000524018723c */ /* 0x040fe20000001818 */
[----:B------:R-:W2:Y:S07]  /*15230*/  LDSM.16.MT88.4 R80, [R193+0x1800] ;  /* 0x00180000c150783b */ /* 0x000eae0000004200 */
[-C--:B------:R-:W-:Y:S08]  /*15240*/  HMMA.16816.F32 R28, R64, R100.reuse, R28 ;  /* 0x00000064401c723c */ /* 0x080ff0000000181c */
[C---:B------:R-:W-:Y:S08]  /*15250*/  HMMA.16816.F32 R32, R68.reuse, R100, R32 ;  /* 0x000000644420723c */ /* 0x040ff00000001820 */
[-C--:B------:R-:W-:Y:S08]  /*15260*/  HMMA.16816.F32 R36, R68, R102.reuse, R36 ;  /* 0x000000664424723c */ /* 0x080ff00000001824 */
[C---:B------:R-:W-:Y:S01]  /*15270*/  HMMA.16816.F32 R40, R64.reuse, R102, R40 ;  /* 0x000000664028723c */ /* 0x040fe20000001828 */
[----:B------:R-:W4:Y:S07]  /*15280*/  LDSM.16.MT88.4 R100, [R190+0x1800] ;  /* 0x00180000be64783b */ /* 0x000f2e0000004200 */
[-C--:B-1----:R-:W-:Y:S08]  /*15290*/  HMMA.16816.F32 R44, R64, R72.reuse, R44 ;  /* 0x00000048402c723c */ /* 0x082ff0000000182c */
[C---:B------:R-:W-:Y:S08]  /*152a0*/  HMMA.16816.F32 R48, R68.reuse, R72, R48 ;  /* 0x000000484430723c */ /* 0x040ff00000001830 */
[-C--:B------:R-:W-:Y:S07]  /*152b0*/  HMMA.16816.F32 R52, R68, R74.reuse, R52 ;  /* 0x0000004a4434723c */ /* 0x080fee0000001834 */
[----:B------:R-:W-:Y:S01]  /*152c0*/  F2FP.PACK_AB R68, R167, R147 ;  /* 0x00000093a744723e */ /* 0x000fe200000000ff */
[----:B------:R-:W-:Y:S01]  /*152d0*/  HMMA.16816.F32 R56, R64, R74, R56 ;  /* 0x0000004a4038723c */ /* 0x000fe20000001838 */
[----:B------:R-:W1:Y:S03]  /*152e0*/  LDSM.16.MT88.4 R72, [R192+0x1800] ;  /* 0x00180000c048783b */ /* 0x000e660000004200 */
[----:B------:R-:W-:Y:S02]  /*152f0*/  F2FP.PACK_AB R70, R172, R170 ;  /* 0x000000aaac46723e */ /* 0x000fe400000000ff */
[----:B------:R-:W-:Y:S02]  /*15300*/  F2FP.PACK_AB R69, R144, R145 ;  /* 0x000000919045723e */ /* 0x000fe400000000ff */
[----:B------:R-:W-:Y:S04]  /*15310*/  F2FP.PACK_AB R64, R169, R166 ;  /* 0x000000a6a940723e */ /* 0x000fe800000000ff */
[----:B------:R-:W-:Y:S02]  /*15320*/  F2FP.PACK_AB R65, R168, R165 ;  /* 0x000000a5a841723e */ /* 0x000fe400000000ff */
[----:B------:R-:W-:Y:S02]  /*15330*/  F2FP.PACK_AB R66, R175, R171 ;  /* 0x000000abaf42723e */ /* 0x000fe400000000ff */
[----:B------:R-:W-:Y:S02]  /*15340*/  F2FP.PACK_AB R67, R174, R173 ;  /* 0x000000adae43723e */ /* 0x000fe400000000ff */
[----:B------:R-:W-:Y:S05]  /*15350*/  F2FP.PACK_AB R71, R99, R156 ;  /* 0x0000009c6347723e */ /* 0x000fea00000000ff */
[-C--:B---3--:R-:W-:Y:S08]  /*15360*/  HMMA.16816.F32 R4, R64, R76.reuse, R4 ;  /* 0x0000004c4004723c */ /* 0x088ff00000001804 */
[C---:B------:R-:W-:Y:S01]  /*15370*/  HMMA.16816.F32 R8, R68.reuse, R76, R8 ;  /* 0x0000004c4408723c */ /* 0x040fe20000001808 */
[----:B------:R-:W-:Y:S07]  /*15380*/  MUFU.EX2 R77, R127 ;  /* 0x0000007f004d7308 */ /* 0x000fee0000000800 */
[-C--:B------:R-:W-:Y:S03]  /*15390*/  HMMA.16816.F32 R12, R68, R78.reuse, R12 ;  /* 0x0000004e440c723c */ /* 0x080fe6000000180c */
[----:B------:R-:W-:Y:S05]  /*153a0*/  MUFU.EX2 R76, R129 ;  /* 0x00000081004c7308 */ /* 0x000fea0000000800 */
[C---:B------:R-:W-:Y:S05]  /*153b0*/  HMMA.16816.F32 R16, R64.reuse, R78, R16 ;  /* 0x0000004e4010723c */ /* 0x040fea0000001810 */
[----:B------:R-:W3:Y:S03]  /*153c0*/  MUFU.EX2 R79, R130 ;  /* 0x00000082004f7308 */ /* 0x000ee60000000800 */
[-C--:B--2---:R-:W-:Y:S07]  /*153d0*/  HMMA.16816.F32 R84, R64, R80.reuse, R84 ;  /* 0x000000504054723c */ /* 0x084fee0000001854 */
[----:B------:R-:W2:Y:S01]  /*153e0*/  MUFU.EX2 R78, R125 ;  /* 0x0000007d004e7308 */ /* 0x000ea20000000800 */
[C---:B------:R-:W-:Y:S08]  /*153f0*/  HMMA.16816.F32 R88, R68.reuse, R80, R88 ;  /* 0x000000504458723c */ /* 0x040ff00000001858 */
[-C--:B------:R-:W-:Y:S04]  /*15400*/  HMMA.16816.F32 R20, R68, R82.reuse, R20 ;  /* 0x000000524414723c */ /* 0x080fe80000001814 */
[----:B---3--:R-:W-:Y:S04]  /*15410*/  F2FP.PACK_AB R154, R79, R93 ;  /* 0x0000005d4f9a723e */ /* 0x008fe800000000ff */
[C---:B------:R-:W-:Y:S04]  /*15420*/  HMMA.16816.F32 R24, R64.reuse, R82, R24 ;  /* 0x000000524018723c */ /* 0x040fe80000001818 */
[----:B--2---:R-:W-:Y:S04]  /*15430*/  F2FP.PACK_AB R153, R77, R78 ;  /* 0x0000004e4d99723e */ /* 0x004fe800000000ff */
[-C--:B----4-:R-:W-:Y:S08]  /*15440*/  HMMA.16816.F32 R28, R64, R100.reuse, R28 ;  /* 0x00000064401c723c */ /* 0x090ff0000000181c */
[C---:B------:R-:W-:Y:S08]  /*15450*/  HMMA.16816.F32 R32, R68.reuse, R100, R32 ;  /* 0x000000644420723c */ /* 0x040ff00000001820 */
[-C--:B------:R-:W-:Y:S08]  /*15460*/  HMMA.16816.F32 R36, R68, R102.reuse, R36 ;  /* 0x000000664424723c */ /* 0x080ff00000001824 */
[C---:B------:R-:W-:Y:S08]  /*15470*/  HMMA.16816.F32 R40, R64.reuse, R102, R40 ;  /* 0x000000664028723c */ /* 0x040ff00000001828 */
[-C--:B-1----:R-:W-:Y:S08]  /*15480*/  HMMA.16816.F32 R44, R64, R72.reuse, R44 ;  /* 0x00000048402c723c */ /* 0x082ff0000000182c */
[C---:B------:R-:W-:Y:S01]  /*15490*/  HMMA.16816.F32 R48, R68.reuse, R72, R48 ;  /* 0x000000484430723c */ /* 0x040fe20000001830 */
[----:B------:R-:W1:Y:S07]  /*154a0*/  MUFU.EX2 R72, R131 ;  /* 0x0000008300487308 */ /* 0x000e6e0000000800 */
[-C--:B------:R-:W-:Y:S08]  /*154b0*/  HMMA.16816.F32 R52, R68, R74.reuse, R52 ;  /* 0x0000004a4434723c */ /* 0x080ff00000001834 */
[----:B------:R-:W-:Y:S08]  /*154c0*/  HMMA.16816.F32 R56, R64, R74, R56 ;  /* 0x0000004a4038723c */ /* 0x000ff00000001838 */
[-C--:B------:R-:W-:Y:S01]  /*154d0*/  HMMA.16816.F32 R100, R148, R112.reuse, R4 ;  /* 0x000000709464723c */ /* 0x080fe20000001804 */
[----:B------:R-:W2:Y:S04]  /*154e0*/  LDSM.16.MT88.4 R4, [R192+0x2000] ;  /* 0x00200000c004783b */ /* 0x000ea80000004200 */
[----:B-1----:R-:W-:Y:S07]  /*154f0*/  F2FP.PACK_AB R155, R72, R76 ;  /* 0x0000004c489b723e */ /* 0x002fee00000000ff */
[C---:B------:R-:W-:Y:S07]  /*15500*/  HMMA.16816.F32 R104, R152.reuse, R112, R8 ;  /* 0x000000709868723c */ /* 0x040fee0000001808 */
[----:B------:R-:W-:Y:S01]  /*15510*/  FADD.FTZ R9, R133, R2 ;  /* 0x0000000285097221 */ /* 0x000fe20000010000 */
[-C--:B------:R-:W-:Y:S01]  /*15520*/  HMMA.16816.F32 R108, R152, R114.reuse, R12 ;  /* 0x00000072986c723c */ /* 0x080fe2000000180c */
[----:B------:R-:W3:Y:S03]  /*15530*/  LDL R12, [R1+0x4] ;  /* 0x00000400010c7983 */ /* 0x000ee60000100800 */
        /* <DEDUP_REMOVED lines=45> */
[----:B------:R-:W-:Y:S01]  /*15810*/  FADD.FTZ R4, R99, R0 ;  /* 0x0000000063047221 */ /* 0x000fe20000010000 */
[----:B------:R-:W-:Y:S01]  /*15820*/  MOV R99, R61 ;  /* 0x0000003d00637202 */ /* 0x000fe20000000f00 */
[----:B------:R-:W-:Y:S02]  /*15830*/  FADD.FTZ R2, R163, R8 ;  /* 0x00000008a3027221 */ /* 0x000fe40000010000 */
[----:B------:R-:W-:Y:S01]  /*15840*/  FADD.FTZ R0, R98, R5 ;  /* 0x0000000562007221 */ /* 0x000fe20000010000 */
[----:B------:R-:W-:Y:S04]  /*15850*/  HMMA.16816.F32 R148, R148, R6, R56 ;  /* 0x000000069494723c */ /* 0x000fe80000001838 */
[----:B------:R-:W-:Y:S01]  /*15860*/  FADD.FTZ R4, R78, R4 ;  /* 0x000000044e047221 */ /* 0x000fe20000010000 */
[----:B------:R-:W-:Y:S01]  /*15870*/  MOV R98, R95 ;  /* 0x0000005f00627202 */ /* 0x000fe20000000f00 */
[----:B------:R-:W-:Y:S02]  /*15880*/  FADD.FTZ R5, R162, R2 ;  /* 0x00000002a2057221 */ /* 0x000fe40000010000 */
[----:B------:R-:W-:Y:S01]  /*15890*/  FADD.FTZ R2, R94, R0 ;  /* 0x000000005e027221 */ /* 0x000fe20000010000 */
[----:B------:R-:W-:Y:S03]  /*158a0*/  MOV R94, R96 ;  /* 0x00000060005e7202 */ /* 0x000fe60000000f00 */
[----:B------:R-:W-:Y:S02]  /*158b0*/  FADD.FTZ R0, R77, R4 ;  /* 0x000000044d007221 */ /* 0x000fe40000010000 */
[----:B------:R-:W-:Y:S01]  /*158c0*/  FADD.FTZ R4, R93, R2 ;  /* 0x000000025d047221 */ /* 0x000fe20000010000 */
[----:B------:R-:W-:Y:S01]  /*158d0*/  MOV R93, R97 ;  /* 0x00000061005d7202 */ /* 0x000fe20000000f00 */
[----:B------:R-:W-:Y:S01]  /*158e0*/  FADD.FTZ R2, R76, R0 ;  /* 0x000000004c027221 */ /* 0x000fe20000010000 */
[----:B------:R-:W-:Y:S01]  /*158f0*/  IADD3 R0, R206, -0x1, RZ ;  /* 0xffffffffce007810 */ /* 0x000fe20007ffe0ff */
[----:B------:R-:W-:Y:S02]  /*15900*/  FADD.FTZ R3, R177, R3 ;  /* 0x00000003b1037221 */ /* 0x000fe40000010000 */
[----:B------:R-:W-:Y:S02]  /*15910*/  FADD.FTZ R2, R72, R2 ;  /* 0x0000000248027221 */ /* 0x000fe40000010000 */
[----:B------:R-:W-:Y:S02]  /*15920*/  FADD.FTZ R3, R161, R3 ;  /* 0x00000003a1037221 */ /* 0x000fe40000010000 */
[----:B------:R-:W-:Y:S01]  /*15930*/  FADD.FTZ R5, R158, R5 ;  /* 0x000000059e057221 */ /* 0x000fe20000010000 */
[----:B------:R1:W-:Y:S01]  /*15940*/  STL [R1], R2 ;  /* 0x0000000201007387 */ /* 0x0003e20000100800 */
[----:B------:R-:W-:Y:S02]  /*15950*/  FADD.FTZ R238, R159, R3 ;  /* 0x000000039fee7221 */ /* 0x000fe40000010000 */
[----:B------:R-:W-:Y:S02]  /*15960*/  FADD.FTZ R240, R157, R5 ;  /* 0x000000059df07221 */ /* 0x000fe40000010000 */
[----:B------:R-:W-:Y:S01]  /*15970*/  FADD.FTZ R251, R79, R4 ;  /* 0x000000044ffb7221 */ /* 0x000fe20000010000 */
[----:B---3--:R-:W-:Y:S02]  /*15980*/  ISETP.GT.AND P0, PT, R206, R12, PT ;  /* 0x0000000cce00720c */ /* 0x008fe40003f04270 */
[----:B------:R-:W-:Y:S11]  /*15990*/  MOV R206, R0 ;  /* 0x0000000000ce7202 */ /* 0x000ff60000000f00 */
[----:B-1----:R-:W-:-:S05]  /*159a0*/  @P0 BRA `(.L_x_734) ;  /* 0xffffb00000000947 */ /* 0x002fca000383ffff */
.L_x_706:
[----:B------:R-:W-:Y:S05]  /*159b0*/  BRA.DIV ~URZ, `(.L_x_735) ;  /* 0x000085527f007947 */ /* 0x000fea000b800000 */
[----:B------:R1:W2:Y:S02]  /*159c0*/  SHFL.BFLY PT, R0, R238, 0x2, 0x1f ;  /* 0x0c401f00ee007f89 */ /* 0x0002a400000e0000 */
.L_x_854:
[----:B--2---:R-:W-:Y:S01]  /*159d0*/  FADD.FTZ R4, R0, R238 ;  /* 0x000000ee00047221 */ /* 0x004fe20000010000 */
[----:B------:R-:W-:Y:S05]  /*159e0*/  BRA.DIV ~URZ, `(.L_x_736) ;  /* 0x000085827f007947 */ /* 0x000fea000b800000 */
[----:B------:R-:W2:Y:S04]  /*159f0*/  LDL.LU R9, [R1] ;  /* 0x0000000001097983 */ /* 0x000ea80000300800 */
[----:B------:R-:W3:Y:S04]  /*15a00*/  SHFL.BFLY PT, R0, R240, 0x2, 0x1f ;  /* 0x0c401f00f0007f89 */ /* 0x000ee800000e0000 */
[----:B------:R-:W4:Y:S04]  /*15a10*/  SHFL.BFLY PT, R2, R251, 0x2, 0x1f ;  /* 0x0c401f00fb027f89 */ /* 0x000f2800000e0000 */
[----:B------:R-:W5:Y:S01]  /*15a20*/  SHFL.BFLY PT, R3, R4, 0x1, 0x1f ;  /* 0x0c201f0004037f89 */ /* 0x000f6200000e0000 */
[----:B---3--:R-:W-:-:S02]  /*15a30*/  FADD.FTZ R0, R0, R240 ;  /* 0x000000f000007221 */ /* 0x008fc40000010000 */
[----:B----4-:R-:W-:-:S03]  /*15a40*/  FADD.FTZ R2, R2, R251 ;  /* 0x000000fb02027221 */ /* 0x010fc60000010000 */
[----:B------:R-:W3:Y:S01]  /*15a50*/  SHFL.BFLY PT, R5, R0, 0x1, 0x1f ;  /* 0x0c201f0000057f89 */ /* 0x000ee200000e0000 */
[----:B-----5:R-:W-:-:S03]  /*15a60*/  FADD.FTZ R4, R4, R3 ;  /* 0x0000000304047221 */ /* 0x020fc60000010000 */
[----:B------:R-:W4:Y:S01]  /*15a70*/  SHFL.BFLY PT, R6, R2, 0x1, 0x1f ;  /* 0x0c201f0002067f89 */ /* 0x000f2200000e0000 */
[----:B---3--:R-:W-:Y:S02]  /*15a80*/  FADD.FTZ R5, R0, R5 ;  /* 0x0000000500057221 */ /* 0x008fe40000010000 */
[----:B----4-:R-:W-:Y:S01]  /*15a90*/  FADD.FTZ R6, R2, R6 ;  /* 0x0000000602067221 */ /* 0x010fe20000010000 */
[----:B--2---:R-:W2:Y:S02]  /*15aa0*/  SHFL.BFLY PT, R7, R9, 0x2, 0x1f ;  /* 0x0c401f0009077f89 */ /* 0x004ea400000e0000 */
[----:B--2---:R-:W-:-:S05]  /*15ab0*/  FADD.FTZ R7, R7, R9 ;  /* 0x0000000907077221 */ /* 0x004fca0000010000 */
[----:B------:R2:W3:Y:S02]  /*15ac0*/  SHFL.BFLY PT, R8, R7, 0x1, 0x1f ;  /* 0x0c201f0007087f89 */ /* 0x0004e400000e0000 */
.L_x_855:
[----:B------:R-:W-:Y:S01]  /*15ad0*/  FSETP.NE.FTZ.AND P3, PT, R4, RZ, PT ;  /* 0x000000ff0400720b */ /* 0x000fe20003f75000 */
[----:B------:R-:W-:Y:S01]  /*15ae0*/  CS2R R2, SRZ ;  /* 0x0000000000027805 */ /* 0x000fe2000001ff00 */
[----:B------:R-:W-:Y:S02]  /*15af0*/  MOV R0, RZ ;  /* 0x000000ff00007202 */ /* 0x000fe40000000f00 */
[----:B------:R-:W-:Y:S02]  /*15b00*/  FSETP.NE.FTZ.AND P2, PT, R5, RZ, PT ;  /* 0x000000ff0500720b */ /* 0x000fe40003f55000 */
[----:B------:R-:W-:Y:S02]  /*15b10*/  FSETP.NE.FTZ.AND P1, PT, R6, RZ, PT ;  /* 0x000000ff0600720b */ /* 0x000fe40003f35000 */
[----:B------:R-:W-:Y:S02]  /*15b20*/  MOV R25, 0xff800000 ;  /* 0xff80000000197802 */ /* 0x000fe40000000f00 */
[----:B------:R-:W-:-:S02]  /*15b30*/  MOV R23, 0xff800000 ;  /* 0xff80000000177802 */ /* 0x000fc40000000f00 */
[----:B------:R-:W-:Y:S01]  /*15b40*/  MOV R24, 0xff800000 ;  /* 0xff80000000187802 */ /* 0x000fe20000000f00 */
[----:B------:R-:W4:Y:S01]  /*15b50*/  @P3 MUFU.RCP R0, R4 ;  /* 0x0000000400003308 */ /* 0x000f220000001000 */
[----:B------:R-:W-:-:S05]  /*15b60*/  MOV R22, 0xff800000 ;  /* 0xff80000000167802 */ /* 0x000fca0000000f00 */
[----:B------:R-:W-:Y:S02]  /*15b70*/  @P1 MOV R10, 0x3f317218 ;  /* 0x3f317218000a1802 */ /* 0x000fe40000000f00 */
[----:B------:R5:W-:Y:S01]  /*15b80*/  @P3 MUFU.LG2 R9, R4 ;  /* 0x0000000400093308 */ /* 0x000be20000000c00 */
[----:B----4-:R-:W-:-:S07]  /*15b90*/  FMUL.FTZ R66, R0, R100 ;  /* 0x0000006400427220 */ /* 0x010fce0000410000 */
[----:B------:R-:W-:Y:S01]  /*15ba0*/  @P2 MUFU.RCP R3, R5 ;  /* 0x0000000500032308 */ /* 0x000fe20000001000 */
[C---:B------:R-:W-:Y:S02]  /*15bb0*/  FMUL.FTZ R67, R0.reuse, R101 ;  /* 0x0000006500437220 */ /* 0x040fe40000410000 */
[C---:B------:R-:W-:Y:S02]  /*15bc0*/  FMUL.FTZ R68, R0.reuse, R112 ;  /* 0x0000007000447220 */ /* 0x040fe40000410000 */
[----:B------:R-:W-:Y:S02]  /*15bd0*/  FMUL.FTZ R69, R0, R113 ;  /* 0x0000007100457220 */ /* 0x000fe40000410000 */
[----:B---3-5:R-:W-:Y:S01]  /*15be0*/  FADD.FTZ R4, R8, R7 ;  /* 0x0000000708047221 */ /* 0x028fe20000010000 */
[----:B------:R-:W-:Y:S01]  /*15bf0*/  @P1 MUFU.RCP R2, R6 ;  /* 0x0000000600021308 */ /* 0x000fe20000001000 */
[C---:B------:R-:W-:Y:S02]  /*15c00*/  FMUL.FTZ R70, R0.reuse, R84 ;  /* 0x0000005400467220 */ /* 0x040fe40000410000 */
[----:B------:R-:W-:Y:S01]  /*15c10*/  FMUL.FTZ R71, R0, R85 ;  /* 0x0000005500477220 */ /* 0x000fe20000410000 */
[----:B------:R-:W-:Y:S01]  /*15c20*/  FSETP.NE.FTZ.AND P0, PT, R4, RZ, PT ;  /* 0x000000ff0400720b */ /* 0x000fe20003f15000 */
[----:B------:R-:W-:-:S02]  /*15c30*/  FMUL.FTZ R72, R0, R120 ;  /* 0x0000007800487220 */ /* 0x000fc40000410000 */
[C---:B------:R-:W-:Y:S01]  /*15c40*/  FMUL.FTZ R73, R0.reuse, R121 ;  /* 0x0000007900497220 */ /* 0x040fe20000410000 */
[----:B--2---:R2:W3:Y:S01]  /*15c50*/  @P2 MUFU.LG2 R7, R5 ;  /* 0x0000000500072308 */ /* 0x0044e20000000c00 */
        /* <DEDUP_REMOVED lines=8> */
[----:B--2---:R-:W-:Y:S01]  /*15ce0*/  @P2 MOV R5, 0x3f317218 ;  /* 0x3f31721800052802 */ /* 0x004fe20000000f00 */
[----:B------:R-:W2:Y:S01]  /*15cf0*/  @P1 MUFU.LG2 R0, R6 ;  /* 0x0000000600001308 */ /* 0x000ea20000000c00 */
[----:B---3--:R-:W-:Y:S02]  /*15d00*/  @P2 FMUL.FTZ R8, R7, 0.69314718246459960938 ;  /* 0x3f31721807082820 */ /* 0x008fe40000410000 */
[C---:B------:R-:W-:Y:S02]  /*15d10*/  FMUL.FTZ R82, R3.reuse, R86 ;  /* 0x0000005603527220 */ /* 0x040fe40000410000 */
[----:B------:R-:W-:-:S02]  /*15d20*/  FMUL.FTZ R83, R3, R87 ;  /* 0x0000005703537220 */ /* 0x000fc40000410000 */
[C---:B------:R-:W-:Y:S02]  /*15d30*/  FMUL.FTZ R78, R3.reuse, R102 ;  /* 0x00000066034e7220 */ /* 0x040fe40000410000 */
[C---:B------:R-:W-:Y:S02]  /*15d40*/  FMUL.FTZ R79, R3.reuse, R103 ;  /* 0x00000067034f7220 */ /* 0x040fe40000410000 */
[C---:B------:R-:W-:Y:S02]  /*15d50*/  FMUL.FTZ R80, R3.reuse, R114 ;  /* 0x0000007203507220 */ /* 0x040fe40000410000 */
[C---:B------:R-:W-:Y:S02]  /*15d60*/  FMUL.FTZ R81, R3.reuse, R115 ;  /* 0x0000007303517220 */ /* 0x040fe40000410000 */
[C---:B------:R-:W-:Y:S02]  /*15d70*/  FMUL.FTZ R84, R3.reuse, R122 ;  /* 0x0000007a03547220 */ /* 0x040fe40000410000 */
[----:B--2---:R-:W-:Y:S01]  /*15d80*/  @P1 FMUL.FTZ R7, R0, 0.69314718246459960938 ;  /* 0x3f31721800071820 */ /* 0x004fe20000410000 */
[----:B------:R-:W-:Y:S01]  /*15d90*/  MOV R0, RZ ;  /* 0x000000ff00007202 */ /* 0x000fe20000000f00 */
[----:B------:R-:W-:-:S02]  /*15da0*/  FMUL.FTZ R85, R3, R123 ;  /* 0x0000007b03557220 */ /* 0x000fc40000410000 */
[C---:B------:R-:W-:Y:S02]  /*15db0*/  FMUL.FTZ R98, R3.reuse, R126 ;  /* 0x0000007e03627220 */ /* 0x040fe40000410000 */
[C---:B------:R-:W-:Y:S01]  /*15dc0*/  FMUL.FTZ R99, R3.reuse, R127 ;  /* 0x0000007f03637220 */ /* 0x040fe20000410000 */
[----:B------:R-:W2:Y:S01]  /*15dd0*/  @P0 MUFU.RCP R0, R4 ;  /* 0x0000000400000308 */ /* 0x000ea20000001000 */
        /* <DEDUP_REMOVED lines=23> */
[----:B------:R3:W4:Y:S01]  /*15f50*/  @P0 MUFU.LG2 R2, R4 ;  /* 0x0000000400020308 */ /* 0x0007220000000c00 */
[----:B------:R-:W-:Y:S02]  /*15f60*/  @P3 FMUL.FTZ R6, R3, c[0x0][0x2d0] ;  /* 0x0000b40003063a20 */ /* 0x000fe40000410000 */
[----:B------:R-:W-:Y:S02]  /*15f70*/  @P1 FMUL.FTZ R3, R10, c[0x0][0x2d0] ;  /* 0x0000b4000a031a20 */ /* 0x000fe40000410000 */
[----:B------:R-:W-:Y:S02]  /*15f80*/  @P3 FMUL.FTZ R9, R9, 0.69314718246459960938 ;  /* 0x3f31721809093820 */ /* 0x000fe40000410000 */
[----:B------:R-:W-:Y:S01]  /*15f90*/  @P1 FFMA.FTZ R25, R3, R95, R7 ;  /* 0x0000005f03191223 */ /* 0x000fe20000010007 */
[----:B------:R-:W-:Y:S01]  /*15fa0*/  @P0 MOV R3, 0x3f317218 ;  /* 0x3f31721800030802 */ /* 0x000fe20000000f00 */
[----:B------:R-:W-:Y:S02]  /*15fb0*/  @P2 FMUL.FTZ R5, R5, c[0x0][0x2d0] ;  /* 0x0000b40005052a20 */ /* 0x000fe40000410000 */
[----:B--2---:R-:W-:-:S02]  /*15fc0*/  FMUL.FTZ R30, R0, R106 ;  /* 0x0000006a001e7220 */ /* 0x004fc40000410000 */
[----:B------:R-:W-:Y:S02]  /*15fd0*/  @P0 FMUL.FTZ R3, R3, c[0x0][0x2d0] ;  /* 0x0000b40003030a20 */ /* 0x000fe40000410000 */
[----:B------:R-:W-:Y:S01]  /*15fe0*/  FMUL.FTZ R31, R0, R107 ;  /* 0x0000006b001f7220 */ /* 0x000fe20000410000 */
[----:B---3--:R-:W-:Y:S01]  /*15ff0*/  MOV R4, 0x1 ;  /* 0x0000000100047802 */ /* 0x008fe20000000f00 */
[----:B----4-:R-:W-:Y:S02]  /*16000*/  @P0 FMUL.FTZ R2, R2, 0.69314718246459960938 ;  /* 0x3f31721802020820 */ /* 0x010fe40000410000 */
        /* <DEDUP_REMOVED lines=18> */
.L_x_601:
[----:B---3--:R3:W5:Y:S04]  /*16130*/  LDL R6, [R1+0x40] ;  /* 0x0000400001067983 */ /* 0x0087680000100800 */
[----:B------:R-:W4:Y:S01]  /*16140*/  S2R R2, SR_TID.X ;  /* 0x0000000000027919 */ /* 0x000f220000002100 */
[----:B------:R-:W-:Y:S01]  /*16150*/  BSSY B0, `(.L_x_737) ;  /* 0x0000011000007945 */ /* 0x000fe20003800000 */
[----:B----4-:R-:W-:-:S13]  /*16160*/  LOP3.LUT P0, RZ, R2, 0x7f, RZ, 0xc0, !PT ;  /* 0x0000007f02ff7812 */ /* 0x010fda000780c0ff */
[----:B------:R-:W-:Y:S05]  /*16170*/  @P0 BRA `(.L_x_738) ;  /* 0x000000e000000947 */ /* 0x000fea0003800000 */
[----:B---3--:R-:W3:Y:S01]  /*16180*/  S2R R4, SR_LANEID ;  /* 0x0000000000047919 */ /* 0x008ee20000000000 */
[----:B------:R-:W-:Y:S01]  /*16190*/  VOTEU.ANY UR4, UPT, PT ;  /* 0x0000000000047886 */ /* 0x000fe200038e0100 */
[----:B--2---:R-:W-:Y:S01]  /*161a0*/  IMAD.MOV.U32 R5, RZ, RZ, c[0x0][0x564] ;  /* 0x00015900ff057624 */ /* 0x004fe200078e00ff */
[----:B------:R-:W3:Y:S08]  /*161b0*/  FLO.U32 R3, UR4 ;  /* 0x0000000400037d00 */ /* 0x000ef000080e0000 */
[----:B------:R-:W2:Y:S01]  /*161c0*/  POPC R2, UR4 ;  /* 0x0000000400027d09 */ /* 0x000ea20008000000 */
[----:B---3--:R-:W-:Y:S01]  /*161d0*/  ISETP.EQ.U32.AND P0, PT, R3, R4, PT ;  /* 0x000000040300720c */ /* 0x008fe20003f02070 */
[----:B------:R-:W-:-:S12]  /*161e0*/  IMAD.MOV.U32 R4, RZ, RZ, c[0x0][0x560] ;  /* 0x00015800ff047624 */ /* 0x000fd800078e00ff */
[----:B--2---:R2:W3:Y:S04]  /*161f0*/  @P0 ATOMG.E.ADD.STRONG.GPU PT, R2, [R4.64], R2 ;  /* 0x00000002040209a8 */ /* 0x0044e800081ee1c6 */
[----:B--2---:R-:W2:Y:S04]  /*16200*/  S2R R4, SR_LTMASK ;  /* 0x0000000000047919 */ /* 0x004ea80000003900 */
[----:B---3--:R2:W3:Y:S02]  /*16210*/  SHFL.IDX PT, R3, R2, R3, 0x1f ;  /* 0x00001f0302037589 */ /* 0x0084e400000e0000 */
[----:B--2---:R-:W-:-:S06]  /*16220*/  LOP3.LUT R2, R4, UR4, RZ, 0xc0, !PT ;  /* 0x0000000404027c12 */ /* 0x004fcc000f8ec0ff */
[----:B------:R-:W3:Y:S02]  /*16230*/  POPC R2, R2 ;  /* 0x0000000200027309 */ /* 0x000ee40000000000 */
[----:B---3-5:R-:W-:-:S05]  /*16240*/  IADD3 R6, R3, c[0x0][0xc], R2 ;  /* 0x0000030003067a10 */ /* 0x028fca0007ffe002 */
[----:B------:R2:W-:Y:S02]  /*16250*/  STL [R1+0x40], R6 ;  /* 0x0000400601007387 */ /* 0x0005e40000100800 */
.L_x_738:
[----:B---3--:R-:W-:Y:S05]  /*16260*/  BSYNC B0 ;  /* 0x0000000000007941 */ /* 0x008fea0003800000 */
.L_x_737:
[----:B------:R-:W-:Y:S01]  /*16270*/  PRMT R0, R0, 0x9910, RZ ;  /* 0x0000991000007816 */ /* 0x000fe200000000ff */
[----:B------:R-:W-:Y:S01]  /*16280*/  BSSY B1, `(.L_x_739) ;  /* 0x0000313000017945 */ /* 0x000fe20003800000 */
[----:B-----5:R-:W-:Y:S02]  /*16290*/  IMAD.MOV.U32 R60, RZ, RZ, R6 ;  /* 0x000000ffff3c7224 */ /* 0x020fe400078e0006 */
[----:B------:R-:W-:-:S13]  /*162a0*/  ISETP.NE.AND P0, PT, R0, RZ, PT ;  /* 0x000000ff0000720c */ /* 0x000fda0003f05270 */
[----:B------:R-:W-:Y:S05]  /*162b0*/  @!P0 BRA `(.L_x_740) ;  /* 0x000024a000008947 */ /* 0x000fea0003800000 */
[----:B------:R-:W3:Y:S04]  /*162c0*/  LDL R7, [R1+0x54] ;  /* 0x0000540001077983 */ /* 0x000ee80000100800 */
[----:B--2---:R-:W2:Y:S04]  /*162d0*/  LDL R6, [R1+0x64] ;  /* 0x0000640001067983 */ /* 0x004ea80000100800 */
        /* <DEDUP_REMOVED lines=11> */
[----:B---3--:R3:W-:Y:S04]  /*16390*/  STS [R7], R0 ;  /* 0x0000000007007388 */ /* 0x0087e80000000800 */
[----:B------:R1:W-:Y:S04]  /*163a0*/  STS [R7+0x400], R3 ;  /* 0x0004000307007388 */ /* 0x0003e80000000800 */
[----:B--2---:R2:W-:Y:S01]  /*163b0*/  STS [R6], R2 ;  /* 0x0000000206007388 */ /* 0x0045e20000000800 */
[----:B---3--:R-:W-:-:S02]  /*163c0*/  F2FP.PACK_AB R0, R81, R80 ;  /* 0x000000505100723e */ /* 0x008fc400000000ff */
[----:B-1----:R-:W-:-:S03]  /*163d0*/  F2FP.PACK_AB R3, R49, R48 ;  /* 0x000000303103723e */ /* 0x002fc600000000ff */
[----:B------:R1:W-:Y:S01]  /*163e0*/  STS [R6+0x400], R0 ;  /* 0x0004000006007388 */ /* 0x0003e20000000800 */
[----:B--2---:R-:W-:-:S03]  /*163f0*/  F2FP.PACK_AB R2, R31, R30 ;  /* 0x0000001e1f02723e */ /* 0x004fc600000000ff */
[----:B------:R2:W-:Y:S04]  /*16400*/  STS [R7+0x2000], R3 ;  /* 0x0020000307007388 */ /* 0x0005e80000000800 */
[----:B------:R3:W-:Y:S01]  /*16410*/  STS [R7+0x2400], R2 ;  /* 0x0024000207007388 */ /* 0x0007e20000000800 */
[----:B-1----:R-:W-:Y:S02]  /*16420*/  F2FP.PACK_AB R0, R35, R34 ;  /* 0x000000222300723e */ /* 0x002fe400000000ff */
[----:B--2---:R-:W-:-:S03]  /*16430*/  F2FP.PACK_AB R3, R71, R70 ;  /* 0x000000464703723e */ /* 0x004fc600000000ff */
[----:B------:R1:W-:Y:S04]  /*16440*/  STS [R6+0x2000], R0 ;  /* 0x0020000006007388 */ /* 0x0003e80000000800 */
[----:B---3--:R-:W2:Y:S01]  /*16450*/  LDL R7, [R1+0x60] ;  /* 0x0000600001077983 */ /* 0x008ea20000100800 */
[----:B------:R-:W-:-:S03]  /*16460*/  F2FP.PACK_AB R2, R83, R82 ;  /* 0x000000525302723e */ /* 0x000fc600000000ff */
[----:B------:R3:W-:Y:S04]  /*16470*/  STS [R6+0x2400], R4 ;  /* 0x0024000406007388 */ /* 0x0007e80000000800 */
[----:B----4-:R4:W-:Y:S04]  /*16480*/  STS [R9], R3 ;  /* 0x0000000309007388 */ /* 0x0109e80000000800 */
[----:B------:R4:W-:Y:S01]  /*16490*/  STS [R9+0x400], R2 ;  /* 0x0004000209007388 */ /* 0x0009e20000000800 */
[----:B-1----:R-:W-:-:S05]  /*164a0*/  F2FP.PACK_AB R0, R73, R72 ;  /* 0x000000484900723e */ /* 0x002fca00000000ff */
[----:B------:R1:W-:Y:S01]  /*164b0*/  STS [R5], R0 ;  /* 0x0000000005007388 */ /* 0x0003e20000000800 */
[----:B---3--:R-:W-:-:S03]  /*164c0*/  F2FP.PACK_AB R4, R39, R38 ;  /* 0x000000262704723e */ /* 0x008fc600000000ff */
[----:B------:R-:W3:Y:S01]  /*164d0*/  LDL R6, [R1+0x5c] ;  /* 0x00005c0001067983 */ /* 0x000ee20000100800 */
[----:B----4-:R-:W-:Y:S02]  /*164e0*/  F2FP.PACK_AB R3, R85, R84 ;  /* 0x000000545503723e */ /* 0x010fe400000000ff */
[----:B------:R-:W-:-:S03]  /*164f0*/  F2FP.PACK_AB R2, R43, R42 ;  /* 0x0000002a2b02723e */ /* 0x000fc600000000ff */
[----:B------:R4:W-:Y:S04]  /*16500*/  STS [R5+0x400], R3 ;  /* 0x0004000305007388 */ /* 0x0009e80000000800 */
[----:B------:R-:W-:Y:S01]  /*16510*/  STS [R9+0x2000], R4 ;  /* 0x0020000409007388 */ /* 0x000fe20000000800 */
[----:B-1----:R-:W-:-:S05]  /*16520*/  F2FP.PACK_AB R0, R41, R40 ;  /* 0x000000282900723e */ /* 0x002fca00000000ff */
[----:B------:R1:W-:Y:S01]  /*16530*/  STS [R9+0x2400], R0 ;  /* 0x0024000009007388 */ /* 0x0003e20000000800 */
[----:B----4-:R-:W-:-:S03]  /*16540*/  F2FP.PACK_AB R3, R57, R56 ;  /* 0x000000383903723e */ /* 0x010fc600000000ff */
[----:B-1----:R-:W4:Y:S01]  /*16550*/  LDL R9, [R1+0x74] ;  /* 0x0000740001097983 */ /* 0x002f220000100800 */
[----:B------:R-:W-:-:S03]  /*16560*/  F2FP.PACK_AB R0, R65, R64 ;  /* 0x000000404100723e */ /* 0x000fc600000000ff */
[----:B------:R1:W-:Y:S04]  /*16570*/  STS [R5+0x2000], R2 ;  /* 0x0020000205007388 */ /* 0x0003e80000000800 */
[----:B------:R1:W-:Y:S04]  /*16580*/  STS [R5+0x2400], R3 ;  /* 0x0024000305007388 */ /* 0x0003e80000000800 */
[----:B------:R1:W-:Y:S01]  /*16590*/  STS [R8], R0 ;  /* 0x0000000008007388 */ /* 0x0003e20000000800 */
[----:B------:R-:W-:Y:S02]  /*165a0*/  F2FP.PACK_AB R4, R53, R52 ;  /* 0x000000343504723e */ /* 0x000fe400000000ff */
[----:B-1----:R-:W-:-:S02]  /*165b0*/  F2FP.PACK_AB R2, R99, R98 ;  /* 0x000000626302723e */ /* 0x002fc400000000ff */
[----:B------:R-:W-:-:S03]  /*165c0*/  F2FP.PACK_AB R3, R93, R92 ;  /* 0x0000005c5d03723e */ /* 0x000fc600000000ff */
[----:B------:R1:W-:Y:S01]  /*165d0*/  STS [R8+0x400], R2 ;  /* 0x0004000208007388 */ /* 0x0003e20000000800 */
[----:B------:R-:W-:Y:S02]  /*165e0*/  F2FP.PACK_AB R0, R87, R86 ;  /* 0x000000565700723e */ /* 0x000fe400000000ff */
[----:B------:R-:W-:Y:S02]  /*165f0*/  F2FP.PACK_AB R5, R51, R50 ;  /* 0x000000323305723e */ /* 0x000fe400000000ff */
[----:B-1----:R-:W-:Y:S02]  /*16600*/  F2FP.PACK_AB R2, R55, R54 ;  /* 0x000000363702723e */ /* 0x002fe400000000ff */
[----:B------:R-:W-:Y:S02]  /*16610*/  ISETP.NE.U32.AND P0, PT, RZ, c[0x0][0x508], PT ;  /* 0x00014200ff007a0c */ /* 0x000fe40003f05070 */
[----:B------:R-:W-:Y:S02]  /*16620*/  ISETP.NE.U32.AND P2, PT, RZ, c[0x0][0x500], PT ;  /* 0x00014000ff007a0c */ /* 0x000fe40003f45070 */
[----:B------:R-:W-:-:S02]  /*16630*/  ISETP.NE.AND.EX P1, PT, RZ, c[0x0][0x50c], PT, P0 ;  /* 0x00014300ff007a0c */ /* 0x000fc40003f25300 */
[----:B------:R-:W-:Y:S01]  /*16640*/  ISETP.NE.AND.EX P2, PT, RZ, c[0x0][0x504], PT, P2 ;  /* 0x00014100ff007a0c */ /* 0x000fe20003f45320 */
[----:B------:R-:W-:Y:S01]  /*16650*/  IMAD.MOV.U32 R11, RZ, RZ, c[0x0][0x388] ;  /* 0x0000e200ff0b7624 */ /* 0x000fe200078e00ff */
[----:B--2---:R1:W-:Y:S04]  /*16660*/  STS [R7], R3 ;  /* 0x0000000307007388 */ /* 0x0043e80000000800 */
[----:B------:R2:W-:Y:S04]  /*16670*/  STS [R7+0x400], R0 ;  /* 0x0004000007007388 */ /* 0x0005e80000000800 */
[----:B------:R3:W-:Y:S04]  /*16680*/  STS [R8+0x2000], R2 ;  /* 0x0020000208007388 */ /* 0x0007e80000000800 */
[----:B------:R3:W-:Y:S04]  /*16690*/  STS [R8+0x2400], R4 ;  /* 0x0024000408007388 */ /* 0x0007e80000000800 */
[----:B------:R-:W-:Y:S01]  /*166a0*/  STS [R7+0x2000], R5 ;  /* 0x0020000507007388 */ /* 0x000fe20000000800 */
[----:B-1----:R-:W-:-:S02]  /*166b0*/  F2FP.PACK_AB R3, R47, R46 ;  /* 0x0000002e2f03723e */ /* 0x002fc400000000ff */
[----:B--2---:R-:W-:Y:S02]  /*166c0*/  F2FP.PACK_AB R0, R77, R76 ;  /* 0x0000004c4d00723e */ /* 0x004fe400000000ff */
[----:B---3--:R-:W-:Y:S01]  /*166d0*/  F2FP.PACK_AB R2, R75, R74 ;  /* 0x0000004a4b02723e */ /* 0x008fe200000000ff */
[----:B------:R-:W-:Y:S04]  /*166e0*/  STS [R7+0x2400], R3 ;  /* 0x0024000307007388 */ /* 0x000fe80000000800 */
[----:B------:R1:W-:Y:S04]  /*166f0*/  STS [R6], R2 ;  /* 0x0000000206007388 */ /* 0x0003e80000000800 */
[----:B------:R2:W-:Y:S01]  /*16700*/  STS [R6+0x400], R0 ;  /* 0x0004000006007388 */ /* 0x0005e20000000800 */
[----:B------:R-:W-:-:S03]  /*16710*/  F2FP.PACK_AB R4, R45, R44 ;  /* 0x0000002c2d04723e */ /* 0x000fc600000000ff */
[----:B------:R-:W3:Y:S01]  /*16720*/  LDL.LU R8, [R1+0x44] ;  /* 0x0000440001087983 */ /* 0x000ee20000300800 */
[----:B-1----:R-:W-:Y:S02]  /*16730*/  F2FP.PACK_AB R2, R59, R58 ;  /* 0x0000003a3b02723e */ /* 0x002fe400000000ff */
[----:B--2---:R-:W-:-:S03]  /*16740*/  F2FP.PACK_AB R0, R63, R62 ;  /* 0x0000003e3f00723e */ /* 0x004fc600000000ff */
[----:B------:R1:W-:Y:S01]  /*16750*/  STS [R12], R2 ;  /* 0x000000020c007388 */ /* 0x0003e20000000800 */
[----:B------:R-:W-:-:S03]  /*16760*/  F2FP.PACK_AB R3, R33, R32 ;  /* 0x000000202103723e */ /* 0x000fc600000000ff */
[----:B----4-:R2:W-:Y:S04]  /*16770*/  STS [R9+0x400], R0 ;  /* 0x0004000009007388 */ /* 0x0105e80000000800 */
[----:B------:R4:W-:Y:S04]  /*16780*/  STS [R6+0x2000], R4 ;  /* 0x0020000406007388 */ /* 0x0009e80000000800 */
[----:B------:R4:W-:Y:S01]  /*16790*/  STS [R6+0x2400], R3 ;  /* 0x0024000306007388 */ /* 0x0009e20000000800 */
[----:B-1----:R-:W-:-:S05]  /*167a0*/  F2FP.PACK_AB R2, R29, R28 ;  /* 0x0000001c1d02723e */ /* 0x002fca00000000ff */
[----:B------:R-:W-:Y:S01]  /*167b0*/  STS [R12+0x2000], R2 ;  /* 0x002000020c007388 */ /* 0x000fe20000000800 */
[----:B--2---:R-:W-:-:S05]  /*167c0*/  F2FP.PACK_AB R0, R27, R26 ;  /* 0x0000001a1b00723e */ /* 0x004fca00000000ff */
[----:B------:R1:W-:Y:S01]  /*167d0*/  STS [R9+0x2400], R0 ;  /* 0x0024000009007388 */ /* 0x0003e20000000800 */
[----:B----4-:R-:W-:Y:S02]  /*167e0*/  IMAD.MOV.U32 R4, RZ, RZ, 0x4 ;  /* 0x00000004ff047424 */ /* 0x010fe400078e00ff */
[----:B------:R-:W-:Y:S02]  /*167f0*/  IMAD.MOV.U32 R3, RZ, RZ, RZ ;  /* 0x000000ffff037224 */ /* 0x000fe400078e00ff */
[CC--:B------:R-:W-:Y:S01]  /*16800*/  @P1 IMAD.WIDE R6, R10.reuse, R4.reuse, c[0x0][0x508] ;  /* 0x000142000a061625 */ /* 0x0c0fe200078e0204 */
[----:B------:R-:W-:Y:S03]  /*16810*/  BAR.SYNC.DEFER_BLOCKING 0x1, 0x80 ;  /* 0x0042000000007b1d */ /* 0x000fe60000010000 */
[----:B------:R-:W-:-:S03]  /*16820*/  IMAD.WIDE R4, R10, R4, c[0x0][0x500] ;  /* 0x000140000a047625 */ /* 0x000fc600078e0204 */
[----:B------:R2:W5:Y:S04]  /*16830*/  @P1 LDG.E R11, [R6.64] ;  /* 0x00000006060b1981 */ /* 0x000568000c1e1900 */
[----:B------:R2:W5:Y:S01]  /*16840*/  @P2 LDG.E R3, [R4.64] ;  /* 0x0000000604032981 */ /* 0x000562000c1e1900 */
[----:B---3--:R-:W-:-:S04]  /*16850*/  ISETP.NE.AND P0, PT, R8, RZ, PT ;  /* 0x000000ff0800720c */ /* 0x008fc80003f05270 */
[----:B-1----:R-:W-:Y:S01]  /*16860*/  SEL R0, R8, c[0x0][0x3d4], P0 ;  /* 0x0000f50008007a07 */ /* 0x002fe20000000000 */
[----:B------:R-:W-:Y:S05]  /*16870*/  @P1 BRA `(.L_x_741) ;  /* 0x0000004000001947 */ /* 0x000fea0003800000 */
[----:B--2---:R-:W-:Y:S05]  /*16880*/  @!P2 BRA `(.L_x_741) ;  /* 0x000000300000a947 */ /* 0x004fea0003800000 */
[----:B-----5:R1:W2:Y:S04]  /*16890*/  LDG.E R11, [R4.64] ;  /* 0x00000006040b7981 */ /* 0x0202a8000c1e1900 */
[----:B-1----:R-:W2:Y:S02]  /*168a0*/  LDG.E R4, [R4.64+0x4] ;  /* 0x0000040604047981 */ /* 0x002ea4000c1e1900 */
[----:B--2---:R-:W-:Y:S02]  /*168b0*/  IADD3 R11, -R11, R4, RZ ;  /* 0x000000040b0b7210 */ /* 0x004fe40007ffe1ff */
.L_x_741:
[----:B--2---:R-:W2:Y:S04]  /*168c0*/  LDL R5, [R1+0x3c] ;  /* 0x00003c0001057983 */ /* 0x004ea80000100800 */
[----:B------:R-:W3:Y:S04]  /*168d0*/  LDL.LU R4, [R1+0x48] ;  /* 0x0000480001047983 */ /* 0x000ee80000300800 */
[----:B------:R-:W2:Y:S04]  /*168e0*/  LDL R88, [R1+0x38] ;  /* 0x0000380001587983 */ /* 0x000ea80000100800 */
[----:B------:R-:W4:Y:S04]  /*168f0*/  LDL R16, [R1+0x50] ;  /* 0x0000500001107983 */ /* 0x000f280000100800 */
[----:B------:R-:W4:Y:S01]  /*16900*/  LDL R61, [R1+0x7c] ;  /* 0x00007c00013d7983 */ /* 0x000f220000100800 */
[----:B------:R-:W-:Y:S01]  /*16910*/  IMAD.MOV.U32 R12, RZ, RZ, 0x368 ;  /* 0x00000368ff0c7424 */ /* 0x000fe200078e00ff */
[----:B------:R-:W-:-:S04]  /*16920*/  ISETP.GT.AND P2, PT, R0, 0x1, PT ;  /* 0x000000010000780c */ /* 0x000fc80003f44270 */
[----:B------:R-:W-:-:S04]  /*16930*/  SEL R12, R12, 0x328, P2 ;  /* 0x000003280c0c7807 */ /* 0x000fc80001000000 */
[----:B------:R-:W1:Y:S08]  /*16940*/  LDC.64 R8, c[0x0][R12+0x170] ;  /* 0x00005c000c087b82 */ /* 0x000e700000000a00 */
[----:B------:R1:W2:Y:S08]  /*16950*/  LDC.64 R14, c[0x0][R12+0x168] ;  /* 0x00005a000c0e7b82 */ /* 0x0002b00000000a00 */
[----:B------:R1:W2:Y:S08]  /*16960*/  LDC.64 R18, c[0x0][R12+0x178] ;  /* 0x00005e000c127b82 */ /* 0x0002b00000000a00 */
[----:B------:R1:W2:Y:S01]  /*16970*/  LDC.64 R20, c[0x0][R12+0x160] ;  /* 0x000058000c147b82 */ /* 0x0002a20000000a00 */
[----:B------:R-:W-:Y:S01]  /*16980*/  IMAD.MOV.U32 R0, RZ, RZ, c[0x0][0x4e8] ;  /* 0x00013a00ff007624 */ /* 0x000fe200078e00ff */
[----:B------:R-:W-:-:S04]  /*16990*/  ISETP.NE.U32.AND P0, PT, RZ, c[0x0][0x500], PT ;  /* 0x00014000ff007a0c */ /* 0x000fc80003f05070 */
[----:B------:R-:W-:Y:S02]  /*169a0*/  ISETP.NE.AND P5, PT, R0, 0x1, PT ;  /* 0x000000010000780c */ /* 0x000fe40003fa5270 */
[----:B------:R-:W-:Y:S02]  /*169b0*/  ISETP.NE.AND.EX P0, PT, RZ, c[0x0][0x504], PT, P0 ;  /* 0x00014100ff007a0c */ /* 0x000fe40003f05300 */
[----:B------:R-:W-:Y:S02]  /*169c0*/  SHF.R.S32.HI R0, RZ, 0x1f, R10 ;  /* 0x0000001fff007819 */ /* 0x000fe4000001140a */
[----:B------:R-:W-:Y:S02]  /*169d0*/  SEL R2, R10, RZ, !P0 ;  /* 0x000000ff0a027207 */ /* 0x000fe40004000000 */
[----:B------:R-:W-:Y:S01]  /*169e0*/  SEL R6, R0, RZ, !P0 ;  /* 0x000000ff00067207 */ /* 0x000fe20004000000 */
[----:B------:R-:W1:Y:S02]  /*169f0*/  S2R R89, SR_TID.X ;  /* 0x0000000000597919 */ /* 0x000e640000002100 */
[----:B-1----:R-:W-:-:S04]  /*16a00*/  IMAD R0, R9, R2, RZ ;  /* 0x0000000209007224 */ /* 0x002fc800078e02ff */
[C---:B------:R-:W-:Y:S02]  /*16a10*/  IMAD R12, R8.reuse, R6, R0 ;  /* 0x00000006080c7224 */ /* 0x040fe400078e0200 */
[----:B------:R-:W-:Y:S01]  /*16a20*/  IMAD.WIDE.U32 R6, R8, R2, RZ ;  /* 0x0000000208067225 */ /* 0x000fe200078e00ff */
[----:B------:R-:W-:-:S04]  /*16a30*/  SHF.R.S32.HI R17, RZ, 0x1f, R89 ;  /* 0x0000001fff117819 */ /* 0x000fc80000011459 */
[----:B------:R-:W-:-:S04]  /*16a40*/  LEA.HI R17, R17, R89, RZ, 0x5 ;  /* 0x0000005911117211 */ /* 0x000fc800078f28ff */
[----:B------:R-:W-:-:S05]  /*16a50*/  LOP3.LUT R17, R17, 0xffffffe0, RZ, 0xc0, !PT ;  /* 0xffffffe011117812 */ /* 0x000fca00078ec0ff */
[----:B------:R-:W-:Y:S01]  /*16a60*/  IMAD.IADD R17, R89, 0x1, -R17 ;  /* 0x0000000159117824 */ /* 0x000fe200078e0a11 */
[----:B------:R-:W-:-:S04]  /*16a70*/  LOP3.LUT R204, R204, 0xfffffffd, RZ, 0xc0, !PT ;  /* 0xfffffffdcccc7812 */ /* 0x000fc800078ec0ff */
[----:B------:R-:W-:Y:S02]  /*16a80*/  LOP3.LUT R204, R204, 0xfffffffe, RZ, 0xc0, !PT ;  /* 0xfffffffecccc7812 */ /* 0x000fe400078ec0ff */
[----:B---3--:R-:W-:Y:S01]  /*16a90*/  LOP3.LUT R4, R4, 0xffff, RZ, 0xc0, !PT ;  /* 0x0000ffff04047812 */ /* 0x008fe200078ec0ff */
[----:B--2---:R-:W-:-:S04]  /*16aa0*/  IMAD.IADD R5, R5, 0x1, R88 ;  /* 0x0000000105057824 */ /* 0x004fc800078e0258 */
[----:B------:R-:W-:-:S04]  /*16ab0*/  @P5 IMAD.HI.U32 R10, R5, c[0x0][0x4ec], RZ ;  /* 0x00013b00050a5a27 */ /* 0x000fc800078e00ff */
[----:B------:R-:W-:-:S04]  /*16ac0*/  IMAD.WIDE.U32 R8, R14, R4, RZ ;  /* 0x000000040e087225 */ /* 0x000fc800078e00ff */
[----:B------:R-:W-:Y:S01]  /*16ad0*/  IMAD.MOV.U32 R0, RZ, RZ, R5 ;  /* 0x000000ffff007224 */ /* 0x000fe200078e0005 */
[----:B------:R-:W-:Y:S01]  /*16ae0*/  @P5 SHF.R.U32.HI R0, RZ, c[0x0][0x4f0], R10 ;  /* 0x00013c00ff005a19 */ /* 0x000fe2000001160a */
[----:B------:R-:W-:Y:S01]  /*16af0*/  IMAD R13, R15, R4, RZ ;  /* 0x000000040f0d7224 */ /* 0x000fe200078e02ff */
[----:B----4-:R-:W-:Y:S01]  /*16b00*/  SEL R10, R16, RZ, P2 ;  /* 0x000000ff100a7207 */ /* 0x010fe20001000000 */
[----:B------:R-:W-:Y:S01]  /*16b10*/  IMAD.IADD R14, R7, 0x1, R12 ;  /* 0x00000001070e7824 */ /* 0x000fe200078e020c */
[----:B-----5:R-:W-:Y:S01]  /*16b20*/  IADD3 R15, P1, P0, R6, R8, R3 ;  /* 0x00000008060f7210 */ /* 0x020fe2000783e003 */
        /* <DEDUP_REMOVED lines=30> */
[----:B------:R-:W4:Y:S04]  /*16d10*/  SHFL.IDX PT, R10, R7, 0x2, 0x1c1f ;  /* 0x005c1f00070a7f89 */ /* 0x000f2800000e0000 */
[----:B------:R1:W1:Y:S01]  /*16d20*/  SHFL.IDX PT, R8, R7, 0x3, 0x1c1f ;  /* 0x007c1f0007087f89 */ /* 0x00026200000e0000 */
[----:B---3--:R-:W-:-:S05]  /*16d30*/  IMAD.IADD R6, R61, 0x1, R88 ;  /* 0x000000013d067824 */ /* 0x008fca00078e0258 */
[C---:B------:R-:W-:Y:S02]  /*16d40*/  IADD3 R18, R6.reuse, 0x8, RZ ;  /* 0x0000000806127810 */ /* 0x040fe40007ffe0ff */
[CC--:B------:R-:W-:Y:S02]  /*16d50*/  ISETP.GE.OR P4, PT, R6.reuse, R0.reuse, P0 ;  /* 0x000000000600720c */ /* 0x0c0fe40000786670 */
[----:B------:R-:W-:Y:S02]  /*16d60*/  IADD3 R17, R6, 0x40, RZ ;  /* 0x0000004006117810 */ /* 0x000fe40007ffe0ff */
[-C--:B------:R-:W-:Y:S02]  /*16d70*/  ISETP.GE.OR P3, PT, R18, R0.reuse, P0 ;  /* 0x000000001200720c */ /* 0x080fe40000766670 */
[----:B------:R-:W-:Y:S02]  /*16d80*/  ISETP.GE.OR P1, PT, R17, R0, P0 ;  /* 0x000000001100720c */ /* 0x000fe40000726670 */
[----:B-1----:R-:W-:-:S05]  /*16d90*/  IADD3 R7, R6, 0x48, RZ ;  /* 0x0000004806077810 */ /* 0x002fca0007ffe0ff */
[----:B------:R1:W-:Y:S04]  /*16da0*/  @!P4 ST.E [R14.64], R23 ;  /* 0x000000170e00c985 */ /* 0x0003e8000c101906 */
[----:B--2---:R1:W-:Y:S01]  /*16db0*/  @!P3 ST.E [R12.64], R24 ;  /* 0x000000180c00b985 */ /* 0x0043e2000c101906 */
[-C--:B------:R-:W-:Y:S02]  /*16dc0*/  ISETP.GE.AND P3, PT, R17, R0.reuse, PT ;  /* 0x000000001100720c */ /* 0x080fe40003f66270 */
[CC--:B------:R-:W-:Y:S01]  /*16dd0*/  ISETP.GE.OR P0, PT, R7.reuse, R0.reuse, P0 ;  /* 0x000000000700720c */ /* 0x0c0fe20000706670 */
[----:B----4-:R1:W-:Y:S01]  /*16de0*/  @!P1 ST.E [R10.64], R25 ;  /* 0x000000190a009985 */ /* 0x0103e2000c101906 */
[-C--:B------:R-:W-:Y:S02]  /*16df0*/  ISETP.GE.AND P1, PT, R7, R0.reuse, PT ;  /* 0x000000000700720c */ /* 0x080fe40003f26270 */
[----:B------:R-:W-:-:S07]  /*16e00*/  ISETP.GE.AND P6, PT, R18, R0, PT ;  /* 0x000000001200720c */ /* 0x000fce0003fc6270 */
[----:B------:R-:W-:Y:S02]  /*16e10*/  @P3 LOP3.LUT R204, R204, 0x1, RZ, 0xfc, !PT ;  /* 0x00000001cccc3812 */ /* 0x000fe400078efcff */
[----:B------:R1:W-:Y:S01]  /*16e20*/  @!P0 ST.E [R8.64], R22 ;  /* 0x0000001608008985 */ /* 0x0003e2000c101906 */
[----:B------:R-:W-:Y:S02]  /*16e30*/  ISETP.GE.AND P0, PT, R6, R0, PT ;  /* 0x000000000600720c */ /* 0x000fe40003f06270 */
[----:B------:R-:W-:Y:S01]  /*16e40*/  @P1 LOP3.LUT R204, R204, 0x2, RZ, 0xfc, !PT ;  /* 0x00000002cccc1812 */ /* 0x000fe200078efcff */
[----:B------:R-:W-:Y:S05]  /*16e50*/  @P2 BRA `(.L_x_742) ;  /* 0x000007b000002947 */ /* 0x000fea0003800000 */
[----:B------:R-:W2:Y:S01]  /*16e60*/  LDL R61, [R1+0x8] ;  /* 0x00000800013d7983 */ /* 0x000ea20000100800 */
[----:B------:R-:W-:Y:S01]  /*16e70*/  IMAD R16, R16, c[0x0][0x3a0], RZ ;  /* 0x0000e80010107a24 */ /* 0x000fe200078e02ff */
[----:B-1----:R-:W-:Y:S01]  /*16e80*/  SHF.R.S32.HI R9, RZ, 0x1f, R2 ;  /* 0x0000001fff097819 */ /* 0x002fe20000011402 */
[----:B------:R-:W-:Y:S01]  /*16e90*/  IMAD.WIDE.U32 R6, R3, c[0x0][0x3a0], RZ ;  /* 0x0000e80003067a25 */ /* 0x000fe200078e00ff */
[----:B------:R1:W3:Y:S01]  /*16ea0*/  LDS.128 R12, [R207+0x80] ;  /* 0x00008000cf0c7984 */ /* 0x0002e20000000c00 */
[----:B------:R-:W-:-:S02]  /*16eb0*/  ISETP.GE.AND P2, PT, R205, c[0x0][0x3c8], PT ;  /* 0x0000f200cd007a0c */ /* 0x000fc40003f46270 */
        /* <DEDUP_REMOVED lines=9> */
[----:B------:R-:W-:Y:S01]  /*16f50*/  MOV R4, R6 ;  /* 0x0000000600047202 */ /* 0x000fe20000000f00 */
[----:B------:R-:W-:-:S02]  /*16f60*/  IMAD R7, R2, c[0x0][0x3f4], R9 ;  /* 0x0000fd0002077a24 */ /* 0x000fc400078e0209 */
[----:B------:R1:W1:Y:S02]  /*16f70*/  LDS.128 R32, [R207+0x2880] ;  /* 0x00288000cf207984 */ /* 0x0002640000000c00 */
[----:B------:R-:W-:Y:S02]  /*16f80*/  IMAD.WIDE.U32 R4, R2, c[0x0][0x3f0], R4 ;  /* 0x0000fc0002047a25 */ /* 0x000fe400078e0004 */
[----:B------:R1:W1:Y:S03]  /*16f90*/  LDS.128 R36, [R207+0x3080] ;  /* 0x00308000cf247984 */ /* 0x0002660000000c00 */
[----:B------:R-:W-:Y:S01]  /*16fa0*/  IADD3 R5, R5, R7, RZ ;  /* 0x0000000705057210 */ /* 0x000fe20007ffe0ff */
[----:B------:R1:W1:Y:S01]  /*16fb0*/  LDS.128 R40, [R207+0x3880] ;  /* 0x00388000cf287984 */ /* 0x0002620000000c00 */
[----:B--2---:R-:W-:-:S04]  /*16fc0*/  IADD3 R8, R61, R88, RZ ;  /* 0x000000583d087210 */ /* 0x004fc80007ffe0ff */
        /* <DEDUP_REMOVED lines=18> */
[----:B-1-34-:R1:W2:Y:S02]  /*170f0*/  SHFL.IDX PT, R7, R5, RZ, 0x181f ;  /* 0x00181fff05077589 */ /* 0x01a2a400000e0000 */
.L_x_856:
[----:B------:R-:W-:Y:S05]  /*17100*/  BRA.DIV ~URZ, `(.L_x_744) ;  /* 0x000071227f007947 */ /* 0x000fea000b800000 */
[----:B------:R3:W4:Y:S02]  /*17110*/  SHFL.IDX PT, R2, R6, RZ, 0x181f ;  /* 0x00181fff06027589 */ /* 0x00072400000e0000 */
.L_x_857:
[----:B------:R-:W5:Y:S04]  /*17120*/  LDL.LU R4, [R1+0x38] ;  /* 0x0000380001047983 */ /* 0x000f680000300800 */
[----:B------:R-:W1:Y:S02]  /*17130*/  S2R R8, SR_TID.X ;  /* 0x0000000000087919 */ /* 0x000e640000002100 */
[----:B-1----:R-:W-:-:S04]  /*17140*/  SHF.R.S32.HI R3, RZ, 0x1f, R8 ;  /* 0x0000001fff037819 */ /* 0x002fc80000011408 */
[----:B------:R-:W-:-:S04]  /*17150*/  LEA.HI R3, R3, R8, RZ, 0x3 ;  /* 0x0000000803037211 */ /* 0x000fc800078f18ff */
[----:B------:R-:W-:Y:S02]  /*17160*/  SHF.R.S32.HI R3, RZ, 0x3, R3 ;  /* 0x00000003ff037819 */ /* 0x000fe40000011403 */
[----:B------:R-:W-:-:S03]  /*17170*/  SHF.R.S32.HI R8, RZ, 0x1f, R205 ;  /* 0x0000001fff087819 */ /* 0x000fc600000114cd */
[----:B-----5:R-:W-:-:S05]  /*17180*/  IMAD.IADD R4, R3, 0x1, R4 ;  /* 0x0000000103047824 */ /* 0x020fca00078e0204 */
[----:B------:R-:W-:-:S13]  /*17190*/  ISETP.GE.OR P0, PT, R4, R0, P2 ;  /* 0x000000000400720c */ /* 0x000fda0001706670 */
[----:B----4-:R-:W-:-:S04]  /*171a0*/  @!P0 LEA R2, P1, R205, R2, 0x1 ;  /* 0x00000002cd028211 */ /* 0x010fc800078208ff */
[----:B--2---:R-:W-:-:S05]  /*171b0*/  @!P0 LEA.HI.X R3, R205, R7, R8, 0x1, P1 ;  /* 0x00000007cd038211 */ /* 0x004fca00008f0c08 */
[----:B------:R1:W-:Y:S01]  /*171c0*/  @!P0 ST.E.128 [R2.64], R12 ;  /* 0x0000000c02008985 */ /* 0x0003e2000c101d06 */
[----:B------:R-:W-:Y:S05]  /*171d0*/  BRA.DIV ~URZ, `(.L_x_745) ;  /* 0x000070c27f007947 */ /* 0x000fea000b800000 */
[----:B------:R2:W4:Y:S04]  /*171e0*/  SHFL.IDX PT, R7, R5, 0x1, 0x181f ;  /* 0x00381f0005077f89 */ /* 0x00052800000e0000 */
[----:B-1----:R2:W1:Y:S02]  /*171f0*/  SHFL.IDX PT, R2, R6, 0x1, 0x181f ;  /* 0x00381f0006027f89 */ /* 0x00246400000e0000 */
.L_x_858:
[----:B------:R-:W-:Y:S02]  /*17200*/  IADD3 R3, R4, 0x10, RZ ;  /* 0x0000001004037810 */ /* 0x000fe40007ffe0ff */
[----:B------:R-:W-:Y:S02]  /*17210*/  SHF.R.S32.HI R8, RZ, 0x1f, R205 ;  /* 0x0000001fff087819 */ /* 0x000fe400000114cd */
[----:B------:R-:W-:-:S13]  /*17220*/  ISETP.GE.OR P0, PT, R3, R0, P2 ;  /* 0x000000000300720c */ /* 0x000fda0001706670 */
[----:B-1----:R-:W-:-:S04]  /*17230*/  @!P0 LEA R2, P1, R205, R2, 0x1 ;  /* 0x00000002cd028211 */ /* 0x002fc800078208ff */
[----:B----4-:R-:W-:-:S05]  /*17240*/  @!P0 LEA.HI.X R3, R205, R7, R8, 0x1, P1 ;  /* 0x00000007cd038211 */ /* 0x010fca00008f0c08 */
[----:B------:R1:W-:Y:S01]  /*17250*/  @!P0 ST.E.128 [R2.64], R16 ;  /* 0x0000001002008985 */ /* 0x0003e2000c101d06 */
[----:B------:R-:W-:Y:S05]  /*17260*/  BRA.DIV ~URZ, `(.L_x_746) ;  /* 0x000071027f007947 */ /* 0x000fea000b800000 */
[----:B------:R4:W1:Y:S02]  /*17270*/  SHFL.IDX PT, R7, R5, 0x2, 0x181f ;  /* 0x00581f0005077f89 */ /* 0x00086400000e0000 */
.L_x_859:
[----:B------:R-:W-:Y:S05]  /*17280*/  BRA.DIV ~URZ, `(.L_x_747) ;  /* 0x000071527f007947 */ /* 0x000fea000b800000 */
[----:B-1----:R1:W2:Y:S02]  /*17290*/  SHFL.IDX PT, R2, R6, 0x2, 0x181f ;  /* 0x00581f0006027f89 */ /* 0x0022a400000e0000 */
.L_x_860:
        /* <DEDUP_REMOVED lines=9> */
.L_x_861:
        /* <DEDUP_REMOVED lines=8> */
.L_x_862:
[----:B------:R-:W-:Y:S05]  /*173b0*/  BRA.DIV ~URZ, `(.L_x_750) ;  /* 0x000071d27f007947 */ /* 0x000fea000b800000 */
[----:B--2---:R2:W1:Y:S02]  /*173c0*/  SHFL.IDX PT, R2, R6, 0x4, 0x181f ;  /* 0x00981f0006027f89 */ /* 0x00446400000e0000 */
.L_x_863:
        /* <DEDUP_REMOVED lines=9> */
.L_x_864:
        /* <DEDUP_REMOVED lines=8> */
.L_x_865:
[----:B------:R-:W-:Y:S05]  /*174e0*/  BRA.DIV ~URZ, `(.L_x_753) ;  /* 0x000072527f007947 */ /* 0x000fea000b800000 */
[----:B--2---:R2:W3:Y:S02]  /*174f0*/  SHFL.IDX PT, R2, R6, 0x6, 0x181f ;  /* 0x00d81f0006027f89 */ /* 0x0044e400000e0000 */
.L_x_866:
[----:B------:R-:W-:Y:S02]  /*17500*/  IADD3 R3, R4, 0x60, RZ ;  /* 0x0000006004037810 */ /* 0x000fe40007ffe0ff */
[----:B------:R-:W-:Y:S02]  /*17510*/  SHF.R.S32.HI R8, RZ, 0x1f, R205 ;  /* 0x0000001fff087819 */ /* 0x000fe400000114cd */
[----:B------:R-:W-:-:S13]  /*17520*/  ISETP.GE.OR P0, PT, R3, R0, P2 ;  /* 0x000000000300720c */ /* 0x000fda0001706670 */
[----:B---3--:R-:W-:-:S04]  /*17530*/  @!P0 LEA R2, P1, R205, R2, 0x1 ;  /* 0x00000002cd028211 */ /* 0x008fc800078208ff */
[----:B-1----:R-:W-:-:S05]  /*17540*/  @!P0 LEA.HI.X R3, R205, R7, R8, 0x1, P1 ;  /* 0x00000007cd038211 */ /* 0x002fca00008f0c08 */
[----:B------:R1:W-:Y:S01]  /*17550*/  @!P0 ST.E.128 [R2.64], R36 ;  /* 0x0000002402008985 */ /* 0x0003e2000c101d06 */
[----:B------:R-:W-:Y:S05]  /*17560*/  BRA.DIV ~URZ, `(.L_x_754) ;  /* 0x000072427f007947 */ /* 0x000fea000b800000 */
[----:B----4-:R-:W3:Y:S04]  /*17570*/  SHFL.IDX PT, R5, R5, 0x7, 0x181f ;  /* 0x00f81f0005057f89 */ /* 0x010ee800000e0000 */
[----:B-1----:R1:W4:Y:S02]  /*17580*/  SHFL.IDX PT, R3, R6, 0x7, 0x181f ;  /* 0x00f81f0006037f89 */ /* 0x00232400000e0000 */
.L_x_867:
[----:B------:R-:W-:-:S04]  /*17590*/  IADD3 R2, R4, 0x70, RZ ;  /* 0x0000007004027810 */ /* 0x000fc80007ffe0ff */
[----:B------:R-:W-:-:S13]  /*175a0*/  ISETP.GE.OR P0, PT, R2, R0, P2 ;  /* 0x000000000200720c */ /* 0x000fda0001706670 */
[----:B------:R-:W-:Y:S05]  /*175b0*/  @P0 BRA `(.L_x_755) ;  /* 0x00001df000000947 */ /* 0x000fea0003800000 */
[----:B-12---:R-:W-:Y:S02]  /*175c0*/  SHF.R.S32.HI R6, RZ, 0x1f, R205 ;  /* 0x0000001fff067819 */ /* 0x006fe400000114cd */
[----:B----4-:R-:W-:-:S04]  /*175d0*/  LEA R2, P0, R205, R3, 0x1 ;  /* 0x00000003cd027211 */ /* 0x010fc800078008ff */
[----:B---3--:R-:W-:-:S05]  /*175e0*/  LEA.HI.X R3, R205, R5, R6, 0x1, P0 ;  /* 0x00000005cd037211 */ /* 0x008fca00000f0c06 */
[----:B------:R1:W-:Y:S01]  /*175f0*/  ST.E.128 [R2.64], R40 ;  /* 0x0000002802007985 */ /* 0x0003e2000c101d06 */
[----:B------:R-:W-:Y:S05]  /*17600*/  BRA `(.L_x_755) ;  /* 0x00001da000007947 */ /* 0x000fea0003800000 */
.L_x_742:
        /* <DEDUP_REMOVED lines=33> */
.L_x_868:
[----:B------:R-:W-:Y:S05]  /*17820*/  BRA.DIV ~URZ, `(.L_x_757) ;  /* 0x000070c27f007947 */ /* 0x000fea000b800000 */
[----:B------:R3:W4:Y:S02]  /*17830*/  SHFL.IDX PT, R0, R12, RZ, 0x1c1f ;  /* 0x001c1fff0c007589 */ /* 0x00072400000e0000 */
.L_x_869:
[----:B------:R-:W-:Y:S01]  /*17840*/  BSSY B0, `(.L_x_758) ;  /* 0x0000038000007945 */ /* 0x000fe20003800000 */
[----:B------:R-:W-:Y:S05]  /*17850*/  @P0 BRA `(.L_x_759) ;  /* 0x0000036000000947 */ /* 0x000fea0003800000 */
[C---:B------:R-:W-:Y:S02]  /*17860*/  ISETP.GE.AND P1, PT, R248.reuse, c[0x0][0x3c8], PT ;  /* 0x0000f200f8007a0c */ /* 0x040fe40003f26270 */
[C---:B------:R-:W-:Y:S02]  /*17870*/  IADD3 R10, R248.reuse, 0x8, RZ ;  /* 0x00000008f80a7810 */ /* 0x040fe40007ffe0ff */
[----:B------:R-:W-:Y:S02]  /*17880*/  IADD3 R11, R248, 0x10, RZ ;  /* 0x00000010f80b7810 */ /* 0x000fe40007ffe0ff */
[----:B------:R-:W-:Y:S02]  /*17890*/  ISETP.GE.AND P2, PT, R10, c[0x0][0x3c8], PT ;  /* 0x0000f2000a007a0c */ /* 0x000fe40003f46270 */
[----:B------:R-:W-:-:S02]  /*178a0*/  SHF.R.S32.HI R6, RZ, 0x1f, R248 ;  /* 0x0000001fff067819 */ /* 0x000fc400000114f8 */
[----:B------:R-:W-:Y:S02]  /*178b0*/  ISETP.GE.AND P3, PT, R11, c[0x0][0x3c8], PT ;  /* 0x0000f2000b007a0c */ /* 0x000fe40003f66270 */
[C---:B------:R-:W-:Y:S02]  /*178c0*/  IADD3 R13, R248.reuse, 0x8, RZ ;  /* 0x00000008f80d7810 */ /* 0x040fe40007ffe0ff */
[C---:B----4-:R-:W-:Y:S02]  /*178d0*/  @!P1 LEA R2, P0, R248.reuse, R0, 0x2 ;  /* 0x00000000f8029211 */ /* 0x050fe400078010ff */
[C---:B------:R-:W-:Y:S02]  /*178e0*/  IADD3 R9, R248.reuse, 0x18, RZ ;  /* 0x00000018f8097810 */ /* 0x040fe40007ffe0ff */
[----:B--2---:R-:W-:Y:S02]  /*178f0*/  @!P1 LEA.HI.X R3, R248, R4, R6, 0x2, P0 ;  /* 0x00000004f8039211 */ /* 0x004fe400000f1406 */
[----:B------:R-:W-:-:S02]  /*17900*/  @!P2 LEA R6, P0, R10, R0, 0x2 ;  /* 0x000000000a06a211 */ /* 0x000fc400078010ff */
[----:B------:R-:W-:Y:S01]  /*17910*/  SHF.R.S32.HI R13, RZ, 0x1f, R13 ;  /* 0x0000001fff0d7819 */ /* 0x000fe2000001140d */
[----:B------:R2:W-:Y:S01]  /*17920*/  @!P1 ST.E.64 [R2.64], R66 ;  /* 0x0000004202009985 */ /* 0x0005e2000c101b06 */
[----:B------:R-:W-:Y:S02]  /*17930*/  ISETP.GE.AND P1, PT, R9, c[0x0][0x3c8], PT ;  /* 0x0000f20009007a0c */ /* 0x000fe40003f26270 */
[----:B------:R-:W-:Y:S02]  /*17940*/  @!P2 LEA.HI.X R7, R10, R4, R13, 0x2, P0 ;  /* 0x000000040a07a211 */ /* 0x000fe400000f140d */
[C---:B------:R-:W-:Y:S02]  /*17950*/  IADD3 R13, R248.reuse, 0x10, RZ ;  /* 0x00000010f80d7810 */ /* 0x040fe40007ffe0ff */
[----:B------:R-:W-:Y:S01]  /*17960*/  IADD3 R8, R248, 0x20, RZ ;  /* 0x00000020f8087810 */ /* 0x000fe20007ffe0ff */
[----:B------:R4:W-:Y:S01]  /*17970*/  @!P2 ST.E.64 [R6.64], R68 ;  /* 0x000000440600a985 */ /* 0x0009e2000c101b06 */
[----:B------:R-:W-:-:S02]  /*17980*/  SHF.R.S32.HI R13, RZ, 0x1f, R13 ;  /* 0x0000001fff0d7819 */ /* 0x000fc4000001140d */
[----:B------:R-:W-:Y:S02]  /*17990*/  ISETP.GE.AND P2, PT, R8, c[0x0][0x3c8], PT ;  /* 0x0000f20008007a0c */ /* 0x000fe40003f46270 */
[C---:B------:R-:W-:Y:S02]  /*179a0*/  IADD3 R10, R248.reuse, 0x18, RZ ;  /* 0x00000018f80a7810 */ /* 0x040fe40007ffe0ff */
[----:B------:R-:W-:Y:S02]  /*179b0*/  IADD3 R14, R248, 0x28, RZ ;  /* 0x00000028f80e7810 */ /* 0x000fe40007ffe0ff */
[----:B------:R-:W-:Y:S02]  /*179c0*/  SHF.R.S32.HI R10, RZ, 0x1f, R10 ;  /* 0x0000001fff0a7819 */ /* 0x000fe4000001140a */
[----:B------:R-:W-:Y:S02]  /*179d0*/  SHF.R.S32.HI R14, RZ, 0x1f, R14 ;  /* 0x0000001fff0e7819 */ /* 0x000fe4000001140e */
[----:B--2---:R-:W-:-:S04]  /*179e0*/  @!P3 LEA R2, P0, R11, R0, 0x2 ;  /* 0x000000000b02b211 */ /* 0x004fc800078010ff */
[----:B------:R-:W-:Y:S02]  /*179f0*/  @!P3 LEA.HI.X R3, R11, R4, R13, 0x2, P0 ;  /* 0x000000040b03b211 */ /* 0x000fe400000f140d */
[C---:B------:R-:W-:Y:S02]  /*17a00*/  IADD3 R11, R248.reuse, 0x28, RZ ;  /* 0x00000028f80b7810 */ /* 0x040fe40007ffe0ff */
[----:B----4-:R-:W-:Y:S01]  /*17a10*/  @!P1 LEA R6, P0, R9, R0, 0x2 ;  /* 0x0000000009069211 */ /* 0x010fe200078010ff */
[----:B------:R2:W-:Y:S01]  /*17a20*/  @!P3 ST.E.64 [R2.64], R70 ;  /* 0x000000460200b985 */ /* 0x0005e2000c101b06 */
[----:B------:R-:W-:Y:S02]  /*17a30*/  ISETP.GE.AND P4, PT, R11, c[0x0][0x3c8], PT ;  /* 0x0000f2000b007a0c */ /* 0x000fe40003f86270 */
[----:B------:R-:W-:Y:S02]  /*17a40*/  @!P1 LEA.HI.X R7, R9, R4, R10, 0x2, P0 ;  /* 0x0000000409079211 */ /* 0x000fe400000f140a */
[----:B------:R-:W-:-:S02]  /*17a50*/  IADD3 R9, R248, 0x20, RZ ;  /* 0x00000020f8097810 */ /* 0x000fc40007ffe0ff */
[C---:B------:R-:W-:Y:S01]  /*17a60*/  IADD3 R13, R248.reuse, 0x30, RZ ;  /* 0x00000030f80d7810 */ /* 0x040fe20007ffe0ff */
[----:B------:R4:W-:Y:S01]  /*17a70*/  @!P1 ST.E.64 [R6.64], R72 ;  /* 0x0000004806009985 */ /* 0x0009e2000c101b06 */
[----:B------:R-:W-:Y:S02]  /*17a80*/  SHF.R.S32.HI R9, RZ, 0x1f, R9 ;  /* 0x0000001fff097819 */ /* 0x000fe40000011409 */
[----:B------:R-:W-:Y:S02]  /*17a90*/  ISETP.GE.AND P3, PT, R13, c[0x0][0x3c8], PT ;  /* 0x0000f2000d007a0c */ /* 0x000fe40003f66270 */
[----:B------:R-:W-:-:S04]  /*17aa0*/  IADD3 R10, R248, 0x38, RZ ;  /* 0x00000038f80a7810 */ /* 0x000fc80007ffe0ff */
[----:B------:R-:W-:Y:S02]  /*17ab0*/  ISETP.GE.AND P1, PT, R10, c[0x0][0x3c8], PT ;  /* 0x0000f2000a007a0c */ /* 0x000fe40003f26270 */
[----:B--2---:R-:W-:-:S04]  /*17ac0*/  @!P2 LEA R2, P0, R8, R0, 0x2 ;  /* 0x000000000802a211 */ /* 0x004fc800078010ff */
[----:B------:R-:W-:Y:S02]  /*17ad0*/  @!P2 LEA.HI.X R3, R8, R4, R9, 0x2, P0 ;  /* 0x000000040803a211 */ /* 0x000fe400000f1409 */
[----:B------:R-:W-:-:S03]  /*17ae0*/  @!P4 LEA R8, P0, R11, R0, 0x2 ;  /* 0x000000000b08c211 */ /* 0x000fc600078010ff */
[----:B------:R2:W-:Y:S01]  /*17af0*/  @!P2 ST.E.64 [R2.64], R64 ;  /* 0x000000400200a985 */ /* 0x0005e2000c101b06 */
[----:B------:R-:W-:Y:S02]  /*17b00*/  @!P4 LEA.HI.X R9, R11, R4, R14, 0x2, P0 ;  /* 0x000000040b09c211 */ /* 0x000fe400000f140e */
[C---:B------:R-:W-:Y:S02]  /*17b10*/  IADD3 R14, R248.reuse, 0x30, RZ ;  /* 0x00000030f80e7810 */ /* 0x040fe40007ffe0ff */
[C---:B----4-:R-:W-:Y:S01]  /*17b20*/  @!P3 LEA R6, P0, R13.reuse, R0, 0x2 ;  /* 0x000000000d06b211 */ /* 0x050fe200078010ff */
[----:B------:R4:W-:Y:S01]  /*17b30*/  @!P4 ST.E.64 [R8.64], R92 ;  /* 0x0000005c0800c985 */ /* 0x0009e2000c101b06 */
[----:B------:R-:W-:Y:S02]  /*17b40*/  SHF.R.S32.HI R14, RZ, 0x1f, R14 ;  /* 0x0000001fff0e7819 */ /* 0x000fe4000001140e */
[----:B------:R-:W-:Y:S02]  /*17b50*/  IADD3 R11, R248, 0x38, RZ ;  /* 0x00000038f80b7810 */ /* 0x000fe40007ffe0ff */
[----:B------:R-:W-:-:S02]  /*17b60*/  @!P3 LEA.HI.X R7, R13, R4, R14, 0x2, P0 ;  /* 0x000000040d07b211 */ /* 0x000fc400000f140e */
[----:B------:R-:W-:-:S03]  /*17b70*/  SHF.R.S32.HI R11, RZ, 0x1f, R11 ;  /* 0x0000001fff0b7819 */ /* 0x000fc6000001140b */
[----:B------:R4:W-:Y:S01]  /*17b80*/  @!P3 ST.E.64 [R6.64], R74 ;  /* 0x0000004a0600b985 */ /* 0x0009e2000c101b06 */
[----:B--2---:R-:W-:-:S04]  /*17b90*/  @!P1 LEA R2, P0, R10, R0, 0x2 ;  /* 0x000000000a029211 */ /* 0x004fc800078010ff */
[----:B------:R-:W-:-:S05]  /*17ba0*/  @!P1 LEA.HI.X R3, R10, R4, R11, 0x2, P0 ;  /* 0x000000040a039211 */ /* 0x000fca00000f140b */
[----:B------:R4:W-:Y:S04]  /*17bb0*/  @!P1 ST.E.64 [R2.64], R58 ;  /* 0x0000003a02009985 */ /* 0x0009e8000c101b06 */
.L_x_759:
[----:B------:R-:W-:Y:S05]  /*17bc0*/  BSYNC B0 ;  /* 0x0000000000007941 */ /* 0x000fea0003800000 */
.L_x_758:
[----:B------:R-:W-:Y:S05]  /*17bd0*/  BRA.DIV ~URZ, `(.L_x_760) ;  /* 0x00006d827f007947 */ /* 0x000fea000b800000 */
[----:B--2---:R2:W1:Y:S04]  /*17be0*/  SHFL.IDX PT, R4, R5, 0x1, 0x1c1f ;  /* 0x003c1f0005047f89 */ /* 0x00446800000e0000 */
[----:B----4-:R2:W4:Y:S02]  /*17bf0*/  SHFL.IDX PT, R0, R12, 0x1, 0x1c1f ;  /* 0x003c1f000c007f89 */ /* 0x01052400000e0000 */
.L_x_870:
[----:B------:R-:W-:Y:S01]  /*17c00*/  BSSY B0, `(.L_x_761) ;  /* 0x0000038000007945 */ /* 0x000fe20003800000 */
[----:B------:R-:W-:Y:S05]  /*17c10*/  @P6 BRA `(.L_x_762) ;  /* 0x0000036000006947 */ /* 0x000fea0003800000 */
[C---:B------:R-:W-:Y:S02]  /*17c20*/  ISETP.GE.AND P1, PT, R248.reuse, c[0x0][0x3c8], PT ;  /* 0x0000f200f8007a0c */ /* 0x040fe40003f26270 */
[C---:B------:R-:W-:Y:S02]  /*17c30*/  IADD3 R6, R248.reuse, 0x8, RZ ;  /* 0x00000008f8067810 */ /* 0x040fe40007ffe0ff */
[----:B------:R-:W-:Y:S02]  /*17c40*/  IADD3 R13, R248, 0x10, RZ ;  /* 0x00000010f80d7810 */ /* 0x000fe40007ffe0ff */
[----:B------:R-:W-:-:S02]  /*17c50*/  ISETP.GE.AND P0, PT, R6, c[0x0][0x3c8], PT ;  /* 0x0000f20006007a0c */ /* 0x000fc40003f06270 */
[C---:B------:R-:W-:Y:S02]  /*17c60*/  IADD3 R10, R248.reuse, 0x18, RZ ;  /* 0x00000018f80a7810 */ /* 0x040fe40007ffe0ff */
[----:B------:R-:W-:Y:S02]  /*17c70*/  ISETP.GE.AND P2, PT, R13, c[0x0][0x3c8], PT ;  /* 0x0000f2000d007a0c */ /* 0x000fe40003f46270 */
[----:B------:R-:W-:Y:S02]  /*17c80*/  SHF.R.S32.HI R8, RZ, 0x1f, R248 ;  /* 0x0000001fff087819 */ /* 0x000fe400000114f8 */
[C---:B----4-:R-:W-:Y:S02]  /*17c90*/  @!P1 LEA R2, P3, R248.reuse, R0, 0x2 ;  /* 0x00000000f8029211 */ /* 0x050fe400078610ff */
[----:B------:R-:W-:Y:S02]  /*17ca0*/  IADD3 R7, R248, 0x8, RZ ;  /* 0x00000008f8077810 */ /* 0x000fe40007ffe0ff */
[----:B------:R-:W-:-:S02]  /*17cb0*/  ISETP.GE.AND P4, PT, R10, c[0x0][0x3c8], PT ;  /* 0x0000f2000a007a0c */ /* 0x000fc40003f86270 */
[C---:B------:R-:W-:Y:S02]  /*17cc0*/  IADD3 R17, R248.reuse, 0x20, RZ ;  /* 0x00000020f8117810 */ /* 0x040fe40007ffe0ff */
[----:B-1----:R-:W-:Y:S02]  /*17cd0*/  @!P1 LEA.HI.X R3, R248, R4, R8, 0x2, P3 ;  /* 0x00000004f8039211 */ /* 0x002fe400018f1408 */
[----:B------:R-:W-:Y:S02]  /*17ce0*/  SHF.R.S32.HI R7, RZ, 0x1f, R7 ;  /* 0x0000001fff077819 */ /* 0x000fe40000011407 */
[----:B------:R-:W-:Y:S01]  /*17cf0*/  @!P0 LEA R8, P3, R6, R0, 0x2 ;  /* 0x0000000006088211 */ /* 0x000fe200078610ff */
[----:B------:R1:W-:Y:S01]  /*17d00*/  @!P1 ST.E.64 [R2.64], R78 ;  /* 0x0000004e02009985 */ /* 0x0003e2000c101b06 */
[----:B------:R-:W-:Y:S02]  /*17d10*/  ISETP.GE.AND P5, PT, R17, c[0x0][0x3c8], PT ;  /* 0x0000f20011007a0c */ /* 0x000fe40003fa6270 */
[----:B------:R-:W-:-:S02]  /*17d20*/  IADD3 R15, R248, 0x10, RZ ;  /* 0x00000010f80f7810 */ /* 0x000fc40007ffe0ff */
[----:B------:R-:W-:Y:S02]  /*17d30*/  IADD3 R14, R248, 0x28, RZ ;  /* 0x00000028f80e7810 */ /* 0x000fe40007ffe0ff */
[----:B------:R-:W-:Y:S02]  /*17d40*/  @!P0 LEA.HI.X R9, R6, R4, R7, 0x2, P3 ;  /* 0x0000000406098211 */ /* 0x000fe400018f1407 */
[----:B------:R-:W-:Y:S02]  /*17d50*/  @!P2 LEA R6, P1, R13, R0, 0x2 ;  /* 0x000000000d06a211 */ /* 0x000fe400078210ff */
[----:B------:R-:W-:Y:S01]  /*17d60*/  SHF.R.S32.HI R15, RZ, 0x1f, R15 ;  /* 0x0000001fff0f7819 */ /* 0x000fe2000001140f */
[----:B------:R4:W-:Y:S01]  /*17d70*/  @!P0 ST.E.64 [R8.64], R80 ;  /* 0x0000005008008985 */ /* 0x0009e2000c101b06 */
[----:B------:R-:W-:Y:S02]  /*17d80*/  IADD3 R11, R248, 0x18, RZ ;  /* 0x00000018f80b7810 */ /* 0x000fe40007ffe0ff */
[----:B------:R-:W-:-:S02]  /*17d90*/  ISETP.GE.AND P3, PT, R14, c[0x0][0x3c8], PT ;  /* 0x0000f2000e007a0c */ /* 0x000fc40003f66270 */
[----:B------:R-:W-:Y:S02]  /*17da0*/  SHF.R.S32.HI R11, RZ, 0x1f, R11 ;  /* 0x0000001fff0b7819 */ /* 0x000fe4000001140b */
[----:B------:R-:W-:Y:S02]  /*17db0*/  @!P2 LEA.HI.X R7, R13, R4, R15, 0x2, P1 ;  /* 0x000000040d07a211 */ /* 0x000fe400008f140f */
[C---:B------:R-:W-:Y:S02]  /*17dc0*/  IADD3 R18, R248.reuse, 0x20, RZ ;  /* 0x00000020f8127810 */ /* 0x040fe40007ffe0ff */
[----:B------:R-:W-:Y:S01]  /*17dd0*/  IADD3 R15, R248, 0x30, RZ ;  /* 0x00000030f80f7810 */ /* 0x000fe20007ffe0ff */
[----:B------:R5:W-:Y:S01]  /*17de0*/  @!P2 ST.E.64 [R6.64], R82 ;  /* 0x000000520600a985 */ /* 0x000be2000c101b06 */
[----:B------:R-:W-:Y:S02]  /*17df0*/  SHF.R.S32.HI R18, RZ, 0x1f, R18 ;  /* 0x0000001fff127819 */ /* 0x000fe40000011412 */
[----:B------:R-:W-:-:S02]  /*17e00*/  ISETP.GE.AND P2, PT, R15, c[0x0][0x3c8], PT ;  /* 0x0000f2000f007a0c */ /* 0x000fc40003f46270 */
[----:B-1----:R-:W-:Y:S02]  /*17e10*/  @!P4 LEA R2, P0, R10, R0, 0x2 ;  /* 0x000000000a02c211 */ /* 0x002fe400078010ff */
[----:B------:R-:W-:Y:S02]  /*17e20*/  IADD3 R16, R248, 0x28, RZ ;  /* 0x00000028f8107810 */ /* 0x000fe40007ffe0ff */
[----:B------:R-:W-:Y:S02]  /*17e30*/  @!P4 LEA.HI.X R3, R10, R4, R11, 0x2, P0 ;  /* 0x000000040a03c211 */ /* 0x000fe400000f140b */
[C---:B------:R-:W-:Y:S02]  /*17e40*/  @!P5 LEA R10, P0, R17.reuse, R0, 0x2 ;  /* 0x00000000110ad211 */ /* 0x040fe400078010ff */
[----:B------:R-:W-:Y:S01]  /*17e50*/  IADD3 R13, R248, 0x38, RZ ;  /* 0x00000038f80d7810 */ /* 0x000fe20007ffe0ff */
[----:B------:R1:W-:Y:S01]  /*17e60*/  @!P4 ST.E.64 [R2.64], R84 ;  /* 0x000000540200c985 */ /* 0x0003e2000c101b06 */
[----:B------:R-:W-:-:S02]  /*17e70*/  @!P5 LEA.HI.X R11, R17, R4, R18, 0x2, P0 ;  /* 0x00000004110bd211 */ /* 0x000fc400000f1412 */
[----:B------:R-:W-:Y:S02]  /*17e80*/  SHF.R.S32.HI R16, RZ, 0x1f, R16 ;  /* 0x0000001fff107819 */ /* 0x000fe40000011410 */
[C---:B----4-:R-:W-:Y:S01]  /*17e90*/  @!P3 LEA R8, P0, R14.reuse, R0, 0x2 ;  /* 0x000000000e08b211 */ /* 0x050fe200078010ff */
[----:B------:R4:W-:Y:S01]  /*17ea0*/  @!P5 ST.E.64 [R10.64], R98 ;  /* 0x000000620a00d985 */ /* 0x0009e2000c101b06 */
[----:B------:R-:W-:Y:S02]  /*17eb0*/  ISETP.GE.AND P1, PT, R13, c[0x0][0x3c8], PT ;  /* 0x0000f2000d007a0c */ /* 0x000fe40003f26270 */
[----:B------:R-:W-:Y:S02]  /*17ec0*/  @!P3 LEA.HI.X R9, R14, R4, R16, 0x2, P0 ;  /* 0x000000040e09b211 */ /* 0x000fe400000f1410 */
[C---:B------:R-:W-:Y:S02]  /*17ed0*/  IADD3 R16, R248.reuse, 0x30, RZ ;  /* 0x00000030f8107810 */ /* 0x040fe40007ffe0ff */
[----:B------:R-:W-:Y:S01]  /*17ee0*/  IADD3 R14, R248, 0x38, RZ ;  /* 0x00000038f80e7810 */ /* 0x000fe20007ffe0ff */
[----:B------:R4:W-:Y:S01]  /*17ef0*/  @!P3 ST.E.64 [R8.64], R86 ;  /* 0x000000560800b985 */ /* 0x0009e2000c101b06 */
[----:B------:R-:W-:-:S02]  /*17f00*/  SHF.R.S32.HI R16, RZ, 0x1f, R16 ;  /* 0x0000001fff107819 */ /* 0x000fc40000011410 */
[C---:B-----5:R-:W-:Y:S02]  /*17f10*/  @!P2 LEA R6, P0, R15.reuse, R0, 0x2 ;  /* 0x000000000f06a211 */ /* 0x060fe400078010ff */
[----:B------:R-:W-:Y:S02]  /*17f20*/  SHF.R.S32.HI R14, RZ, 0x1f, R14 ;  /* 0x0000001fff0e7819 */ /* 0x000fe4000001140e */
[----:B------:R-:W-:-:S05]  /*17f30*/  @!P2 LEA.HI.X R7, R15, R4, R16, 0x2, P0 ;  /* 0x000000040f07a211 */ /* 0x000fca00000f1410 */
[----:B------:R4:W-:Y:S01]  /*17f40*/  @!P2 ST.E.64 [R6.64], R76 ;  /* 0x0000004c0600a985 */ /* 0x0009e2000c101b06 */
[----:B-1----:R-:W-:-:S04]  /*17f50*/  @!P1 LEA R2, P0, R13, R0, 0x2 ;  /* 0x000000000d029211 */ /* 0x002fc800078010ff */
[----:B------:R-:W-:-:S05]  /*17f60*/  @!P1 LEA.HI.X R3, R13, R4, R14, 0x2, P0 ;  /* 0x000000040d039211 */ /* 0x000fca00000f140e */
[----:B------:R4:W-:Y:S04]  /*17f70*/  @!P1 ST.E.64 [R2.64], R62 ;  /* 0x0000003e02009985 */ /* 0x0009e8000c101b06 */
.L_x_762:
[----:B------:R-:W-:Y:S05]  /*17f80*/  BSYNC B0 ;  /* 0x0000000000007941 */ /* 0x000fea0003800000 */
.L_x_761:
[----:B------:R-:W-:Y:S05]  /*17f90*/  BRA.DIV ~URZ, `(.L_x_763) ;  /* 0x00006a927f007947 */ /* 0x000fea000b800000 */
[----:B-1----:R1:W2:Y:S02]  /*17fa0*/  SHFL.IDX PT, R4, R5, 0x2, 0x1c1f ;  /* 0x005c1f0005047f89 */ /* 0x0022a400000e0000 */
.L_x_871:
[----:B------:R-:W-:Y:S05]  /*17fb0*/  BRA.DIV ~URZ, `(.L_x_764) ;  /* 0x00006ae27f007947 */ /* 0x000fea000b800000 */
[----:B----4-:R4:W1:Y:S02]  /*17fc0*/  SHFL.IDX PT, R0, R12, 0x2, 0x1c1f ;  /* 0x005c1f000c007f89 */ /* 0x01086400000e0000 */
.L_x_872:
[----:B------:R-:W-:Y:S01]  /*17fd0*/  LOP3.LUT P0, RZ, R204, 0x1, RZ, 0xc0, !PT ;  /* 0x00000001ccff7812 */ /* 0x000fe2000780c0ff */
[----:B------:R-:W-:-:S12]  /*17fe0*/  BSSY B0, `(.L_x_765) ;  /* 0x0000038000007945 */ /* 0x000fd80003800000 */
[----:B------:R-:W-:Y:S05]  /*17ff0*/  @P0 BRA `(.L_x_766) ;  /* 0x0000036000000947 */ /* 0x000fea0003800000 */
[C---:B------:R-:W-:Y:S02]  /*18000*/  IADD3 R13, R248.reuse, 0x8, RZ ;  /* 0x00000008f80d7810 */ /* 0x040fe40007ffe0ff */
[C---:B------:R-:W-:Y:S02]  /*18010*/  ISETP.GE.AND P1, PT, R248.reuse, c[0x0][0x3c8], PT ;  /* 0x0000f200f8007a0c */ /* 0x040fe40003f26270 */
[----:B------:R-:W-:Y:S02]  /*18020*/  ISETP.GE.AND P0, PT, R13, c[0x0][0x3c8], PT ;  /* 0x0000f2000d007a0c */ /* 0x000fe40003f06270 */
[C---:B------:R-:W-:Y:S02]  /*18030*/  IADD3 R11, R248.reuse, 0x10, RZ ;  /* 0x00000010f80b7810 */ /* 0x040fe40007ffe0ff */
[----:B------:R-:W-:Y:S02]  /*18040*/  IADD3 R15, R248, 0x8, RZ ;  /* 0x00000008f80f7810 */ /* 0x000fe40007ffe0ff */
[----:B------:R-:W-:-:S02]  /*18050*/  ISETP.GE.AND P4, PT, R11, c[0x0][0x3c8], PT ;  /* 0x0000f2000b007a0c */ /* 0x000fc40003f86270 */
[----:B------:R-:W-:Y:S02]  /*18060*/  SHF.R.S32.HI R15, RZ, 0x1f, R15 ;  /* 0x0000001fff0f7819 */ /* 0x000fe4000001140f */
[C---:B------:R-:W-:Y:S02]  /*18070*/  IADD3 R10, R248.reuse, 0x18, RZ ;  /* 0x00000018f80a7810 */ /* 0x040fe40007ffe0ff */
[-C--:B-1----:R-:W-:Y:S02]  /*18080*/  @!P1 LEA R6, P2, R248, R0.reuse, 0x2 ;  /* 0x00000000f8069211 */ /* 0x082fe400078410ff */
[C---:B------:R-:W-:Y:S02]  /*18090*/  @!P0 LEA R2, P3, R13.reuse, R0, 0x2 ;  /* 0x000000000d028211 */ /* 0x040fe400078610ff */
[----:B------:R-:W-:Y:S02]  /*180a0*/  SHF.R.S32.HI R8, RZ, 0x1f, R248 ;  /* 0x0000001fff087819 */ /* 0x000fe400000114f8 */
[----:B--2---:R-:W-:-:S02]  /*180b0*/  @!P0 LEA.HI.X R3, R13, R4, R15, 0x2, P3 ;  /* 0x000000040d038211 */ /* 0x004fc400018f140f */
[----:B------:R-:W-:Y:S02]  /*180c0*/  ISETP.GE.AND P5, PT, R10, c[0x0][0x3c8], PT ;  /* 0x0000f2000a007a0c */ /* 0x000fe40003fa6270 */
[C---:B------:R-:W-:Y:S02]  /*180d0*/  IADD3 R13, R248.reuse, 0x10, RZ ;  /* 0x00000010f80d7810 */ /* 0x040fe40007ffe0ff */
[C---:B------:R-:W-:Y:S02]  /*180e0*/  IADD3 R14, R248.reuse, 0x20, RZ ;  /* 0x00000020f80e7810 */ /* 0x040fe40007ffe0ff */
[----:B------:R-:W-:Y:S02]  /*180f0*/  @!P1 LEA.HI.X R7, R248, R4, R8, 0x2, P2 ;  /* 0x00000004f8079211 */ /* 0x000fe400010f1408 */
[----:B------:R-:W-:Y:S02]  /*18100*/  @!P4 LEA R8, P2, R11, R0, 0x2 ;  /* 0x000000000b08c211 */ /* 0x000fe400078410ff */
[----:B------:R-:W-:Y:S01]  /*18110*/  SHF.R.S32.HI R13, RZ, 0x1f, R13 ;  /* 0x0000001fff0d7819 */ /* 0x000fe2000001140d */
[----:B------:R-:W-:Y:S01]  /*18120*/  @!P1 ST.E.64 [R6.64], R48 ;  /* 0x0000003006009985 */ /* 0x000fe2000c101b06 */
[----:B------:R-:W-:-:S02]  /*18130*/  ISETP.GE.AND P3, PT, R14, c[0x0][0x3c8], PT ;  /* 0x0000f2000e007a0c */ /* 0x000fc40003f66270 */
[C---:B------:R-:W-:Y:S01]  /*18140*/  IADD3 R17, R248.reuse, 0x28, RZ ;  /* 0x00000028f8117810 */ /* 0x040fe20007ffe0ff */
[----:B------:R1:W-:Y:S01]  /*18150*/  @!P0 ST.E.64 [R2.64], R34 ;  /* 0x0000002202008985 */ /* 0x0003e2000c101b06 */
[----:B------:R-:W-:Y:S02]  /*18160*/  @!P4 LEA.HI.X R9, R11, R4, R13, 0x2, P2 ;  /* 0x000000040b09c211 */ /* 0x000fe400010f140d */
[C---:B------:R-:W-:Y:S02]  /*18170*/  IADD3 R11, R248.reuse, 0x18, RZ ;  /* 0x00000018f80b7810 */ /* 0x040fe40007ffe0ff */
[C---:B------:R-:W-:Y:S01]  /*18180*/  IADD3 R15, R248.reuse, 0x30, RZ ;  /* 0x00000030f80f7810 */ /* 0x040fe20007ffe0ff */
[----:B------:R2:W-:Y:S01]  /*18190*/  @!P4 ST.E.64 [R8.64], R38 ;  /* 0x000000260800c985 */ /* 0x0005e2000c101b06 */
[----:B------:R-:W-:Y:S02]  /*181a0*/  ISETP.GE.AND P2, PT, R17, c[0x0][0x3c8], PT ;  /* 0x0000f20011007a0c */ /* 0x000fe40003f46270 */
[----:B------:R-:W-:-:S02]  /*181b0*/  IADD3 R13, R248, 0x38, RZ ;  /* 0x00000038f80d7810 */ /* 0x000fc40007ffe0ff */
[----:B------:R-:W-:Y:S02]  /*181c0*/  SHF.R.S32.HI R11, RZ, 0x1f, R11 ;  /* 0x0000001fff0b7819 */ /* 0x000fe4000001140b */
[----:B------:R-:W-:Y:S02]  /*181d0*/  ISETP.GE.AND P1, PT, R15, c[0x0][0x3c8], PT ;  /* 0x0000f2000f007a0c */ /* 0x000fe40003f26270 */
[C---:B------:R-:W-:Y:S02]  /*181e0*/  IADD3 R16, R248.reuse, 0x20, RZ ;  /* 0x00000020f8107810 */ /* 0x040fe40007ffe0ff */
[----:B------:R-:W-:Y:S02]  /*181f0*/  ISETP.GE.AND P0, PT, R13, c[0x0][0x3c8], PT ;  /* 0x0000f2000d007a0c */ /* 0x000fe40003f06270 */
[----:B------:R-:W-:Y:S02]  /*18200*/  SHF.R.S32.HI R16, RZ, 0x1f, R16 ;  /* 0x0000001fff107819 */ /* 0x000fe40000011410 */
[----:B------:R-:W-:-:S04]  /*18210*/  IADD3 R18, R248, 0x28, RZ ;  /* 0x00000028f8127810 */ /* 0x000fc80007ffe0ff */
[----:B------:R-:W-:Y:S02]  /*18220*/  SHF.R.S32.HI R18, RZ, 0x1f, R18 ;  /* 0x0000001fff127819 */ /* 0x000fe40000011412 */
[----:B-1----:R-:W-:-:S04]  /*18230*/  @!P5 LEA R2, P6, R10, R0, 0x2 ;  /* 0x000000000a02d211 */ /* 0x002fc800078c10ff */
[----:B------:R-:W-:Y:S02]  /*18240*/  @!P5 LEA.HI.X R3, R10, R4, R11, 0x2, P6 ;  /* 0x000000040a03d211 */ /* 0x000fe400030f140b */
[CC--:B------:R-:W-:Y:S02]  /*18250*/  @!P3 LEA R10, P6, R14.reuse, R0.reuse, 0x2 ;  /* 0x000000000e0ab211 */ /* 0x0c0fe400078c10ff */
[----:B--2---:R-:W-:Y:S01]  /*18260*/  @!P2 LEA R8, P4, R17, R0, 0x2 ;  /* 0x000000001108a211 */ /* 0x004fe200078810ff */
[----:B------:R1:W-:Y:S01]  /*18270*/  @!P5 ST.E.64 [R2.64], R42 ;  /* 0x0000002a0200d985 */ /* 0x0003e2000c101b06 */
[----:B------:R-:W-:Y:S02]  /*18280*/  @!P3 LEA.HI.X R11, R14, R4, R16, 0x2, P6 ;  /* 0x000000040e0bb211 */ /* 0x000fe400030f1410 */
[C---:B------:R-:W-:Y:S02]  /*18290*/  IADD3 R16, R248.reuse, 0x30, RZ ;  /* 0x00000030f8107810 */ /* 0x040fe40007ffe0ff */
[----:B------:R-:W-:Y:S01]  /*182a0*/  IADD3 R14, R248, 0x38, RZ ;  /* 0x00000038f80e7810 */ /* 0x000fe20007ffe0ff */
[----:B------:R2:W-:Y:S01]  /*182b0*/  @!P3 ST.E.64 [R10.64], R54 ;  /* 0x000000360a00b985 */ /* 0x0005e2000c101b06 */
[----:B------:R-:W-:-:S02]  /*182c0*/  @!P1 LEA R6, P5, R15, R0, 0x2 ;  /* 0x000000000f069211 */ /* 0x000fc400078a10ff */
[----:B------:R-:W-:Y:S02]  /*182d0*/  SHF.R.S32.HI R16, RZ, 0x1f, R16 ;  /* 0x0000001fff107819 */ /* 0x000fe40000011410 */
[-C--:B------:R-:W-:Y:S02]  /*182e0*/  @!P2 LEA.HI.X R9, R17, R4.reuse, R18, 0x2, P4 ;  /* 0x000000041109a211 */ /* 0x080fe400020f1412 */
[----:B------:R-:W-:Y:S02]  /*182f0*/  SHF.R.S32.HI R14, RZ, 0x1f, R14 ;  /* 0x0000001fff0e7819 */ /* 0x000fe4000001140e */
[----:B------:R-:W-:Y:S01]  /*18300*/  @!P1 LEA.HI.X R7, R15, R4, R16, 0x2, P5 ;  /* 0x000000040f079211 */ /* 0x000fe200028f1410 */
[----:B------:R2:W-:Y:S04]  /*18310*/  @!P2 ST.E.64 [R8.64], R50 ;  /* 0x000000320800a985 */ /* 0x0005e8000c101b06 */
[----:B------:R2:W-:Y:S01]  /*18320*/  @!P1 ST.E.64 [R6.64], R44 ;  /* 0x0000002c06009985 */ /* 0x0005e2000c101b06 */
[----:B-1----:R-:W-:-:S04]  /*18330*/  @!P0 LEA R2, P4, R13, R0, 0x2 ;  /* 0x000000000d028211 */ /* 0x002fc800078810ff */
[----:B------:R-:W-:-:S05]  /*18340*/  @!P0 LEA.HI.X R3, R13, R4, R14, 0x2, P4 ;  /* 0x000000040d038211 */ /* 0x000fca00020f140e */
[----:B------:R2:W-:Y:S04]  /*18350*/  @!P0 ST.E.64 [R2.64], R28 ;  /* 0x0000001c02008985 */ /* 0x0005e8000c101b06 */
.L_x_766:
[----:B------:R-:W-:Y:S05]  /*18360*/  BSYNC B0 ;  /* 0x0000000000007941 */ /* 0x000fea0003800000 */
.L_x_765:
[----:B------:R-:W-:Y:S05]  /*18370*/  BRA.DIV ~URZ, `(.L_x_767) ;  /* 0x000067927f007947 */ /* 0x000fea000b800000 */
[----:B--2---:R2:W3:Y:S04]  /*18380*/  SHFL.IDX PT, R4, R5, 0x3, 0x1c1f ;  /* 0x007c1f0005047f89 */ /* 0x0044e800000e0000 */
[----:B-1----:R2:W1:Y:S02]  /*18390*/  SHFL.IDX PT, R0, R12, 0x3, 0x1c1f ;  /* 0x007c1f000c007f89 */ /* 0x00246400000e0000 */
.L_x_873:
[----:B------:R-:W-:-:S13]  /*183a0*/  LOP3.LUT P0, RZ, R204, 0x2, RZ, 0xc0, !PT ;  /* 0x00000002ccff7812 */ /* 0x000fda000780c0ff */
[----:B------:R-:W-:Y:S05]  /*183b0*/  @P0 BRA `(.L_x_755) ;  /* 0x00000ff000000947 */ /* 0x000fea0003800000 */
[C---:B------:R-:W-:Y:S02]  /*183c0*/  ISETP.GE.AND P0, PT, R248.reuse, c[0x0][0x3c8], PT ;  /* 0x0000f200f8007a0c */ /* 0x040fe40003f06270 */
[----:B------:R-:W-:Y:S02]  /*183d0*/  IADD3 R10, R248, 0x8, RZ ;  /* 0x00000008f80a7810 */ /* 0x000fe40007ffe0ff */
[----:B--2---:R-:W-:Y:S02]  /*183e0*/  SHF.R.S32.HI R5, RZ, 0x1f, R248 ;  /* 0x0000001fff057819 */ /* 0x004fe400000114f8 */
[----:B------:R-:W-:Y:S02]  /*183f0*/  ISETP.GE.AND P5, PT, R10, c[0x0][0x3c8], PT ;  /* 0x0000f2000a007a0c */ /* 0x000fe40003fa6270 */
[C---:B---34-:R-:W-:Y:S02]  /*18400*/  IADD3 R12, R248.reuse, 0x18, RZ ;  /* 0x00000018f80c7810 */ /* 0x058fe40007ffe0ff */
[----:B------:R-:W-:-:S02]  /*18410*/  IADD3 R8, R248, 0x10, RZ ;  /* 0x00000010f8087810 */ /* 0x000fc40007ffe0ff */
[C---:B------:R-:W-:Y:S02]  /*18420*/  IADD3 R11, R248.reuse, 0x8, RZ ;  /* 0x00000008f80b7810 */ /* 0x040fe40007ffe0ff */
[----:B-1----:R-:W-:Y:S02]  /*18430*/  @!P0 LEA R2, P1, R248, R0, 0x2 ;  /* 0x00000000f8028211 */ /* 0x002fe400078210ff */
[----:B------:R-:W-:Y:S02]  /*18440*/  ISETP.GE.AND P3, PT, R12, c[0x0][0x3c8], PT ;  /* 0x0000f2000c007a0c */ /* 0x000fe40003f66270 */
[----:B------:R-:W-:Y:S02]  /*18450*/  @!P0 LEA.HI.X R3, R248, R4, R5, 0x2, P1 ;  /* 0x00000004f8038211 */ /* 0x000fe400008f1405 */
[----:B------:R-:W-:Y:S02]  /*18460*/  ISETP.GE.AND P4, PT, R8, c[0x0][0x3c8], PT ;  /* 0x0000f20008007a0c */ /* 0x000fe40003f86270 */
[----:B------:R-:W-:Y:S01]  /*18470*/  SHF.R.S32.HI R11, RZ, 0x1f, R11 ;  /* 0x0000001fff0b7819 */ /* 0x000fe2000001140b */
[----:B------:R1:W-:Y:S01]  /*18480*/  @!P0 ST.E.64 [R2.64], R30 ;  /* 0x0000001e02008985 */ /* 0x0003e2000c101b06 */
[----:B------:R-:W-:-:S02]  /*18490*/  @!P5 LEA R6, P0, R10, R0, 0x2 ;  /* 0x000000000a06d211 */ /* 0x000fc400078010ff */
[----:B------:R-:W-:Y:S02]  /*184a0*/  IADD3 R9, R248, 0x10, RZ ;  /* 0x00000010f8097810 */ /* 0x000fe40007ffe0ff */
[----:B------:R-:W-:Y:S02]  /*184b0*/  @!P5 LEA.HI.X R7, R10, R4, R11, 0x2, P0 ;  /* 0x000000040a07d211 */ /* 0x000fe400000f140b */
[----:B------:R-:W-:Y:S02]  /*184c0*/  SHF.R.S32.HI R9, RZ, 0x1f, R9 ;  /* 0x0000001fff097819 */ /* 0x000fe40000011409 */
[----:B------:R-:W-:Y:S01]  /*184d0*/  IADD3 R15, R248, 0x20, RZ ;  /* 0x00000020f80f7810 */ /* 0x000fe20007ffe0ff */
[----:B------:R-:W-:Y:S01]  /*184e0*/  @!P5 ST.E.64 [R6.64], R36 ;  /* 0x000000240600d985 */ /* 0x000fe2000c101b06 */
[----:B------:R-:W-:Y:S02]  /*184f0*/  @!P3 LEA R10, P5, R12, R0, 0x2 ;  /* 0x000000000c0ab211 */ /* 0x000fe400078a10ff */
[----:B------:R-:W-:-:S02]  /*18500*/  IADD3 R13, R248, 0x28, RZ ;  /* 0x00000028f80d7810 */ /* 0x000fc40007ffe0ff */
[C---:B------:R-:W-:Y:S02]  /*18510*/  IADD3 R5, R248.reuse, 0x30, RZ ;  /* 0x00000030f8057810 */ /* 0x040fe40007ffe0ff */
[----:B------:R-:W-:Y:S02]  /*18520*/  ISETP.GE.AND P2, PT, R15, c[0x0][0x3c8], PT ;  /* 0x0000f2000f007a0c */ /* 0x000fe40003f46270 */
[----:B------:R-:W-:Y:S02]  /*18530*/  ISETP.GE.AND P1, PT, R13, c[0x0][0x3c8], PT ;  /* 0x0000f2000d007a0c */ /* 0x000fe40003f26270 */
[----:B------:R-:W-:Y:S02]  /*18540*/  IADD3 R14, R248, 0x18, RZ ;  /* 0x00000018f80e7810 */ /* 0x000fe40007ffe0ff */
[----:B------:R-:W-:Y:S02]  /*18550*/  ISETP.GE.AND P0, PT, R5, c[0x0][0x3c8], PT ;  /* 0x0000f20005007a0c */ /* 0x000fe40003f06270 */
[----:B------:R-:W-:-:S02]  /*18560*/  SHF.R.S32.HI R14, RZ, 0x1f, R14 ;  /* 0x0000001fff0e7819 */ /* 0x000fc4000001140e */
[----:B------:R-:W-:Y:S02]  /*18570*/  IADD3 R16, R248, 0x20, RZ ;  /* 0x00000020f8107810 */ /* 0x000fe40007ffe0ff */
[C---:B-1----:R-:W-:Y:S02]  /*18580*/  @!P4 LEA R2, P6, R8.reuse, R0, 0x2 ;  /* 0x000000000802c211 */ /* 0x042fe400078c10ff */
[----:B------:R-:W-:Y:S02]  /*18590*/  SHF.R.S32.HI R16, RZ, 0x1f, R16 ;  /* 0x0000001fff107819 */ /* 0x000fe40000011410 */
[----:B------:R-:W-:Y:S02]  /*185a0*/  @!P4 LEA.HI.X R3, R8, R4, R9, 0x2, P6 ;  /* 0x000000040803c211 */ /* 0x000fe400030f1409 */
[----:B------:R-:W-:-:S03]  /*185b0*/  @!P2 LEA R8, P6, R15, R0, 0x2 ;  /* 0x000000000f08a211 */ /* 0x000fc600078c10ff */
[----:B------:R1:W-:Y:S01]  /*185c0*/  @!P4 ST.E.64 [R2.64], R40 ;  /* 0x000000280200c985 */ /* 0x0003e2000c101b06 */
[----:B------:R-:W-:Y:S02]  /*185d0*/  @!P2 LEA.HI.X R9, R15, R4, R16, 0x2, P6 ;  /* 0x000000040f09a211 */ /* 0x000fe400030f1410 */
[----:B-1----:R-:W-:Y:S02]  /*185e0*/  P2R R2, PR, RZ, 0x20 ;  /* 0x00000020ff027803 */ /* 0x002fe40000000000 */
[----:B------:R-:W-:Y:S02]  /*185f0*/  @!P1 LEA R6, P5, R13, R0, 0x2 ;  /* 0x000000000d069211 */ /* 0x000fe400078a10ff */
[----:B------:R-:W-:-:S04]  /*18600*/  ISETP.NE.AND P4, PT, R2, RZ, PT ;  /* 0x000000ff0200720c */ /* 0x000fc80003f85270 */
[----:B------:R-:W-:Y:S02]  /*18610*/  @!P3 LEA.HI.X R11, R12, R4, R14, 0x2, P4 ;  /* 0x000000040c0bb211 */ /* 0x000fe400020f140e */
[C---:B------:R-:W-:Y:S02]  /*18620*/  IADD3 R14, R248.reuse, 0x28, RZ ;  /* 0x00000028f80e7810 */ /* 0x040fe40007ffe0ff */
[----:B------:R-:W-:Y:S01]  /*18630*/  IADD3 R12, R248, 0x30, RZ ;  /* 0x00000030f80c7810 */ /* 0x000fe20007ffe0ff */
[----:B------:R1:W-:Y:S01]  /*18640*/  @!P3 ST.E.64 [R10.64], R56 ;  /* 0x000000380a00b985 */ /* 0x0003e2000c101b06 */
[----:B------:R-:W-:Y:S02]  /*18650*/  SHF.R.S32.HI R14, RZ, 0x1f, R14 ;  /* 0x0000001fff0e7819 */ /* 0x000fe4000001140e */
[----:B------:R-:W-:Y:S01]  /*18660*/  SHF.R.S32.HI R12, RZ, 0x1f, R12 ;  /* 0x0000001fff0c7819 */ /* 0x000fe2000001140c */
[----:B------:R1:W-:Y:S01]  /*18670*/  @!P2 ST.E.64 [R8.64], R52 ;  /* 0x000000340800a985 */ /* 0x0003e2000c101b06 */
[----:B------:R-:W-:-:S02]  /*18680*/  @!P0 LEA R2, P4, R5, R0, 0x2 ;  /* 0x0000000005028211 */ /* 0x000fc400078810ff */
[-C--:B------:R-:W-:Y:S02]  /*18690*/  @!P1 LEA.HI.X R7, R13, R4.reuse, R14, 0x2, P5 ;  /* 0x000000040d079211 */ /* 0x080fe400028f140e */
[----:B------:R-:W-:Y:S02]  /*186a0*/  @!P0 LEA.HI.X R3, R5, R4, R12, 0x2, P4 ;  /* 0x0000000405038211 */ /* 0x000fe400020f140c */
[----:B------:R-:W-:Y:S01]  /*186b0*/  IADD3 R5, R248, 0x38, RZ ;  /* 0x00000038f8057810 */ /* 0x000fe20007ffe0ff */
[----:B------:R1:W-:Y:S04]  /*186c0*/  @!P1 ST.E.64 [R6.64], R46 ;  /* 0x0000002e06009985 */ /* 0x0003e8000c101b06 */
[----:B------:R1:W-:Y:S01]  /*186d0*/  @!P0 ST.E.64 [R2.64], R32 ;  /* 0x0000002002008985 */ /* 0x0003e2000c101b06 */
[----:B------:R-:W-:-:S13]  /*186e0*/  ISETP.GE.AND P0, PT, R5, c[0x0][0x3c8], PT ;  /* 0x0000f20005007a0c */ /* 0x000fda0003f06270 */
[----:B------:R-:W-:Y:S05]  /*186f0*/  @P0 BRA `(.L_x_755) ;  /* 0x00000cb000000947 */ /* 0x000fea0003800000 */
[----:B------:R-:W-:Y:S02]  /*18700*/  IADD3 R12, R248, 0x38, RZ ;  /* 0x00000038f80c7810 */ /* 0x000fe40007ffe0ff */
[----:B-1----:R-:W-:Y:S02]  /*18710*/  LEA R2, P0, R5, R0, 0x2 ;  /* 0x0000000005027211 */ /* 0x002fe400078010ff */
[----:B------:R-:W-:-:S04]  /*18720*/  SHF.R.S32.HI R12, RZ, 0x1f, R12 ;  /* 0x0000001fff0c7819 */ /* 0x000fc8000001140c */
[----:B------:R-:W-:-:S05]  /*18730*/  LEA.HI.X R3, R5, R4, R12, 0x2, P0 ;  /* 0x0000000405037211 */ /* 0x000fca00000f140c */
[----:B------:R1:W-:Y:S01]  /*18740*/  ST.E.64 [R2.64], R26 ;  /* 0x0000001a02007985 */ /* 0x0003e2000c101b06 */
[----:B------:R-:W-:Y:S05]  /*18750*/  BRA `(.L_x_755) ;  /* 0x00000c5000007947 */ /* 0x000fea0003800000 */
.L_x_740:
[----:B------:R-:W3:Y:S04]  /*18760*/  LDL.LU R7, [R1+0x44] ;  /* 0x0000440001077983 */ /* 0x000ee80000300800 */
[----:B--2---:R-:W2:Y:S01]  /*18770*/  LDL R6, [R1+0x4c] ;  /* 0x00004c0001067983 */ /* 0x004ea20000100800 */
[----:B------:R-:W-:Y:S01]  /*18780*/  ISETP.NE.U32.AND P0, PT, RZ, c[0x0][0x508], PT ;  /* 0x00014200ff007a0c */ /* 0x000fe20003f05070 */
[----:B------:R-:W-:Y:S01]  /*18790*/  IMAD.MOV.U32 R4, RZ, RZ, 0x4 ;  /* 0x00000004ff047424 */ /* 0x000fe200078e00ff */
[----:B------:R-:W-:Y:S01]  /*187a0*/  ISETP.NE.U32.AND P2, PT, RZ, c[0x0][0x500], PT ;  /* 0x00014000ff007a0c */ /* 0x000fe20003f45070 */
[----:B------:R-:W-:Y:S01]  /*187b0*/  IMAD.MOV.U32 R18, RZ, RZ, c[0x0][0x388] ;  /* 0x0000e200ff127624 */ /* 0x000fe200078e00ff */
[----:B------:R-:W-:Y:S01]  /*187c0*/  ISETP.NE.AND.EX P0, PT, RZ, c[0x0][0x50c], PT, P0 ;  /* 0x00014300ff007a0c */ /* 0x000fe20003f05300 */
[----:B------:R-:W-:Y:S01]  /*187d0*/  IMAD.MOV.U32 R0, RZ, RZ, RZ ;  /* 0x000000ffff007224 */ /* 0x000fe200078e00ff */
[----:B------:R-:W-:Y:S01]  /*187e0*/  ISETP.NE.AND.EX P2, PT, RZ, c[0x0][0x504], PT, P2 ;  /* 0x00014100ff007a0c */ /* 0x000fe20003f45320 */
[----:B--2---:R-:W-:-:S10]  /*187f0*/  IMAD.WIDE R2, R6, R4, c[0x0][0x500] ;  /* 0x0001400006027625 */ /* 0x004fd400078e0204 */
[----:B------:R-:W-:Y:S02]  /*18800*/  @P0 IMAD.WIDE R4, R6, R4, c[0x0][0x508] ;  /* 0x0001420006040625 */ /* 0x000fe400078e0204 */
[----:B------:R2:W5:Y:S04]  /*18810*/  @P2 LDG.E R0, [R2.64] ;  /* 0x0000000602002981 */ /* 0x000568000c1e1900 */
[----:B------:R2:W5:Y:S01]  /*18820*/  @P0 LDG.E R18, [R4.64] ;  /* 0x0000000604120981 */ /* 0x000562000c1e1900 */
[----:B---3--:R-:W-:-:S04]  /*18830*/  ISETP.NE.AND P1, PT, R7, RZ, PT ;  /* 0x000000ff0700720c */ /* 0x008fc80003f25270 */
[----:B------:R-:W-:Y:S01]  /*18840*/  SEL R20, R7, c[0x0][0x3d4], P1 ;  /* 0x0000f50007147a07 */ /* 0x000fe20000800000 */
[----:B------:R-:W-:Y:S05]  /*18850*/  @P0 BRA `(.L_x_768) ;  /* 0x0000004000000947 */ /* 0x000fea0003800000 */
[----:B------:R-:W-:Y:S05]  /*18860*/  @!P2 BRA `(.L_x_768) ;  /* 0x000000300000a947 */ /* 0x000fea0003800000 */
[----:B--2---:R2:W3:Y:S04]  /*18870*/  LDG.E R4, [R2.64] ;  /* 0x0000000602047981 */ /* 0x0044e8000c1e1900 */
[----:B--2---:R-:W3:Y:S02]  /*18880*/  LDG.E R2, [R2.64+0x4] ;  /* 0x0000040602027981 */ /* 0x004ee4000c1e1900 */
[----:B---3-5:R-:W-:Y:S02]  /*18890*/  IADD3 R18, -R4, R2, RZ ;  /* 0x0000000204127210 */ /* 0x028fe40007ffe1ff */
.L_x_768:
[----:B--2---:R-:W2:Y:S01]  /*188a0*/  LDL.LU R3, [R1+0x48] ;  /* 0x0000480001037983 */ /* 0x004ea20000300800 */
[----:B------:R-:W-:Y:S01]  /*188b0*/  SHF.R.S32.HI R2, RZ, 0x1f, R6 ;  /* 0x0000001fff027819 */ /* 0x000fe20000011406 */
[----:B------:R-:W-:Y:S01]  /*188c0*/  BSSY B0, `(.L_x_769) ;  /* 0x0000039000007945 */ /* 0x000fe20003800000 */
[----:B-----5:R-:W-:Y:S01]  /*188d0*/  SHF.R.S32.HI R19, RZ, 0x1f, R0 ;  /* 0x0000001fff137819 */ /* 0x020fe20000011400 */
[----:B------:R-:W3:Y:S01]  /*188e0*/  S2R R4, SR_TID.X ;  /* 0x0000000000047919 */ /* 0x000ee20000002100 */
[----:B------:R-:W-:-:S02]  /*188f0*/  SEL R11, R6, RZ, !P2 ;  /* 0x000000ff060b7207 */ /* 0x000fc40005000000 */
[----:B------:R-:W-:Y:S02]  /*18900*/  SEL R21, R2, RZ, !P2 ;  /* 0x000000ff02157207 */ /* 0x000fe40005000000 */
[----:B---3--:R-:W-:Y:S02]  /*18910*/  ISETP.GT.AND P0, PT, R4, 0x7f, PT ;  /* 0x0000007f0400780c */ /* 0x008fe40003f04270 */
[----:B--2---:R-:W-:-:S11]  /*18920*/  LOP3.LUT R10, R3, 0xffff, RZ, 0xc0, !PT ;  /* 0x0000ffff030a7812 */ /* 0x004fd600078ec0ff */
[----:B------:R-:W-:Y:S05]  /*18930*/  @P0 BRA `(.L_x_770) ;  /* 0x0000031000000947 */ /* 0x000fea0003800000 */
[----:B------:R-:W2:Y:S01]  /*18940*/  LDL R3, [R1+0x38] ;  /* 0x0000380001037983 */ /* 0x000ea20000100800 */
[----:B------:R-:W-:Y:S01]  /*18950*/  IMAD R2, R18, c[0x0][0x4e8], RZ ;  /* 0x00013a0012027a24 */ /* 0x000fe200078e02ff */
[----:B--2---:R-:W-:-:S04]  /*18960*/  IADD3 R14, R3, R4, RZ ;  /* 0x00000004030e7210 */ /* 0x004fc80007ffe0ff */
[----:B------:R-:W-:-:S13]  /*18970*/  ISETP.GE.AND P0, PT, R14, R2, PT ;  /* 0x000000020e00720c */ /* 0x000fda0003f06270 */
[----:B------:R-:W-:Y:S05]  /*18980*/  @P0 BRA `(.L_x_770) ;  /* 0x000002c000000947 */ /* 0x000fea0003800000 */
[----:B------:R-:W2:Y:S01]  /*18990*/  LDL.LU R22, [R1+0x50] ;  /* 0x0000500001167983 */ /* 0x000ea20000300800 */
[----:B------:R-:W-:Y:S01]  /*189a0*/  IMAD.MOV.U32 R2, RZ, RZ, 0x368 ;  /* 0x00000368ff027424 */ /* 0x000fe200078e00ff */
[----:B------:R-:W-:-:S04]  /*189b0*/  ISETP.GT.AND P2, PT, R20, 0x1, PT ;  /* 0x000000011400780c */ /* 0x000fc80003f44270 */
[----:B------:R-:W-:-:S04]  /*189c0*/  SEL R2, R2, 0x328, P2 ;  /* 0x0000032802027807 */ /* 0x000fc80001000000 */
[----:B------:R3:W4:Y:S08]  /*189d0*/  LDC.64 R8, c[0x0][R2+0x170] ;  /* 0x00005c0002087b82 */ /* 0x0007300000000a00 */
[----:B------:R3:W5:Y:S08]  /*189e0*/  LDC.64 R6, c[0x0][R2+0x168] ;  /* 0x00005a0002067b82 */ /* 0x0007700000000a00 */
[----:B------:R3:W1:Y:S08]  /*189f0*/  LDC.64 R16, c[0x0][R2+0x178] ;  /* 0x00005e0002107b82 */ /* 0x0006700000000a00 */
[----:B------:R3:W1:Y:S02]  /*18a00*/  LDC.64 R12, c[0x0][R2+0x160] ;  /* 0x00005800020c7b82 */ /* 0x0006640000000a00 */
[----:B---3--:R-:W-:-:S02]  /*18a10*/  IMAD.MOV.U32 R2, RZ, RZ, c[0x0][0x4e8] ;  /* 0x00013a00ff027624 */ /* 0x008fc400078e00ff */
[-C--:B----4-:R-:W-:Y:S02]  /*18a20*/  IMAD R3, R9, R11.reuse, RZ ;  /* 0x0000000b09037224 */ /* 0x090fe400078e02ff */
[----:B------:R-:W-:Y:S01]  /*18a30*/  IMAD.WIDE.U32 R4, R8, R11, RZ ;  /* 0x0000000b08047225 */ /* 0x000fe200078e00ff */
[----:B------:R-:W-:Y:S02]  /*18a40*/  ISETP.NE.AND P0, PT, R2, 0x1, PT ;  /* 0x000000010200780c */ /* 0x000fe40003f05270 */
[----:B------:R-:W-:Y:S01]  /*18a50*/  MOV R2, R14 ;  /* 0x0000000e00027202 */ /* 0x000fe20000000f00 */
[----:B------:R-:W-:Y:S02]  /*18a60*/  IMAD R8, R8, R21, R3 ;  /* 0x0000001508087224 */ /* 0x000fe400078e0203 */
[-C--:B-----5:R-:W-:Y:S02]  /*18a70*/  IMAD R9, R7, R10.reuse, RZ ;  /* 0x0000000a07097224 */ /* 0x0a0fe400078e02ff */
[----:B------:R-:W-:-:S04]  /*18a80*/  IMAD.WIDE.U32 R6, R6, R10, RZ ;  /* 0x0000000a06067225 */ /* 0x000fc800078e00ff */
[----:B------:R-:W-:Y:S01]  /*18a90*/  IMAD.IADD R9, R7, 0x1, R9 ;  /* 0x0000000107097824 */ /* 0x000fe200078e0209 */
[----:B------:R-:W-:Y:S01]  /*18aa0*/  IADD3 R7, R5, R8, RZ ;  /* 0x0000000805077210 */ /* 0x000fe20007ffe0ff */
[----:B-1----:R-:W-:-:S05]  /*18ab0*/  @P0 IMAD.HI.U32 R15, R14, c[0x0][0x4ec], RZ ;  /* 0x00013b000e0f0a27 */ /* 0x002fca00078e00ff */
[----:B------:R-:W-:Y:S02]  /*18ac0*/  @P0 SHF.R.U32.HI R2, RZ, c[0x0][0x4f0], R15 ;  /* 0x00013c00ff020a19 */ /* 0x000fe4000001160f */
[----:B------:R-:W-:-:S03]  /*18ad0*/  IADD3 R15, P1, P0, R4, R6, R0 ;  /* 0x00000006040f7210 */ /* 0x000fc6000783e000 */
[----:B------:R-:W-:Y:S01]  /*18ae0*/  IMAD.MOV R6, RZ, RZ, -R2 ;  /* 0x000000ffff067224 */ /* 0x000fe200078e0a02 */
[----:B------:R-:W-:Y:S02]  /*18af0*/  IADD3.X R9, R7, R9, R19, P1, P0 ;  /* 0x0000000907097210 */ /* 0x000fe40000fe0413 */
[----:B--2---:R-:W-:-:S05]  /*18b00*/  SEL R3, R22, RZ, P2 ;  /* 0x000000ff16037207 */ /* 0x004fca0001000000 */
[-C--:B------:R-:W-:Y:S02]  /*18b10*/  IMAD R8, R17, R3.reuse, RZ ;  /* 0x0000000311087224 */ /* 0x080fe400078e02ff */
        /* <DEDUP_REMOVED lines=19> */
.L_x_770:
[----:B------:R-:W-:Y:S05]  /*18c50*/  BSYNC B0 ;  /* 0x0000000000007941 */ /* 0x000fea0003800000 */
.L_x_769:
[----:B------:R-:W-:-:S13]  /*18c60*/  ISETP.GT.AND P0, PT, R20, 0x1, PT ;  /* 0x000000011400780c */ /* 0x000fda0003f04270 */
[----:B------:R-:W-:Y:S05]  /*18c70*/  @P0 BRA `(.L_x_755) ;  /* 0x0000073000000947 */ /* 0x000fea0003800000 */
[----:B------:R-:W2:Y:S04]  /*18c80*/  LDL R6, [R1+0x38] ;  /* 0x0000380001067983 */ /* 0x000ea80000100800 */
[----:B-1----:R-:W2:Y:S01]  /*18c90*/  LDL R5, [R1+0x8] ;  /* 0x0000080001057983 */ /* 0x002ea20000100800 */
[----:B------:R-:W-:Y:S01]  /*18ca0*/  MOV R2, c[0x0][0x4e8] ;  /* 0x00013a0000027a02 */ /* 0x000fe20000000f00 */
[----:B------:R-:W-:Y:S01]  /*18cb0*/  IMAD R4, R19, c[0x0][0x3a0], RZ ;  /* 0x0000e80013047a24 */ /* 0x000fe200078e02ff */
[----:B------:R-:W-:Y:S02]  /*18cc0*/  ISETP.GE.AND P2, PT, R205, c[0x0][0x3c8], PT ;  /* 0x0000f200cd007a0c */ /* 0x000fe40003f46270 */
[----:B------:R-:W-:Y:S01]  /*18cd0*/  ISETP.NE.AND P0, PT, R2, 0x1, PT ;  /* 0x000000010200780c */ /* 0x000fe20003f05270 */
[----:B------:R-:W-:-:S04]  /*18ce0*/  IMAD.WIDE.U32 R2, R0, c[0x0][0x3a0], RZ ;  /* 0x0000e80000027a25 */ /* 0x000fc800078e00ff */
[----:B------:R-:W-:-:S05]  /*18cf0*/  IMAD R0, R0, c[0x0][0x3a4], R4 ;  /* 0x0000e90000007a24 */ /* 0x000fca00078e0204 */
[----:B------:R-:W-:-:S05]  /*18d00*/  IADD3 R3, R3, R0, RZ ;  /* 0x0000000003037210 */ /* 0x000fca0007ffe0ff */
[----:B------:R-:W-:-:S04]  /*18d10*/  IMAD.WIDE.U32 R2, R10, c[0x0][0x3e8], R2 ;  /* 0x0000fa000a027a25 */ /* 0x000fc800078e0002 */
[----:B------:R-:W-:-:S04]  /*18d20*/  IMAD R3, R10, c[0x0][0x3ec], R3 ;  /* 0x0000fb000a037a24 */ /* 0x000fc800078e0203 */
[----:B------:R-:W-:Y:S01]  /*18d30*/  IMAD.WIDE.U32 R2, R11, c[0x0][0x3f0], R2 ;  /* 0x0000fc000b027a25 */ /* 0x000fe200078e0002 */
[----:B--2---:R-:W-:-:S03]  /*18d40*/  IADD3 R4, R5, R6, RZ ;  /* 0x0000000605047210 */ /* 0x004fc60007ffe0ff */
[----:B------:R-:W-:Y:S01]  /*18d50*/  IMAD R5, R21, c[0x0][0x3f0], RZ ;  /* 0x0000fc0015057a24 */ /* 0x000fe200078e02ff */
[----:B------:R-:W-:Y:S01]  /*18d60*/  MOV R0, R4 ;  /* 0x0000000400007202 */ /* 0x000fe20000000f00 */
[----:B------:R-:W-:-:S04]  /*18d70*/  @P0 IMAD.HI.U32 R6, R4, c[0x0][0x4ec], RZ ;  /* 0x00013b0004060a27 */ /* 0x000fc800078e00ff */
[----:B------:R-:W-:Y:S01]  /*18d80*/  IMAD R7, R11, c[0x0][0x3f4], R5 ;  /* 0x0000fd000b077a24 */ /* 0x000fe200078e0205 */
[----:B------:R-:W-:-:S04]  /*18d90*/  @P0 SHF.R.U32.HI R0, RZ, c[0x0][0x4f0], R6 ;  /* 0x00013c00ff000a19 */ /* 0x000fc80000011606 */
[----:B------:R-:W-:Y:S02]  /*18da0*/  SHF.R.S32.HI R6, RZ, 0x1f, R0 ;  /* 0x0000001fff067819 */ /* 0x000fe40000011400 */
[----:B------:R-:W-:Y:S02]  /*18db0*/  IADD3 R5, -R0, RZ, RZ ;  /* 0x000000ff00057210 */ /* 0x000fe40007ffe1ff */
        /* <DEDUP_REMOVED lines=15> */
.L_x_874:
[----:B------:R-:W-:Y:S05]  /*18eb0*/  BRA.DIV ~URZ, `(.L_x_772) ;  /* 0x00005d927f007947 */ /* 0x000fea000b800000 */
[----:B------:R3:W4:Y:S02]  /*18ec0*/  SHFL.IDX PT, R2, R6, RZ, 0x181f ;  /* 0x00181fff06027589 */ /* 0x00072400000e0000 */
.L_x_875:
[----:B------:R-:W5:Y:S04]  /*18ed0*/  LDL.LU R3, [R1+0x38] ;  /* 0x0000380001037983 */ /* 0x000f680000300800 */
[----:B------:R-:W1:Y:S02]  /*18ee0*/  S2R R4, SR_TID.X ;  /* 0x0000000000047919 */ /* 0x000e640000002100 */
[----:B-1----:R-:W-:-:S04]  /*18ef0*/  SHF.R.S32.HI R0, RZ, 0x1f, R4 ;  /* 0x0000001fff007819 */ /* 0x002fc80000011404 */
[----:B------:R-:W-:-:S04]  /*18f00*/  LEA.HI R0, R0, R4, RZ, 0x3 ;  /* 0x0000000400007211 */ /* 0x000fc800078f18ff */
[----:B------:R-:W-:Y:S01]  /*18f10*/  SHF.R.S32.HI R0, RZ, 0x3, R0 ;  /* 0x00000003ff007819 */ /* 0x000fe20000011400 */
[----:B------:R-:W-:Y:S01]  /*18f20*/  IMAD R4, R18, c[0x0][0x4e8], RZ ;  /* 0x00013a0012047a24 */ /* 0x000fe200078e02ff */
[----:B------:R-:W-:-:S03]  /*18f30*/  SHF.R.S32.HI R8, RZ, 0x1f, R205 ;  /* 0x0000001fff087819 */ /* 0x000fc600000114cd */
[----:B-----5:R-:W-:-:S05]  /*18f40*/  IMAD.IADD R0, R0, 0x1, R3 ;  /* 0x0000000100007824 */ /* 0x020fca00078e0203 */
[----:B------:R-:W-:-:S13]  /*18f50*/  ISETP.GE.OR P0, PT, R0, R4, P2 ;  /* 0x000000040000720c */ /* 0x000fda0001706670 */
[----:B----4-:R-:W-:-:S04]  /*18f60*/  @!P0 LEA R2, P1, R205, R2, 0x1 ;  /* 0x00000002cd028211 */ /* 0x010fc800078208ff */
[----:B--2---:R-:W-:-:S05]  /*18f70*/  @!P0 LEA.HI.X R3, R205, R7, R8, 0x1, P1 ;  /* 0x00000007cd038211 */ /* 0x004fca00008f0c08 */
[----:B------:R1:W-:Y:S01]  /*18f80*/  @!P0 ST.E.128 [R2.64], RZ ;  /* 0x000000ff02008985 */ /* 0x0003e2000c101d06 */
[----:B------:R-:W-:Y:S05]  /*18f90*/  BRA.DIV ~URZ, `(.L_x_773) ;  /* 0x00005d227f007947 */ /* 0x000fea000b800000 */
[----:B------:R2:W4:Y:S04]  /*18fa0*/  SHFL.IDX PT, R7, R5, 0x1, 0x181f ;  /* 0x00381f0005077f89 */ /* 0x00052800000e0000 */
[----:B-1----:R2:W1:Y:S02]  /*18fb0*/  SHFL.IDX PT, R2, R6, 0x1, 0x181f ;  /* 0x00381f0006027f89 */ /* 0x00246400000e0000 */
.L_x_876:
[----:B------:R-:W-:Y:S02]  /*18fc0*/  IADD3 R3, R0, 0x10, RZ ;  /* 0x0000001000037810 */ /* 0x000fe40007ffe0ff */
[----:B------:R-:W-:Y:S02]  /*18fd0*/  SHF.R.S32.HI R8, RZ, 0x1f, R205 ;  /* 0x0000001fff087819 */ /* 0x000fe400000114cd */
[----:B------:R-:W-:-:S13]  /*18fe0*/  ISETP.GE.OR P0, PT, R3, R4, P2 ;  /* 0x000000040300720c */ /* 0x000fda0001706670 */
[----:B-1----:R-:W-:-:S04]  /*18ff0*/  @!P0 LEA R2, P1, R205, R2, 0x1 ;  /* 0x00000002cd028211 */ /* 0x002fc800078208ff */
[----:B----4-:R-:W-:-:S05]  /*19000*/  @!P0 LEA.HI.X R3, R205, R7, R8, 0x1, P1 ;  /* 0x00000007cd038211 */ /* 0x010fca00008f0c08 */
[----:B------:R1:W-:Y:S01]  /*19010*/  @!P0 ST.E.128 [R2.64], RZ ;  /* 0x000000ff02008985 */ /* 0x0003e2000c101d06 */
[----:B------:R-:W-:Y:S05]  /*19020*/  BRA.DIV ~URZ, `(.L_x_774) ;  /* 0x00005d627f007947 */ /* 0x000fea000b800000 */
[----:B------:R4:W1:Y:S02]  /*19030*/  SHFL.IDX PT, R7, R5, 0x2, 0x181f ;  /* 0x00581f0005077f89 */ /* 0x00086400000e0000 */
.L_x_877:
[----:B------:R-:W-:Y:S05]  /*19040*/  BRA.DIV ~URZ, `(.L_x_775) ;  /* 0x00005db27f007947 */ /* 0x000fea000b800000 */
[----:B-1----:R1:W2:Y:S02]  /*19050*/  SHFL.IDX PT, R2, R6, 0x2, 0x181f ;  /* 0x00581f0006027f89 */ /* 0x0022a400000e0000 */
.L_x_878:
        /* <DEDUP_REMOVED lines=9> */
.L_x_879:
        /* <DEDUP_REMOVED lines=8> */
.L_x_880:
[----:B------:R-:W-:Y:S05]  /*19170*/  BRA.DIV ~URZ, `(.L_x_778) ;  /* 0x00005e327f007947 */ /* 0x000fea000b800000 */
[----:B--2---:R2:W1:Y:S02]  /*19180*/  SHFL.IDX PT, R2, R6, 0x4, 0x181f ;  /* 0x00981f0006027f89 */ /* 0x00446400000e0000 */
.L_x_881:
        /* <DEDUP_REMOVED lines=9> */
.L_x_882:
        /* <DEDUP_REMOVED lines=8> */
.L_x_883:
[----:B------:R-:W-:Y:S05]  /*192a0*/  BRA.DIV ~URZ, `(.L_x_781) ;  /* 0x00005eb27f007947 */ /* 0x000fea000b800000 */
[----:B--2---:R2:W3:Y:S02]  /*192b0*/  SHFL.IDX PT, R2, R6, 0x6, 0x181f ;  /* 0x00d81f0006027f89 */ /* 0x0044e400000e0000 */
.L_x_884:
        /* <DEDUP_REMOVED lines=9> */
.L_x_885:
[----:B------:R-:W-:Y:S02]  /*19350*/  IADD3 R0, R0, 0x70, RZ ;  /* 0x0000007000007810 */ /* 0x000fe40007ffe0ff */
[----:B-12---:R-:W-:Y:S02]  /*19360*/  SHF.R.S32.HI R6, RZ, 0x1f, R205 ;  /* 0x0000001fff067819 */ /* 0x006fe400000114cd */
[----:B------:R-:W-:-:S13]  /*19370*/  ISETP.GE.OR P0, PT, R0, R4, P2 ;  /* 0x000000040000720c */ /* 0x000fda0001706670 */
[----:B----4-:R-:W-:-:S04]  /*19380*/  @!P0 LEA R2, P1, R205, R2, 0x1 ;  /* 0x00000002cd028211 */ /* 0x010fc800078208ff */
[----:B---3--:R-:W-:-:S05]  /*19390*/  @!P0 LEA.HI.X R3, R205, R5, R6, 0x1, P1 ;  /* 0x00000005cd038211 */ /* 0x008fca00008f0c06 */
[----:B------:R1:W-:Y:S04]  /*193a0*/  @!P0 ST.E.128 [R2.64], RZ ;  /* 0x000000ff02008985 */ /* 0x0003e8000c101d06 */
.L_x_755:
[----:B------:R-:W-:Y:S05]  /*193b0*/  BSYNC B1 ;  /* 0x0000000000017941 */ /* 0x000fea0003800000 */
.L_x_739:
        /* <DEDUP_REMOVED lines=11> */
[----:B--2-4-:R-:W-:-:S04]  /*19470*/  LOP3.LUT R12, R0, 0x1f, RZ, 0xc0, !PT ;  /* 0x0000001f000c7812 */ /* 0x014fc800078ec0ff */
[----:B------:R-:W-:Y:S01]  /*19480*/  ISETP.NE.AND P6, PT, R12, 0x1f, PT ;  /* 0x0000001f0c00780c */ /* 0x000fe20003fc5270 */
[----:B------:R-:W-:Y:S10]  /*19490*/  BRA.DIV ~URZ, `(.L_x_784) ;  /* 0x00005e027f007947 */ /* 0x000ff4000b800000 */
[----:B------:R1:W2:Y:S02]  /*194a0*/  SHFL.IDX PT, R9, R60, RZ, 0x1f ;  /* 0x00001fff3c097589 */ /* 0x0002a400000e0000 */
.L_x_886:
[----:B------:R-:W-:Y:S05]  /*194b0*/  BRA.DIV ~URZ, `(.L_x_785) ;  /* 0x00005e527f007947 */ /* 0x000fea000b800000 */
[----:B------:R3:W4:Y:S02]  /*194c0*/  SHFL.IDX PT, R8, R60, 0x1, 0x1f ;  /* 0x00201f003c087f89 */ /* 0x00072400000e0000 */
.L_x_887:
        /* <DEDUP_REMOVED lines=19> */
.L_x_888:
        /* <DEDUP_REMOVED lines=16> */
.L_x_889:
[----:B---3--:R-:W-:Y:S01]  /*19700*/  IMAD R0, R0, c[0x0][0x538], RZ ;  /* 0x00014e0000007a24 */ /* 0x008fe200078e02ff */
[----:B------:R-:W-:Y:S04]  /*19710*/  BSSY B1, `(.L_x_788) ;  /* 0x00000ce000017945 */ /* 0x000fe80003800000 */
[----:B----4-:R-:W-:-:S04]  /*19720*/  IADD3 R8, R0, R8, RZ ;  /* 0x0000000800087210 */ /* 0x010fc80007ffe0ff */
[----:B--2---:R-:W-:-:S13]  /*19730*/  ISETP.GT.AND P0, PT, R8, R9, PT ;  /* 0x000000090800720c */ /* 0x004fda0003f04270 */
[----:B------:R-:W-:Y:S05]  /*19740*/  @P0 BRA `(.L_x_789) ;  /* 0x0000025000000947 */ /* 0x000fea0003800000 */
.L_x_793:
        /* <DEDUP_REMOVED lines=17> */
.L_x_890:
        /* <DEDUP_REMOVED lines=16> */
.L_x_891:
[----:B--2---:R-:W-:-:S05]  /*19960*/  IMAD R0, R0, c[0x0][0x538], RZ ;  /* 0x00014e0000007a24 */ /* 0x004fca00078e02ff */
[----:B------:R-:W-:-:S04]  /*19970*/  IADD3 R8, R0, R8, RZ ;  /* 0x0000000800087210 */ /* 0x000fc80007ffe0ff */
[----:B------:R-:W-:-:S13]  /*19980*/  ISETP.GT.AND P0, PT, R8, R9, PT ;  /* 0x000000090800720c */ /* 0x000fda0003f04270 */
[----:B-1----:R-:W-:Y:S05]  /*19990*/  @!P0 BRA `(.L_x_793) ;  /* 0xfffffdb000008947 */ /* 0x002fea000383ffff */
.L_x_789:
[----:B------:R-:W-:-:S05]  /*199a0*/  IADD3 R5, -R0, R8, RZ ;  /* 0x0000000800057210 */ /* 0x000fca0007ffe1ff */
[----:B------:R-:W-:-:S05]  /*199b0*/  IMAD R0, R4, c[0x0][0x538], R5 ;  /* 0x00014e0004007a24 */ /* 0x000fca00078e0205 */
[----:B------:R-:W-:Y:S01]  /*199c0*/  ISETP.GT.AND P0, PT, R0, R9, PT ;  /* 0x000000090000720c */ /* 0x000fe20003f04270 */
[----:B------:R-:W-:-:S12]  /*199d0*/  BRA.DIV ~URZ, `(.L_x_794) ;  /* 0x00005d927f007947 */ /* 0x000fd8000b800000 */
[----:B------:R-:W-:-:S03]  /*199e0*/  VOTE.ANY R10, PT, !P0 ;  /* 0x00000000000a7806 */ /* 0x000fc600040e0100 */
.L_x_892:
[----:B------:R-:W2:Y:S01]  /*199f0*/  LDL.LU R2, [R1+0x4c] ;  /* 0x00004c0001027983 */ /* 0x000ea20000300800 */
[----:B------:R-:W2:Y:S02]  /*19a00*/  POPC R0, R10 ;  /* 0x0000000a00007309 */ /* 0x000ea40000000000 */
[----:B--2---:R-:W-:-:S05]  /*19a10*/  IADD3 R2, R0, R2, RZ ;  /* 0x0000000200027210 */ /* 0x004fca0007ffe0ff */
[----:B------:R2:W-:Y:S01]  /*19a20*/  STL [R1+0x4c], R2 ;  /* 0x00004c0201007387 */ /* 0x0005e20000100800 */
[----:B------:R-:W-:Y:S05]  /*19a30*/  BRA.DIV ~URZ, `(.L_x_795) ;  /* 0x00005d827f007947 */ /* 0x000fea000b800000 */
[----:B------:R3:W4:Y:S04]  /*19a40*/  SHFL.IDX PT, R8, R6, R0, 0x1f ;  /* 0x00001f0006087589 */ /* 0x00072800000e0000 */
[----:B------:R3:W1:Y:S02]  /*19a50*/  SHFL.IDX PT, R7, R7, R0, 0x1f ;  /* 0x00001f0007077589 */ /* 0x00066400000e0000 */
.L_x_893:
[----:B------:R-:W-:Y:S01]  /*19a60*/  ISETP.NE.AND P0, PT, R10, RZ, PT ;  /* 0x000000ff0a00720c */ /* 0x000fe20003f05270 */
[----:B------:R-:W-:-:S12]  /*19a70*/  BSSY B0, `(.L_x_796) ;  /* 0x0000005000007945 */ /* 0x000fd80003800000 */
[----:B------:R-:W-:Y:S05]  /*19a80*/  @!P0 BRA `(.L_x_797) ;  /* 0x0000003000008947 */ /* 0x000fea0003800000 */
[----:B---3--:R-:W-:Y:S01]  /*19a90*/  IADD3 R0, R0, -0x1, RZ ;  /* 0xffffffff00007810 */ /* 0x008fe20007ffe0ff */
[----:B------:R-:W-:Y:S05]  /*19aa0*/  BRA.DIV ~URZ, `(.L_x_798) ;  /* 0x00005de27f007947 */ /* 0x000fea000b800000 */
[----:B------:R3:W2:Y:S02]  /*19ab0*/  SHFL.IDX PT, R11, R4, R0, 0x1f ;  /* 0x00001f00040b7589 */ /* 0x0006a400000e0000 */
.L_x_797:
[----:B------:R-:W-:Y:S05]  /*19ac0*/  BSYNC B0 ;  /* 0x0000000000007941 */ /* 0x000fea0003800000 */
.L_x_796:
[----:B--23--:R-:W-:Y:S01]  /*19ad0*/  IMAD R0, R11, c[0x0][0x538], R5 ;  /* 0x00014e000b007a24 */ /* 0x00cfe200078e0205 */
[----:B-1----:R-:W-:Y:S01]  /*19ae0*/  ISETP.NE.AND P0, PT, R7, 0x1, PT ;  /* 0x000000010700780c */ /* 0x002fe20003f05270 */
[----:B------:R-:W-:Y:S03]  /*19af0*/  BSSY B0, `(.L_x_799) ;  /* 0x0000086000007945 */ /* 0x000fe60003800000 */
[----:B------:R1:W-:Y:S01]  /*19b00*/  STL [R1+0x40], R0 ;  /* 0x0000400001007387 */ /* 0x0003e20000100800 */
[----:B------:R-:W-:-:S08]  /*19b10*/  IADD3 R9, -R0, R9, RZ ;  /* 0x0000000900097210 */ /* 0x000fd00007ffe1ff */
[----:B------:R-:W-:Y:S05]  /*19b20*/  @!P0 BRA `(.L_x_800) ;  /* 0x000003e000008947 */ /* 0x000fea0003800000 */
[-C--:B----4-:R-:W-:Y:S02]  /*19b30*/  IABS R2, R8.reuse ;  /* 0x0000000800027213 */ /* 0x090fe40000000000 */
[----:B------:R-:W-:Y:S02]  /*19b40*/  IABS R10, R8 ;  /* 0x00000008000a7213 */ /* 0x000fe40000000000 */
[----:B-1----:R-:W1:Y:S08]  /*19b50*/  I2F.RP R0, R2 ;  /* 0x0000000200007306 */ /* 0x002e700000209400 */
[----:B-1----:R-:W1:Y:S02]  /*19b60*/  MUFU.RCP R0, R0 ;  /* 0x0000000000007308 */ /* 0x002e640000001000 */
[----:B-1----:R-:W-:-:S06]  /*19b70*/  IADD3 R0, R0, 0xffffffe, RZ ;  /* 0x0ffffffe00007810 */ /* 0x002fcc0007ffe0ff */
[----:B------:R-:W1:Y:S02]  /*19b80*/  F2I.FTZ.U32.TRUNC.NTZ R5, R0 ;  /* 0x0000000000057305 */ /* 0x000e64000021f000 */
[----:B-1----:R-:W-:Y:S01]  /*19b90*/  IMAD.MOV R3, RZ, RZ, -R5 ;  /* 0x000000ffff037224 */ /* 0x002fe200078e0a05 */
[----:B------:R-:W-:-:S03]  /*19ba0*/  IABS R0, R7 ;  /* 0x0000000700007213 */ /* 0x000fc60000000000 */
[----:B------:R-:W-:Y:S01]  /*19bb0*/  IMAD.MOV.U32 R4, RZ, RZ, R3 ;  /* 0x000000ffff047224 */ /* 0x000fe200078e0003 */
[----:B------:R-:W-:Y:S01]  /*19bc0*/  IABS R3, R9 ;  /* 0x0000000900037213 */ /* 0x000fe20000000000 */
[----:B------:R-:W-:Y:S02]  /*19bd0*/  IMAD.MOV.U32 R6, RZ, RZ, R0 ;  /* 0x000000ffff067224 */ /* 0x000fe400078e0000 */
[----:B------:R-:W-:Y:S02]  /*19be0*/  IMAD R0, R4, R2, RZ ;  /* 0x0000000204007224 */ /* 0x000fe400078e02ff */
[----:B------:R-:W-:Y:S01]  /*19bf0*/  IMAD.MOV.U32 R4, RZ, RZ, RZ ;  /* 0x000000ffff047224 */ /* 0x000fe200078e00ff */
[----:B------:R-:W1:Y:S03]  /*19c00*/  I2F.RP R11, R6 ;  /* 0x00000006000b7306 */ /* 0x000e660000209400 */
[----:B------:R-:W-:-:S04]  /*19c10*/  IMAD.HI.U32 R5, R5, R0, R4 ;  /* 0x0000000005057227 */ /* 0x000fc800078e0004 */
[----:B------:R-:W-:-:S05]  /*19c20*/  IMAD.MOV R0, RZ, RZ, -R10 ;  /* 0x000000ffff007224 */ /* 0x000fca00078e0a0a */
[----:B------:R-:W-:Y:S01]  /*19c30*/  MOV R4, R0 ;  /* 0x0000000000047202 */ /* 0x000fe20000000f00 */
[----:B------:R-:W-:-:S04]  /*19c40*/  IMAD.HI.U32 R0, R5, R3, RZ ;  /* 0x0000000305007227 */ /* 0x000fc800078e00ff */
[----:B------:R-:W-:Y:S02]  /*19c50*/  IMAD R3, R0, R4, R3 ;  /* 0x0000000400037224 */ /* 0x000fe400078e0203 */
[----:B-1----:R-:W1:Y:S03]  /*19c60*/  MUFU.RCP R4, R11 ;  /* 0x0000000b00047308 */ /* 0x002e660000001000 */
[----:B------:R-:W-:-:S13]  /*19c70*/  ISETP.GT.U32.AND P0, PT, R2, R3, PT ;  /* 0x000000030200720c */ /* 0x000fda0003f04070 */
[----:B------:R-:W-:Y:S01]  /*19c80*/  @!P0 IMAD.IADD R3, R3, 0x1, -R2 ;  /* 0x0000000103038824 */ /* 0x000fe200078e0a02 */
[----:B-1----:R-:W-:Y:S02]  /*19c90*/  IADD3 R4, R4, 0xffffffe, RZ ;  /* 0x0ffffffe04047810 */ /* 0x002fe40007ffe0ff */
[----:B------:R-:W-:Y:S02]  /*19ca0*/  @!P0 IADD3 R0, R0, 0x1, RZ ;  /* 0x0000000100008810 */ /* 0x000fe40007ffe0ff */
[----:B------:R-:W-:Y:S02]  /*19cb0*/  ISETP.GE.U32.AND P2, PT, R3, R2, PT ;  /* 0x000000020300720c */ /* 0x000fe40003f46070 */
[----:B------:R-:W1:Y:S01]  /*19cc0*/  F2I.FTZ.U32.TRUNC.NTZ R3, R4 ;  /* 0x0000000400037305 */ /* 0x000e62000021f000 */
[----:B------:R-:W-:Y:S02]  /*19cd0*/  LOP3.LUT R2, R9, R8, RZ, 0x3c, !PT ;  /* 0x0000000809027212 */ /* 0x000fe400078e3cff */
[----:B------:R-:W-:-:S02]  /*19ce0*/  ISETP.NE.AND P0, PT, R8, RZ, PT ;  /* 0x000000ff0800720c */ /* 0x000fc40003f05270 */
[----:B------:R-:W-:-:S06]  /*19cf0*/  ISETP.GE.AND P1, PT, R2, RZ, PT ;  /* 0x000000ff0200720c */ /* 0x000fcc0003f26270 */
[----:B------:R-:W-:Y:S01]  /*19d00*/  @P2 IADD3 R0, R0, 0x1, RZ ;  /* 0x0000000100002810 */ /* 0x000fe20007ffe0ff */
[----:B-1----:R-:W-:-:S06]  /*19d10*/  IMAD.MOV R2, RZ, RZ, -R3 ;  /* 0x000000ffff027224 */ /* 0x002fcc00078e0a03 */
[----:B------:R-:W-:Y:S01]  /*19d20*/  @!P1 IMAD.MOV R0, RZ, RZ, -R0 ;  /* 0x000000ffff009224 */ /* 0x000fe200078e0a00 */
[----:B------:R-:W-:Y:S02]  /*19d30*/  @!P0 LOP3.LUT R0, RZ, R8, RZ, 0x33, !PT ;  /* 0x00000008ff008212 */ /* 0x000fe400078e33ff */
[----:B------:R-:W-:Y:S02]  /*19d40*/  MOV R4, R2 ;  /* 0x0000000200047202 */ /* 0x000fe40000000f00 */
[----:B------:R-:W-:Y:S02]  /*19d50*/  IABS R2, R7 ;  /* 0x0000000700027213 */ /* 0x000fe40000000000 */
[----:B------:R-:W-:Y:S01]  /*19d60*/  IABS R10, R0 ;  /* 0x00000000000a7213 */ /* 0x000fe20000000000 */
[----:B------:R-:W-:Y:S02]  /*19d70*/  IMAD R4, R4, R6, RZ ;  /* 0x0000000604047224 */ /* 0x000fe400078e02ff */
[----:B------:R-:W-:-:S02]  /*19d80*/  IMAD.MOV R5, RZ, RZ, -R2 ;  /* 0x000000ffff057224 */ /* 0x000fc400078e0a02 */
[----:B------:R-:W-:-:S04]  /*19d90*/  IMAD.MOV.U32 R2, RZ, RZ, RZ ;  /* 0x000000ffff027224 */ /* 0x000fc800078e00ff */
[----:B------:R-:W-:Y:S01]  /*19da0*/  IMAD.HI.U32 R2, R3, R4, R2 ;  /* 0x0000000403027227 */ /* 0x000fe200078e0002 */
[----:B------:R-:W-:-:S03]  /*19db0*/  MOV R4, R5 ;  /* 0x0000000500047202 */ /* 0x000fc60000000f00 */
[----:B------:R-:W-:-:S04]  /*19dc0*/  IMAD.MOV.U32 R3, RZ, RZ, R10 ;  /* 0x000000ffff037224 */ /* 0x000fc800078e000a */
[----:B------:R-:W-:-:S04]  /*19dd0*/  IMAD.HI.U32 R2, R2, R3, RZ ;  /* 0x0000000302027227 */ /* 0x000fc800078e00ff */
[----:B------:R-:W-:Y:S01]  /*19de0*/  IMAD R3, R2, R4, R3 ;  /* 0x0000000402037224 */ /* 0x000fe200078e0203 */
[----:B------:R-:W-:-:S04]  /*19df0*/  IADD3 R4, -R0, RZ, RZ ;  /* 0x000000ff00047210 */ /* 0x000fc80007ffe1ff */
        /* <DEDUP_REMOVED lines=9> */
[----:B------:R-:W-:-:S05]  /*19e90*/  @!P0 LOP3.LUT R2, RZ, R7, RZ, 0x33, !PT ;  /* 0x00000007ff028212 */ /* 0x000fca00078e33ff */
[----:B------:R-:W-:-:S04]  /*19ea0*/  IMAD.MOV R3, RZ, RZ, -R2 ;  /* 0x000000ffff037224 */ /* 0x000fc800078e0a02 */
[C---:B------:R-:W-:Y:S02]  /*19eb0*/  IMAD R3, R7.reuse, R3, R0 ;  /* 0x0000000307037224 */ /* 0x040fe400078e0200 */
[----:B------:R-:W-:Y:S02]  /*19ec0*/  IMAD R0, R7, 0x1000000, R2 ;  /* 0x0100000007007824 */ /* 0x000fe400078e0202 */
[----:B------:R-:W-:Y:S02]  /*19ed0*/  IMAD R2, R8, R4, R9 ;  /* 0x0000000408027224 */ /* 0x000fe400078e0209 */
[----:B------:R-:W-:-:S05]  /*19ee0*/  IMAD R0, R3, 0x10000, R0 ;  /* 0x0001000003007824 */ /* 0x000fca00078e0200 */
[----:B------:R1:W-:Y:S01]  /*19ef0*/  STL [R1+0x48], R0 ;  /* 0x0000480001007387 */ /* 0x0003e20000100800 */
[----:B------:R-:W-:Y:S05]  /*19f00*/  BRA `(.L_x_801) ;  /* 0x0000044000007947 */ /* 0x000fea0003800000 */
.L_x_800:
[----:B-1----:R-:W2:Y:S01]  /*19f10*/  LDL R0, [R1+0x4c] ;  /* 0x00004c0001007983 */ /* 0x002ea20000100800 */
[----:B------:R-:W-:-:S04]  /*19f20*/  IMAD.MOV.U32 R2, RZ, RZ, 0x4 ;  /* 0x00000004ff027424 */ /* 0x000fc800078e00ff */
[----:B--2---:R-:W-:-:S05]  /*19f30*/  IMAD.WIDE R2, R0, R2, c[0x0][0x590] ;  /* 0x0001640000027625 */ /* 0x004fca00078e0202 */
[----:B------:R-:W2:Y:S02]  /*19f40*/  LDG.E R4, [R2.64] ;  /* 0x0000000602047981 */ /* 0x000ea4000c1e1900 */
[----:B--2-4-:R-:W-:-:S05]  /*19f50*/  IMAD R10, R4, R8, RZ ;  /* 0x00000008040a7224 */ /* 0x014fca00078e02ff */
[-C--:B------:R-:W-:Y:S02]  /*19f60*/  IABS R0, R10.reuse ;  /* 0x0000000a00007213 */ /* 0x080fe40000000000 */
        /* <DEDUP_REMOVED lines=27> */
[----:B------:R-:W-:Y:S02]  /*1a120*/  IMAD R11, R4, R2, RZ ;  /* 0x00000002040b7224 */ /* 0x000fe400078e02ff */
[----:B------:R-:W-:-:S03]  /*1a130*/  IMAD.MOV R2, RZ, RZ, -R2 ;  /* 0x000000ffff027224 */ /* 0x000fc600078e0a02 */
[----:B------:R-:W-:Y:S01]  /*1a140*/  IADD3 R0, -R11, c[0x0][0x538], RZ ;  /* 0x00014e000b007a10 */ /* 0x000fe20007ffe1ff */
[----:B------:R-:W-:-:S03]  /*1a150*/  IMAD R6, R10, R2, R9 ;  /* 0x000000020a067224 */ /* 0x000fc600078e0209 */
[----:B------:R-:W-:Y:S02]  /*1a160*/  IMNMX R0, R4, R0, PT ;  /* 0x0000000004007217 */ /* 0x000fe40003800200 */
[----:B------:R-:W-:Y:S02]  /*1a170*/  IABS R2, R6 ;  /* 0x0000000600027213 */ /* 0x000fe40000000000 */
[-C--:B------:R-:W-:Y:S02]  /*1a180*/  IABS R3, R0.reuse ;  /* 0x0000000000037213 */ /* 0x080fe40000000000 */
[----:B------:R-:W-:Y:S02]  /*1a190*/  IABS R10, R0 ;  /* 0x00000000000a7213 */ /* 0x000fe40000000000 */
[----:B------:R-:W1:Y:S01]  /*1a1a0*/  I2F.RP R4, R3 ;  /* 0x0000000300047306 */ /* 0x000e620000209400 */
[----:B------:R-:W-:Y:S02]  /*1a1b0*/  MOV R7, R2 ;  /* 0x0000000200077202 */ /* 0x000fe40000000f00 */
[----:B------:R-:W-:-:S05]  /*1a1c0*/  IMAD.MOV R2, RZ, RZ, -R10 ;  /* 0x000000ffff027224 */ /* 0x000fca00078e0a0a */
[----:B-1----:R-:W1:Y:S02]  /*1a1d0*/  MUFU.RCP R4, R4 ;  /* 0x0000000400047308 */ /* 0x002e640000001000 */
[----:B-1----:R-:W-:-:S06]  /*1a1e0*/  IADD3 R4, R4, 0xffffffe, RZ ;  /* 0x0ffffffe04047810 */ /* 0x002fcc0007ffe0ff */
[----:B------:R-:W1:Y:S02]  /*1a1f0*/  F2I.FTZ.U32.TRUNC.NTZ R5, R4 ;  /* 0x0000000400057305 */ /* 0x000e64000021f000 */
[----:B-1----:R-:W-:-:S04]  /*1a200*/  IMAD.MOV R4, RZ, RZ, -R5 ;  /* 0x000000ffff047224 */ /* 0x002fc800078e0a05 */
[----:B------:R-:W-:Y:S02]  /*1a210*/  IMAD R9, R4, R3, RZ ;  /* 0x0000000304097224 */ /* 0x000fe400078e02ff */
[----:B------:R-:W-:-:S04]  /*1a220*/  IMAD.MOV.U32 R4, RZ, RZ, RZ ;  /* 0x000000ffff047224 */ /* 0x000fc800078e00ff */
[----:B------:R-:W-:-:S04]  /*1a230*/  IMAD.HI.U32 R5, R5, R9, R4 ;  /* 0x0000000905057227 */ /* 0x000fc800078e0004 */
[----:B------:R-:W-:Y:S02]  /*1a240*/  IMAD.MOV.U32 R4, RZ, RZ, R2 ;  /* 0x000000ffff047224 */ /* 0x000fe400078e0002 */
[----:B------:R-:W-:-:S04]  /*1a250*/  IMAD.HI.U32 R2, R5, R7, RZ ;  /* 0x0000000705027227 */ /* 0x000fc800078e00ff */
[----:B------:R-:W-:-:S05]  /*1a260*/  IMAD R4, R2, R4, R7 ;  /* 0x0000000402047224 */ /* 0x000fca00078e0207 */
[----:B------:R-:W-:-:S13]  /*1a270*/  ISETP.GT.U32.AND P0, PT, R3, R4, PT ;  /* 0x000000040300720c */ /* 0x000fda0003f04070 */
[-C--:B------:R-:W-:Y:S02]  /*1a280*/  @!P0 IADD3 R4, R4, -R3.reuse, RZ ;  /* 0x8000000304048210 */ /* 0x080fe40007ffe0ff */
[----:B------:R-:W-:Y:S02]  /*1a290*/  @!P0 IADD3 R2, R2, 0x1, RZ ;  /* 0x0000000102028810 */ /* 0x000fe40007ffe0ff */
[----:B------:R-:W-:Y:S02]  /*1a2a0*/  ISETP.GE.U32.AND P2, PT, R4, R3, PT ;  /* 0x000000030400720c */ /* 0x000fe40003f46070 */
[----:B------:R-:W-:Y:S02]  /*1a2b0*/  LOP3.LUT R3, R6, R0, RZ, 0x3c, !PT ;  /* 0x0000000006037212 */ /* 0x000fe400078e3cff */
[----:B------:R-:W-:Y:S02]  /*1a2c0*/  ISETP.NE.AND P0, PT, R0, RZ, PT ;  /* 0x000000ff0000720c */ /* 0x000fe40003f05270 */
[----:B------:R-:W-:Y:S01]  /*1a2d0*/  ISETP.GE.AND P1, PT, R3, RZ, PT ;  /* 0x000000ff0300720c */ /* 0x000fe20003f26270 */
[----:B------:R-:W-:Y:S01]  /*1a2e0*/  IMAD.MOV R3, RZ, RZ, -R0 ;  /* 0x000000ffff037224 */ /* 0x000fe200078e0a00 */
[----:B------:R-:W-:-:S05]  /*1a2f0*/  IADD3 R6, R11, 0x1000000, R6 ;  /* 0x010000000b067810 */ /* 0x000fca0007ffe006 */
[----:B------:R-:W-:-:S06]  /*1a300*/  @P2 IADD3 R2, R2, 0x1, RZ ;  /* 0x0000000102022810 */ /* 0x000fcc0007ffe0ff */
[----:B------:R-:W-:Y:S01]  /*1a310*/  @!P1 IMAD.MOV R2, RZ, RZ, -R2 ;  /* 0x000000ffff029224 */ /* 0x000fe200078e0a02 */
[----:B------:R-:W-:-:S05]  /*1a320*/  @!P0 LOP3.LUT R2, RZ, R0, RZ, 0x33, !PT ;  /* 0x00000000ff028212 */ /* 0x000fca00078e33ff */
[----:B------:R-:W-:-:S05]  /*1a330*/  IMAD R0, R2, R3, R6 ;  /* 0x0000000302007224 */ /* 0x000fca00078e0206 */
[----:B------:R1:W-:Y:S02]  /*1a340*/  STL [R1+0x48], R0 ;  /* 0x0000480001007387 */ /* 0x0003e40000100800 */
.L_x_801:
[----:B------:R-:W-:Y:S05]  /*1a350*/  BSYNC B0 ;  /* 0x0000000000007941 */ /* 0x000fea0003800000 */
.L_x_799:
[----:B------:R-:W-:-:S04]  /*1a360*/  LOP3.LUT R2, RZ, R2, RZ, 0x33, !PT ;  /* 0x00000002ff027212 */ /* 0x000fc800078e33ff */
[----:B-1----:R-:W-:-:S05]  /*1a370*/  IADD3 R0, R2, R8, RZ ;  /* 0x0000000802007210 */ /* 0x002fca0007ffe0ff */
[----:B------:R1:W-:Y:S01]  /*1a380*/  STL [R1+0x44], R0 ;  /* 0x0000440001007387 */ /* 0x0003e20000100800 */
[----:B------:R-:W-:Y:S05]  /*1a390*/  BRA `(.L_x_802) ;  /* 0x0000005000007947 */ /* 0x000fea0003800000 */
.L_x_790:
[----:B------:R-:W-:Y:S01]  /*1a3a0*/  MOV R0, c[0x0][0x53c] ;  /* 0x00014f0000007a02 */ /* 0x000fe20000000f00 */
[----:B------:R2:W-:Y:S04]  /*1a3b0*/  STL [R1+0x40], R9 ;  /* 0x0000400901007387 */ /* 0x0005e80000100800 */
[----:B------:R2:W-:Y:S04]  /*1a3c0*/  STL [R1+0x44], RZ ;  /* 0x000044ff01007387 */ /* 0x0005e80000100800 */
[----:B------:R2:W-:Y:S04]  /*1a3d0*/  STL [R1+0x48], RZ ;  /* 0x000048ff01007387 */ /* 0x0005e80000100800 */
[----:B------:R2:W-:Y:S02]  /*1a3e0*/  STL [R1+0x4c], R0 ;  /* 0x00004c0001007387 */ /* 0x0005e40000100800 */
.L_x_802:
[----:B------:R-:W-:Y:S05]  /*1a3f0*/  BSYNC B1 ;  /* 0x0000000000017941 */ /* 0x000fea0003800000 */
.L_x_788:
[----:B-1----:R-:W3:Y:S04]  /*1a400*/  LDL R4, [R1+0x40] ;  /* 0x0000400001047983 */ /* 0x002ee80000100800 */
        /* <DEDUP_REMOVED lines=8> */
.L_x_783:
[----:B--2---:R-:W2:Y:S02]  /*1a490*/  LDL R0, [R1+0x4c] ;  /* 0x00004c0001007983 */ /* 0x004ea40000100800 */
[----:B--2---:R-:W-:-:S13]  /*1a4a0*/  ISETP.GE.AND P0, PT, R0, c[0x0][0x53c], PT ;  /* 0x00014f0000007a0c */ /* 0x004fda0003f06270 */
[----:B-1--4-:R-:W-:Y:S01]  /*1a4b0*/  @P0 CALL.REL.NOINC `(.L_x_803) ;  /* 0x0000001000000944 */ /* 0x012fe20003c00000 */
[----:B------:R-:W-:Y:S05]  /*1a4c0*/  BRA `(.L_x_804) ;  /* 0xfffe75a000007947 */ /* 0x000fea000383ffff */
.L_x_803:
[----:B------:R-:W-:Y:S05]  /*1a4d0*/  EXIT ;  /* 0x000000000000794d */ /* 0x000fea0003800000 */
.L_x_576:
[----:B------:R-:W-:Y:S01]  /*1a4e0*/  IMAD.MOV.U32 R0, RZ, RZ, R5 ;  /* 0x000000ffff007224 */ /* 0x000fe200078e0005 */
[----:B------:R-:W-:Y:S02]  /*1a4f0*/  MOV R2, 0x1 ;  /* 0x0000000100027802 */ /* 0x000fe40000000f00 */
[----:B------:R-:W-:Y:S02]  /*1a500*/  MOV R3, 0x1a520 ;  /* 0x0001a52000037802 */ /* 0x000fe40000000f00 */
[----:B------:R-:W-:Y:S05]  /*1a510*/  CALL.REL.NOINC `($__internal_10_$__cuda_sm70_shflsync_up_p) ;  /* 0x000054a000007944 */ /* 0x000fea0003c00000 */
[----:B------:R-:W-:Y:S01]  /*1a520*/  MOV R0, R4 ;  /* 0x0000000400007202 */ /* 0x000fe20000000f00 */
[----:B------:R-:W-:Y:S05]  /*1a530*/  BRA `(.L_x_805) ;  /* 0xfffe5f2000007947 */ /* 0x000fea000383ffff */
.L_x_577:
[----:B------:R-:W-:Y:S01]  /*1a540*/  IMAD.MOV.U32 R0, RZ, RZ, R5 ;  /* 0x000000ffff007224 */ /* 0x000fe200078e0005 */
[----:B------:R-:W-:Y:S02]  /*1a550*/  MOV R2, 0x2 ;  /* 0x0000000200027802 */ /* 0x000fe40000000f00 */
[----:B------:R-:W-:Y:S02]  /*1a560*/  MOV R3, 0x1a580 ;  /* 0x0001a58000037802 */ /* 0x000fe40000000f00 */
[----:B------:R-:W-:Y:S05]  /*1a570*/  CALL.REL.NOINC `($__internal_10_$__cuda_sm70_shflsync_up_p) ;  /* 0x0000544000007944 */ /* 0x000fea0003c00000 */
[----:B------:R-:W-:Y:S01]  /*1a580*/  SEL R0, R4, RZ, P4 ;  /* 0x000000ff04007207 */ /* 0x000fe20002000000 */
[----:B------:R-:W-:Y:S01]  /*1a590*/  IMAD.MOV.U32 R2, RZ, RZ, 0x4 ;  /* 0x00000004ff027424 */ /* 0x000fe200078e00ff */
[----:B------:R-:W-:-:S03]  /*1a5a0*/  MOV R3, 0x1a5d0 ;  /* 0x0001a5d000037802 */ /* 0x000fc60000000f00 */
[----:B------:R-:W-:Y:S02]  /*1a5b0*/  IMAD.IADD R0, R5, 0x1, R0 ;  /* 0x0000000105007824 */ /* 0x000fe400078e0200 */
        /* <DEDUP_REMOVED lines=13> */
[----:B------:R-:W-:Y:S02]  /*1a690*/  MOV R225, 0x1f ;  /* 0x0000001f00e17802 */ /* 0x000fe40000000f00 */
[----:B------:R-:W-:Y:S01]  /*1a6a0*/  MOV R3, 0x1a6e0 ;  /* 0x0001a6e000037802 */ /* 0x000fe20000000f00 */
[----:B------:R-:W-:-:S04]  /*1a6b0*/  IMAD.IADD R4, R0, 0x1, R4 ;  /* 0x0000000100047824 */ /* 0x000fc800078e0204 */
[----:B------:R-:W-:Y:S02]  /*1a6c0*/  IMAD.MOV.U32 R223, RZ, RZ, R4 ;  /* 0x000000ffffdf7224 */ /* 0x000fe400078e0004 */
[----:B------:R-:W-:Y:S05]  /*1a6d0*/  CALL.REL.NOINC `($__internal_9_$__cuda_sm70_shflsync_idx_p) ;  /* 0x0000528000007944 */ /* 0x000fea0003c00000 */
[----:B------:R-:W-:Y:S01]  /*1a6e0*/  MOV R0, R226 ;  /* 0x000000e200007202 */ /* 0x000fe20000000f00 */
[----:B------:R-:W-:Y:S05]  /*1a6f0*/  BRA `(.L_x_806) ;  /* 0xfffe5e6000007947 */ /* 0x000fea000383ffff */
.L_x_579:
[----:B------:R-:W-:Y:S02]  /*1a700*/  SEL R0, RZ, 0x1, P0 ;  /* 0x00000001ff007807 */ /* 0x000fe40000000000 */
[----:B------:R-:W-:Y:S02]  /*1a710*/  MOV R2, 0x1a730 ;  /* 0x0001a73000027802 */ /* 0x000fe40000000f00 */
[----:B------:R-:W-:Y:S05]  /*1a720*/  CALL.REL.NOINC `($__internal_11_$__cuda_sm70_votesync_ballot) ;  /* 0x0000530000007944 */ /* 0x000fea0003c00000 */
[----:B------:R-:W-:Y:S01]  /*1a730*/  MOV R7, R0 ;  /* 0x0000000000077202 */ /* 0x000fe20000000f00 */
[----:B------:R-:W-:Y:S05]  /*1a740*/  BRA `(.L_x_807) ;  /* 0xfffe5ea000007947 */ /* 0x000fea000383ffff */
.L_x_580:
[----:B------:R-:W-:Y:S01]  /*1a750*/  IMAD.MOV.U32 R223, RZ, RZ, R9 ;  /* 0x000000ffffdf7224 */ /* 0x000fe200078e0009 */
[----:B-1----:R-:W-:Y:S01]  /*1a760*/  MOV R2, R0 ;  /* 0x0000000000027202 */ /* 0x002fe20000000f00 */
[----:B------:R-:W-:Y:S01]  /*1a770*/  IMAD.MOV.U32 R225, RZ, RZ, 0x1f ;  /* 0x0000001fffe17424 */ /* 0x000fe200078e00ff */
[----:B------:R-:W-:Y:S02]  /*1a780*/  MOV R3, 0x1a7a0 ;  /* 0x0001a7a000037802 */ /* 0x000fe40000000f00 */
[----:B------:R-:W-:Y:S05]  /*1a790*/  CALL.REL.NOINC `($__internal_9_$__cuda_sm70_shflsync_idx_p) ;  /* 0x000051c000007944 */ /* 0x000fea0003c00000 */
[----:B------:R-:W-:Y:S01]  /*1a7a0*/  IMAD.MOV.U32 R12, RZ, RZ, R226 ;  /* 0x000000ffff0c7224 */ /* 0x000fe200078e00e2 */
[----:B------:R-:W-:Y:S01]  /*1a7b0*/  MOV R223, R8 ;  /* 0x0000000800df7202 */ /* 0x000fe20000000f00 */
[----:B------:R-:W-:Y:S01]  /*1a7c0*/  IMAD.MOV.U32 R5, RZ, RZ, RZ ;  /* 0x000000ffff057224 */ /* 0x000fe200078e00ff */
[----:B------:R-:W-:Y:S01]  /*1a7d0*/  MOV R2, R0 ;  /* 0x0000000000027202 */ /* 0x000fe20000000f00 */
[----:B------:R-:W-:Y:S01]  /*1a7e0*/  IMAD.MOV.U32 R225, RZ, RZ, 0x1f ;  /* 0x0000001fffe17424 */ /* 0x000fe200078e00ff */
[----:B------:R-:W-:-:S02]  /*1a7f0*/  MOV R3, 0x1a810 ;  /* 0x0001a81000037802 */ /* 0x000fc40000000f00 */
[----:B------:R-:W-:Y:S05]  /*1a800*/  CALL.REL.NOINC `($__internal_9_$__cuda_sm70_shflsync_idx_p) ;  /* 0x0000515000007944 */ /* 0x000fea0003c00000 */
[----:B------:R-:W-:Y:S01]  /*1a810*/  MOV R9, R226 ;  /* 0x000000e200097202 */ /* 0x000fe20000000f00 */
[----:B------:R-:W-:Y:S05]  /*1a820*/  BRA `(.L_x_808) ;  /* 0xfffe5e3000007947 */ /* 0x000fea000383ffff */
.L_x_583:
[----:B------:R-:W-:Y:S01]  /*1a830*/  IMAD.MOV.U32 R223, RZ, RZ, R4 ;  /* 0x000000ffffdf7224 */ /* 0x000fe200078e0004 */
[----:B-1----:R-:W-:Y:S01]  /*1a840*/  MOV R2, R0 ;  /* 0x0000000000027202 */ /* 0x002fe20000000f00 */
[----:B------:R-:W-:Y:S01]  /*1a850*/  IMAD.MOV.U32 R225, RZ, RZ, 0x1f ;  /* 0x0000001fffe17424 */ /* 0x000fe200078e00ff */
[----:B------:R-:W-:-:S02]  /*1a860*/  MOV R3, 0x1a880 ;  /* 0x0001a88000037802 */ /* 0x000fc40000000f00 */
[----:B---34-:R-:W-:Y:S05]  /*1a870*/  CALL.REL.NOINC `($__internal_9_$__cuda_sm70_shflsync_idx_p) ;  /* 0x000050e000007944 */ /* 0x018fea0003c00000 */
[----:B------:R-:W-:Y:S01]  /*1a880*/  MOV R5, R226 ;  /* 0x000000e200057202 */ /* 0x000fe20000000f00 */
[----:B------:R-:W-:Y:S05]  /*1a890*/  BRA `(.L_x_582) ;  /* 0xfffe5e2000007947 */ /* 0x000fea000383ffff */
.L_x_602:
[----:B------:R-:W-:Y:S01]  /*1a8a0*/  IMAD.MOV.U32 R223, RZ, RZ, R5 ;  /* 0x000000ffffdf7224 */ /* 0x000fe200078e0005 */
[----:B------:R-:W-:Y:S01]  /*1a8b0*/  MOV R2, RZ ;  /* 0x000000ff00027202 */ /* 0x000fe20000000f00 */
[----:B------:R-:W-:Y:S01]  /*1a8c0*/  IMAD.MOV.U32 R225, RZ, RZ, 0x181f ;  /* 0x0000181fffe17424 */ /* 0x000fe200078e00ff */
[----:B------:R-:W-:-:S02]  /*1a8d0*/  MOV R3, 0x1a8f0 ;  /* 0x0001a8f000037802 */ /* 0x000fc40000000f00 */
[----:B-1---5:R-:W-:Y:S05]  /*1a8e0*/  CALL.REL.NOINC `($__internal_9_$__cuda_sm70_shflsync_idx_p) ;  /* 0x0000507000007944 */ /* 0x022fea0003c00000 */
[----:B------:R-:W-:Y:S01]  /*1a8f0*/  MOV R7, R226 ;  /* 0x000000e200077202 */ /* 0x000fe20000000f00 */
[----:B------:R-:W-:Y:S05]  /*1a900*/  BRA `(.L_x_809) ;  /* 0xfffe804000007947 */ /* 0x000fea000383ffff */
.L_x_603:
[----:B------:R-:W-:Y:S01]  /*1a910*/  IMAD.MOV.U32 R223, RZ, RZ, R6 ;  /* 0x000000ffffdf7224 */ /* 0x000fe200078e0006 */
[----:B------:R-:W-:Y:S01]  /*1a920*/  MOV R2, RZ ;  /* 0x000000ff00027202 */ /* 0x000fe20000000f00 */
[----:B------:R-:W-:Y:S01]  /*1a930*/  IMAD.MOV.U32 R225, RZ, RZ, 0x181f ;  /* 0x0000181fffe17424 */ /* 0x000fe200078e00ff */
[----:B------:R-:W-:-:S02]  /*1a940*/  MOV R3, 0x1a960 ;  /* 0x0001a96000037802 */ /* 0x000fc40000000f00 */
[----:B-123-5:R-:W-:Y:S05]  /*1a950*/  CALL.REL.NOINC `($__internal_9_$__cuda_sm70_shflsync_idx_p) ;  /* 0x0000500000007944 */ /* 0x02efea0003c00000 */
[----:B------:R-:W-:Y:S01]  /*1a960*/  MOV R2, R226 ;  /* 0x000000e200027202 */ /* 0x000fe20000000f00 */
[----:B------:R-:W-:Y:S05]  /*1a970*/  BRA `(.L_x_810) ;  /* 0xfffe7ff000007947 */ /* 0x000fea000383ffff */
.L_x_606:
[----:B------:R-:W-:Y:S01]  /*1a980*/  IMAD.MOV.U32 R223, RZ, RZ, R5 ;  /* 0x000000ffffdf7224 */ /* 0x000fe200078e0005 */
[----:B-1----:R-:W-:Y:S01]  /*1a990*/  MOV R2, 0x1 ;  /* 0x0000000100027802 */ /* 0x002fe20000000f00 */
[----:B------:R-:W-:Y:S01]  /*1a9a0*/  IMAD.MOV.U32 R225, RZ, RZ, 0x181f ;  /* 0x0000181fffe17424 */ /* 0x000fe200078e00ff */
[----:B------:R-:W-:-:S02]  /*1a9b0*/  MOV R3, 0x1a9d0 ;  /* 0x0001a9d000037802 */ /* 0x000fc40000000f00 */
[----:B---3-5:R-:W-:Y:S05]  /*1a9c0*/  CALL.REL.NOINC `($__internal_9_$__cuda_sm70_shflsync_idx_p) ;  /* 0x00004f9000007944 */ /* 0x028fea0003c00000 */
[----:B------:R-:W-:Y:S01]  /*1a9d0*/  IMAD.MOV.U32 R7, RZ, RZ, R226 ;  /* 0x000000ffff077224 */ /* 0x000fe200078e00e2 */
[----:B------:R-:W-:Y:S01]  /*1a9e0*/  MOV R2, 0x1 ;  /* 0x0000000100027802 */ /* 0x000fe20000000f00 */
[----:B------:R-:W-:Y:S01]  /*1a9f0*/  IMAD.MOV.U32 R223, RZ, RZ, R6 ;  /* 0x000000ffffdf7224 */ /* 0x000fe200078e0006 */
[----:B------:R-:W-:-:S02]  /*1aa00*/  MOV R225, 0x181f ;  /* 0x0000181f00e17802 */ /* 0x000fc40000000f00 */
[----:B------:R-:W-:Y:S02]  /*1aa10*/  MOV R3, 0x1aa30 ;  /* 0x0001aa3000037802 */ /* 0x000fe40000000f00 */
[----:B------:R-:W-:Y:S05]  /*1aa20*/  CALL.REL.NOINC `($__internal_9_$__cuda_sm70_shflsync_idx_p) ;  /* 0x00004f3000007944 */ /* 0x000fea0003c00000 */
[----:B------:R-:W-:Y:S01]  /*1aa30*/  MOV R2, R226 ;  /* 0x000000e200027202 */ /* 0x000fe20000000f00 */
[----:B------:R-:W-:Y:S05]  /*1aa40*/  BRA `(.L_x_811) ;  /* 0xfffe807000007947 */ /* 0x000fea000383ffff */
.L_x_609:
[----:B------:R-:W-:Y:S01]  /*1aa50*/  IMAD.MOV.U32 R223, RZ, RZ, R5 ;  /* 0x000000ffffdf7224 */ /* 0x000fe200078e0005 */
[----:B-1----:R-:W-:Y:S01]  /*1aa60*/  MOV R2, 0x2 ;  /* 0x0000000200027802 */ /* 0x002fe20000000f00 */
[----:B------:R-:W-:Y:S01]  /*1aa70*/  IMAD.MOV.U32 R225, RZ, RZ, 0x181f ;  /* 0x0000181fffe17424 */ /* 0x000fe200078e00ff */
[----:B------:R-:W-:Y:S02]  /*1aa80*/  MOV R3, 0x1aaa0 ;  /* 0x0001aaa000037802 */ /* 0x000fe40000000f00 */
[----:B--23-5:R-:W-:Y:S05]  /*1aa90*/  CALL.REL.NOINC `($__internal_9_$__cuda_sm70_shflsync_idx_p) ;  /* 0x00004ec000007944 */ /* 0x02cfea0003c00000 */
[----:B------:R-:W-:Y:S01]  /*1aaa0*/  MOV R7, R226 ;  /* 0x000000e200077202 */ /* 0x000fe20000000f00 */
[----:B------:R-:W-:Y:S05]  /*1aab0*/  BRA `(.L_x_812) ;  /* 0xfffe80e000007947 */ /* 0x000fea000383ffff */
.L_x_610:
[----:B------:R-:W-:Y:S01]  /*1aac0*/  IMAD.MOV.U32 R223, RZ, RZ, R6 ;  /* 0x000000ffffdf7224 */ /* 0x000fe200078e0006 */
[----:B-1----:R-:W-:Y:S01]  /*1aad0*/  MOV R2, 0x2 ;  /* 0x0000000200027802 */ /* 0x002fe20000000f00 */
[----:B------:R-:W-:Y:S01]  /*1aae0*/  IMAD.MOV.U32 R225, RZ, RZ, 0x181f ;  /* 0x0000181fffe17424 */ /* 0x000fe200078e00ff */
[----:B------:R-:W-:Y:S02]  /*1aaf0*/  MOV R3, 0x1ab10 ;  /* 0x0001ab1000037802 */ /* 0x000fe40000000f00 */
[----:B--2345:R-:W-:Y:S05]  /*1ab00*/  CALL.REL.NOINC `($__internal_9_$__cuda_sm70_shflsync_idx_p) ;  /* 0x00004e5000007944 */ /* 0x03cfea0003c00000 */
[----:B------:R-:W-:Y:S01]  /*1ab10*/  MOV R2, R226 ;  /* 0x000000e200027202 */ /* 0x000fe20000000f00 */
[----:B------:R-:W-:Y:S05]  /*1ab20*/  BRA `(.L_x_813) ;  /* 0xfffe809000007947 */ /* 0x000fea000383ffff */
.L_x_613:
[----:B------:R-:W-:Y:S01]  /*1ab30*/  IMAD.MOV.U32 R223, RZ, RZ, R5 ;  /* 0x000000ffffdf7224 */ /* 0x000fe200078e0005 */
[----:B--2---:R-:W-:Y:S01]  /*1ab40*/  MOV R2, 0x3 ;  /* 0x0000000300027802 */ /* 0x004fe20000000f00 */
[----:B------:R-:W-:Y:S01]  /*1ab50*/  IMAD.MOV.U32 R225, RZ, RZ, 0x181f ;  /* 0x0000181fffe17424 */ /* 0x000fe200078e00ff */
[----:B------:R-:W-:-:S02]  /*1ab60*/  MOV R3, 0x1ab80 ;  /* 0x0001ab8000037802 */ /* 0x000fc40000000f00 */
[----:B-1-345:R-:W-:Y:S05]  /*1ab70*/  CALL.REL.NOINC `($__internal_9_$__cuda_sm70_shflsync_idx_p) ;  /* 0x00004de000007944 */ /* 0x03afea0003c00000 */
        /* <DEDUP_REMOVED lines=8> */
.L_x_616:
[----:B------:R-:W-:Y:S01]  /*1ac00*/  IMAD.MOV.U32 R223, RZ, RZ, R5 ;  /* 0x000000ffffdf7224 */ /* 0x000fe200078e0005 */
[----:B-12---:R-:W-:Y:S01]  /*1ac10*/  MOV R2, 0x4 ;  /* 0x0000000400027802 */ /* 0x006fe20000000f00 */
[----:B------:R-:W-:Y:S01]  /*1ac20*/  IMAD.MOV.U32 R225, RZ, RZ, 0x181f ;  /* 0x0000181fffe17424 */ /* 0x000fe200078e00ff */
[----:B------:R-:W-:Y:S02]  /*1ac30*/  MOV R3, 0x1ac50 ;  /* 0x0001ac5000037802 */ /* 0x000fe40000000f00 */
[----:B---345:R-:W-:Y:S05]  /*1ac40*/  CALL.REL.NOINC `($__internal_9_$__cuda_sm70_shflsync_idx_p) ;  /* 0x00004d1000007944 */ /* 0x038fea0003c00000 */
[----:B------:R-:W-:Y:S01]  /*1ac50*/  MOV R7, R226 ;  /* 0x000000e200077202 */ /* 0x000fe20000000f00 */
[----:B------:R-:W-:Y:S05]  /*1ac60*/  BRA `(.L_x_815) ;  /* 0xfffe812000007947 */ /* 0x000fea000383ffff */
.L_x_617:
[----:B------:R-:W-:Y:S01]  /*1ac70*/  IMAD.MOV.U32 R223, RZ, RZ, R6 ;  /* 0x000000ffffdf7224 */ /* 0x000fe200078e0006 */
[----:B--2---:R-:W-:Y:S01]  /*1ac80*/  MOV R2, 0x4 ;  /* 0x0000000400027802 */ /* 0x004fe20000000f00 */
[----:B------:R-:W-:Y:S01]  /*1ac90*/  IMAD.MOV.U32 R225, RZ, RZ, 0x181f ;  /* 0x0000181fffe17424 */ /* 0x000fe200078e00ff */
[----:B------:R-:W-:Y:S02]  /*1aca0*/  MOV R3, 0x1acc0 ;  /* 0x0001acc000037802 */ /* 0x000fe40000000f00 */
[----:B-1-345:R-:W-:Y:S05]  /*1acb0*/  CALL.REL.NOINC `($__internal_9_$__cuda_sm70_shflsync_idx_p) ;  /* 0x00004ca000007944 */ /* 0x03afea0003c00000 */
[----:B------:R-:W-:Y:S01]  /*1acc0*/  MOV R2, R226 ;  /* 0x000000e200027202 */ /* 0x000fe20000000f00 */
[----:B------:R-:W-:Y:S05]  /*1acd0*/  BRA `(.L_x_816) ;  /* 0xfffe80d000007947 */ /* 0x000fea000383ffff */
.L_x_620:
[----:B------:R-:W-:Y:S01]  /*1ace0*/  IMAD.MOV.U32 R223, RZ, RZ, R5 ;  /* 0x000000ffffdf7224 */ /* 0x000fe200078e0005 */
[----:B-1----:R-:W-:Y:S01]  /*1acf0*/  MOV R2, 0x5 ;  /* 0x0000000500027802 */ /* 0x002fe20000000f00 */
[----:B------:R-:W-:Y:S01]  /*1ad00*/  IMAD.MOV.U32 R225, RZ, RZ, 0x181f ;  /* 0x0000181fffe17424 */ /* 0x000fe200078e00ff */
[----:B------:R-:W-:-:S02]  /*1ad10*/  MOV R3, 0x1ad30 ;  /* 0x0001ad3000037802 */ /* 0x000fc40000000f00 */
[----:B--2345:R-:W-:Y:S05]  /*1ad20*/  CALL.REL.NOINC `($__internal_9_$__cuda_sm70_shflsync_idx_p) ;  /* 0x00004c3000007944 */ /* 0x03cfea0003c00000 */
        /* <DEDUP_REMOVED lines=8> */
.L_x_623:
[----:B------:R-:W-:Y:S01]  /*1adb0*/  IMAD.MOV.U32 R223, RZ, RZ, R5 ;  /* 0x000000ffffdf7224 */ /* 0x000fe200078e0005 */
[----:B-1----:R-:W-:Y:S01]  /*1adc0*/  MOV R2, 0x6 ;  /* 0x0000000600027802 */ /* 0x002fe20000000f00 */
[----:B------:R-:W-:Y:S01]  /*1add0*/  IMAD.MOV.U32 R225, RZ, RZ, 0x181f ;  /* 0x0000181fffe17424 */ /* 0x000fe200078e00ff */
[----:B------:R-:W-:Y:S02]  /*1ade0*/  MOV R3, 0x1ae00 ;  /* 0x0001ae0000037802 */ /* 0x000fe40000000f00 */
[----:B--2345:R-:W-:Y:S05]  /*1adf0*/  CALL.REL.NOINC `($__internal_9_$__cuda_sm70_shflsync_idx_p) ;  /* 0x00004b6000007944 */ /* 0x03cfea0003c00000 */
[----:B------:R-:W-:Y:S01]  /*1ae00*/  MOV R7, R226 ;  /* 0x000000e200077202 */ /* 0x000fe20000000f00 */
[----:B------:R-:W-:Y:S05]  /*1ae10*/  BRA `(.L_x_818) ;  /* 0xfffe816000007947 */ /* 0x000fea000383ffff */
.L_x_624:
[----:B------:R-:W-:Y:S01]  /*1ae20*/  IMAD.MOV.U32 R223, RZ, RZ, R6 ;  /* 0x000000ffffdf7224 */ /* 0x000fe200078e0006 */
[----:B-1----:R-:W-:Y:S01]  /*1ae30*/  MOV R2, 0x6 ;  /* 0x0000000600027802 */ /* 0x002fe20000000f00 */
[----:B------:R-:W-:Y:S01]  /*1ae40*/  IMAD.MOV.U32 R225, RZ, RZ, 0x181f ;  /* 0x0000181fffe17424 */ /* 0x000fe200078e00ff */
[----:B------:R-:W-:Y:S02]  /*1ae50*/  MOV R3, 0x1ae70 ;  /* 0x0001ae7000037802 */ /* 0x000fe40000000f00 */
[----:B--2345:R-:W-:Y:S05]  /*1ae60*/  CALL.REL.NOINC `($__internal_9_$__cuda_sm70_shflsync_idx_p) ;  /* 0x00004af000007944 */ /* 0x03cfea0003c00000 */
[----:B------:R-:W-:Y:S01]  /*1ae70*/  MOV R2, R226 ;  /* 0x000000e200027202 */ /* 0x000fe20000000f00 */
[----:B------:R-:W-:Y:S05]  /*1ae80*/  BRA `(.L_x_819) ;  /* 0xfffe811000007947 */ /* 0x000fea000383ffff */
.L_x_627:
        /* <DEDUP_REMOVED lines=13> */
.L_x_630:
[----:B------:R-:W-:Y:S01]  /*1af60*/  IMAD.MOV.U32 R223, RZ, RZ, R5 ;  /* 0x000000ffffdf7224 */ /* 0x000fe200078e0005 */
[----:B------:R-:W-:Y:S01]  /*1af70*/  MOV R2, RZ ;  /* 0x000000ff00027202 */ /* 0x000fe20000000f00 */
[----:B------:R-:W-:Y:S01]  /*1af80*/  IMAD.MOV.U32 R225, RZ, RZ, 0x181f ;  /* 0x0000181fffe17424 */ /* 0x000fe200078e00ff */
[----:B------:R-:W-:Y:S02]  /*1af90*/  MOV R3, 0x1afb0 ;  /* 0x0001afb000037802 */ /* 0x000fe40000000f00 */
[----:B------:R-:W-:Y:S05]  /*1afa0*/  CALL.REL.NOINC `($__internal_9_$__cuda_sm70_shflsync_idx_p) ;  /* 0x000049b000007944 */ /* 0x000fea0003c00000 */
[----:B------:R-:W-:Y:S01]  /*1afb0*/  MOV R8, R226 ;  /* 0x000000e200087202 */ /* 0x000fe20000000f00 */
[----:B------:R-:W-:Y:S05]  /*1afc0*/  BRA `(.L_x_821) ;  /* 0xfffe939000007947 */ /* 0x000fea000383ffff */
.L_x_631:
[----:B------:R-:W-:Y:S01]  /*1afd0*/  IMAD.MOV.U32 R223, RZ, RZ, R0 ;  /* 0x000000ffffdf7224 */ /* 0x000fe200078e0000 */
[----:B------:R-:W-:Y:S01]  /*1afe0*/  MOV R2, RZ ;  /* 0x000000ff00027202 */ /* 0x000fe20000000f00 */
[----:B------:R-:W-:Y:S01]  /*1aff0*/  IMAD.MOV.U32 R225, RZ, RZ, 0x181f ;  /* 0x0000181fffe17424 */ /* 0x000fe200078e00ff */
[----:B------:R-:W-:Y:S02]  /*1b000*/  MOV R3, 0x1b020 ;  /* 0x0001b02000037802 */ /* 0x000fe40000000f00 */
[----:B-12---:R-:W-:Y:S05]  /*1b010*/  CALL.REL.NOINC `($__internal_9_$__cuda_sm70_shflsync_idx_p) ;  /* 0x0000494000007944 */ /* 0x006fea0003c00000 */
[----:B------:R-:W-:Y:S01]  /*1b020*/  ISETP.GE.AND P1, PT, R205, c[0x0][0x1d4], PT ;  /* 0x00007500cd007a0c */ /* 0x000fe20003f26270 */
[----:B------:R-:W-:Y:S01]  /*1b030*/  IMAD.MOV.U32 R223, RZ, RZ, R5 ;  /* 0x000000ffffdf7224 */ /* 0x000fe200078e0005 */
[----:B------:R-:W-:Y:S01]  /*1b040*/  IADD3 R2, P0, R226, R123, RZ ;  /* 0x0000007be2027210 */ /* 0x000fe20007f1e0ff */
[----:B------:R-:W-:-:S04]  /*1b050*/  IMAD.MOV.U32 R225, RZ, RZ, 0x181f ;  /* 0x0000181fffe17424 */ /* 0x000fc800078e00ff */
[----:B------:R-:W-:-:S06]  /*1b060*/  IMAD.X R3, R8, 0x1, R6, P0 ;  /* 0x0000000108037824 */ /* 0x000fcc00000e0606 */
[----:B------:R-:W-:Y:S01]  /*1b070*/  @!PT LDS RZ, [RZ] ;  /* 0x00000000fffff984 */ /* 0x000fe20000000800 */
[----:B------:R-:W-:Y:S01]  /*1b080*/  @!PT LDS RZ, [RZ] ;  /* 0x00000000fffff984 */ /* 0x000fe20000000800 */
[----:B------:R-:W-:Y:S01]  /*1b090*/  @!PT LDS RZ, [RZ] ;  /* 0x00000000fffff984 */ /* 0x000fe20000000800 */
[----:B------:R1:W-:Y:S02]  /*1b0a0*/  LDGSTS.E.BYPASS.LTC128B.128 [R207+0x2900], [R2.64], !P1 ;  /* 0x0290000002cf7fae */ /* 0x0003e4000c901d46 */
[----:B-1----:R-:W-:Y:S02]  /*1b0b0*/  MOV R2, 0x1 ;  /* 0x0000000100027802 */ /* 0x002fe40000000f00 */
[----:B------:R-:W-:Y:S02]  /*1b0c0*/  MOV R3, 0x1b0e0 ;  /* 0x0001b0e000037802 */ /* 0x000fe40000000f00 */
[----:B------:R-:W-:Y:S05]  /*1b0d0*/  CALL.REL.NOINC `($__internal_9_$__cuda_sm70_shflsync_idx_p) ;  /* 0x0000488000007944 */ /* 0x000fea0003c00000 */
[----:B------:R-:W-:Y:S01]  /*1b0e0*/  IMAD.MOV.U32 R7, RZ, RZ, R226 ;  /* 0x000000ffff077224 */ /* 0x000fe200078e00e2 */
[----:B------:R-:W-:Y:S01]  /*1b0f0*/  MOV R2, 0x1 ;  /* 0x0000000100027802 */ /* 0x000fe20000000f00 */
[----:B------:R-:W-:Y:S01]  /*1b100*/  IMAD.MOV.U32 R223, RZ, RZ, R0 ;  /* 0x000000ffffdf7224 */ /* 0x000fe200078e0000 */
[----:B------:R-:W-:Y:S02]  /*1b110*/  MOV R225, 0x181f ;  /* 0x0000181f00e17802 */ /* 0x000fe40000000f00 */
[----:B------:R-:W-:Y:S02]  /*1b120*/  MOV R3, 0x1b140 ;  /* 0x0001b14000037802 */ /* 0x000fe40000000f00 */
[----:B------:R-:W-:Y:S05]  /*1b130*/  CALL.REL.NOINC `($__internal_9_$__cuda_sm70_shflsync_idx_p) ;  /* 0x0000482000007944 */ /* 0x000fea0003c00000 */
        /* <DEDUP_REMOVED lines=54> */
[----:B------:R-:W-:Y:S01]  /*1b4a0*/  MOV R0, R226 ;  /* 0x000000e200007202 */ /* 0x000fe20000000f00 */
[----:B------:R-:W-:Y:S05]  /*1b4b0*/  BRA `(.L_x_822) ;  /* 0xfffe901000007947 */ /* 0x000fea000383ffff */
.L_x_632:
[----:B------:R-:W-:Y:S01]  /*1b4c0*/  IMAD.MOV.U32 R223, RZ, RZ, R8 ;  /* 0x000000ffffdf7224 */ /* 0x000fe200078e0008 */
[----:B------:R-:W-:Y:S01]  /*1b4d0*/  MOV R2, RZ ;  /* 0x000000ff00027202 */ /* 0x000fe20000000f00 */
[----:B------:R-:W-:Y:S01]  /*1b4e0*/  IMAD.MOV.U32 R225, RZ, RZ, 0x1c1f ;  /* 0x00001c1fffe17424 */ /* 0x000fe200078e00ff */
[----:B------:R-:W-:-:S02]  /*1b4f0*/  MOV R3, 0x1b510 ;  /* 0x0001b51000037802 */ /* 0x000fc40000000f00 */
[----:B------:R-:W-:Y:S05]  /*1b500*/  CALL.REL.NOINC `($__internal_9_$__cuda_sm70_shflsync_idx_p) ;  /* 0x0000445000007944 */ /* 0x000fea0003c00000 */
[----:B------:R-:W-:Y:S01]  /*1b510*/  MOV R2, R226 ;  /* 0x000000e200027202 */ /* 0x000fe20000000f00 */
[----:B------:R-:W-:Y:S05]  /*1b520*/  BRA `(.L_x_823) ;  /* 0xfffe915000007947 */ /* 0x000fea000383ffff */
.L_x_637:
[----:B------:R-:W-:Y:S01]  /*1b530*/  IMAD.MOV.U32 R223, RZ, RZ, R8 ;  /* 0x000000ffffdf7224 */ /* 0x000fe200078e0008 */
[----:B------:R-:W-:Y:S01]  /*1b540*/  MOV R2, 0x1 ;  /* 0x0000000100027802 */ /* 0x000fe20000000f00 */
[----:B------:R-:W-:Y:S01]  /*1b550*/  IMAD.MOV.U32 R225, RZ, RZ, 0x1c1f ;  /* 0x00001c1fffe17424 */ /* 0x000fe200078e00ff */
[----:B------:R-:W-:-:S02]  /*1b560*/  MOV R3, 0x1b580 ;  /* 0x0001b58000037802 */ /* 0x000fc40000000f00 */
[----:B-1----:R-:W-:Y:S05]  /*1b570*/  CALL.REL.NOINC `($__internal_9_$__cuda_sm70_shflsync_idx_p) ;  /* 0x000043e000007944 */ /* 0x002fea0003c00000 */
[----:B------:R-:W-:Y:S01]  /*1b580*/  MOV R2, R226 ;  /* 0x000000e200027202 */ /* 0x000fe20000000f00 */
[----:B------:R-:W-:Y:S05]  /*1b590*/  BRA `(.L_x_824) ;  /* 0xfffe92a000007947 */ /* 0x000fea000383ffff */
.L_x_642:
[----:B------:R-:W-:Y:S01]  /*1b5a0*/  IMAD.MOV.U32 R223, RZ, RZ, R8 ;  /* 0x000000ffffdf7224 */ /* 0x000fe200078e0008 */
[----:B------:R-:W-:Y:S01]  /*1b5b0*/  MOV R2, 0x2 ;  /* 0x0000000200027802 */ /* 0x000fe20000000f00 */
[----:B------:R-:W-:Y:S01]  /*1b5c0*/  IMAD.MOV.U32 R225, RZ, RZ, 0x1c1f ;  /* 0x00001c1fffe17424 */ /* 0x000fe200078e00ff */
[----:B------:R-:W-:-:S02]  /*1b5d0*/  MOV R3, 0x1b5f0 ;  /* 0x0001b5f000037802 */ /* 0x000fc40000000f00 */
[----:B-12---:R-:W-:Y:S05]  /*1b5e0*/  CALL.REL.NOINC `($__internal_9_$__cuda_sm70_shflsync_idx_p) ;  /* 0x0000437000007944 */ /* 0x006fea0003c00000 */
[----:B------:R-:W-:Y:S01]  /*1b5f0*/  MOV R3, R226 ;  /* 0x000000e200037202 */ /* 0x000fe20000000f00 */
[----:B------:R-:W-:Y:S05]  /*1b600*/  BRA `(.L_x_825) ;  /* 0xfffe9ab000007947 */ /* 0x000fea000383ffff */
.L_x_647:
[----:B------:R-:W-:Y:S01]  /*1b610*/  IMAD.MOV.U32 R223, RZ, RZ, R8 ;  /* 0x000000ffffdf7224 */ /* 0x000fe200078e0008 */
[----:B------:R-:W-:Y:S01]  /*1b620*/  MOV R2, 0x3 ;  /* 0x0000000300027802 */ /* 0x000fe20000000f00 */
[----:B------:R-:W-:Y:S01]  /*1b630*/  IMAD.MOV.U32 R225, RZ, RZ, 0x1c1f ;  /* 0x00001c1fffe17424 */ /* 0x000fe200078e00ff */
[----:B------:R-:W-:-:S02]  /*1b640*/  MOV R3, 0x1b660 ;  /* 0x0001b66000037802 */ /* 0x000fc40000000f00 */
[----:B-123--:R-:W-:Y:S05]  /*1b650*/  CALL.REL.NOINC `($__internal_9_$__cuda_sm70_shflsync_idx_p) ;  /* 0x0000430000007944 */ /* 0x00efea0003c00000 */
[----:B------:R-:W-:Y:S01]  /*1b660*/  MOV R3, R226 ;  /* 0x000000e200037202 */ /* 0x000fe20000000f00 */
[----:B------:R-:W-:Y:S05]  /*1b670*/  BRA `(.L_x_826) ;  /* 0xfffea55000007947 */ /* 0x000fea000383ffff */
.L_x_652:
[----:B------:R-:W-:Y:S01]  /*1b680*/  IMAD.MOV.U32 R92, RZ, RZ, R0 ;  /* 0x000000ffff5c7224 */ /* 0x000fe200078e0000 */
[----:B------:R-:W-:-:S02]  /*1b690*/  MOV R3, 0x2 ;  /* 0x0000000200037802 */ /* 0x000fc40000000f00 */
[----:B------:R-:W-:Y:S02]  /*1b6a0*/  MOV R2, 0x1b6c0 ;  /* 0x0001b6c000027802 */ /* 0x000fe40000000f00 */
[----:B--234-:R-:W-:Y:S05]  /*1b6b0*/  CALL.REL.NOINC `($__internal_8_$__cuda_sm70_shflsync_bfly_p) ;  /* 0x0000424000007944 */ /* 0x01cfea0003c00000 */
[----:B------:R-:W-:Y:S01]  /*1b6c0*/  MOV R2, R225 ;  /* 0x000000e100027202 */ /* 0x000fe20000000f00 */
[----:B------:R-:W-:Y:S05]  /*1b6d0*/  BRA `(.L_x_827) ;  /* 0xfffeb01000007947 */ /* 0x000fea000383ffff */
.L_x_653:
[----:B------:R-:W-:Y:S01]  /*1b6e0*/  IMAD.MOV.U32 R92, RZ, RZ, R4 ;  /* 0x000000ffff5c7224 */ /* 0x000fe200078e0004 */
[----:B------:R-:W-:Y:S02]  /*1b6f0*/  MOV R3, 0x1 ;  /* 0x0000000100037802 */ /* 0x000fe40000000f00 */
[----:B------:R-:W-:Y:S02]  /*1b700*/  MOV R2, 0x1b720 ;  /* 0x0001b72000027802 */ /* 0x000fe40000000f00 */
[----:B-1-34-:R-:W-:Y:S05]  /*1b710*/  CALL.REL.NOINC `($__internal_8_$__cuda_sm70_shflsync_bfly_p) ;  /* 0x000041e000007944 */ /* 0x01afea0003c00000 */
[----:B------:R-:W-:Y:S01]  /*1b720*/  FMNMX.FTZ R97, R4, R225, !PT ;  /* 0x000000e104617209 */ /* 0x000fe20007810000 */
[----:B------:R-:W-:Y:S01]  /*1b730*/  IMAD.MOV.U32 R92, RZ, RZ, R5 ;  /* 0x000000ffff5c7224 */ /* 0x000fe200078e0005 */
[----:B------:R-:W-:Y:S01]  /*1b740*/  MOV R2, 0x1b770 ;  /* 0x0001b77000027802 */ /* 0x000fe20000000f00 */
[----:B------:R-:W-:Y:S02]  /*1b750*/  IMAD.MOV.U32 R3, RZ, RZ, 0x2 ;  /* 0x00000002ff037424 */ /* 0x000fe400078e00ff */
[----:B------:R-:W-:Y:S05]  /*1b760*/  CALL.REL.NOINC `($__internal_8_$__cuda_sm70_shflsync_bfly_p) ;  /* 0x0000419000007944 */ /* 0x000fea0003c00000 */
[----:B------:R-:W-:Y:S01]  /*1b770*/  FMNMX.FTZ R5, R5, R225, !PT ;  /* 0x000000e105057209 */ /* 0x000fe20007810000 */
[----:B------:R-:W-:Y:S01]  /*1b780*/  IMAD.MOV.U32 R3, RZ, RZ, 0x1 ;  /* 0x00000001ff037424 */ /* 0x000fe200078e00ff */
[----:B------:R-:W-:-:S03]  /*1b790*/  MOV R2, 0x1b7c0 ;  /* 0x0001b7c000027802 */ /* 0x000fc60000000f00 */
[----:B------:R-:W-:Y:S02]  /*1b7a0*/  IMAD.MOV.U32 R92, RZ, RZ, R5 ;  /* 0x000000ffff5c7224 */ /* 0x000fe400078e0005 */
[----:B------:R-:W-:Y:S05]  /*1b7b0*/  CALL.REL.NOINC `($__internal_8_$__cuda_sm70_shflsync_bfly_p) ;  /* 0x0000414000007944 */ /* 0x000fea0003c00000 */
        /* <DEDUP_REMOVED lines=20> */
[----:B------:R-:W-:Y:S01]  /*1b900*/  MOV R8, R225 ;  /* 0x000000e100087202 */ /* 0x000fe20000000f00 */
[----:B------:R-:W-:Y:S05]  /*1b910*/  BRA `(.L_x_828) ;  /* 0xfffeaec000007947 */ /* 0x000fea000383ffff */
.L_x_661:
[----:B------:R-:W-:Y:S01]  /*1b920*/  MOV R2, RZ ;  /* 0x000000ff00027202 */ /* 0x000fe20000000f00 */
[----:B------:R-:W-:Y:S01]  /*1b930*/  IMAD.MOV.U32 R223, RZ, RZ, R4 ;  /* 0x000000ffffdf7224 */ /* 0x000fe200078e0004 */
[----:B------:R-:W-:Y:S01]  /*1b940*/  MOV R3, 0x1b970 ;  /* 0x0001b97000037802 */ /* 0x000fe20000000f00 */
[----:B------:R-:W-:Y:S02]  /*1b950*/  IMAD.MOV.U32 R225, RZ, RZ, 0x181f ;  /* 0x0000181fffe17424 */ /* 0x000fe400078e00ff */
[----:B------:R-:W-:Y:S05]  /*1b960*/  CALL.REL.NOINC `($__internal_9_$__cuda_sm70_shflsync_idx_p) ;  /* 0x00003ff000007944 */ /* 0x000fea0003c00000 */
[----:B------:R-:W-:Y:S01]  /*1b970*/  MOV R7, R226 ;  /* 0x000000e200077202 */ /* 0x000fe20000000f00 */
[----:B------:R-:W-:-:S05]  /*1b980*/  BRA `(.L_x_829) ;  /* 0xfffecc1000007947 */ /* 0x000fca000383ffff */
.L_x_662:
[----:B------:R-:W-:Y:S01]  /*1b990*/  MOV R2, RZ ;  /* 0x000000ff00027202 */ /* 0x000fe20000000f00 */
[----:B------:R-:W-:Y:S01]  /*1b9a0*/  IMAD.MOV.U32 R223, RZ, RZ, R0 ;  /* 0x000000ffffdf7224 */ /* 0x000fe200078e0000 */
[----:B------:R-:W-:Y:S01]  /*1b9b0*/  MOV R3, 0x1b9e0 ;  /* 0x0001b9e000037802 */ /* 0x000fe20000000f00 */
[----:B------:R-:W-:Y:S02]  /*1b9c0*/  IMAD.MOV.U32 R225, RZ, RZ, 0x181f ;  /* 0x0000181fffe17424 */ /* 0x000fe400078e00ff */
[----:B-12---:R-:W-:Y:S05]  /*1b9d0*/  CALL.REL.NOINC `($__internal_9_$__cuda_sm70_shflsync_idx_p) ;  /* 0x00003f8000007944 */ /* 0x006fea0003c00000 */
[----:B------:R-:W-:Y:S01]  /*1b9e0*/  ISETP.GE.AND P1, PT, R205, c[0x0][0x1d4], PT ;  /* 0x00007500cd007a0c */ /* 0x000fe20003f26270 */
[----:B------:R-:W-:Y:S01]  /*1b9f0*/  IMAD.MOV.U32 R223, RZ, RZ, R4 ;  /* 0x000000ffffdf7224 */ /* 0x000fe200078e0004 */
[----:B------:R-:W-:Y:S01]  /*1ba00*/  IADD3 R2, P0, R226, R15, RZ ;  /* 0x0000000fe2027210 */ /* 0x000fe20007f1e0ff */
[----:B------:R-:W-:Y:S04]  /*1ba10*/  IMAD.MOV.U32 R225, RZ, RZ, 0x181f ;  /* 0x0000181fffe17424 */ /* 0x000fe800078e00ff */
[----:B------:R-:W-:Y:S06]  /*1ba20*/  IMAD.X R3, R7, 0x1, R5, P0 ;  /* 0x0000000107037824 */ /* 0x000fec00000e0605 */
[----:B------:R-:W-:Y:S01]  /*1ba30*/  @!PT LDS RZ, [RZ] ;  /* 0x00000000fffff984 */ /* 0x000fe20000000800 */
[----:B------:R-:W-:Y:S01]  /*1ba40*/  @!PT LDS RZ, [RZ] ;  /* 0x00000000fffff984 */ /* 0x000fe20000000800 */
[----:B------:R-:W-:Y:S01]  /*1ba50*/  @!PT LDS RZ, [RZ] ;  /* 0x00000000fffff984 */ /* 0x000fe20000000800 */
[----:B------:R1:W-:Y:S02]  /*1ba60*/  LDGSTS.E.BYPASS.LTC128B.128 [R207+0x100], [R2.64], !P1 ;  /* 0x0010000002cf7fae */ /* 0x0003e4000c901d46 */
[----:B-1----:R-:W-:Y:S02]  /*1ba70*/  MOV R2, 0x1 ;  /* 0x0000000100027802 */ /* 0x002fe40000000f00 */
[----:B------:R-:W-:Y:S02]  /*1ba80*/  MOV R3, 0x1baa0 ;  /* 0x0001baa000037802 */ /* 0x000fe40000000f00 */
[----:B------:R-:W-:Y:S05]  /*1ba90*/  CALL.REL.NOINC `($__internal_9_$__cuda_sm70_shflsync_idx_p) ;  /* 0x00003ec000007944 */ /* 0x000fea0003c00000 */
[----:B------:R-:W-:Y:S01]  /*1baa0*/  MOV R2, 0x1 ;  /* 0x0000000100027802 */ /* 0x000fe20000000f00 */
[----:B------:R-:W-:Y:S01]  /*1bab0*/  IMAD.MOV.U32 R6, RZ, RZ, R226 ;  /* 0x000000ffff067224 */ /* 0x000fe200078e00e2 */
[----:B------:R-:W-:Y:S01]  /*1bac0*/  MOV R225, 0x181f ;  /* 0x0000181f00e17802 */ /* 0x000fe20000000f00 */
[----:B------:R-:W-:Y:S01]  /*1bad0*/  IMAD.MOV.U32 R223, RZ, RZ, R0 ;  /* 0x000000ffffdf7224 */ /* 0x000fe200078e0000 */
[----:B------:R-:W-:Y:S02]  /*1bae0*/  MOV R3, 0x1bb00 ;  /* 0x0001bb0000037802 */ /* 0x000fe40000000f00 */
[----:B------:R-:W-:Y:S05]  /*1baf0*/  CALL.REL.NOINC `($__internal_9_$__cuda_sm70_shflsync_idx_p) ;  /* 0x00003e6000007944 */ /* 0x000fea0003c00000 */
        /* <DEDUP_REMOVED lines=54> */
[----:B------:R-:W-:Y:S01]  /*1be60*/  MOV R0, R226 ;  /* 0x000000e200007202 */ /* 0x000fe20000000f00 */
[----:B------:R-:W-:-:S05]  /*1be70*/  BRA `(.L_x_830) ;  /* 0xfffec89000007947 */ /* 0x000fca000383ffff */
.L_x_665:
[----:B------:R-:W-:Y:S01]  /*1be80*/  MOV R2, RZ ;  /* 0x000000ff00027202 */ /* 0x000fe20000000f00 */
[----:B------:R-:W-:Y:S01]  /*1be90*/  IMAD.MOV.U32 R223, RZ, RZ, R92 ;  /* 0x000000ffffdf7224 */ /* 0x000fe200078e005c */
[----:B------:R-:W-:Y:S01]  /*1bea0*/  MOV R3, 0x1bed0 ;  /* 0x0001bed000037802 */ /* 0x000fe20000000f00 */
[----:B------:R-:W-:Y:S02]  /*1beb0*/  IMAD.MOV.U32 R225, RZ, RZ, 0x181f ;  /* 0x0000181fffe17424 */ /* 0x000fe400078e00ff */
[----:B------:R-:W-:Y:S05]  /*1bec0*/  CALL.REL.NOINC `($__internal_9_$__cuda_sm70_shflsync_idx_p) ;  /* 0x00003a9000007944 */ /* 0x000fea0003c00000 */
[----:B------:R-:W-:Y:S01]  /*1bed0*/  MOV R97, R226 ;  /* 0x000000e200617202 */ /* 0x000fe20000000f00 */
[----:B------:R-:W-:-:S05]  /*1bee0*/  BRA `(.L_x_831) ;  /* 0xfffed19000007947 */ /* 0x000fca000383ffff */
.L_x_666:
        /* <DEDUP_REMOVED lines=79> */
.L_x_667:
[----:B------:R-:W-:Y:S01]  /*1c3e0*/  MOV R2, RZ ;  /* 0x000000ff00027202 */ /* 0x000fe20000000f00 */
[----:B------:R-:W-:Y:S01]  /*1c3f0*/  IMAD.MOV.U32 R223, RZ, RZ, R157 ;  /* 0x000000ffffdf7224 */ /* 0x000fe200078e009d */
[----:B------:R-:W-:Y:S01]  /*1c400*/  MOV R3, 0x1c430 ;  /* 0x0001c43000037802 */ /* 0x000fe20000000f00 */
[----:B------:R-:W-:Y:S02]  /*1c410*/  IMAD.MOV.U32 R225, RZ, RZ, 0x1c1f ;  /* 0x00001c1fffe17424 */ /* 0x000fe400078e00ff */
[----:B------:R-:W-:Y:S05]  /*1c420*/  CALL.REL.NOINC `($__internal_9_$__cuda_sm70_shflsync_idx_p) ;  /* 0x0000353000007944 */ /* 0x000fea0003c00000 */
[----:B------:R-:W-:Y:S01]  /*1c430*/  MOV R2, R226 ;  /* 0x000000e200027202 */ /* 0x000fe20000000f00 */
[----:B------:R-:W-:-:S05]  /*1c440*/  BRA `(.L_x_833) ;  /* 0xfffecf1000007947 */ /* 0x000fca000383ffff */
.L_x_672:
[----:B------:R-:W-:Y:S01]  /*1c450*/  MOV R2, 0x1 ;  /* 0x0000000100027802 */ /* 0x000fe20000000f00 */
[----:B------:R-:W-:Y:S01]  /*1c460*/  IMAD.MOV.U32 R223, RZ, RZ, R157 ;  /* 0x000000ffffdf7224 */ /* 0x000fe200078e009d */
[----:B------:R-:W-:Y:S01]  /*1c470*/  MOV R3, 0x1c4a0 ;  /* 0x0001c4a000037802 */ /* 0x000fe20000000f00 */
[----:B------:R-:W-:Y:S02]  /*1c480*/  IMAD.MOV.U32 R225, RZ, RZ, 0x1c1f ;  /* 0x00001c1fffe17424 */ /* 0x000fe400078e00ff */
[----:B-1----:R-:W-:Y:S05]  /*1c490*/  CALL.REL.NOINC `($__internal_9_$__cuda_sm70_shflsync_idx_p) ;  /* 0x000034c000007944 */ /* 0x002fea0003c00000 */
[----:B------:R-:W-:Y:S01]  /*1c4a0*/  MOV R2, R226 ;  /* 0x000000e200027202 */ /* 0x000fe20000000f00 */
[----:B------:R-:W-:-:S05]  /*1c4b0*/  BRA `(.L_x_834) ;  /* 0xfffed0a000007947 */ /* 0x000fca000383ffff */
.L_x_677:
[----:B------:R-:W-:Y:S01]  /*1c4c0*/  MOV R2, 0x2 ;  /* 0x0000000200027802 */ /* 0x000fe20000000f00 */
[----:B------:R-:W-:Y:S01]  /*1c4d0*/  IMAD.MOV.U32 R223, RZ, RZ, R157 ;  /* 0x000000ffffdf7224 */ /* 0x000fe200078e009d */
[----:B------:R-:W-:Y:S01]  /*1c4e0*/  MOV R3, 0x1c510 ;  /* 0x0001c51000037802 */ /* 0x000fe20000000f00 */
[----:B------:R-:W-:Y:S02]  /*1c4f0*/  IMAD.MOV.U32 R225, RZ, RZ, 0x1c1f ;  /* 0x00001c1fffe17424 */ /* 0x000fe400078e00ff */
[----:B-12---:R-:W-:Y:S05]  /*1c500*/  CALL.REL.NOINC `($__internal_9_$__cuda_sm70_shflsync_idx_p) ;  /* 0x0000345000007944 */ /* 0x006fea0003c00000 */
[----:B------:R-:W-:Y:S01]  /*1c510*/  MOV R156, R226 ;  /* 0x000000e2009c7202 */ /* 0x000fe20000000f00 */
[----:B------:R-:W-:-:S05]  /*1c520*/  BRA `(.L_x_835) ;  /* 0xfffed23000007947 */ /* 0x000fca000383ffff */
.L_x_682:
[----:B------:R-:W-:Y:S01]  /*1c530*/  MOV R2, 0x3 ;  /* 0x0000000300027802 */ /* 0x000fe20000000f00 */
[----:B------:R-:W-:Y:S01]  /*1c540*/  IMAD.MOV.U32 R223, RZ, RZ, R157 ;  /* 0x000000ffffdf7224 */ /* 0x000fe200078e009d */
[----:B------:R-:W-:Y:S01]  /*1c550*/  MOV R3, 0x1c580 ;  /* 0x0001c58000037802 */ /* 0x000fe20000000f00 */
[----:B------:R-:W-:Y:S02]  /*1c560*/  IMAD.MOV.U32 R225, RZ, RZ, 0x1c1f ;  /* 0x00001c1fffe17424 */ /* 0x000fe400078e00ff */
[----:B-123--:R-:W-:Y:S05]  /*1c570*/  CALL.REL.NOINC `($__internal_9_$__cuda_sm70_shflsync_idx_p) ;  /* 0x000033e000007944 */ /* 0x00efea0003c00000 */
[----:B------:R-:W-:Y:S01]  /*1c580*/  MOV R3, R226 ;  /* 0x000000e200037202 */ /* 0x000fe20000000f00 */
[----:B------:R-:W-:-:S05]  /*1c590*/  BRA `(.L_x_836) ;  /* 0xfffee30000007947 */ /* 0x000fca000383ffff */
.L_x_687:
[----:B------:R-:W-:Y:S02]  /*1c5a0*/  MOV R3, 0x2 ;  /* 0x0000000200037802 */ /* 0x000fe40000000f00 */
[----:B------:R-:W-:Y:S02]  /*1c5b0*/  MOV R2, 0x1c5d0 ;  /* 0x0001c5d000027802 */ /* 0x000fe40000000f00 */
[----:B------:R-:W-:Y:S05]  /*1c5c0*/  CALL.REL.NOINC `($__internal_8_$__cuda_sm70_shflsync_bfly_p) ;  /* 0x0000333000007944 */ /* 0x000fea0003c00000 */
[----:B------:R-:W-:Y:S01]  /*1c5d0*/  MOV R2, R225 ;  /* 0x000000e100027202 */ /* 0x000fe20000000f00 */
[----:B------:R-:W-:-:S05]  /*1c5e0*/  BRA `(.L_x_837) ;  /* 0xfffeee5000007947 */ /* 0x000fca000383ffff */
.L_x_688:
[----:B------:R-:W-:Y:S01]  /*1c5f0*/  MOV R3, 0x1 ;  /* 0x0000000100037802 */ /* 0x000fe20000000f00 */
[----:B-1----:R-:W-:Y:S01]  /*1c600*/  IMAD.MOV.U32 R92, RZ, RZ, R4 ;  /* 0x000000ffff5c7224 */ /* 0x002fe200078e0004 */
[----:B------:R-:W-:Y:S02]  /*1c610*/  MOV R2, 0x1c630 ;  /* 0x0001c63000027802 */ /* 0x000fe40000000f00 */
[----:B------:R-:W-:Y:S05]  /*1c620*/  CALL.REL.NOINC `($__internal_8_$__cuda_sm70_shflsync_bfly_p) ;  /* 0x000032d000007944 */ /* 0x000fea0003c00000 */
[----:B------:R-:W-:Y:S01]  /*1c630*/  IMAD.MOV.U32 R92, RZ, RZ, R0 ;  /* 0x000000ffff5c7224 */ /* 0x000fe200078e0000 */
[----:B------:R-:W-:Y:S01]  /*1c640*/  FMNMX.FTZ R97, R4, R225, !PT ;  /* 0x000000e104617209 */ /* 0x000fe20007810000 */
[----:B------:R-:W-:Y:S01]  /*1c650*/  IMAD.MOV.U32 R3, RZ, RZ, 0x2 ;  /* 0x00000002ff037424 */ /* 0x000fe200078e00ff */
[----:B------:R-:W-:Y:S02]  /*1c660*/  MOV R2, 0x1c680 ;  /* 0x0001c68000027802 */ /* 0x000fe40000000f00 */
[----:B------:R-:W-:Y:S05]  /*1c670*/  CALL.REL.NOINC `($__internal_8_$__cuda_sm70_shflsync_bfly_p) ;  /* 0x0000328000007944 */ /* 0x000fea0003c00000 */
[----:B------:R-:W-:Y:S01]  /*1c680*/  FMNMX.FTZ R92, R0, R225, !PT ;  /* 0x000000e1005c7209 */ /* 0x000fe20007810000 */
[----:B------:R-:W-:Y:S01]  /*1c690*/  IMAD.MOV.U32 R3, RZ, RZ, 0x1 ;  /* 0x00000001ff037424 */ /* 0x000fe200078e00ff */
[----:B------:R-:W-:Y:S02]  /*1c6a0*/  MOV R2, 0x1c6c0 ;  /* 0x0001c6c000027802 */ /* 0x000fe40000000f00 */
[----:B------:R-:W-:Y:S05]  /*1c6b0*/  CALL.REL.NOINC `($__internal_8_$__cuda_sm70_shflsync_bfly_p) ;  /* 0x0000324000007944 */ /* 0x000fea0003c00000 */
[----:B------:R-:W-:Y:S01]  /*1c6c0*/  IMAD.MOV.U32 R3, RZ, RZ, 0x2 ;  /* 0x00000002ff037424 */ /* 0x000fe200078e00ff */
[----:B------:R-:W-:Y:S01]  /*1c6d0*/  FMNMX.FTZ R96, R92, R225, !PT ;  /* 0x000000e15c607209 */ /* 0x000fe20007810000 */
[----:B------:R-:W-:Y:S01]  /*1c6e0*/  IMAD.MOV.U32 R92, RZ, RZ, R5 ;  /* 0x000000ffff5c7224 */ /* 0x000fe200078e0005 */
        /* <DEDUP_REMOVED lines=15> */
[----:B------:R-:W-:Y:S01]  /*1c7e0*/  MOV R3, R225 ;  /* 0x000000e100037202 */ /* 0x000fe20000000f00 */
[----:B------:R-:W-:-:S05]  /*1c7f0*/  BRA `(.L_x_838) ;  /* 0xfffeed3000007947 */ /* 0x000fca000383ffff */
.L_x_697:
[----:B------:R-:W-:Y:S01]  /*1c800*/  MOV R2, RZ ;  /* 0x000000ff00027202 */ /* 0x000fe20000000f00 */
[----:B------:R-:W-:Y:S01]  /*1c810*/  IMAD.MOV.U32 R223, RZ, RZ, R5 ;  /* 0x000000ffffdf7224 */ /* 0x000fe200078e0005 */
[----:B------:R-:W-:Y:S01]  /*1c820*/  MOV R3, 0x1c850 ;  /* 0x0001c85000037802 */ /* 0x000fe20000000f00 */
[----:B------:R-:W-:Y:S02]  /*1c830*/  IMAD.MOV.U32 R225, RZ, RZ, 0x181f ;  /* 0x0000181fffe17424 */ /* 0x000fe400078e00ff */
[----:B------:R-:W-:Y:S05]  /*1c840*/  CALL.REL.NOINC `($__internal_9_$__cuda_sm70_shflsync_idx_p) ;  /* 0x0000311000007944 */ /* 0x000fea0003c00000 */
[----:B------:R-:W-:Y:S01]  /*1c850*/  MOV R8, R226 ;  /* 0x000000e200087202 */ /* 0x000fe20000000f00 */
[----:B------:R-:W-:-:S05]  /*1c860*/  BRA `(.L_x_839) ;  /* 0xffff106000007947 */ /* 0x000fca000383ffff */
.L_x_698:
        /* <DEDUP_REMOVED lines=79> */
.L_x_701:
[----:B------:R-:W-:Y:S01]  /*1cd60*/  MOV R2, RZ ;  /* 0x000000ff00027202 */ /* 0x000fe20000000f00 */
[----:B------:R-:W-:Y:S01]  /*1cd70*/  IMAD.MOV.U32 R223, RZ, RZ, R94 ;  /* 0x000000ffffdf7224 */ /* 0x000fe200078e005e */
[----:B------:R-:W-:Y:S01]  /*1cd80*/  MOV R3, 0x1cdb0 ;  /* 0x0001cdb000037802 */ /* 0x000fe20000000f00 */
[----:B------:R-:W-:Y:S02]  /*1cd90*/  IMAD.MOV.U32 R225, RZ, RZ, 0x181f ;  /* 0x0000181fffe17424 */ /* 0x000fe400078e00ff */
[----:B------:R-:W-:Y:S05]  /*1cda0*/  CALL.REL.NOINC `($__internal_9_$__cuda_sm70_shflsync_idx_p) ;  /* 0x00002bb000007944 */ /* 0x000fea0003c00000 */
[----:B------:R-:W-:Y:S01]  /*1cdb0*/  MOV R97, R226 ;  /* 0x000000e200617202 */ /* 0x000fe20000000f00 */
[----:B------:R-:W-:-:S05]  /*1cdc0*/  BRA `(.L_x_841) ;  /* 0xffff15e000007947 */ /* 0x000fca000383ffff */
.L_x_702:
        /* <DEDUP_REMOVED lines=79> */
.L_x_703:
[----:B------:R-:W-:Y:S02]  /*1d2c0*/  MOV R3, 0x2 ;  /* 0x0000000200037802 */ /* 0x000fe40000000f00 */
[----:B------:R-:W-:Y:S02]  /*1d2d0*/  MOV R2, 0x1d2f0 ;  /* 0x0001d2f000027802 */ /* 0x000fe40000000f00 */
[----:B------:R-:W-:Y:S05]  /*1d2e0*/  CALL.REL.NOINC `($__internal_8_$__cuda_sm70_shflsync_bfly_p) ;  /* 0x0000261000007944 */ /* 0x000fea0003c00000 */
[----:B------:R-:W-:Y:S01]  /*1d2f0*/  MOV R2, R225 ;  /* 0x000000e100027202 */ /* 0x000fe20000000f00 */
[----:B------:R-:W-:-:S05]  /*1d300*/  BRA `(.L_x_843) ;  /* 0xffff17c000007947 */ /* 0x000fca000383ffff */
.L_x_704:
        /* <DEDUP_REMOVED lines=33> */
.L_x_707:
[----:B-1--4-:R-:W-:Y:S01]  /*1d520*/  MOV R2, RZ ;  /* 0x000000ff00027202 */ /* 0x012fe20000000f00 */
[----:B------:R-:W-:Y:S01]  /*1d530*/  IMAD.MOV.U32 R223, RZ, RZ, R52 ;  /* 0x000000ffffdf7224 */ /* 0x000fe200078e0034 */
[----:B------:R-:W-:Y:S01]  /*1d540*/  MOV R3, 0x1d570 ;  /* 0x0001d57000037802 */ /* 0x000fe20000000f00 */
[----:B------:R-:W-:Y:S02]  /*1d550*/  IMAD.MOV.U32 R225, RZ, RZ, 0x181f ;  /* 0x0000181fffe17424 */ /* 0x000fe400078e00ff */
[----:B------:R-:W-:Y:S05]  /*1d560*/  CALL.REL.NOINC `($__internal_9_$__cuda_sm70_shflsync_idx_p) ;  /* 0x000023f000007944 */ /* 0x000fea0003c00000 */
[----:B------:R-:W-:Y:S01]  /*1d570*/  MOV R57, R226 ;  /* 0x000000e200397202 */ /* 0x000fe20000000f00 */
[----:B------:R-:W-:-:S05]  /*1d580*/  BRA `(.L_x_845) ;  /* 0xffff367000007947 */ /* 0x000fca000383ffff */
.L_x_710:
[----:B------:R-:W-:Y:S01]  /*1d590*/  MOV R2, RZ ;  /* 0x000000ff00027202 */ /* 0x000fe20000000f00 */
[----:B------:R-:W-:Y:S01]  /*1d5a0*/  IMAD.MOV.U32 R223, RZ, RZ, R92 ;  /* 0x000000ffffdf7224 */ /* 0x000fe200078e005c */
[----:B------:R-:W-:Y:S01]  /*1d5b0*/  MOV R3, 0x1d5e0 ;  /* 0x0001d5e000037802 */ /* 0x000fe20000000f00 */
[----:B------:R-:W-:Y:S02]  /*1d5c0*/  IMAD.MOV.U32 R225, RZ, RZ, 0x181f ;  /* 0x0000181fffe17424 */ /* 0x000fe400078e00ff */
[----:B------:R-:W-:Y:S05]  /*1d5d0*/  CALL.REL.NOINC `($__internal_9_$__cuda_sm70_shflsync_idx_p) ;  /* 0x0000238000007944 */ /* 0x000fea0003c00000 */
[----:B------:R-:W-:Y:S01]  /*1d5e0*/  MOV R97, R226 ;  /* 0x000000e200617202 */ /* 0x000fe20000000f00 */
[----:B------:R-:W-:-:S05]  /*1d5f0*/  BRA `(.L_x_846) ;  /* 0xffff407000007947 */ /* 0x000fca000383ffff */
.L_x_711:
        /* <DEDUP_REMOVED lines=79> */
.L_x_712:
[----:B------:R-:W-:Y:S01]  /*1daf0*/  MOV R2, RZ ;  /* 0x000000ff00027202 */ /* 0x000fe20000000f00 */
[----:B------:R-:W-:Y:S01]  /*1db00*/  IMAD.MOV.U32 R223, RZ, RZ, R157 ;  /* 0x000000ffffdf7224 */ /* 0x000fe200078e009d */
[----:B------:R-:W-:Y:S01]  /*1db10*/  MOV R3, 0x1db40 ;  /* 0x0001db4000037802 */ /* 0x000fe20000000f00 */
[----:B------:R-:W-:Y:S02]  /*1db20*/  IMAD.MOV.U32 R225, RZ, RZ, 0x1c1f ;  /* 0x00001c1fffe17424 */ /* 0x000fe400078e00ff */
[----:B------:R-:W-:Y:S05]  /*1db30*/  CALL.REL.NOINC `($__internal_9_$__cuda_sm70_shflsync_idx_p) ;  /* 0x00001e2000007944 */ /* 0x000fea0003c00000 */
[----:B------:R-:W-:Y:S01]  /*1db40*/  MOV R2, R226 ;  /* 0x000000e200027202 */ /* 0x000fe20000000f00 */
[----:B------:R-:W-:-:S05]  /*1db50*/  BRA `(.L_x_848) ;  /* 0xffff3e1000007947 */ /* 0x000fca000383ffff */
.L_x_717:
[----:B------:R-:W-:Y:S01]  /*1db60*/  MOV R2, 0x1 ;  /* 0x0000000100027802 */ /* 0x000fe20000000f00 */
[----:B------:R-:W-:Y:S01]  /*1db70*/  IMAD.MOV.U32 R223, RZ, RZ, R157 ;  /* 0x000000ffffdf7224 */ /* 0x000fe200078e009d */
[----:B------:R-:W-:Y:S01]  /*1db80*/  MOV R3, 0x1dbb0 ;  /* 0x0001dbb000037802 */ /* 0x000fe20000000f00 */
[----:B------:R-:W-:Y:S02]  /*1db90*/  IMAD.MOV.U32 R225, RZ, RZ, 0x1c1f ;  /* 0x00001c1fffe17424 */ /* 0x000fe400078e00ff */
[----:B-1----:R-:W-:Y:S05]  /*1dba0*/  CALL.REL.NOINC `($__internal_9_$__cuda_sm70_shflsync_idx_p) ;  /* 0x00001db000007944 */ /* 0x002fea0003c00000 */
[----:B------:R-:W-:Y:S01]  /*1dbb0*/  MOV R2, R226 ;  /* 0x000000e200027202 */ /* 0x000fe20000000f00 */
[----:B------:R-:W-:-:S05]  /*1dbc0*/  BRA `(.L_x_849) ;  /* 0xffff3fa000007947 */ /* 0x000fca000383ffff */
.L_x_722:
[----:B------:R-:W-:Y:S01]  /*1dbd0*/  MOV R2, 0x2 ;  /* 0x0000000200027802 */ /* 0x000fe20000000f00 */
[----:B------:R-:W-:Y:S01]  /*1dbe0*/  IMAD.MOV.U32 R223, RZ, RZ, R157 ;  /* 0x000000ffffdf7224 */ /* 0x000fe200078e009d */
[----:B------:R-:W-:Y:S01]  /*1dbf0*/  MOV R3, 0x1dc20 ;  /* 0x0001dc2000037802 */ /* 0x000fe20000000f00 */
[----:B------:R-:W-:Y:S02]  /*1dc00*/  IMAD.MOV.U32 R225, RZ, RZ, 0x1c1f ;  /* 0x00001c1fffe17424 */ /* 0x000fe400078e00ff */
[----:B-12---:R-:W-:Y:S05]  /*1dc10*/  CALL.REL.NOINC `($__internal_9_$__cuda_sm70_shflsync_idx_p) ;  /* 0x00001d4000007944 */ /* 0x006fea0003c00000 */
[----:B------:R-:W-:Y:S01]  /*1dc20*/  MOV R156, R226 ;  /* 0x000000e2009c7202 */ /* 0x000fe20000000f00 */
[----:B------:R-:W-:-:S05]  /*1dc30*/  BRA `(.L_x_850) ;  /* 0xffff413000007947 */ /* 0x000fca000383ffff */
.L_x_727:
[----:B------:R-:W-:Y:S01]  /*1dc40*/  MOV R2, 0x3 ;  /* 0x0000000300027802 */ /* 0x000fe20000000f00 */
[----:B------:R-:W-:Y:S01]  /*1dc50*/  IMAD.MOV.U32 R223, RZ, RZ, R157 ;  /* 0x000000ffffdf7224 */ /* 0x000fe200078e009d */
[----:B------:R-:W-:Y:S01]  /*1dc60*/  MOV R3, 0x1dc90 ;  /* 0x0001dc9000037802 */ /* 0x000fe20000000f00 */
[----:B------:R-:W-:Y:S02]  /*1dc70*/  IMAD.MOV.U32 R225, RZ, RZ, 0x1c1f ;  /* 0x00001c1fffe17424 */ /* 0x000fe400078e00ff */
[----:B-123--:R-:W-:Y:S05]  /*1dc80*/  CALL.REL.NOINC `($__internal_9_$__cuda_sm70_shflsync_idx_p) ;  /* 0x00001cd000007944 */ /* 0x00efea0003c00000 */
[----:B------:R-:W-:Y:S01]  /*1dc90*/  MOV R3, R226 ;  /* 0x000000e200037202 */ /* 0x000fe20000000f00 */
[----:B------:R-:W-:-:S05]  /*1dca0*/  BRA `(.L_x_851) ;  /* 0xffff520000007947 */ /* 0x000fca000383ffff */
.L_x_732:
[----:B------:R-:W-:Y:S02]  /*1dcb0*/  MOV R3, 0x2 ;  /* 0x0000000200037802 */ /* 0x000fe40000000f00 */
[----:B------:R-:W-:Y:S02]  /*1dcc0*/  MOV R2, 0x1dce0 ;  /* 0x0001dce000027802 */ /* 0x000fe40000000f00 */
[----:B------:R-:W-:Y:S05]  /*1dcd0*/  CALL.REL.NOINC `($__internal_8_$__cuda_sm70_shflsync_bfly_p) ;  /* 0x00001c2000007944 */ /* 0x000fea0003c00000 */
[----:B------:R-:W-:Y:S01]  /*1dce0*/  MOV R2, R225 ;  /* 0x000000e100027202 */ /* 0x000fe20000000f00 */
[----:B------:R-:W-:-:S05]  /*1dcf0*/  BRA `(.L_x_852) ;  /* 0xffff5d5000007947 */ /* 0x000fca000383ffff */
.L_x_733:
        /* <DEDUP_REMOVED lines=33> */
.L_x_735:
[----:B------:R-:W-:Y:S01]  /*1df10*/  IMAD.MOV.U32 R92, RZ, RZ, R238 ;  /* 0x000000ffff5c7224 */ /* 0x000fe200078e00ee */
[----:B------:R-:W-:-:S02]  /*1df20*/  MOV R3, 0x2 ;  /* 0x0000000200037802 */ /* 0x000fc40000000f00 */
[----:B------:R-:W-:Y:S02]  /*1df30*/  MOV R2, 0x1df50 ;  /* 0x0001df5000027802 */ /* 0x000fe40000000f00 */
[----:B------:R-:W-:Y:S05]  /*1df40*/  CALL.REL.NOINC `($__internal_8_$__cuda_sm70_shflsync_bfly_p) ;  /* 0x000019b000007944 */ /* 0x000fea0003c00000 */
[----:B------:R-:W-:Y:S01]  /*1df50*/  MOV R0, R225 ;  /* 0x000000e100007202 */ /* 0x000fe20000000f00 */
[----:B------:R-:W-:Y:S05]  /*1df60*/  BRA `(.L_x_854) ;  /* 0xffff7a6000007947 */ /* 0x000fea000383ffff */
.L_x_736:
[----:B------:R-:W-:Y:S01]  /*1df70*/  IMAD.MOV.U32 R92, RZ, RZ, R4 ;  /* 0x000000ffff5c7224 */ /* 0x000fe200078e0004 */
[----:B------:R-:W-:Y:S02]  /*1df80*/  MOV R3, 0x1 ;  /* 0x0000000100037802 */ /* 0x000fe40000000f00 */
[----:B------:R-:W-:Y:S02]  /*1df90*/  MOV R2, 0x1dfb0 ;  /* 0x0001dfb000027802 */ /* 0x000fe40000000f00 */
[----:B-1----:R-:W-:Y:S05]  /*1dfa0*/  CALL.REL.NOINC `($__internal_8_$__cuda_sm70_shflsync_bfly_p) ;  /* 0x0000195000007944 */ /* 0x002fea0003c00000 */
[----:B------:R-:W-:Y:S01]  /*1dfb0*/  FADD.FTZ R4, R4, R225 ;  /* 0x000000e104047221 */ /* 0x000fe20000010000 */
[----:B------:R-:W-:Y:S02]  /*1dfc0*/  MOV R92, R240 ;  /* 0x000000f0005c7202 */ /* 0x000fe40000000f00 */
[----:B------:R-:W-:Y:S02]  /*1dfd0*/  MOV R3, 0x2 ;  /* 0x0000000200037802 */ /* 0x000fe40000000f00 */
[----:B------:R-:W-:Y:S02]  /*1dfe0*/  MOV R2, 0x1e000 ;  /* 0x0001e00000027802 */ /* 0x000fe40000000f00 */
[----:B------:R-:W-:Y:S05]  /*1dff0*/  CALL.REL.NOINC `($__internal_8_$__cuda_sm70_shflsync_bfly_p) ;  /* 0x0000190000007944 */ /* 0x000fea0003c00000 */
[----:B------:R-:W-:Y:S01]  /*1e000*/  FADD.FTZ R5, R240, R225 ;  /* 0x000000e1f0057221 */ /* 0x000fe20000010000 */
[----:B------:R-:W-:-:S02]  /*1e010*/  MOV R3, 0x1 ;  /* 0x0000000100037802 */ /* 0x000fc40000000f00 */
[----:B------:R-:W-:Y:S02]  /*1e020*/  MOV R2, 0x1e050 ;  /* 0x0001e05000027802 */ /* 0x000fe40000000f00 */
[----:B------:R-:W-:Y:S02]  /*1e030*/  MOV R92, R5 ;  /* 0x00000005005c7202 */ /* 0x000fe40000000f00 */
[----:B------:R-:W-:Y:S05]  /*1e040*/  CALL.REL.NOINC `($__internal_8_$__cuda_sm70_shflsync_bfly_p) ;  /* 0x000018b000007944 */ /* 0x000fea0003c00000 */
[----:B------:R-:W-:Y:S01]  /*1e050*/  FADD.FTZ R5, R5, R225 ;  /* 0x000000e105057221 */ /* 0x000fe20000010000 */
[----:B------:R-:W-:Y:S02]  /*1e060*/  MOV R92, R251 ;  /* 0x000000fb005c7202 */ /* 0x000fe40000000f00 */
[----:B------:R-:W-:Y:S02]  /*1e070*/  MOV R3, 0x2 ;  /* 0x0000000200037802 */ /* 0x000fe40000000f00 */
[----:B------:R-:W-:Y:S02]  /*1e080*/  MOV R2, 0x1e0a0 ;  /* 0x0001e0a000027802 */ /* 0x000fe40000000f00 */
[----:B------:R-:W-:Y:S05]  /*1e090*/  CALL.REL.NOINC `($__internal_8_$__cuda_sm70_shflsync_bfly_p) ;  /* 0x0000186000007944 */ /* 0x000fea0003c00000 */
[----:B------:R-:W-:Y:S01]  /*1e0a0*/  FADD.FTZ R6, R251, R225 ;  /* 0x000000e1fb067221 */ /* 0x000fe20000010000 */
[----:B------:R-:W-:Y:S02]  /*1e0b0*/  MOV R3, 0x1 ;  /* 0x0000000100037802 */ /* 0x000fe40000000f00 */
[----:B------:R-:W-:-:S02]  /*1e0c0*/  MOV R2, 0x1e0f0 ;  /* 0x0001e0f000027802 */ /* 0x000fc40000000f00 */
[----:B------:R-:W-:Y:S02]  /*1e0d0*/  MOV R92, R6 ;  /* 0x00000006005c7202 */ /* 0x000fe40000000f00 */
[----:B------:R-:W-:Y:S05]  /*1e0e0*/  CALL.REL.NOINC `($__internal_8_$__cuda_sm70_shflsync_bfly_p) ;  /* 0x0000181000007944 */ /* 0x000fea0003c00000 */
[----:B------:R1:W5:Y:S01]  /*1e0f0*/  LDL R92, [R1] ;  /* 0x00000000015c7983 */ /* 0x0003620000100800 */
[----:B------:R-:W-:Y:S01]  /*1e100*/  FADD.FTZ R6, R6, R225 ;  /* 0x000000e106067221 */ /* 0x000fe20000010000 */
[----:B------:R-:W-:Y:S02]  /*1e110*/  MOV R3, 0x2 ;  /* 0x0000000200037802 */ /* 0x000fe40000000f00 */
[----:B------:R-:W-:Y:S02]  /*1e120*/  MOV R2, 0x1e140 ;  /* 0x0001e14000027802 */ /* 0x000fe40000000f00 */
[----:B-1---5:R-:W-:Y:S05]  /*1e130*/  CALL.REL.NOINC `($__internal_8_$__cuda_sm70_shflsync_bfly_p) ;  /* 0x000017c000007944 */ /* 0x022fea0003c00000 */
[----:B------:R-:W2:Y:S01]  /*1e140*/  LDL.LU R0, [R1] ;  /* 0x0000000001007983 */ /* 0x000ea20000300800 */
[----:B------:R-:W-:Y:S02]  /*1e150*/  MOV R3, 0x1 ;  /* 0x0000000100037802 */ /* 0x000fe40000000f00 */
[----:B------:R-:W-:Y:S01]  /*1e160*/  MOV R2, 0x1e1a0 ;  /* 0x0001e1a000027802 */ /* 0x000fe20000000f00 */
[----:B--2---:R-:W-:-:S05]  /*1e170*/  FADD.FTZ R7, R0, R225 ;  /* 0x000000e100077221 */ /* 0x004fca0000010000 */
[----:B------:R-:W-:Y:S02]  /*1e180*/  MOV R92, R7 ;  /* 0x00000007005c7202 */ /* 0x000fe40000000f00 */
[----:B------:R-:W-:Y:S05]  /*1e190*/  CALL.REL.NOINC `($__internal_8_$__cuda_sm70_shflsync_bfly_p) ;  /* 0x0000176000007944 */ /* 0x000fea0003c00000 */
[----:B------:R-:W-:Y:S01]  /*1e1a0*/  MOV R8, R225 ;  /* 0x000000e100087202 */ /* 0x000fe20000000f00 */
[----:B------:R-:W-:Y:S05]  /*1e1b0*/  BRA `(.L_x_855) ;  /* 0xffff791000007947 */ /* 0x000fea000383ffff */
.L_x_743:
[----:B-1-34-:R-:W-:Y:S01]  /*1e1c0*/  IMAD.MOV.U32 R223, RZ, RZ, R5 ;  /* 0x000000ffffdf7224 */ /* 0x01afe200078e0005 */
[----:B------:R-:W-:Y:S01]  /*1e1d0*/  MOV R2, RZ ;  /* 0x000000ff00027202 */ /* 0x000fe20000000f00 */
[----:B------:R-:W-:Y:S01]  /*1e1e0*/  IMAD.MOV.U32 R225, RZ, RZ, 0x181f ;  /* 0x0000181fffe17424 */ /* 0x000fe200078e00ff */
[----:B------:R-:W-:Y:S02]  /*1e1f0*/  MOV R3, 0x1e210 ;  /* 0x0001e21000037802 */ /* 0x000fe40000000f00 */
[----:B------:R-:W-:Y:S05]  /*1e200*/  CALL.REL.NOINC `($__internal_9_$__cuda_sm70_shflsync_idx_p) ;  /* 0x0000175000007944 */ /* 0x000fea0003c00000 */
[----:B------:R-:W-:Y:S01]  /*1e210*/  MOV R7, R226 ;  /* 0x000000e200077202 */ /* 0x000fe20000000f00 */
[----:B------:R-:W-:Y:S05]  /*1e220*/  BRA `(.L_x_856) ;  /* 0xffff8ed000007947 */ /* 0x000fea000383ffff */
.L_x_744:
[----:B------:R-:W-:Y:S01]  /*1e230*/  IMAD.MOV.U32 R223, RZ, RZ, R6 ;  /* 0x000000ffffdf7224 */ /* 0x000fe200078e0006 */
[----:B------:R-:W-:Y:S01]  /*1e240*/  MOV R2, RZ ;  /* 0x000000ff00027202 */ /* 0x000fe20000000f00 */
[----:B------:R-:W-:Y:S01]  /*1e250*/  IMAD.MOV.U32 R225, RZ, RZ, 0x181f ;  /* 0x0000181fffe17424 */ /* 0x000fe200078e00ff */
[----:B------:R-:W-:Y:S02]  /*1e260*/  MOV R3, 0x1e280 ;  /* 0x0001e28000037802 */ /* 0x000fe40000000f00 */
[----:B-12---:R-:W-:Y:S05]  /*1e270*/  CALL.REL.NOINC `($__internal_9_$__cuda_sm70_shflsync_idx_p) ;  /* 0x000016e000007944 */ /* 0x006fea0003c00000 */
[----:B------:R-:W-:Y:S01]  /*1e280*/  MOV R2, R226 ;  /* 0x000000e200027202 */ /* 0x000fe20000000f00 */
[----:B------:R-:W-:Y:S05]  /*1e290*/  BRA `(.L_x_857) ;  /* 0xffff8e8000007947 */ /* 0x000fea000383ffff */
.L_x_745:
[----:B------:R-:W-:Y:S01]  /*1e2a0*/  IMAD.MOV.U32 R223, RZ, RZ, R5 ;  /* 0x000000ffffdf7224 */ /* 0x000fe200078e0005 */
[----:B-1----:R-:W-:Y:S01]  /*1e2b0*/  MOV R2, 0x1 ;  /* 0x0000000100027802 */ /* 0x002fe20000000f00 */
[----:B------:R-:W-:Y:S01]  /*1e2c0*/  IMAD.MOV.U32 R225, RZ, RZ, 0x181f ;  /* 0x0000181fffe17424 */ /* 0x000fe200078e00ff */
[----:B------:R-:W-:-:S02]  /*1e2d0*/  MOV R3, 0x1e2f0 ;  /* 0x0001e2f000037802 */ /* 0x000fc40000000f00 */
[----:B---3--:R-:W-:Y:S05]  /*1e2e0*/  CALL.REL.NOINC `($__internal_9_$__cuda_sm70_shflsync_idx_p) ;  /* 0x0000167000007944 */ /* 0x008fea0003c00000 */
        /* <DEDUP_REMOVED lines=8> */
.L_x_746:
[----:B------:R-:W-:Y:S01]  /*1e370*/  IMAD.MOV.U32 R223, RZ, RZ, R5 ;  /* 0x000000ffffdf7224 */ /* 0x000fe200078e0005 */
[----:B-1----:R-:W-:Y:S01]  /*1e380*/  MOV R2, 0x2 ;  /* 0x0000000200027802 */ /* 0x002fe20000000f00 */
[----:B------:R-:W-:Y:S01]  /*1e390*/  IMAD.MOV.U32 R225, RZ, RZ, 0x181f ;  /* 0x0000181fffe17424 */ /* 0x000fe200078e00ff */
[----:B------:R-:W-:Y:S02]  /*1e3a0*/  MOV R3, 0x1e3c0 ;  /* 0x0001e3c000037802 */ /* 0x000fe40000000f00 */
[----:B--23--:R-:W-:Y:S05]  /*1e3b0*/  CALL.REL.NOINC `($__internal_9_$__cuda_sm70_shflsync_idx_p) ;  /* 0x000015a000007944 */ /* 0x00cfea0003c00000 */
[----:B------:R-:W-:Y:S01]  /*1e3c0*/  MOV R7, R226 ;  /* 0x000000e200077202 */ /* 0x000fe20000000f00 */
[----:B------:R-:W-:Y:S05]  /*1e3d0*/  BRA `(.L_x_859) ;  /* 0xffff8ea000007947 */ /* 0x000fea000383ffff */
.L_x_747:
[----:B------:R-:W-:Y:S01]  /*1e3e0*/  IMAD.MOV.U32 R223, RZ, RZ, R6 ;  /* 0x000000ffffdf7224 */ /* 0x000fe200078e0006 */
[----:B-1----:R-:W-:Y:S01]  /*1e3f0*/  MOV R2, 0x2 ;  /* 0x0000000200027802 */ /* 0x002fe20000000f00 */
[----:B------:R-:W-:Y:S01]  /*1e400*/  IMAD.MOV.U32 R225, RZ, RZ, 0x181f ;  /* 0x0000181fffe17424 */ /* 0x000fe200078e00ff */
[----:B------:R-:W-:Y:S02]  /*1e410*/  MOV R3, 0x1e430 ;  /* 0x0001e43000037802 */ /* 0x000fe40000000f00 */
[----:B--234-:R-:W-:Y:S05]  /*1e420*/  CALL.REL.NOINC `($__internal_9_$__cuda_sm70_shflsync_idx_p) ;  /* 0x0000153000007944 */ /* 0x01cfea0003c00000 */
[----:B------:R-:W-:Y:S01]  /*1e430*/  MOV R2, R226 ;  /* 0x000000e200027202 */ /* 0x000fe20000000f00 */
[----:B------:R-:W-:Y:S05]  /*1e440*/  BRA `(.L_x_860) ;  /* 0xffff8e5000007947 */ /* 0x000fea000383ffff */
.L_x_748:
[----:B------:R-:W-:Y:S01]  /*1e450*/  IMAD.MOV.U32 R223, RZ, RZ, R5 ;  /* 0x000000ffffdf7224 */ /* 0x000fe200078e0005 */
[----:B--2---:R-:W-:Y:S01]  /*1e460*/  MOV R2, 0x3 ;  /* 0x0000000300027802 */ /* 0x004fe20000000f00 */
[----:B------:R-:W-:Y:S01]  /*1e470*/  IMAD.MOV.U32 R225, RZ, RZ, 0x181f ;  /* 0x0000181fffe17424 */ /* 0x000fe200078e00ff */
[----:B------:R-:W-:-:S02]  /*1e480*/  MOV R3, 0x1e4a0 ;  /* 0x0001e4a000037802 */ /* 0x000fc40000000f00 */
[----:B-1-34-:R-:W-:Y:S05]  /*1e490*/  CALL.REL.NOINC `($__internal_9_$__cuda_sm70_shflsync_idx_p) ;  /* 0x000014c000007944 */ /* 0x01afea0003c00000 */
        /* <DEDUP_REMOVED lines=8> */
.L_x_749:
[----:B------:R-:W-:Y:S01]  /*1e520*/  IMAD.MOV.U32 R223, RZ, RZ, R5 ;  /* 0x000000ffffdf7224 */ /* 0x000fe200078e0005 */
[----:B--2---:R-:W-:Y:S01]  /*1e530*/  MOV R2, 0x4 ;  /* 0x0000000400027802 */ /* 0x004fe20000000f00 */
[----:B------:R-:W-:Y:S01]  /*1e540*/  IMAD.MOV.U32 R225, RZ, RZ, 0x181f ;  /* 0x0000181fffe17424 */ /* 0x000fe200078e00ff */
[----:B------:R-:W-:Y:S02]  /*1e550*/  MOV R3, 0x1e570 ;  /* 0x0001e57000037802 */ /* 0x000fe40000000f00 */
[----:B-1-34-:R-:W-:Y:S05]  /*1e560*/  CALL.REL.NOINC `($__internal_9_$__cuda_sm70_shflsync_idx_p) ;  /* 0x000013f000007944 */ /* 0x01afea0003c00000 */
[----:B------:R-:W-:Y:S01]  /*1e570*/  MOV R7, R226 ;  /* 0x000000e200077202 */ /* 0x000fe20000000f00 */
[----:B------:R-:W-:Y:S05]  /*1e580*/  BRA `(.L_x_862) ;  /* 0xffff8e2000007947 */ /* 0x000fea000383ffff */
.L_x_750:
[----:B------:R-:W-:Y:S01]  /*1e590*/  IMAD.MOV.U32 R223, RZ, RZ, R6 ;  /* 0x000000ffffdf7224 */ /* 0x000fe200078e0006 */
[----:B--2---:R-:W-:Y:S01]  /*1e5a0*/  MOV R2, 0x4 ;  /* 0x0000000400027802 */ /* 0x004fe20000000f00 */
[----:B------:R-:W-:Y:S01]  /*1e5b0*/  IMAD.MOV.U32 R225, RZ, RZ, 0x181f ;  /* 0x0000181fffe17424 */ /* 0x000fe200078e00ff */
[----:B------:R-:W-:Y:S02]  /*1e5c0*/  MOV R3, 0x1e5e0 ;  /* 0x0001e5e000037802 */ /* 0x000fe40000000f00 */
[----:B-1-34-:R-:W-:Y:S05]  /*1e5d0*/  CALL.REL.NOINC `($__internal_9_$__cuda_sm70_shflsync_idx_p) ;  /* 0x0000138000007944 */ /* 0x01afea0003c00000 */
[----:B------:R-:W-:Y:S01]  /*1e5e0*/  MOV R2, R226 ;  /* 0x000000e200027202 */ /* 0x000fe20000000f00 */
[----:B------:R-:W-:Y:S05]  /*1e5f0*/  BRA `(.L_x_863) ;  /* 0xffff8dd000007947 */ /* 0x000fea000383ffff */
.L_x_751:
[----:B------:R-:W-:Y:S01]  /*1e600*/  IMAD.MOV.U32 R223, RZ, RZ, R5 ;  /* 0x000000ffffdf7224 */ /* 0x000fe200078e0005 */
[----:B-1----:R-:W-:Y:S01]  /*1e610*/  MOV R2, 0x5 ;  /* 0x0000000500027802 */ /* 0x002fe20000000f00 */
[----:B------:R-:W-:Y:S01]  /*1e620*/  IMAD.MOV.U32 R225, RZ, RZ, 0x181f ;  /* 0x0000181fffe17424 */ /* 0x000fe200078e00ff */
[----:B------:R-:W-:-:S02]  /*1e630*/  MOV R3, 0x1e650 ;  /* 0x0001e65000037802 */ /* 0x000fc40000000f00 */
[----:B--234-:R-:W-:Y:S05]  /*1e640*/  CALL.REL.NOINC `($__internal_9_$__cuda_sm70_shflsync_idx_p) ;  /* 0x0000131000007944 */ /* 0x01cfea0003c00000 */
        /* <DEDUP_REMOVED lines=8> */
.L_x_752:
[----:B------:R-:W-:Y:S01]  /*1e6d0*/  IMAD.MOV.U32 R223, RZ, RZ, R5 ;  /* 0x000000ffffdf7224 */ /* 0x000fe200078e0005 */
[----:B--2---:R-:W-:Y:S01]  /*1e6e0*/  MOV R2, 0x6 ;  /* 0x0000000600027802 */ /* 0x004fe20000000f00 */
[----:B------:R-:W-:Y:S01]  /*1e6f0*/  IMAD.MOV.U32 R225, RZ, RZ, 0x181f ;  /* 0x0000181fffe17424 */ /* 0x000fe200078e00ff */
[----:B------:R-:W-:Y:S02]  /*1e700*/  MOV R3, 0x1e720 ;  /* 0x0001e72000037802 */ /* 0x000fe40000000f00 */
[----:B-1--4-:R-:W-:Y:S05]  /*1e710*/  CALL.REL.NOINC `($__internal_9_$__cuda_sm70_shflsync_idx_p) ;  /* 0x0000124000007944 */ /* 0x012fea0003c00000 */
[----:B------:R-:W-:Y:S01]  /*1e720*/  MOV R7, R226 ;  /* 0x000000e200077202 */ /* 0x000fe20000000f00 */
[----:B------:R-:W-:Y:S05]  /*1e730*/  BRA `(.L_x_865) ;  /* 0xffff8da000007947 */ /* 0x000fea000383ffff */
.L_x_753:
[----:B------:R-:W-:Y:S01]  /*1e740*/  IMAD.MOV.U32 R223, RZ, RZ, R6 ;  /* 0x000000ffffdf7224 */ /* 0x000fe200078e0006 */
[----:B--2---:R-:W-:Y:S01]  /*1e750*/  MOV R2, 0x6 ;  /* 0x0000000600027802 */ /* 0x004fe20000000f00 */
[----:B------:R-:W-:Y:S01]  /*1e760*/  IMAD.MOV.U32 R225, RZ, RZ, 0x181f ;  /* 0x0000181fffe17424 */ /* 0x000fe200078e00ff */
[----:B------:R-:W-:Y:S02]  /*1e770*/  MOV R3, 0x1e790 ;  /* 0x0001e79000037802 */ /* 0x000fe40000000f00 */
[----:B-1-34-:R-:W-:Y:S05]  /*1e780*/  CALL.REL.NOINC `($__internal_9_$__cuda_sm70_shflsync_idx_p) ;  /* 0x000011d000007944 */ /* 0x01afea0003c00000 */
[----:B------:R-:W-:Y:S01]  /*1e790*/  MOV R2, R226 ;  /* 0x000000e200027202 */ /* 0x000fe20000000f00 */
[----:B------:R-:W-:Y:S05]  /*1e7a0*/  BRA `(.L_x_866) ;  /* 0xffff8d5000007947 */ /* 0x000fea000383ffff */
.L_x_754:
[----:B------:R-:W-:Y:S01]  /*1e7b0*/  IMAD.MOV.U32 R223, RZ, RZ, R5 ;  /* 0x000000ffffdf7224 */ /* 0x000fe200078e0005 */
[----:B-1----:R-:W-:Y:S01]  /*1e7c0*/  MOV R2, 0x7 ;  /* 0x0000000700027802 */ /* 0x002fe20000000f00 */
[----:B------:R-:W-:Y:S01]  /*1e7d0*/  IMAD.MOV.U32 R225, RZ, RZ, 0x181f ;  /* 0x0000181fffe17424 */ /* 0x000fe200078e00ff */
[----:B------:R-:W-:-:S02]  /*1e7e0*/  MOV R3, 0x1e800 ;  /* 0x0001e80000037802 */ /* 0x000fc40000000f00 */
[----:B--2-4-:R-:W-:Y:S05]  /*1e7f0*/  CALL.REL.NOINC `($__internal_9_$__cuda_sm70_shflsync_idx_p) ;  /* 0x0000116000007944 */ /* 0x014fea0003c00000 */
        /* <DEDUP_REMOVED lines=8> */
.L_x_756:
[----:B------:R-:W-:Y:S01]  /*1e880*/  IMAD.MOV.U32 R223, RZ, RZ, R5 ;  /* 0x000000ffffdf7224 */ /* 0x000fe200078e0005 */
[----:B------:R-:W-:Y:S01]  /*1e890*/  MOV R2, RZ ;  /* 0x000000ff00027202 */ /* 0x000fe20000000f00 */
[----:B------:R-:W-:Y:S01]  /*1e8a0*/  IMAD.MOV.U32 R225, RZ, RZ, 0x1c1f ;  /* 0x00001c1fffe17424 */ /* 0x000fe200078e00ff */
[----:B------:R-:W-:Y:S02]  /*1e8b0*/  MOV R3, 0x1e8d0 ;  /* 0x0001e8d000037802 */ /* 0x000fe40000000f00 */
[----:B------:R-:W-:Y:S05]  /*1e8c0*/  CALL.REL.NOINC `($__internal_9_$__cuda_sm70_shflsync_idx_p) ;  /* 0x0000109000007944 */ /* 0x000fea0003c00000 */
[----:B------:R-:W-:Y:S01]  /*1e8d0*/  MOV R4, R226 ;  /* 0x000000e200047202 */ /* 0x000fe20000000f00 */
[----:B------:R-:W-:Y:S05]  /*1e8e0*/  BRA `(.L_x_868) ;  /* 0xffff8f3000007947 */ /* 0x000fea000383ffff */
.L_x_757:
[----:B------:R-:W-:Y:S01]  /*1e8f0*/  IMAD.MOV.U32 R223, RZ, RZ, R12 ;  /* 0x000000ffffdf7224 */ /* 0x000fe200078e000c */
[----:B------:R-:W-:Y:S01]  /*1e900*/  MOV R2, RZ ;  /* 0x000000ff00027202 */ /* 0x000fe20000000f00 */
[----:B------:R-:W-:Y:S01]  /*1e910*/  IMAD.MOV.U32 R225, RZ, RZ, 0x1c1f ;  /* 0x00001c1fffe17424 */ /* 0x000fe200078e00ff */
[----:B------:R-:W-:Y:S02]  /*1e920*/  MOV R3, 0x1e940 ;  /* 0x0001e94000037802 */ /* 0x000fe40000000f00 */
[----:B-12---:R-:W-:Y:S05]  /*1e930*/  CALL.REL.NOINC `($__internal_9_$__cuda_sm70_shflsync_idx_p) ;  /* 0x0000102000007944 */ /* 0x006fea0003c00000 */
[----:B------:R-:W-:Y:S01]  /*1e940*/  MOV R0, R226 ;  /* 0x000000e200007202 */ /* 0x000fe20000000f00 */
[----:B------:R-:W-:Y:S05]  /*1e950*/  BRA `(.L_x_869) ;  /* 0xffff8ee000007947 */ /* 0x000fea000383ffff */
.L_x_760:
[----:B------:R-:W-:Y:S01]  /*1e960*/  IMAD.MOV.U32 R223, RZ, RZ, R5 ;  /* 0x000000ffffdf7224 */ /* 0x000fe200078e0005 */
[----:B----4-:R-:W-:Y:S01]  /*1e970*/  MOV R2, 0x1 ;  /* 0x0000000100027802 */ /* 0x010fe20000000f00 */
[----:B------:R-:W-:Y:S01]  /*1e980*/  IMAD.MOV.U32 R225, RZ, RZ, 0x1c1f ;  /* 0x00001c1fffe17424 */ /* 0x000fe200078e00ff */
[----:B------:R-:W-:-:S02]  /*1e990*/  MOV R3, 0x1e9b0 ;  /* 0x0001e9b000037802 */ /* 0x000fc40000000f00 */
[----:B-123--:R-:W-:Y:S05]  /*1e9a0*/  CALL.REL.NOINC `($__internal_9_$__cuda_sm70_shflsync_idx_p) ;  /* 0x00000fb000007944 */ /* 0x00efea0003c00000 */
        /* <DEDUP_REMOVED lines=8> */
.L_x_763:
[----:B------:R-:W-:Y:S01]  /*1ea30*/  IMAD.MOV.U32 R223, RZ, RZ, R5 ;  /* 0x000000ffffdf7224 */ /* 0x000fe200078e0005 */
[----:B----4-:R-:W-:Y:S01]  /*1ea40*/  MOV R2, 0x2 ;  /* 0x0000000200027802 */ /* 0x010fe20000000f00 */
[----:B------:R-:W-:Y:S01]  /*1ea50*/  IMAD.MOV.U32 R225, RZ, RZ, 0x1c1f ;  /* 0x00001c1fffe17424 */ /* 0x000fe200078e00ff */
[----:B------:R-:W-:Y:S02]  /*1ea60*/  MOV R3, 0x1ea80 ;  /* 0x0001ea8000037802 */ /* 0x000fe40000000f00 */
[----:B-123--:R-:W-:Y:S05]  /*1ea70*/  CALL.REL.NOINC `($__internal_9_$__cuda_sm70_shflsync_idx_p) ;  /* 0x00000ee000007944 */ /* 0x00efea0003c00000 */
[----:B------:R-:W-:Y:S01]  /*1ea80*/  MOV R4, R226 ;  /* 0x000000e200047202 */ /* 0x000fe20000000f00 */
[----:B------:R-:W-:Y:S05]  /*1ea90*/  BRA `(.L_x_871) ;  /* 0xffff951000007947 */ /* 0x000fea000383ffff */
.L_x_764:
[----:B------:R-:W-:Y:S01]  /*1eaa0*/  IMAD.MOV.U32 R223, RZ, RZ, R12 ;  /* 0x000000ffffdf7224 */ /* 0x000fe200078e000c */
[----:B----4-:R-:W-:Y:S01]  /*1eab0*/  MOV R2, 0x2 ;  /* 0x0000000200027802 */ /* 0x010fe20000000f00 */
[----:B------:R-:W-:Y:S01]  /*1eac0*/  IMAD.MOV.U32 R225, RZ, RZ, 0x1c1f ;  /* 0x00001c1fffe17424 */ /* 0x000fe200078e00ff */
[----:B------:R-:W-:Y:S02]  /*1ead0*/  MOV R3, 0x1eaf0 ;  /* 0x0001eaf000037802 */ /* 0x000fe40000000f00 */
[----:B-123--:R-:W-:Y:S05]  /*1eae0*/  CALL.REL.NOINC `($__internal_9_$__cuda_sm70_shflsync_idx_p) ;  /* 0x00000e7000007944 */ /* 0x00efea0003c00000 */
[----:B------:R-:W-:Y:S01]  /*1eaf0*/  MOV R0, R226 ;  /* 0x000000e200007202 */ /* 0x000fe20000000f00 */
[----:B------:R-:W-:Y:S05]  /*1eb00*/  BRA `(.L_x_872) ;  /* 0xffff94c000007947 */ /* 0x000fea000383ffff */
.L_x_767:
        /* <DEDUP_REMOVED lines=13> */
.L_x_771:
[----:B------:R-:W-:Y:S01]  /*1ebe0*/  IMAD.MOV.U32 R223, RZ, RZ, R5 ;  /* 0x000000ffffdf7224 */ /* 0x000fe200078e0005 */
[----:B------:R-:W-:Y:S01]  /*1ebf0*/  MOV R2, RZ ;  /* 0x000000ff00027202 */ /* 0x000fe20000000f00 */
[----:B------:R-:W-:Y:S01]  /*1ec00*/  IMAD.MOV.U32 R225, RZ, RZ, 0x181f ;  /* 0x0000181fffe17424 */ /* 0x000fe200078e00ff */
[----:B------:R-:W-:Y:S02]  /*1ec10*/  MOV R3, 0x1ec30 ;  /* 0x0001ec3000037802 */ /* 0x000fe40000000f00 */
[----:B------:R-:W-:Y:S05]  /*1ec20*/  CALL.REL.NOINC `($__internal_9_$__cuda_sm70_shflsync_idx_p) ;  /* 0x00000d3000007944 */ /* 0x000fea0003c00000 */
[----:B------:R-:W-:Y:S01]  /*1ec30*/  MOV R7, R226 ;  /* 0x000000e200077202 */ /* 0x000fe20000000f00 */
[----:B------:R-:W-:Y:S05]  /*1ec40*/  BRA `(.L_x_874) ;  /* 0xffffa26000007947 */ /* 0x000fea000383ffff */
.L_x_772:
[----:B------:R-:W-:Y:S01]  /*1ec50*/  IMAD.MOV.U32 R223, RZ, RZ, R6 ;  /* 0x000000ffffdf7224 */ /* 0x000fe200078e0006 */
[----:B------:R-:W-:Y:S01]  /*1ec60*/  MOV R2, RZ ;  /* 0x000000ff00027202 */ /* 0x000fe20000000f00 */
[----:B------:R-:W-:Y:S01]  /*1ec70*/  IMAD.MOV.U32 R225, RZ, RZ, 0x181f ;  /* 0x0000181fffe17424 */ /* 0x000fe200078e00ff */
[----:B------:R-:W-:Y:S02]  /*1ec80*/  MOV R3, 0x1eca0 ;  /* 0x0001eca000037802 */ /* 0x000fe40000000f00 */
[----:B-12---:R-:W-:Y:S05]  /*1ec90*/  CALL.REL.NOINC `($__internal_9_$__cuda_sm70_shflsync_idx_p) ;  /* 0x00000cc000007944 */ /* 0x006fea0003c00000 */
[----:B------:R-:W-:Y:S01]  /*1eca0*/  MOV R2, R226 ;  /* 0x000000e200027202 */ /* 0x000fe20000000f00 */
[----:B------:R-:W-:Y:S05]  /*1ecb0*/  BRA `(.L_x_875) ;  /* 0xffffa21000007947 */ /* 0x000fea000383ffff */
.L_x_773:
        /* <DEDUP_REMOVED lines=13> */
.L_x_774:
[----:B------:R-:W-:Y:S01]  /*1ed90*/  IMAD.MOV.U32 R223, RZ, RZ, R5 ;  /* 0x000000ffffdf7224 */ /* 0x000fe200078e0005 */
[----:B-1----:R-:W-:Y:S01]  /*1eda0*/  MOV R2, 0x2 ;  /* 0x0000000200027802 */ /* 0x002fe20000000f00 */
[----:B------:R-:W-:Y:S01]  /*1edb0*/  IMAD.MOV.U32 R225, RZ, RZ, 0x181f ;  /* 0x0000181fffe17424 */ /* 0x000fe200078e00ff */
[----:B------:R-:W-:Y:S02]  /*1edc0*/  MOV R3, 0x1ede0 ;  /* 0x0001ede000037802 */ /* 0x000fe40000000f00 */
[----:B--23--:R-:W-:Y:S05]  /*1edd0*/  CALL.REL.NOINC `($__internal_9_$__cuda_sm70_shflsync_idx_p) ;  /* 0x00000b8000007944 */ /* 0x00cfea0003c00000 */
[----:B------:R-:W-:Y:S01]  /*1ede0*/  MOV R7, R226 ;  /* 0x000000e200077202 */ /* 0x000fe20000000f00 */
[----:B------:R-:W-:Y:S05]  /*1edf0*/  BRA `(.L_x_877) ;  /* 0xffffa24000007947 */ /* 0x000fea000383ffff */
.L_x_775:
[----:B------:R-:W-:Y:S01]  /*1ee00*/  IMAD.MOV.U32 R223, RZ, RZ, R6 ;  /* 0x000000ffffdf7224 */ /* 0x000fe200078e0006 */
[----:B-1----:R-:W-:Y:S01]  /*1ee10*/  MOV R2, 0x2 ;  /* 0x0000000200027802 */ /* 0x002fe20000000f00 */
[----:B------:R-:W-:Y:S01]  /*1ee20*/  IMAD.MOV.U32 R225, RZ, RZ, 0x181f ;  /* 0x0000181fffe17424 */ /* 0x000fe200078e00ff */
[----:B------:R-:W-:Y:S02]  /*1ee30*/  MOV R3, 0x1ee50 ;  /* 0x0001ee5000037802 */ /* 0x000fe40000000f00 */
[----:B--234-:R-:W-:Y:S05]  /*1ee40*/  CALL.REL.NOINC `($__internal_9_$__cuda_sm70_shflsync_idx_p) ;  /* 0x00000b1000007944 */ /* 0x01cfea0003c00000 */
[----:B------:R-:W-:Y:S01]  /*1ee50*/  MOV R2, R226 ;  /* 0x000000e200027202 */ /* 0x000fe20000000f00 */
[----:B------:R-:W-:Y:S05]  /*1ee60*/  BRA `(.L_x_878) ;  /* 0xffffa1f000007947 */ /* 0x000fea000383ffff */
.L_x_776:
        /* <DEDUP_REMOVED lines=13> */
.L_x_777:
[----:B------:R-:W-:Y:S01]  /*1ef40*/  IMAD.MOV.U32 R223, RZ, RZ, R5 ;  /* 0x000000ffffdf7224 */ /* 0x000fe200078e0005 */
[----:B--2---:R-:W-:Y:S01]  /*1ef50*/  MOV R2, 0x4 ;  /* 0x0000000400027802 */ /* 0x004fe20000000f00 */
[----:B------:R-:W-:Y:S01]  /*1ef60*/  IMAD.MOV.U32 R225, RZ, RZ, 0x181f ;  /* 0x0000181fffe17424 */ /* 0x000fe200078e00ff */
[----:B------:R-:W-:Y:S02]  /*1ef70*/  MOV R3, 0x1ef90 ;  /* 0x0001ef9000037802 */ /* 0x000fe40000000f00 */
[----:B-1-34-:R-:W-:Y:S05]  /*1ef80*/  CALL.REL.NOINC `($__internal_9_$__cuda_sm70_shflsync_idx_p) ;  /* 0x000009d000007944 */ /* 0x01afea0003c00000 */
[----:B------:R-:W-:Y:S01]  /*1ef90*/  MOV R7, R226 ;  /* 0x000000e200077202 */ /* 0x000fe20000000f00 */
[----:B------:R-:W-:Y:S05]  /*1efa0*/  BRA `(.L_x_880) ;  /* 0xffffa1c000007947 */ /* 0x000fea000383ffff */
.L_x_778:
[----:B------:R-:W-:Y:S01]  /*1efb0*/  IMAD.MOV.U32 R223, RZ, RZ, R6 ;  /* 0x000000ffffdf7224 */ /* 0x000fe200078e0006 */
[----:B--2---:R-:W-:Y:S01]  /*1efc0*/  MOV R2, 0x4 ;  /* 0x0000000400027802 */ /* 0x004fe20000000f00 */
[----:B------:R-:W-:Y:S01]  /*1efd0*/  IMAD.MOV.U32 R225, RZ, RZ, 0x181f ;  /* 0x0000181fffe17424 */ /* 0x000fe200078e00ff */
[----:B------:R-:W-:Y:S02]  /*1efe0*/  MOV R3, 0x1f000 ;  /* 0x0001f00000037802 */ /* 0x000fe40000000f00 */
[----:B-1-34-:R-:W-:Y:S05]  /*1eff0*/  CALL.REL.NOINC `($__internal_9_$__cuda_sm70_shflsync_idx_p) ;  /* 0x0000096000007944 */ /* 0x01afea0003c00000 */
[----:B------:R-:W-:Y:S01]  /*1f000*/  MOV R2, R226 ;  /* 0x000000e200027202 */ /* 0x000fe20000000f00 */
[----:B------:R-:W-:Y:S05]  /*1f010*/  BRA `(.L_x_881) ;  /* 0xffffa17000007947 */ /* 0x000fea000383ffff */
.L_x_779:
        /* <DEDUP_REMOVED lines=13> */
.L_x_780:
[----:B------:R-:W-:Y:S01]  /*1f0f0*/  IMAD.MOV.U32 R223, RZ, RZ, R5 ;  /* 0x000000ffffdf7224 */ /* 0x000fe200078e0005 */
[----:B--2---:R-:W-:Y:S01]  /*1f100*/  MOV R2, 0x6 ;  /* 0x0000000600027802 */ /* 0x004fe20000000f00 */
[----:B------:R-:W-:Y:S01]  /*1f110*/  IMAD.MOV.U32 R225, RZ, RZ, 0x181f ;  /* 0x0000181fffe17424 */ /* 0x000fe200078e00ff */
[----:B------:R-:W-:Y:S02]  /*1f120*/  MOV R3, 0x1f140 ;  /* 0x0001f14000037802 */ /* 0x000fe40000000f00 */
[----:B-1--4-:R-:W-:Y:S05]  /*1f130*/  CALL.REL.NOINC `($__internal_9_$__cuda_sm70_shflsync_idx_p) ;  /* 0x0000082000007944 */ /* 0x012fea0003c00000 */
[----:B------:R-:W-:Y:S01]  /*1f140*/  MOV R7, R226 ;  /* 0x000000e200077202 */ /* 0x000fe20000000f00 */
[----:B------:R-:W-:Y:S05]  /*1f150*/  BRA `(.L_x_883) ;  /* 0xffffa14000007947 */ /* 0x000fea000383ffff */
.L_x_781:
[----:B------:R-:W-:Y:S01]  /*1f160*/  IMAD.MOV.U32 R223, RZ, RZ, R6 ;  /* 0x000000ffffdf7224 */ /* 0x000fe200078e0006 */
[----:B--2---:R-:W-:Y:S01]  /*1f170*/  MOV R2, 0x6 ;  /* 0x0000000600027802 */ /* 0x004fe20000000f00 */
[----:B------:R-:W-:Y:S01]  /*1f180*/  IMAD.MOV.U32 R225, RZ, RZ, 0x181f ;  /* 0x0000181fffe17424 */ /* 0x000fe200078e00ff */
[----:B------:R-:W-:Y:S02]  /*1f190*/  MOV R3, 0x1f1b0 ;  /* 0x0001f1b000037802 */ /* 0x000fe40000000f00 */
[----:B-1-34-:R-:W-:Y:S05]  /*1f1a0*/  CALL.REL.NOINC `($__internal_9_$__cuda_sm70_shflsync_idx_p) ;  /* 0x000007b000007944 */ /* 0x01afea0003c00000 */
[----:B------:R-:W-:Y:S01]  /*1f1b0*/  MOV R2, R226 ;  /* 0x000000e200027202 */ /* 0x000fe20000000f00 */
[----:B------:R-:W-:Y:S05]  /*1f1c0*/  BRA `(.L_x_884) ;  /* 0xffffa0f000007947 */ /* 0x000fea000383ffff */
.L_x_782:
        /* <DEDUP_REMOVED lines=13> */
.L_x_784:
[----:B------:R-:W-:Y:S01]  /*1f2a0*/  IMAD.MOV.U32 R223, RZ, RZ, R60 ;  /* 0x000000ffffdf7224 */ /* 0x000fe200078e003c */
[----:B------:R-:W-:Y:S01]  /*1f2b0*/  MOV R2, RZ ;  /* 0x000000ff00027202 */ /* 0x000fe20000000f00 */
[----:B------:R-:W-:Y:S01]  /*1f2c0*/  IMAD.MOV.U32 R225, RZ, RZ, 0x1f ;  /* 0x0000001fffe17424 */ /* 0x000fe200078e00ff */
[----:B------:R-:W-:Y:S02]  /*1f2d0*/  MOV R3, 0x1f2f0 ;  /* 0x0001f2f000037802 */ /* 0x000fe40000000f00 */
[----:B------:R-:W-:Y:S05]  /*1f2e0*/  CALL.REL.NOINC `($__internal_9_$__cuda_sm70_shflsync_idx_p) ;  /* 0x0000067000007944 */ /* 0x000fea0003c00000 */
[----:B------:R-:W-:Y:S01]  /*1f2f0*/  MOV R9, R226 ;  /* 0x000000e200097202 */ /* 0x000fe20000000f00 */
[----:B------:R-:W-:Y:S05]  /*1f300*/  BRA `(.L_x_886) ;  /* 0xffffa1a000007947 */ /* 0x000fea000383ffff */
.L_x_785:
[----:B------:R-:W-:Y:S01]  /*1f310*/  IMAD.MOV.U32 R223, RZ, RZ, R60 ;  /* 0x000000ffffdf7224 */ /* 0x000fe200078e003c */
[----:B------:R-:W-:Y:S01]  /*1f320*/  MOV R2, 0x1 ;  /* 0x0000000100027802 */ /* 0x000fe20000000f00 */
[----:B------:R-:W-:Y:S01]  /*1f330*/  IMAD.MOV.U32 R225, RZ, RZ, 0x1f ;  /* 0x0000001fffe17424 */ /* 0x000fe200078e00ff */
[----:B------:R-:W-:Y:S02]  /*1f340*/  MOV R3, 0x1f360 ;  /* 0x0001f36000037802 */ /* 0x000fe40000000f00 */
[----:B-12---:R-:W-:Y:S05]  /*1f350*/  CALL.REL.NOINC `($__internal_9_$__cuda_sm70_shflsync_idx_p) ;  /* 0x0000060000007944 */ /* 0x006fea0003c00000 */
[----:B------:R-:W-:Y:S01]  /*1f360*/  MOV R8, R226 ;  /* 0x000000e200087202 */ /* 0x000fe20000000f00 */
[----:B------:R-:W-:Y:S05]  /*1f370*/  BRA `(.L_x_887) ;  /* 0xffffa15000007947 */ /* 0x000fea000383ffff */
.L_x_786:
[----:B------:R-:W-:Y:S02]  /*1f380*/  MOV R2, 0x1 ;  /* 0x0000000100027802 */ /* 0x000fe40000000f00 */
[----:B------:R-:W-:-:S02]  /*1f390*/  MOV R3, 0x1f3b0 ;  /* 0x0001f3b000037802 */ /* 0x000fc40000000f00 */
[----:B-1234-:R-:W-:Y:S05]  /*1f3a0*/  CALL.REL.NOINC `($__internal_10_$__cuda_sm70_shflsync_up_p) ;  /* 0x0000061000007944 */ /* 0x01efea0003c00000 */
[----:B------:R-:W-:Y:S05]  /*1f3b0*/  BRA `(.L_x_888) ;  /* 0xffffa24000007947 */ /* 0x000fea000383ffff */
.L_x_787:
[----:B------:R-:W-:Y:S02]  /*1f3c0*/  MOV R2, 0x2 ;  /* 0x0000000200027802 */ /* 0x000fe40000000f00 */
[----:B------:R-:W-:-:S02]  /*1f3d0*/  MOV R3, 0x1f3f0 ;  /* 0x0001f3f000037802 */ /* 0x000fc40000000f00 */
[----:B--2-4-:R-:W-:Y:S05]  /*1f3e0*/  CALL.REL.NOINC `($__internal_10_$__cuda_sm70_shflsync_up_p) ;  /* 0x000005d000007944 */ /* 0x014fea0003c00000 */
        /* <DEDUP_REMOVED lines=24> */
.L_x_791:
[----:B------:R-:W-:Y:S02]  /*1f570*/  MOV R2, 0x1 ;  /* 0x0000000100027802 */ /* 0x000fe40000000f00 */
[----:B------:R-:W-:Y:S02]  /*1f580*/  MOV R3, 0x1f5a0 ;  /* 0x0001f5a000037802 */ /* 0x000fe40000000f00 */
[----:B------:R-:W-:Y:S05]  /*1f590*/  CALL.REL.NOINC `($__internal_10_$__cuda_sm70_shflsync_up_p) ;  /* 0x0000042000007944 */ /* 0x000fea0003c00000 */
[----:B------:R-:W-:Y:S01]  /*1f5a0*/  MOV R2, R4 ;  /* 0x0000000400027202 */ /* 0x000fe20000000f00 */
[----:B------:R-:W-:Y:S05]  /*1f5b0*/  BRA `(.L_x_890) ;  /* 0xffffa2a000007947 */ /* 0x000fea000383ffff */
.L_x_792:
        /* <DEDUP_REMOVED lines=27> */
.L_x_794:
[----:B------:R-:W-:Y:S02]  /*1f770*/  SEL R0, RZ, 0x1, P0 ;  /* 0x00000001ff007807 */ /* 0x000fe40000000000 */
[----:B------:R-:W-:Y:S02]  /*1f780*/  MOV R2, 0x1f7a0 ;  /* 0x0001f7a000027802 */ /* 0x000fe40000000f00 */
[----:B-1----:R-:W-:Y:S05]  /*1f790*/  CALL.REL.NOINC `($__internal_11_$__cuda_sm70_votesync_ballot) ;  /* 0x0000029000007944 */ /* 0x002fea0003c00000 */
[----:B------:R-:W-:Y:S01]  /*1f7a0*/  MOV R10, R0 ;  /* 0x00000000000a7202 */ /* 0x000fe20000000f00 */
[----:B------:R-:W-:Y:S05]  /*1f7b0*/  BRA `(.L_x_892) ;  /* 0xffffa23000007947 */ /* 0x000fea000383ffff */
.L_x_795:
[----:B------:R-:W-:Y:S01]  /*1f7c0*/  IMAD.MOV.U32 R223, RZ, RZ, R6 ;  /* 0x000000ffffdf7224 */ /* 0x000fe200078e0006 */
[----:B--2---:R-:W-:Y:S01]  /*1f7d0*/  MOV R2, R0 ;  /* 0x0000000000027202 */ /* 0x004fe20000000f00 */
[----:B------:R-:W-:Y:S01]  /*1f7e0*/  IMAD.MOV.U32 R225, RZ, RZ, 0x1f ;  /* 0x0000001fffe17424 */ /* 0x000fe200078e00ff */
[----:B------:R-:W-:Y:S02]  /*1f7f0*/  MOV R3, 0x1f810 ;  /* 0x0001f81000037802 */ /* 0x000fe40000000f00 */
[----:B-1----:R-:W-:Y:S05]  /*1f800*/  CALL.REL.NOINC `($__internal_9_$__cuda_sm70_shflsync_idx_p) ;  /* 0x0000015000007944 */ /* 0x002fea0003c00000 */
[----:B------:R-:W-:Y:S01]  /*1f810*/  IMAD.MOV.U32 R8, RZ, RZ, R226 ;  /* 0x000000ffff087224 */ /* 0x000fe200078e00e2 */
[----:B------:R-:W-:Y:S01]  /*1f820*/  MOV R2, R0 ;  /* 0x0000000000027202 */ /* 0x000fe20000000f00 */
[----:B------:R-:W-:Y:S01]  /*1f830*/  IMAD.MOV.U32 R223, RZ, RZ, R7 ;  /* 0x000000ffffdf7224 */ /* 0x000fe200078e0007 */
[----:B------:R-:W-:-:S02]  /*1f840*/  MOV R225, 0x1f ;  /* 0x0000001f00e17802 */ /* 0x000fc40000000f00 */
[----:B------:R-:W-:Y:S02]  /*1f850*/  MOV R3, 0x1f870 ;  /* 0x0001f87000037802 */ /* 0x000fe40000000f00 */
[----:B------:R-:W-:Y:S05]  /*1f860*/  CALL.REL.NOINC `($__internal_9_$__cuda_sm70_shflsync_idx_p) ;  /* 0x000000f000007944 */ /* 0x000fea0003c00000 */
[----:B------:R-:W-:Y:S01]  /*1f870*/  MOV R7, R226 ;  /* 0x000000e200077202 */ /* 0x000fe20000000f00 */
[----:B------:R-:W-:Y:S05]  /*1f880*/  BRA `(.L_x_893) ;  /* 0xffffa1d000007947 */ /* 0x000fea000383ffff */
.L_x_798:
[----:B------:R-:W-:Y:S01]  /*1f890*/  IMAD.MOV.U32 R223, RZ, RZ, R4 ;  /* 0x000000ffffdf7224 */ /* 0x000fe200078e0004 */
[----:B--2---:R-:W-:Y:S01]  /*1f8a0*/  MOV R2, R0 ;  /* 0x0000000000027202 */ /* 0x004fe20000000f00 */
[----:B------:R-:W-:Y:S01]  /*1f8b0*/  IMAD.MOV.U32 R225, RZ, RZ, 0x1f ;  /* 0x0000001fffe17424 */ /* 0x000fe200078e00ff */
[----:B------:R-:W-:Y:S02]  /*1f8c0*/  MOV R3, 0x1f8e0 ;  /* 0x0001f8e000037802 */ /* 0x000fe40000000f00 */
[----:B-1--4-:R-:W-:Y:S05]  /*1f8d0*/  CALL.REL.NOINC `($__internal_9_$__cuda_sm70_shflsync_idx_p) ;  /* 0x0000008000007944 */ /* 0x012fea0003c00000 */
[----:B------:R-:W-:Y:S01]  /*1f8e0*/  MOV R11, R226 ;  /* 0x000000e2000b7202 */ /* 0x000fe20000000f00 */
[----:B------:R-:W-:Y:S05]  /*1f8f0*/  BRA `(.L_x_797) ;  /* 0xffffa1c000007947 */ /* 0x000fea000383ffff */
        .weak           $__internal_8_$__cuda_sm70_shflsync_bfly_p
        .type           $__internal_8_$__cuda_sm70_shflsync_bfly_p,@function
        .size           $__internal_8_$__cuda_sm70_shflsync_bfly_p,($__internal_9_$__cuda_sm70_shflsync_idx_p - $__internal_8_$__cuda_sm70_shflsync_bfly_p)
$__internal_8_$__cuda_sm70_shflsync_bfly_p:
[----:B------:R-:W-:Y:S02]  /*1f900*/  MOV R225, 0x1f ;  /* 0x0000001f00e17802 */ /* 0x000fe40000000f00 */
[----:B------:R-:W-:-:S04]  /*1f910*/  MOV R226, 0xffffffff ;  /* 0xffffffff00e27802 */ /* 0x000fc80000000f00 */
[----:B------:R-:W-:Y:S04]  /*1f920*/  WARPSYNC R226 ;  /* 0x000000e200007348 */ /* 0x000fe80003800000 */
[----:B------:R1:W2:Y:S02]  /*1f930*/  SHFL.BFLY PT, R225, R92, R3, R225 ;  /* 0x0c0000035ce17389 */ /* 0x0002a400000e00e1 */
[----:B-1----:R-:W-:-:S04]  /*1f940*/  MOV R3, 0x0 ;  /* 0x0000000000037802 */ /* 0x002fc80000000f00 */
[----:B--2---:R-:W-:Y:S05]  /*1f950*/  RET.REL.NODEC R2 `(_ZN7cutlass13device_kernelIN5flash19enable_sm80_to_sm89INS1_16FlashAttnFwdSm80INS1_25CollectiveMainloopFwdSm80ILi4ELi1ELb0EN4cute5tupleIJNS5_1CILi128EEENS7_ILi80EEENS7_ILi64EEEEEELi64ENS_6half_tEfNS_4arch4Sm80ELb0ELb1ELb0ELb1ELb1ELb0ELb1ELb1EEENS1_21CollectiveEpilogueFwdINS6_IJS8_SA_S9_EEENS6_IJNS7_ILi1EEESI_SI_EEESC_SE_Li128ELb1ELb1ELb1ELb0EEENS1_36VarlenDynamicPersistentTileSchedulerILi128ELi80ELi128ELi128ELb1ELb1ELb0ELb1ELb0ELb1EEEEEEEEEvNT_6ParamsE) ;  /* 0xfffe06a002007950 */ /* 0x004fea0003c3ffff */
        .weak           $__internal_9_$__cuda_sm70_shflsync_idx_p
        .type           $__internal_9_$__cuda_sm70_shflsync_idx_p,@function
        .size           $__internal_9_$__cuda_sm70_shflsync_idx_p,($__internal_10_$__cuda_sm70_shflsync_up_p - $__internal_9_$__cuda_sm70_shflsync_idx_p)
$__internal_9_$__cuda_sm70_shflsync_idx_p:
[----:B------:R-:W-:-:S04]  /*1f960*/  MOV R226, 0xffffffff ;  /* 0xffffffff00e27802 */ /* 0x000fc80000000f00 */
[----:B------:R-:W-:Y:S04]  /*1f970*/  WARPSYNC R226 ;  /* 0x000000e200007348 */ /* 0x000fe80003800000 */
[----:B------:R1:W2:Y:S02]  /*1f980*/  SHFL.IDX PT, R226, R223, R2, R225 ;  /* 0x00000002dfe27389 */ /* 0x0002a400000e00e1 */
[----:B-1----:R-:W-:Y:S02]  /*1f990*/  MOV R2, R3 ;  /* 0x0000000300027202 */ /* 0x002fe40000000f00 */
[----:B------:R-:W-:-:S04]  /*1f9a0*/  MOV R3, 0x0 ;  /* 0x0000000000037802 */ /* 0x000fc80000000f00 */
[----:B--2---:R-:W-:Y:S05]  /*1f9b0*/  RET.REL.NODEC R2 `(_ZN7cutlass13device_kernelIN5flash19enable_sm80_to_sm89INS1_16FlashAttnFwdSm80INS1_25CollectiveMainloopFwdSm80ILi4ELi1ELb0EN4cute5tupleIJNS5_1CILi128EEENS7_ILi80EEENS7_ILi64EEEEEELi64ENS_6half_tEfNS_4arch4Sm80ELb0ELb1ELb0ELb1ELb1ELb0ELb1ELb1EEENS1_21CollectiveEpilogueFwdINS6_IJS8_SA_S9_EEENS6_IJNS7_ILi1EEESI_SI_EEESC_SE_Li128ELb1ELb1ELb1ELb0EEENS1_36VarlenDynamicPersistentTileSchedulerILi128ELi80ELi128ELi128ELb1ELb1ELb0ELb1ELb0ELb1EEEEEEEEEvNT_6ParamsE) ;  /* 0xfffe064002007950 */ /* 0x004fea0003c3ffff */
        .weak           $__internal_10_$__cuda_sm70_shflsync_up_p
        .type           $__internal_10_$__cuda_sm70_shflsync_up_p,@function
        .size           $__internal_10_$__cuda_sm70_shflsync_up_p,($__internal_11_$__cuda_sm70_votesync_ballot - $__internal_10_$__cuda_sm70_shflsync_up_p)
$__internal_10_$__cuda_sm70_shflsync_up_p:
[----:B------:R-:W-:Y:S02]  /*1f9c0*/  IMAD.MOV.U32 R4, RZ, RZ, RZ ;  /* 0x000000ffff047224 */ /* 0x000fe400078e00ff */
[----:B------:R-:W-:-:S04]  /*1f9d0*/  IMAD.MOV.U32 R10, RZ, RZ, -0x1 ;  /* 0xffffffffff0a7424 */ /* 0x000fc800078e00ff */
[----:B------:R-:W-:Y:S04]  /*1f9e0*/  WARPSYNC R10 ;  /* 0x0000000a00007348 */ /* 0x000fe80003800000 */
[----:B------:R1:W2:Y:S02]  /*1f9f0*/  SHFL.UP PT, R4, R0, R2, R4 ;  /* 0x0400000200047389 */ /* 0x0002a400000e0004 */
[----:B-1----:R-:W-:Y:S02]  /*1fa00*/  MOV R2, R3 ;  /* 0x0000000300027202 */ /* 0x002fe40000000f00 */
[----:B------:R-:W-:-:S04]  /*1fa10*/  MOV R3, 0x0 ;  /* 0x0000000000037802 */ /* 0x000fc80000000f00 */
[----:B--2---:R-:W-:Y:S05]  /*1fa20*/  RET.REL.NODEC R2 `(_ZN7cutlass13device_kernelIN5flash19enable_sm80_to_sm89INS1_16FlashAttnFwdSm80INS1_25CollectiveMainloopFwdSm80ILi4ELi1ELb0EN4cute5tupleIJNS5_1CILi128EEENS7_ILi80EEENS7_ILi64EEEEEELi64ENS_6half_tEfNS_4arch4Sm80ELb0ELb1ELb0ELb1ELb1ELb0ELb1ELb1EEENS1_21CollectiveEpilogueFwdINS6_IJS8_SA_S9_EEENS6_IJNS7_ILi1EEESI_SI_EEESC_SE_Li128ELb1ELb1ELb1ELb0EEENS1_36VarlenDynamicPersistentTileSchedulerILi128ELi80ELi128ELi128ELb1ELb1ELb0ELb1ELb0ELb1EEEEEEEEEvNT_6ParamsE) ;  /* 0xfffe05d002007950 */ /* 0x004fea0003c3ffff */
        .weak           $__internal_11_$__cuda_sm70_votesync_ballot
        .type           $__internal_11_$__cuda_sm70_votesync_ballot,@function
        .size           $__internal_11_$__cuda_sm70_votesync_ballot,(.L_x_1921 - $__internal_11_$__cuda_sm70_votesync_ballot)
$__internal_11_$__cuda_sm70_votesync_ballot:
[----:B------:R-:W-:Y:S01]  /*1fa30*/  ISETP.NE.U32.AND P0, PT, R0, 0x1, PT ;  /* 0x000000010000780c */ /* 0x000fe20003f05070 */
[----:B------:R-:W-:-:S04]  /*1fa40*/  IMAD.MOV.U32 R3, RZ, RZ, -0x1 ;  /* 0xffffffffff037424 */ /* 0x000fc800078e00ff */
[----:B------:R-:W-:Y:S08]  /*1fa50*/  WARPSYNC R3 ;  /* 0x0000000300007348 */ /* 0x000ff00003800000 */
[----:B------:R-:W-:-:S04]  /*1fa60*/  VOTE.ANY R0, PT, !P0 ;  /* 0x0000000000007806 */ /* 0x000fc800040e0100 */
[----:B------:R-:W-:Y:S01]  /*1fa70*/  LOP3.LUT R0, R0, R3, RZ, 0xc0, !PT ;  /* 0x0000000300007212 */ /* 0x000fe200078ec0ff */
[----:B------:R-:W-:-:S04]  /*1fa80*/  IMAD.MOV.U32 R3, RZ, RZ, 0x0 ;  /* 0x00000000ff037424 */ /* 0x000fc800078e00ff */
[----:B------:R-:W-:Y:S05]  /*1fa90*/  RET.REL.NODEC R2 `(_ZN7cutlass13device_kernelIN5flash19enable_sm80_to_sm89INS1_16FlashAttnFwdSm80INS1_25CollectiveMainloopFwdSm80ILi4ELi1ELb0EN4cute5tupleIJNS5_1CILi128EEENS7_ILi80EEENS7_ILi64EEEEEELi64ENS_6half_tEfNS_4arch4Sm80ELb0ELb1ELb0ELb1ELb1ELb0ELb1ELb1EEENS1_21CollectiveEpilogueFwdINS6_IJS8_SA_S9_EEENS6_IJNS7_ILi1EEESI_SI_EEESC_SE_Li128ELb1ELb1ELb1ELb0EEENS1_36VarlenDynamicPersistentTileSchedulerILi128ELi80ELi128ELi128ELb1ELb1ELb0ELb1ELb0ELb1EEEEEEEEEvNT_6ParamsE) ;  /* 0xfffe056002007950 */ /* 0x000fea0003c3ffff */
.L_x_894:
        /* <DEDUP_REMOVED lines=14> */
.L_x_1921:


//--------------------- .text._ZN7cutlass13device_kernelIN5flash19enable_sm80_to_sm89INS1_16FlashAttnFwdSm80INS1_25CollectiveMainloopFwdSm80ILi4ELi1ELb0EN4cute5tupleIJNS5_1CILi128EEENS7_ILi80EEENS7_ILi64EEEEEELi64ENS_6half_tEfNS_4arch4Sm80ELb0ELb1ELb0ELb1ELb1ELb1ELb1ELb1EEENS1_21CollectiveEpilogueFwdINS6_IJS8_SA_S9_EEENS6_IJNS7_ILi1EEESI_SI_EEESC_SE_Li128ELb1ELb1ELb1ELb0EEENS1_36VarlenDynamicPersistentTileSchedulerILi128ELi80ELi128ELi128ELb1ELb1ELb0ELb1ELb0ELb1EEEEEEEEEvNT_6ParamsE --------------------------
	.section	.text._ZN7cutlass13device_kernelIN5flash19enable_sm80_to_sm89INS1_16FlashAttnFwdSm80INS1_25CollectiveMainloopFwdSm80ILi4ELi1ELb0EN4cute5tupleIJNS5_1CILi128EEENS7_ILi80EEENS7_ILi64EEEEEELi64ENS_6half_tEfNS_4arch4Sm80ELb0ELb1ELb0ELb1ELb1ELb1ELb1ELb1EEENS1_21CollectiveEpilogueFwdINS6_IJS8_SA_S9_EEENS6_IJNS7_ILi1EEESI_SI_EEESC_SE_Li128ELb1ELb1ELb1ELb0EEENS1_36VarlenDynamicPersistentTileSchedulerILi128ELi80ELi128ELi128ELb1ELb1ELb0ELb1ELb0ELb1EEEEEEEEEvNT_6ParamsE,"ax",@progbits
	.sectioninfo	@"SHI_REGISTERS=255"
	.align	128
.text._ZN7cutlass13device_kernelIN5flash19enable_sm80_to_sm89INS1_16FlashAttnFwdSm80INS1_25CollectiveMainloopFwdSm80ILi4ELi1ELb0EN4cute5tupleIJNS5_1CILi128EEENS7_ILi80EEENS7_ILi64EEEEEELi64ENS_6half_tEfNS_4arch4Sm80ELb0ELb1ELb0ELb1ELb1ELb1ELb1ELb1EEENS1_21CollectiveEpilogueFwdINS6_IJS8_SA_S9_EEENS6_IJNS7_ILi1EEESI_SI_EEESC_SE_Li128ELb1ELb1ELb1ELb0EEENS1_36VarlenDynamicPersistentTileSchedulerILi128ELi80ELi128ELi128ELb1ELb1ELb0ELb1ELb0ELb1EEEEEEEEEvNT_6ParamsE:
        .type           _ZN7cutlass13device_kernelIN5flash19enable_sm80_to_sm89INS1_16FlashAttnFwdSm80INS1_25CollectiveMainloopFwdSm80ILi4ELi1ELb0EN4cute5tupleIJNS5_1CILi128EEENS7_ILi80EEENS7_ILi64EEEEEELi64ENS_6half_tEfNS_4arch4Sm80ELb0ELb1ELb0ELb1ELb1ELb1ELb1ELb1EEENS1_21CollectiveEpilogueFwdINS6_IJS8_SA_S9_EEENS6_IJNS7_ILi1EEESI_SI_EEESC_SE_Li128ELb1ELb1ELb1ELb0EEENS1_36VarlenDynamicPersistentTileSchedulerILi128ELi80ELi128ELi128ELb1ELb1ELb0ELb1ELb0ELb1EEEEEEEEEvNT_6ParamsE,@function
        .size           _ZN7cutlass13device_kernelIN5flash19enable_sm80_to_sm89INS1_16FlashAttnFwdSm80INS1_25CollectiveMainloopFwdSm80ILi4ELi1ELb0EN4cute5tupleIJNS5_1CILi128EEENS7_ILi80EEENS7_ILi64EEEEEELi64ENS_6half_tEfNS_4arch4Sm80ELb0ELb1ELb0ELb1ELb1ELb1ELb1ELb1EEENS1_21CollectiveEpilogueFwdINS6_IJS8_SA_S9_EEENS6_IJNS7_ILi1EEESI_SI_EEESC_SE_Li128ELb1ELb1ELb1ELb0EEENS1_36VarlenDynamicPersistentTileSchedulerILi128ELi80ELi128ELi128ELb1ELb1ELb0ELb1ELb0ELb1EEEEEEEEEvNT_6ParamsE,(.L_x_1926 - _ZN7cutlass13device_kernelIN5flash19enable_sm80_to_sm89INS1_16FlashAttnFwdSm80INS1_25CollectiveMainloopFwdSm80ILi4ELi1ELb0EN4cute5tupleIJNS5_1CILi128EEENS7_ILi80EEENS7_ILi64EEEEEELi64ENS_6half_tEfNS_4arch4Sm80ELb0ELb1ELb0ELb1ELb1ELb1ELb1ELb1EEENS1_21CollectiveEpilogueFwdINS6_IJS8_SA_S9_EEENS6_IJNS7_ILi1EEESI_SI_EEESC_SE_Li128ELb1ELb1ELb1ELb0EEENS1_36VarlenDynamicPersistentTileSchedulerILi128ELi80ELi128ELi128ELb1ELb1ELb0ELb1ELb0ELb1EEEEEEEEEvNT_6ParamsE)
        .other          _ZN7cutlass13device_kernelIN5flash19enable_sm80_to_sm89INS1_16FlashAttnFwdSm80INS1_25CollectiveMainloopFwdSm80ILi4ELi1ELb0EN4cute5tupleIJNS5_1CILi128EEENS7_ILi80EEENS7_ILi64EEEEEELi64ENS_6half_tEfNS_4arch4Sm80ELb0ELb1ELb0ELb1ELb1ELb1ELb1ELb1EEENS1_21CollectiveEpilogueFwdINS6_IJS8_SA_S9_EEENS6_IJNS7_ILi1EEESI_SI_EEESC_SE_Li128ELb1ELb1ELb1ELb0EEENS1_36VarlenDynamicPersistentTileSchedulerILi128ELi80ELi128ELi128ELb1ELb1ELb0ELb1ELb0ELb1EEEEEEEEEvNT_6ParamsE,@"STO_CUDA_ENTRY STV_DEFAULT"
_ZN7cutlass13device_kernelIN5flash19enable_sm80_to_sm89INS1_16FlashAttnFwdSm80INS1_25CollectiveMainloopFwdSm80ILi4ELi1ELb0EN4cute5tupleIJNS5_1CILi128EEENS7_ILi80EEENS7_ILi64EEEEEELi64ENS_6half_tEfNS_4arch4Sm80ELb0ELb1ELb0ELb1ELb1ELb1ELb1ELb1EEENS1_21CollectiveEpilogueFwdINS6_IJS8_SA_S9_EEENS6_IJNS7_ILi1EEESI_SI_EEESC_SE_Li128ELb1ELb1ELb1ELb0EEENS1_36VarlenDynamicPersistentTileSchedulerILi128ELi80ELi128ELi128ELb1ELb1ELb0ELb1ELb0ELb1EEEEEEEEEvNT_6ParamsE:
        /* <DEDUP_REMOVED lines=54> */
.L_x_900:
        /* <DEDUP_REMOVED lines=16> */
.L_x_1209:
        /* <DEDUP_REMOVED lines=16> */
.L_x_1210:
[----:B--2---:R-:W-:-:S05]  /*0560*/  IMAD R0, R0, c[0x0][0x538], RZ ;  /* 0x00014e0000007a24 */ /* 0x004fca00078e02ff */
[----:B------:R-:W-:-:S04]  /*0570*/  IADD3 R7, R0, R7, RZ ;  /* 0x0000000700077210 */ /* 0x000fc80007ffe0ff */
[----:B------:R-:W-:-:S13]  /*0580*/  ISETP.GT.AND P0, PT, R7, UR4, PT ;  /* 0x0000000407007c0c */ /* 0x000fda000bf04270 */
[----:B-1----:R-:W-:Y:S05]  /*0590*/  @!P0 BRA `(.L_x_900) ;  /* 0xfffffdc000008947 */ /* 0x002fea000383ffff */
.L_x_896:
[----:B------:R-:W-:-:S05]  /*05a0*/  IADD3 R10, -R0, R7, RZ ;  /* 0x00000007000a7210 */ /* 0x000fca0007ffe1ff */
[----:B------:R-:W-:-:S05]  /*05b0*/  IMAD R0, R4, c[0x0][0x538], R10 ;  /* 0x00014e0004007a24 */ /* 0x000fca00078e020a */
[----:B------:R-:W-:Y:S01]  /*05c0*/  ISETP.GT.AND P0, PT, R0, UR4, PT ;  /* 0x0000000400007c0c */ /* 0x000fe2000bf04270 */
[----:B------:R-:W-:-:S12]  /*05d0*/  BRA.DIV ~URZ, `(.L_x_901) ;  /* 0x00025d227f007947 */ /* 0x000fd8000b800000 */
[----:B------:R-:W-:-:S04]  /*05e0*/  VOTE.ANY R7, PT, !P0 ;  /* 0x0000000000077806 */ /* 0x000fc800040e0100 */
.L_x_1211:
[----:B------:R-:W1:Y:S02]  /*05f0*/  POPC R0, R7 ;  /* 0x0000000700007309 */ /* 0x000e640000000000 */
[----:B-1----:R-:W-:-:S05]  /*0600*/  IADD3 R2, R0, R6, RZ ;  /* 0x0000000600027210 */ /* 0x002fca0007ffe0ff */
[----:B------:R1:W-:Y:S01]  /*0610*/  STL [R1+0x5c], R2 ;  /* 0x00005c0201007387 */ /* 0x0003e20000100800 */
[----:B------:R-:W-:Y:S05]  /*0620*/  BRA.DIV ~URZ, `(.L_x_902) ;  /* 0x00025d227f007947 */ /* 0x000fea000b800000 */
[----:B------:R2:W3:Y:S01]  /*0630*/  SHFL.IDX PT, R12, R9, R0, 0x1f ;  /* 0x00001f00090c7589 */ /* 0x0004e200000e0000 */
[----:B------:R-:W-:-:S03]  /*0640*/  MOV R5, RZ ;  /* 0x000000ff00057202 */ /* 0x000fc60000000f00 */
[----:B------:R2:W4:Y:S04]  /*0650*/  SHFL.IDX PT, R9, R8, R0, 0x1f ;  /* 0x00001f0008097589 */ /* 0x00052800000e0000 */
.L_x_1212:
[----:B------:R-:W-:Y:S01]  /*0660*/  ISETP.NE.AND P0, PT, R7, RZ, PT ;  /* 0x000000ff0700720c */ /* 0x000fe20003f05270 */
[----:B------:R-:W-:-:S12]  /*0670*/  BSSY B0, `(.L_x_903) ;  /* 0x0000005000007945 */ /* 0x000fd80003800000 */
[----:B------:R-:W-:Y:S05]  /*0680*/  @!P0 BRA `(.L_x_904) ;  /* 0x0000003000008947 */ /* 0x000fea0003800000 */
[----:B--2---:R-:W-:Y:S01]  /*0690*/  IADD3 R0, R0, -0x1, RZ ;  /* 0xffffffff00007810 */ /* 0x004fe20007ffe0ff */
[----:B------:R-:W-:Y:S05]  /*06a0*/  BRA.DIV ~URZ, `(.L_x_905) ;  /* 0x00025d827f007947 */ /* 0x000fea000b800000 */
[----:B------:R2:W1:Y:S02]  /*06b0*/  SHFL.IDX PT, R5, R4, R0, 0x1f ;  /* 0x00001f0004057589 */ /* 0x00046400000e0000 */
.L_x_904:
[----:B------:R-:W-:Y:S05]  /*06c0*/  BSYNC B0 ;  /* 0x0000000000007941 */ /* 0x000fea0003800000 */
.L_x_903:
        /* <DEDUP_REMOVED lines=69> */
.L_x_907:
        /* <DEDUP_REMOVED lines=70> */
.L_x_908:
[----:B------:R-:W-:Y:S05]  /*0f80*/  BSYNC B0 ;  /* 0x0000000000007941 */ /* 0x000fea0003800000 */
.L_x_906:
[----:B------:R-:W-:-:S04]  /*0f90*/  LOP3.LUT R0, RZ, R0, RZ, 0x33, !PT ;  /* 0x00000000ff007212 */ /* 0x000fc800078e33ff */
[----:B------:R-:W-:-:S05]  /*0fa0*/  IADD3 R0, R0, R12, RZ ;  /* 0x0000000c00007210 */ /* 0x000fca0007ffe0ff */
[----:B------:R2:W-:Y:S01]  /*0fb0*/  STL [R1+0x54], R0 ;  /* 0x0000540001007387 */ /* 0x0005e20000100800 */
[----:B------:R-:W-:Y:S05]  /*0fc0*/  BRA `(.L_x_909) ;  /* 0x0000006000007947 */ /* 0x000fea0003800000 */
.L_x_897:
[----:B------:R-:W-:Y:S01]  /*0fd0*/  MOV R0, UR4 ;  /* 0x0000000400007c02 */ /* 0x000fe20008000f00 */
[----:B------:R-:W-:Y:S04]  /*0fe0*/  STL [R1+0x54], RZ ;  /* 0x000054ff01007387 */ /* 0x000fe80000100800 */
[----:B------:R-:W-:Y:S04]  /*0ff0*/  STL [R1+0x58], RZ ;  /* 0x000058ff01007387 */ /* 0x000fe80000100800 */
[----:B------:R1:W-:Y:S02]  /*1000*/  STL [R1+0x50], R0 ;  /* 0x0000500001007387 */ /* 0x0003e40000100800 */
[----:B-1----:R-:W-:-:S05]  /*1010*/  MOV R0, c[0x0][0x53c] ;  /* 0x00014f0000007a02 */ /* 0x002fca0000000f00 */
[----:B------:R1:W-:Y:S02]  /*1020*/  STL [R1+0x5c], R0 ;  /* 0x00005c0001007387 */ /* 0x0003e40000100800 */
.L_x_909:
        /* <DEDUP_REMOVED lines=8> */
.L_x_895:
[----:B-12---:R-:W2:Y:S02]  /*10b0*/  LDL R0, [R1+0x5c] ;  /* 0x00005c0001007983 */ /* 0x006ea40000100800 */
[----:B--2---:R-:W-:-:S13]  /*10c0*/  ISETP.GE.AND P0, PT, R0, c[0x0][0x53c], PT ;  /* 0x00014f0000007a0c */ /* 0x004fda0003f06270 */
[----:B------:R-:W-:Y:S05]  /*10d0*/  @P0 EXIT ;  /* 0x000000000000094d */ /* 0x000fea0003800000 */
[----:B------:R-:W1:Y:S01]  /*10e0*/  S2R R15, SR_TID.X ;  /* 0x00000000000f7919 */ /* 0x000e620000002100 */
[----:B------:R-:W-:Y:S01]  /*10f0*/  IMAD.MOV.U32 R18, RZ, RZ, -0x10 ;  /* 0xfffffff0ff127424 */ /* 0x000fe200078e00ff */
[----:B------:R-:W-:Y:S01]  /*1100*/  ULDC UR4, c[0x0][0x2ac] ;  /* 0x0000ab0000047ab9 */ /* 0x000fe20000000800 */
[----:B------:R-:W-:Y:S01]  /*1110*/  IMAD.MOV.U32 R17, RZ, RZ, 0x20 ;  /* 0x00000020ff117424 */ /* 0x000fe200078e00ff */
[----:B------:R-:W-:Y:S01]  /*1120*/  ULDC UR6, c[0x0][0x1d0] ;  /* 0x0000740000067ab9 */ /* 0x000fe20000000800 */
[----:B------:R-:W-:Y:S01]  /*1130*/  IMAD.MOV.U32 R16, RZ, RZ, 0x40 ;  /* 0x00000040ff107424 */ /* 0x000fe200078e00ff */
[----:B------:R-:W-:Y:S01]  /*1140*/  UIMAD UR6, UR4, UR6, URZ ;  /* 0x00000006040672a4 */ /* 0x000fe2000f8e023f */
[----:B-1----:R-:W-:-:S04]  /*1150*/  SHF.R.S32.HI R14, RZ, 0x1f, R15 ;  /* 0x0000001fff0e7819 */ /* 0x002fc8000001140f */
[CC--:B------:R-:W-:Y:S02]  /*1160*/  LEA.HI R10, R14.reuse, R15.reuse, RZ, 0x3 ;  /* 0x0000000f0e0a7211 */ /* 0x0c0fe400078f18ff */
[----:B------:R-:W-:Y:S02]  /*1170*/  LEA.HI R2, R14, R15, RZ, 0x4 ;  /* 0x0000000f0e027211 */ /* 0x000fe400078f20ff */
[----:B---3--:R-:W-:Y:S02]  /*1180*/  LOP3.LUT R4, R10, 0xfffffff8, RZ, 0xc0, !PT ;  /* 0xfffffff80a047812 */ /* 0x008fe400078ec0ff */
[----:B------:R-:W-:Y:S02]  /*1190*/  SHF.R.S32.HI R3, RZ, 0x4, R2 ;  /* 0x00000004ff037819 */ /* 0x000fe40000011402 */
[----:B------:R-:W-:Y:S01]  /*11a0*/  LOP3.LUT R0, R2, 0xfffffff0, RZ, 0xc0, !PT ;  /* 0xfffffff002007812 */ /* 0x000fe200078ec0ff */
[----:B------:R-:W-:Y:S01]  /*11b0*/  IMAD.IADD R9, R15, 0x1, -R4 ;  /* 0x000000010f097824 */ /* 0x000fe200078e0a04 */
[----:B------:R-:W-:-:S02]  /*11c0*/  SHF.R.S32.HI R27, RZ, 0x3, R10 ;  /* 0x00000003ff1b7819 */ /* 0x000fc4000001140a */
[----:B------:R-:W-:Y:S01]  /*11d0*/  LEA.HI R4, R2, R3, RZ, 0x1 ;  /* 0x0000000302047211 */ /* 0x000fe200078f08ff */
[----:B------:R-:W-:Y:S01]  /*11e0*/  IMAD.IADD R2, R15, 0x1, -R0 ;  /* 0x000000010f027824 */ /* 0x000fe200078e0a00 */
[----:B------:R-:W-:Y:S01]  /*11f0*/  LOP3.LUT P3, RZ, R9, 0x2, RZ, 0xc0, !PT ;  /* 0x0000000209ff7812 */ /* 0x000fe2000786c0ff */
[----:B------:R-:W-:Y:S01]  /*1200*/  IMAD.SHL.U32 R5, R27, 0x40, RZ ;  /* 0x000000401b057824 */ /* 0x000fe200078e00ff */
[----:B------:R-:W-:Y:S01]  /*1210*/  LOP3.LUT R4, R4, 0xfffffffe, RZ, 0xc0, !PT ;  /* 0xfffffffe04047812 */ /* 0x000fe200078ec0ff */
[C---:B------:R-:W-:Y:S01]  /*1220*/  IMAD.SHL.U32 R248, R9.reuse, 0x8, RZ ;  /* 0x0000000809f87824 */ /* 0x040fe200078e00ff */
[----:B------:R-:W-:Y:S01]  /*1230*/  SHF.R.S32.HI R8, RZ, 0x1f, R2 ;  /* 0x0000001fff087819 */ /* 0x000fe20000011402 */
[----:B------:R-:W-:Y:S01]  /*1240*/  IMAD.SHL.U32 R7, R9, 0x40, RZ ;  /* 0x0000004009077824 */ /* 0x000fe200078e00ff */
[----:B------:R-:W-:Y:S01]  /*1250*/  LOP3.LUT R0, R5, 0x1c0, RZ, 0xc0, !PT ;  /* 0x000001c005007812 */ /* 0x000fe200078ec0ff */
[----:B------:R-:W-:Y:S01]  /*1260*/  IMAD.IADD R12, R3, 0x1, -R4 ;  /* 0x00000001030c7824 */ /* 0x000fe200078e0a04 */
[----:B------:R-:W-:-:S02]  /*1270*/  LEA.HI R11, R8, R2, RZ, 0x3 ;  /* 0x00000002080b7211 */ /* 0x000fc400078f18ff */
[----:B------:R-:W-:Y:S02]  /*1280*/  LOP3.LUT R6, R0, 0x38, R248, 0xf8, !PT ;  /* 0x0000003800067812 */ /* 0x000fe400078ef8f8 */
[----:B------:R-:W-:Y:S02]  /*1290*/  SHF.R.U32.HI R5, RZ, 0x3, R0 ;  /* 0x00000003ff057819 */ /* 0x000fe40000011600 */
[----:B------:R-:W-:Y:S02]  /*12a0*/  LOP3.LUT R0, R7, 0x1c0, RZ, 0xc0, !PT ;  /* 0x000001c007007812 */ /* 0x000fe400078ec0ff */
[----:B------:R-:W-:Y:S02]  /*12b0*/  LEA.HI R7, R14, R15, RZ, 0x6 ;  /* 0x0000000f0e077211 */ /* 0x000fe400078f30ff */
[----:B------:R-:W-:Y:S02]  /*12c0*/  LOP3.LUT R4, R11, 0xfffffff8, RZ, 0xc0, !PT ;  /* 0xfffffff80b047812 */ /* 0x000fe400078ec0ff */
[----:B------:R-:W-:-:S02]  /*12d0*/  LOP3.LUT R6, R6, R5, RZ, 0x3c, !PT ;  /* 0x0000000506067212 */ /* 0x000fc400078e3cff */
[----:B------:R-:W-:Y:S01]  /*12e0*/  LOP3.LUT R5, R0, 0x8, R10, 0xf8, !PT ;  /* 0x0000000800057812 */ /* 0x000fe200078ef80a */
[----:B------:R-:W-:Y:S01]  /*12f0*/  IMAD.IADD R8, R2, 0x1, -R4 ;  /* 0x0000000102087824 */ /* 0x000fe200078e0a04 */
[----:B------:R-:W-:Y:S01]  /*1300*/  SHF.R.U32.HI R3, RZ, 0x3, R0 ;  /* 0x00000003ff037819 */ /* 0x000fe20000011600 */
[----:B------:R-:W-:Y:S01]  /*1310*/  IMAD.SHL.U32 R0, R7, 0x8, RZ ;  /* 0x0000000807007824 */ /* 0x000fe200078e00ff */
[CC--:B------:R-:W-:Y:S02]  /*1320*/  LEA.HI R10, R14.reuse, R15.reuse, RZ, 0x2 ;  /* 0x0000000f0e0a7211 */ /* 0x0c0fe400078f10ff */
[----:B------:R-:W-:Y:S02]  /*1330*/  LEA.HI R2, R14, R15, RZ, 0x5 ;  /* 0x0000000f0e027211 */ /* 0x000fe400078f28ff */
[----:B------:R-:W-:Y:S02]  /*1340*/  LOP3.LUT R13, R5, R3, RZ, 0x3c, !PT ;  /* 0x00000003050d7212 */ /* 0x000fe400078e3cff */
[----:B------:R-:W-:-:S02]  /*1350*/  SHF.R.S32.HI R130, RZ, 0x2, R10 ;  /* 0x00000002ff827819 */ /* 0x000fc4000001140a */
[----:B------:R-:W-:Y:S02]  /*1360*/  SHF.R.S32.HI R3, RZ, 0x1f, R10 ;  /* 0x0000001fff037819 */ /* 0x000fe4000001140a */
[----:B------:R-:W-:Y:S02]  /*1370*/  LOP3.LUT R210, R6, 0x7ffffe00, R0, 0xf8, !PT ;  /* 0x7ffffe0006d27812 */ /* 0x000fe400078ef800 */
[----:B------:R-:W-:Y:S02]  /*1380*/  LOP3.LUT R0, R2, 0xffffffe0, RZ, 0xc0, !PT ;  /* 0xffffffe002007812 */ /* 0x000fe400078ec0ff */
[--C-:B------:R-:W-:Y:S01]  /*1390*/  SHF.R.S32.HI R7, RZ, 0x5, R2.reuse ;  /* 0x00000005ff077819 */ /* 0x100fe20000011402 */
[----:B------:R-:W-:Y:S01]  /*13a0*/  IMAD.SHL.U32 R210, R210, 0x2, RZ ;  /* 0x00000002d2d27824 */ /* 0x000fe200078e00ff */
[----:B------:R-:W-:Y:S01]  /*13b0*/  SHF.R.S32.HI R2, RZ, 0x1f, R2 ;  /* 0x0000001fff027819 */ /* 0x000fe20000011402 */
[----:B------:R-:W-:Y:S01]  /*13c0*/  IMAD.IADD R19, R15, 0x1, -R0 ;  /* 0x000000010f137824 */ /* 0x000fe200078e0a00 */
[----:B------:R-:W-:Y:S01]  /*13d0*/  LEA.HI R4, R3, R130, RZ, 0x3 ;  /* 0x0000008203047211 */ /* 0x000fe200078f18ff */
[----:B------:R-:W-:Y:S01]  /*13e0*/  IMAD.SHL.U32 R20, R7, 0x200, RZ ;  /* 0x0000020007147824 */ /* 0x000fe200078e00ff */
[----:B------:R-:W-:-:S02]  /*13f0*/  LOP3.LUT R3, R10, 0xfffffffc, RZ, 0xc0, !PT ;  /* 0xfffffffc0a037812 */ /* 0x000fc400078ec0ff */
[----:B------:R-:W-:Y:S02]  /*1400*/  LEA.HI R0, R2, R7, RZ, 0x2 ;  /* 0x0000000702007211 */ /* 0x000fe400078f10ff */
[----:B------:R-:W-:Y:S01]  /*1410*/  LOP3.LUT R2, R4, 0xfffffff8, RZ, 0xc0, !PT ;  /* 0xfffffff804027812 */ /* 0x000fe200078ec0ff */
[----:B------:R-:W-:Y:S01]  /*1420*/  IMAD.IADD R131, R15, 0x1, -R3 ;  /* 0x000000010f837824 */ /* 0x000fe200078e0a03 */
[----:B------:R-:W-:Y:S02]  /*1430*/  SHF.R.S32.HI R4, RZ, 0x1f, R19 ;  /* 0x0000001fff047819 */ /* 0x000fe40000011413 */
        /* <DEDUP_REMOVED lines=32> */
[----:B------:R-:W-:Y:S01]  /*1640*/  STL [R1+0x60], R22 ;  /* 0x0000601601007387 */ /* 0x000fe20000100800 */
[----:B------:R-:W-:Y:S01]  /*1650*/  LOP3.LUT R3, R3, 0xfffffe00, RZ, 0xc0, !PT ;  /* 0xfffffe0003037812 */ /* 0x000fe200078ec0ff */
[----:B------:R-:W-:Y:S01]  /*1660*/  IMAD.IADD R15, R6, 0x1, R4 ;  /* 0x00000001060f7824 */ /* 0x000fe200078e0204 */
[----:B------:R-:W-:Y:S01]  /*1670*/  IADD3 R25, R130, 0x20, RZ ;  /* 0x0000002082197810 */ /* 0x000fe20007ffe0ff */
[----:B------:R-:W-:Y:S01]  /*1680*/  STL [R1+0x64], R21 ;  /* 0x0000641501007387 */ /* 0x000fe20000100800 */
[-C--:B------:R-:W-:Y:S01]  /*1690*/  IADD3 R4, R0, R3.reuse, R5 ;  /* 0x0000000300047210 */ /* 0x080fe20007ffe005 */
[----:B------:R-:W-:Y:S01]  /*16a0*/  IMAD R2, R12, 0x200, R13 ;  /* 0x000002000c027824 */ /* 0x000fe200078e020d */
[----:B------:R-:W-:Y:S01]  /*16b0*/  IADD3 R23, R130, 0x40, RZ ;  /* 0x0000004082177810 */ /* 0x000fe20007ffe0ff */
[----:B------:R-:W-:Y:S01]  /*16c0*/  IMAD.SHL.U32 R6, R25, 0x40, RZ ;  /* 0x0000004019067824 */ /* 0x000fe200078e00ff */
[----:B------:R-:W-:Y:S01]  /*16d0*/  LOP3.LUT R5, R0, R3, RZ, 0xfc, !PT ;  /* 0x0000000300057212 */ /* 0x000fe200078efcff */
[----:B------:R-:W-:Y:S01]  /*16e0*/  IMAD R0, R9, 0x10, R27 ;  /* 0x0000001009007824 */ /* 0x000fe200078e021b */
[----:B------:R-:W-:Y:S01]  /*16f0*/  IADD3 R24, R130, 0x60, RZ ;  /* 0x0000006082187810 */ /* 0x000fe20007ffe0ff */
[----:B------:R-:W-:Y:S01]  /*1700*/  IMAD.SHL.U32 R3, R23, 0x40, RZ ;  /* 0x0000004017037824 */ /* 0x000fe200078e00ff */
[----:B------:R-:W-:-:S02]  /*1710*/  LOP3.LUT P5, RZ, R8, 0x2, RZ, 0xc0, !PT ;  /* 0x0000000208ff7812 */ /* 0x000fc400078ac0ff */
[----:B------:R-:W-:Y:S01]  /*1720*/  LOP3.LUT P4, RZ, R8, 0x4, RZ, 0xc0, !PT ;  /* 0x0000000408ff7812 */ /* 0x000fe2000788c0ff */
[----:B------:R1:W-:Y:S01]  /*1730*/  STL [R1+0x1c], R0 ;  /* 0x00001c0001007387 */ /* 0x0003e20000100800 */
[----:B------:R-:W-:Y:S02]  /*1740*/  SHF.R.S32.HI R7, RZ, 0x1f, R25 ;  /* 0x0000001fff077819 */ /* 0x000fe40000011419 */
[----:B------:R-:W-:Y:S02]  /*1750*/  SHF.R.S32.HI R8, RZ, 0x1f, R23 ;  /* 0x0000001fff087819 */ /* 0x000fe40000011417 */
[----:B------:R-:W-:Y:S02]  /*1760*/  LOP3.LUT P2, RZ, R9, 0x4, RZ, 0xc0, !PT ;  /* 0x0000000409ff7812 */ /* 0x000fe4000784c0ff */
[----:B------:R-:W-:Y:S02]  /*1770*/  SHF.R.S32.HI R9, RZ, 0x1f, R24 ;  /* 0x0000001fff097819 */ /* 0x000fe40000011418 */
[----:B------:R-:W-:-:S02]  /*1780*/  LOP3.LUT R11, R6, 0x1c0, RZ, 0xc0, !PT ;  /* 0x000001c0060b7812 */ /* 0x000fc400078ec0ff */
[----:B------:R-:W-:Y:S02]  /*1790*/  LEA.HI R7, R7, R25, RZ, 0x3 ;  /* 0x0000001907077211 */ /* 0x000fe400078f18ff */
[----:B------:R-:W-:Y:S02]  /*17a0*/  LEA.HI R6, R8, R23, RZ, 0x3 ;  /* 0x0000001708067211 */ /* 0x000fe400078f18ff */
[----:B------:R-:W-:Y:S01]  /*17b0*/  LOP3.LUT R23, R3, 0x1c0, RZ, 0xc0, !PT ;  /* 0x000001c003177812 */ /* 0x000fe200078ec0ff */
[----:B------:R-:W-:Y:S01]  /*17c0*/  IMAD.SHL.U32 R7, R7, 0x40, RZ ;  /* 0x0000004007077824 */ /* 0x000fe200078e00ff */
[----:B------:R-:W-:Y:S01]  /*17d0*/  IADD3 R95, R128, 0x10, RZ ;  /* 0x00000010805f7810 */ /* 0x000fe20007ffe0ff */
[----:B------:R-:W-:Y:S01]  /*17e0*/  IMAD.SHL.U32 R6, R6, 0x40, RZ ;  /* 0x0000004006067824 */ /* 0x000fe200078e00ff */
[----:B------:R-:W-:Y:S02]  /*17f0*/  LEA.HI R3, R9, R24, RZ, 0x3 ;  /* 0x0000001809037211 */ /* 0x000fe400078f18ff */
[----:B------:R-:W-:-:S02]  /*1800*/  IADD3 R228, R88, 0x20, RZ ;  /* 0x0000002058e47810 */ /* 0x000fc40007ffe0ff */
[----:B------:R-:W-:Y:S01]  /*1810*/  LOP3.LUT R9, R10, 0x7ffffffc, RZ, 0xc0, !PT ;  /* 0x7ffffffc0a097812 */ /* 0x000fe200078ec0ff */
[----:B------:R-:W-:Y:S01]  /*1820*/  IMAD.SHL.U32 R3, R3, 0x40, RZ ;  /* 0x0000004003037824 */ /* 0x000fe200078e00ff */
[--C-:B------:R-:W-:Y:S01]  /*1830*/  LOP3.LUT R12, R11, 0x38, R88.reuse, 0xf8, !PT ;  /* 0x000000380b0c7812 */ /* 0x100fe200078ef858 */
[----:B-1----:R-:W-:Y:S01]  /*1840*/  IMAD.SHL.U32 R0, R24, 0x40, RZ ;  /* 0x0000004018007824 */ /* 0x002fe200078e00ff */
[----:B------:R-:W-:Y:S01]  /*1850*/  SHF.R.S32.HI R24, RZ, 0x1f, R95 ;  /* 0x0000001fff187819 */ /* 0x000fe2000001145f */
[----:B------:R-:W-:Y:S01]  /*1860*/  IMAD.IADD R9, R19, 0x1, -R9 ;  /* 0x0000000113097824 */ /* 0x000fe200078e0a09 */
[----:B------:R-:W-:Y:S02]  /*1870*/  SHF.R.U32.HI R13, RZ, 0x3, R11 ;  /* 0x00000003ff0d7819 */ /* 0x000fe4000001160b */
[----:B------:R-:W-:Y:S01]  /*1880*/  LOP3.LUT R8, R0, 0x1c0, RZ, 0xc0, !PT ;  /* 0x000001c000087812 */ /* 0x000fe200078ec0ff */
[----:B------:R1:W-:Y:S01]  /*1890*/  STL [R1+0x90], R24 ;  /* 0x0000901801007387 */ /* 0x0003e20000100800 */
[----:B------:R-:W-:Y:S01]  /*18a0*/  LOP3.LUT R11, R23, 0x38, R88, 0xf8, !PT ;  /* 0x00000038170b7812 */ /* 0x000fe200078ef858 */
[----:B------:R-:W-:Y:S01]  /*18b0*/  IMAD.SHL.U32 R19, R9, 0x2, RZ ;  /* 0x0000000209137824 */ /* 0x000fe200078e00ff */
[----:B------:R-:W-:Y:S01]  /*18c0*/  SHF.R.U32.HI R25, RZ, 0x3, R23 ;  /* 0x00000003ff197819 */ /* 0x000fe20000011617 */
[----:B------:R-:W-:Y:S01]  /*18d0*/  IMAD.IADD R9, R26, 0x1, R14 ;  /* 0x000000011a097824 */ /* 0x000fe200078e020e */
[----:B------:R-:W-:-:S02]  /*18e0*/  LOP3.LUT R10, R8, 0x38, R88, 0xf8, !PT ;  /* 0x00000038080a7812 */ /* 0x000fc400078ef858 */
[----:B------:R-:W-:Y:S02]  /*18f0*/  SHF.R.U32.HI R23, RZ, 0x3, R8 ;  /* 0x00000003ff177819 */ /* 0x000fe40000011608 */
[----:B------:R-:W-:Y:S02]  /*1900*/  SHF.R.S32.HI R8, RZ, 0x1f, R228 ;  /* 0x0000001fff087819 */ /* 0x000fe400000114e4 */
[----:B------:R-:W-:Y:S02]  /*1910*/  LOP3.LUT R7, R7, 0xfffffe00, RZ, 0xc0, !PT ;  /* 0xfffffe0007077812 */ /* 0x000fe400078ec0ff */
[----:B------:R-:W-:Y:S01]  /*1920*/  LOP3.LUT R3, R3, 0xfffffe00, RZ, 0xc0, !PT ;  /* 0xfffffe0003037812 */ /* 0x000fe200078ec0ff */
[----:B------:R2:W-:Y:S01]  /*1930*/  STL [R1+0x10], R8 ;  /* 0x0000100801007387 */ /* 0x0005e20000100800 */
[----:B------:R-:W-:Y:S02]  /*1940*/  LOP3.LUT R13, R7, R12, R13, 0xf6, !PT ;  /* 0x0000000c070d7212 */ /* 0x000fe400078ef60d */
[----:B------:R-:W-:Y:S01]  /*1950*/  LEA R192, R2, 0x2900, 0x1 ;  /* 0x0000290002c07811 */ /* 0x000fe200078e08ff */
[----:B------:R3:W-:Y:S01]  /*1960*/  STL [R1+0x6c], R7 ;  /* 0x00006c0701007387 */ /* 0x0007e20000100800 */
[----:B------:R-:W-:-:S02]  /*1970*/  LEA R14, R13, 0x5100, 0x1 ;  /* 0x000051000d0e7811 */ /* 0x000fc400078e08ff */
[C---:B------:R-:W-:Y:S02]  /*1980*/  SEL R2, R17.reuse, 0xffffffe0, !P5 ;  /* 0xffffffe011027807 */ /* 0x040fe40006800000 */
[----:B------:R-:W-:Y:S02]  /*1990*/  SEL R0, R16, 0xffffffc0, !P2 ;  /* 0xffffffc010007807 */ /* 0x000fe40005000000 */
[----:B-1----:R-:W-:Y:S02]  /*19a0*/  LOP3.LUT R24, R6, 0xfffffe00, RZ, 0xc0, !PT ;  /* 0xfffffe0006187812 */ /* 0x002fe400078ec0ff */
[----:B------:R-:W-:Y:S01]  /*19b0*/  SEL R6, R17, 0xffffffe0, !P0 ;  /* 0xffffffe011067807 */ /* 0x000fe20004000000 */
[----:B------:R-:W-:Y:S01]  /*19c0*/  IMAD.IADD R198, R192, 0x1, R0 ;  /* 0x00000001c0c67824 */ /* 0x000fe200078e0200 */
[----:B------:R-:W-:Y:S01]  /*19d0*/  LOP3.LUT R12, R24, R11, R25, 0xf6, !PT ;  /* 0x0000000b180c7212 */ /* 0x000fe200078ef619 */
[----:B------:R-:W-:Y:S01]  /*19e0*/  STL [R1+0x68], R24 ;  /* 0x0000681801007387 */ /* 0x000fe20000100800 */
[----:B------:R-:W-:-:S02]  /*19f0*/  LOP3.LUT R11, R3, R10, R23, 0xf6, !PT ;  /* 0x0000000a030b7212 */ /* 0x000fc400078ef617 */
[----:B------:R-:W-:Y:S01]  /*1a00*/  LEA R13, R12, 0x5100, 0x1 ;  /* 0x000051000c0d7811 */ /* 0x000fe200078e08ff */
[----:B------:R1:W-:Y:S01]  /*1a10*/  STL [R1+0xec], R3 ;  /* 0x0000ec0301007387 */ /* 0x0003e20000100800 */
[----:B------:R-:W-:Y:S02]  /*1a20*/  LOP3.LUT R10, R22, 0x38, R88, 0xf8, !PT ;  /* 0x00000038160a7812 */ /* 0x000fe400078ef858 */
[----:B------:R-:W-:Y:S01]  /*1a30*/  LEA R12, R11, 0x5100, 0x1 ;  /* 0x000051000b0c7811 */ /* 0x000fe200078e08ff */
[----:B------:R4:W-:Y:S01]  /*1a40*/  STL [R1+0x4c], R9 ;  /* 0x00004c0901007387 */ /* 0x0009e20000100800 */
[----:B------:R-:W-:Y:S02]  /*1a50*/  SHF.R.S32.HI R11, RZ, 0x1f, R19 ;  /* 0x0000001fff0b7819 */ /* 0x000fe40000011413 */
[----:B--2---:R-:W-:Y:S01]  /*1a60*/  SEL R8, R16, 0xffffffc0, !P6 ;  /* 0xffffffc010087807 */ /* 0x004fe20007000000 */
[----:B------:R-:W-:Y:S01]  /*1a70*/  STL [R1+0x4], R19 ;  /* 0x0000041301007387 */ /* 0x000fe20000100800 */
[----:B---3--:R-:W-:-:S02]  /*1a80*/  SEL R7, R18, 0x10, !P1 ;  /* 0x0000001012077807 */ /* 0x008fc40004800000 */
[C---:B------:R-:W-:Y:S01]  /*1a90*/  IADD3 R18, R19.reuse, 0x8, RZ ;  /* 0x0000000813127810 */ /* 0x040fe20007ffe0ff */
[----:B------:R2:W-:Y:S01]  /*1aa0*/  STL [R1+0xe4], R14 ;  /* 0x0000e40e01007387 */ /* 0x0005e20000100800 */
[----:B------:R-:W-:Y:S02]  /*1ab0*/  IADD3 R17, R19, 0x10, RZ ;  /* 0x0000001013117810 */ /* 0x000fe40007ffe0ff */
[----:B------:R-:W-:Y:S01]  /*1ac0*/  LOP3.LUT R10, R20, R10, R21, 0xf6, !PT ;  /* 0x0000000a140a7212 */ /* 0x000fe200078ef615 */
[----:B------:R3:W-:Y:S01]  /*1ad0*/  STL [R1+0xe0], R13 ;  /* 0x0000e00d01007387 */ /* 0x0007e20000100800 */
[----:B------:R-:W-:Y:S02]  /*1ae0*/  IADD3 R203, R192, 0x20, RZ ;  /* 0x00000020c0cb7810 */ /* 0x000fe40007ffe0ff */
[----:B------:R-:W-:Y:S01]  /*1af0*/  LEA R10, R10, 0x5100, 0x1 ;  /* 0x000051000a0a7811 */ /* 0x000fe200078e08ff */
[----:B------:R5:W-:Y:S01]  /*1b00*/  STL [R1+0xdc], R12 ;  /* 0x0000dc0c01007387 */ /* 0x000be20000100800 */
[----:B------:R-:W-:-:S02]  /*1b10*/  @P3 IADD3 R203, R192, -0x20, RZ ;  /* 0xffffffe0c0cb3810 */ /* 0x000fc40007ffe0ff */
[----:B------:R-:W-:Y:S01]  /*1b20*/  LEA R199, R4, 0x5100, 0x1 ;  /* 0x0000510004c77811 */ /* 0x000fe200078e08ff */
[----:B------:R5:W-:Y:S01]  /*1b30*/  STL [R1+0xcc], R11 ;  /* 0x0000cc0b01007387 */ /* 0x000be20000100800 */
[----:B-1----:R-:W-:Y:S01]  /*1b40*/  LOP3.LUT R3, R22, 0x18, R88, 0xf8, !PT ;  /* 0x0000001816037812 */ /* 0x002fe200078ef858 */
[----:B------:R-:W-:Y:S01]  /*1b50*/  IMAD.IADD R195, R0, 0x1, R203 ;  /* 0x0000000100c37824 */ /* 0x000fe200078e02cb */
[----:B------:R-:W-:Y:S01]  /*1b60*/  LEA R193, R5, 0x100, 0x1 ;  /* 0x0000010005c17811 */ /* 0x000fe200078e08ff */
[----:B------:R1:W-:Y:S01]  /*1b70*/  STL [R1+0x88], R18 ;  /* 0x0000881201007387 */ /* 0x0003e20000100800 */
[----:B----4-:R-:W-:Y:S01]  /*1b80*/  LOP3.LUT R9, R20, R3, R21, 0xf6, !PT ;  /* 0x0000000314097212 */ /* 0x010fe200078ef615 */
[----:B------:R-:W-:Y:S01]  /*1b90*/  IMAD.IADD R202, R199, 0x1, R2 ;  /* 0x00000001c7ca7824 */ /* 0x000fe200078e0202 */
[----:B------:R-:W-:Y:S01]  /*1ba0*/  SEL R3, R16, 0xffffffc0, !P4 ;  /* 0xffffffc010037807 */ /* 0x000fe20006000000 */
[----:B------:R4:W-:Y:S01]  /*1bb0*/  STL [R1+0x84], R17 ;  /* 0x0000841101007387 */ /* 0x0009e20000100800 */
[----:B------:R-:W-:Y:S01]  /*1bc0*/  IADD3 R16, R19, 0x18, RZ ;  /* 0x0000001813107810 */ /* 0x000fe20007ffe0ff */
[C---:B------:R-:W-:Y:S01]  /*1bd0*/  IMAD.IADD R197, R2.reuse, 0x1, R193 ;  /* 0x0000000102c57824 */ /* 0x040fe200078e02c1 */
[----:B------:R-:W-:Y:S01]  /*1be0*/  LEA R9, R9, 0x100, 0x1 ;  /* 0x0000010009097811 */ /* 0x000fe200078e08ff */
[----:B------:R-:W-:Y:S01]  /*1bf0*/  IMAD.IADD R200, R199, 0x1, R3 ;  /* 0x00000001c7c87824 */ /* 0x000fe200078e0203 */
[----:B--2---:R-:W-:Y:S01]  /*1c00*/  IADD3 R14, R19, 0x20, RZ ;  /* 0x00000020130e7810 */ /* 0x004fe20007ffe0ff */
[----:B------:R-:W-:Y:S01]  /*1c10*/  STL [R1+0x80], R16 ;  /* 0x0000801001007387 */ /* 0x000fe20000100800 */
[----:B------:R-:W-:Y:S01]  /*1c20*/  IMAD.IADD R194, R3, 0x1, R193 ;  /* 0x0000000103c27824 */ /* 0x000fe200078e02c1 */
[----:B------:R-:W-:Y:S01]  /*1c30*/  SHF.R.S32.HI R249, RZ, 0x1f, R248 ;  /* 0x0000001ffff97819 */ /* 0x000fe200000114f8 */
[C---:B------:R-:W-:Y:S01]  /*1c40*/  IMAD.IADD R201, R2.reuse, 0x1, R200 ;  /* 0x0000000102c97824 */ /* 0x040fe200078e02c8 */
[C---:B---3--:R-:W-:Y:S01]  /*1c50*/  IADD3 R13, R19.reuse, 0x28, RZ ;  /* 0x00000028130d7810 */ /* 0x048fe20007ffe0ff */
[----:B------:R2:W-:Y:S01]  /*1c60*/  STL [R1+0x7c], R14 ;  /* 0x00007c0e01007387 */ /* 0x0005e20000100800 */
[----:B------:R-:W-:Y:S01]  /*1c70*/  SHF.R.S32.HI R89, RZ, 0x1f, R88 ;  /* 0x0000001fff597819 */ /* 0x000fe20000011458 */
[----:B------:R-:W-:Y:S01]  /*1c80*/  IMAD.IADD R196, R2, 0x1, R194 ;  /* 0x0000000102c47824 */ /* 0x000fe200078e02c2 */
[----:B-----5:R-:W-:Y:S01]  /*1c90*/  IADD3 R12, R19, 0x38, RZ ;  /* 0x00000038130c7810 */ /* 0x020fe20007ffe0ff */
[----:B------:R3:W-:Y:S01]  /*1ca0*/  STL [R1+0x78], R13 ;  /* 0x0000780d01007387 */ /* 0x0007e20000100800 */
[----:B------:R-:W-:-:S02]  /*1cb0*/  SHF.R.S32.HI R129, RZ, 0x1f, R128 ;  /* 0x0000001fff817819 */ /* 0x000fc40000011480 */
[----:B------:R-:W-:Y:S02]  /*1cc0*/  IADD3 R11, R19, 0x30, RZ ;  /* 0x00000030130b7810 */ /* 0x000fe40007ffe0ff */
[C---:B------:R-:W-:Y:S02]  /*1cd0*/  IADD3 R207, R203.reuse, 0x800, RZ ;  /* 0x00000800cbcf7810 */ /* 0x040fe40007ffe0ff */
[----:B-1----:R-:W-:Y:S01]  /*1ce0*/  SHF.R.S32.HI R18, RZ, 0x1f, R18 ;  /* 0x0000001fff127819 */ /* 0x002fe20000011412 */
[----:B------:R-:W-:Y:S01]  /*1cf0*/  STL [R1+0x74], R11 ;  /* 0x0000740b01007387 */ /* 0x000fe20000100800 */
[C---:B------:R-:W-:Y:S02]  /*1d00*/  IADD3 R206, R203.reuse, 0x1000, RZ ;  /* 0x00001000cbce7810 */ /* 0x040fe40007ffe0ff */
[----:B----4-:R-:W-:Y:S01]  /*1d10*/  SHF.R.S32.HI R17, RZ, 0x1f, R17 ;  /* 0x0000001fff117819 */ /* 0x010fe20000011411 */
[----:B------:R1:W-:Y:S01]  /*1d20*/  STL [R1+0xd8], R10 ;  /* 0x0000d80a01007387 */ /* 0x0003e20000100800 */
[----:B------:R-:W-:-:S02]  /*1d30*/  IADD3 R205, R203, 0x1800, RZ ;  /* 0x00001800cbcd7810 */ /* 0x000fc40007ffe0ff */
[----:B------:R-:W-:Y:S01]  /*1d40*/  IADD3 R204, R203, 0x2000, RZ ;  /* 0x00002000cbcc7810 */ /* 0x000fe20007ffe0ff */
[----:B------:R-:W-:Y:S04]  /*1d50*/  STL [R1+0x70], R12 ;  /* 0x0000700c01007387 */ /* 0x000fe80000100800 */
[----:B------:R4:W-:Y:S01]  /*1d60*/  STL [R1+0x8], R9 ;  /* 0x0000080901007387 */ /* 0x0009e20000100800 */
[----:B--2---:R-:W-:-:S03]  /*1d70*/  SHF.R.S32.HI R14, RZ, 0x1f, R14 ;  /* 0x0000001fff0e7819 */ /* 0x004fc6000001140e */
[----:B------:R-:W-:Y:S01]  /*1d80*/  STL [R1+0xc8], R18 ;  /* 0x0000c81201007387 */ /* 0x000fe20000100800 */
[----:B---3--:R-:W-:-:S03]  /*1d90*/  SHF.R.S32.HI R13, RZ, 0x1f, R13 ;  /* 0x0000001fff0d7819 */ /* 0x008fc6000001140d */
[----:B------:R-:W-:Y:S01]  /*1da0*/  STL [R1+0xc4], R17 ;  /* 0x0000c41101007387 */ /* 0x000fe20000100800 */
[----:B-1----:R-:W-:-:S05]  /*1db0*/  SHF.R.S32.HI R10, RZ, 0x1f, R16 ;  /* 0x0000001fff0a7819 */ /* 0x002fca0000011410 */
[----:B------:R1:W-:Y:S01]  /*1dc0*/  STL [R1+0xc0], R10 ;  /* 0x0000c00a01007387 */ /* 0x0003e20000100800 */
[----:B----4-:R-:W-:-:S03]  /*1dd0*/  IMAD.IADD R9, R9, 0x1, R8 ;  /* 0x0000000109097824 */ /* 0x010fc600078e0208 */
[----:B------:R-:W-:Y:S04]  /*1de0*/  STL [R1+0xbc], R14 ;  /* 0x0000bc0e01007387 */ /* 0x000fe80000100800 */
[----:B------:R-:W-:Y:S01]  /*1df0*/  STL [R1+0xb8], R13 ;  /* 0x0000b80d01007387 */ /* 0x000fe20000100800 */
[----:B-1----:R-:W-:Y:S02]  /*1e00*/  SHF.R.S32.HI R10, RZ, 0x1f, R11 ;  /* 0x0000001fff0a7819 */ /* 0x002fe4000001140b */
[----:B------:R-:W-:-:S03]  /*1e10*/  LEA R11, R15, 0x80, 0x1 ;  /* 0x000000800f0b7811 */ /* 0x000fc600078e08ff */
[----:B------:R1:W-:Y:S02]  /*1e20*/  STL [R1+0xb4], R10 ;  /* 0x0000b40a01007387 */ /* 0x0003e40000100800 */
[----:B------:R-:W-:Y:S01]  /*1e30*/  IMAD.IADD R0, R11, 0x1, R6 ;  /* 0x000000010b007824 */ /* 0x000fe200078e0206 */
[----:B-1----:R-:W-:-:S05]  /*1e40*/  SHF.R.S32.HI R10, RZ, 0x1f, R12 ;  /* 0x0000001fff0a7819 */ /* 0x002fca000001140c */
[----:B------:R1:W-:Y:S04]  /*1e50*/  STL [R1+0xb0], R10 ;  /* 0x0000b00a01007387 */ /* 0x0003e80000100800 */
[----:B------:R-:W-:Y:S04]  /*1e60*/  STL [R1+0x94], R11 ;  /* 0x0000940b01007387 */ /* 0x000fe80000100800 */
[----:B------:R2:W-:Y:S01]  /*1e70*/  STL [R1+0xc], R9 ;  /* 0x00000c0901007387 */ /* 0x0005e20000100800 */
[----:B-1----:R-:W-:-:S04]  /*1e80*/  IMAD.IADD R10, R11, 0x1, R8 ;  /* 0x000000010b0a7824 */ /* 0x002fc800078e0208 */
[----:B------:R-:W-:Y:S01]  /*1e90*/  IMAD.IADD R4, R6, 0x1, R10 ;  /* 0x0000000106047824 */ /* 0x000fe200078e020a */
[----:B------:R-:W-:Y:S01]  /*1ea0*/  STL [R1+0x98], R10 ;  /* 0x0000980a01007387 */ /* 0x000fe20000100800 */
[----:B--2---:R-:W-:-:S03]  /*1eb0*/  IMAD.IADD R9, R11, 0x1, R7 ;  /* 0x000000010b097824 */ /* 0x004fc600078e0207 */
[----:B------:R1:W-:Y:S01]  /*1ec0*/  STL [R1+0xac], R0 ;  /* 0x0000ac0001007387 */ /* 0x0003e20000100800 */
[----:B------:R-:W-:Y:S02]  /*1ed0*/  IMAD.IADD R3, R7, 0x1, R4 ;  /* 0x0000000107037824 */ /* 0x000fe400078e0204 */
[----:B------:R-:W-:Y:S01]  /*1ee0*/  IMAD.IADD R5, R9, 0x1, R6 ;  /* 0x0000000109057824 */ /* 0x000fe200078e0206 */
[----:B------:R-:W-:Y:S01]  /*1ef0*/  STL [R1+0xa4], R9 ;  /* 0x0000a40901007387 */ /* 0x000fe20000100800 */
[----:B-1----:R-:W-:-:S05]  /*1f00*/  IMAD.IADD R0, R7, 0x1, R10 ;  /* 0x0000000107007824 */ /* 0x002fca00078e020a */
[----:B------:R1:W-:Y:S04]  /*1f10*/  STL [R1+0xa0], R0 ;  /* 0x0000a00001007387 */ /* 0x0003e80000100800 */
[----:B------:R2:W-:Y:S04]  /*1f20*/  STL [R1+0xa8], R5 ;  /* 0x0000a80501007387 */ /* 0x0005e80000100800 */
[----:B------:R2:W-:Y:S04]  /*1f30*/  STL [R1+0x9c], R4 ;  /* 0x00009c0401007387 */ /* 0x0005e80000100800 */
[----:B------:R2:W-:Y:S01]  /*1f40*/  STL [R1+0xd4], R3 ;  /* 0x0000d40301007387 */ /* 0x0005e20000100800 */
[----:B-1----:R-:W-:-:S05]  /*1f50*/  IMAD.IADD R0, R6, 0x1, R0 ;  /* 0x0000000106007824 */ /* 0x002fca00078e0200 */
[----:B------:R2:W-:Y:S02]  /*1f60*/  STL [R1+0xd0], R0 ;  /* 0x0000d00001007387 */ /* 0x0005e40000100800 */
.L_x_1208:
[----:B------:R-:W3:Y:S01]  /*1f70*/  LDL R25, [R1+0x5c] ;  /* 0x00005c0001197983 */ /* 0x000ee20000100800 */
[----:B------:R-:W-:Y:S01]  /*1f80*/  ISETP.NE.U32.AND P0, PT, RZ, c[0x0][0x370], PT ;  /* 0x0000dc00ff007a0c */ /* 0x000fe20003f05070 */
[----:B------:R-:W-:Y:S01]  /*1f90*/  IMAD.MOV.U32 R146, RZ, RZ, 0x4 ;  /* 0x00000004ff927424 */ /* 0x000fe200078e00ff */
[----:B------:R-:W-:Y:S01]  /*1fa0*/  ISETP.NE.U32.AND P1, PT, RZ, c[0x0][0x360], PT ;  /* 0x0000d800ff007a0c */ /* 0x000fe20003f25070 */
[----:B------:R-:W-:Y:S01]  /*1fb0*/  IMAD.MOV.U32 R12, RZ, RZ, RZ ;  /* 0x000000ffff0c7224 */ /* 0x000fe200078e00ff */
[----:B------:R-:W-:Y:S01]  /*1fc0*/  ISETP.NE.AND.EX P2, PT, RZ, c[0x0][0x374], PT, P0 ;  /* 0x0000dd00ff007a0c */ /* 0x000fe20003f45300 */
[----:B------:R-:W-:Y:S01]  /*1fd0*/  IMAD.MOV.U32 R141, RZ, RZ, RZ ;  /* 0x000000ffff8d7224 */ /* 0x000fe200078e00ff */
[----:B------:R-:W-:Y:S01]  /*1fe0*/  ISETP.NE.AND.EX P0, PT, RZ, c[0x0][0x364], PT, P1 ;  /* 0x0000d900ff007a0c */ /* 0x000fe20003f05310 */
[----:B------:R-:W-:Y:S01]  /*1ff0*/  CS2R R14, SRZ ;  /* 0x00000000000e7805 */ /* 0x000fe2000001ff00 */
[----:B------:R-:W-:Y:S02]  /*2000*/  ISETP.NE.U32.AND P1, PT, RZ, c[0x0][0x348], PT ;  /* 0x0000d200ff007a0c */ /* 0x000fe40003f25070 */
[----:B------:R-:W-:-:S02]  /*2010*/  ISETP.NE.U32.AND P3, PT, RZ, c[0x0][0x350], PT ;  /* 0x0000d400ff007a0c */ /* 0x000fc40003f65070 */
[----:B------:R-:W-:Y:S02]  /*2020*/  ISETP.NE.U32.AND P5, PT, RZ, c[0x0][0x358], PT ;  /* 0x0000d600ff007a0c */ /* 0x000fe40003fa5070 */
[----:B------:R-:W-:Y:S02]  /*2030*/  ISETP.NE.AND.EX P1, PT, RZ, c[0x0][0x34c], PT, P1 ;  /* 0x0000d300ff007a0c */ /* 0x000fe40003f25310 */
[----:B------:R-:W-:Y:S02]  /*2040*/  ISETP.NE.AND.EX P3, PT, RZ, c[0x0][0x354], PT, P3 ;  /* 0x0000d500ff007a0c */ /* 0x000fe40003f65330 */
[----:B------:R-:W-:Y:S01]  /*2050*/  ISETP.NE.AND.EX P5, PT, RZ, c[0x0][0x35c], PT, P5 ;  /* 0x0000d700ff007a0c */ /* 0x000fe20003fa5350 */
[----:B---3--:R-:W-:-:S04]  /*2060*/  @P2 IMAD.WIDE R10, R25, R146, c[0x0][0x370] ;  /* 0x0000dc00190a2625 */ /* 0x008fc800078e0292 */
[CC--:B------:R-:W-:Y:S01]  /*2070*/  @P0 IMAD.WIDE R8, R25.reuse, R146.reuse, c[0x0][0x360] ;  /* 0x0000d80019080625 */ /* 0x0c0fe200078e0292 */
[----:B------:R-:W3:Y:S03]  /*2080*/  @P2 LDG.E R12, [R10.64] ;  /* 0x000000080a0c2981 */ /* 0x000ee6000c1e1900 */
[CC--:B------:R-:W-:Y:S01]  /*2090*/  IMAD.WIDE R6, R25.reuse, R146.reuse, c[0x0][0x348] ;  /* 0x0000d20019067625 */ /* 0x0c0fe200078e0292 */
[----:B------:R1:W5:Y:S03]  /*20a0*/  @P0 LDG.E R252, [R8.64] ;  /* 0x0000000808fc0981 */ /* 0x000366000c1e1900 */
[CC--:B--2---:R-:W-:Y:S01]  /*20b0*/  IMAD.WIDE R4, R25.reuse, R146.reuse, c[0x0][0x350] ;  /* 0x0000d40019047625 */ /* 0x0c4fe200078e0292 */
[----:B------:R1:W5:Y:S03]  /*20c0*/  @P1 LDG.E R141, [R6.64] ;  /* 0x00000008068d1981 */ /* 0x000366000c1e1900 */
[----:B------:R-:W-:Y:S01]  /*20d0*/  IMAD.WIDE R2, R25, R146, c[0x0][0x358] ;  /* 0x0000d60019027625 */ /* 0x000fe200078e0292 */
[----:B------:R1:W5:Y:S04]  /*20e0*/  @P3 LDG.E R15, [R4.64] ;  /* 0x00000008040f3981 */ /* 0x000368000c1e1900 */
[----:B------:R1:W5:Y:S01]  /*20f0*/  @P5 LDG.E R14, [R2.64] ;  /* 0x00000008020e5981 */ /* 0x000362000c1e1900 */
[----:B------:R-:W-:Y:S03]  /*2100*/  YIELD ;  /* 0x0000000000007946 */ /* 0x000fe60003800000 */
[----:B---3--:R1:W-:Y:S01]  /*2110*/  STL [R1+0x48], R12 ;  /* 0x0000480c01007387 */ /* 0x0083e20000100800 */
[----:B------:R-:W-:Y:S05]  /*2120*/  @P0 BRA `(.L_x_910) ;  /* 0x0000005000000947 */ /* 0x000fea0003800000 */
[----:B-----5:R-:W-:Y:S01]  /*2130*/  MOV R252, c[0x0][0x168] ;  /* 0x00005a0000fc7a02 */ /* 0x020fe20000000f00 */
[----:B------:R-:W-:Y:S05]  /*2140*/  @!P1 BRA `(.L_x_910) ;  /* 0x0000003000009947 */ /* 0x000fea0003800000 */
[----:B-1----:R-:W2:Y:S04]  /*2150*/  LDG.E R8, [R6.64] ;  /* 0x0000000806087981 */ /* 0x002ea8000c1e1900 */
[----:B------:R-:W2:Y:S02]  /*2160*/  LDG.E R0, [R6.64+0x4] ;  /* 0x0000040806007981 */ /* 0x000ea4000c1e1900 */
[----:B--2---:R-:W-:-:S02]  /*2170*/  IADD3 R252, -R8, R0, RZ ;  /* 0x0000000008fc7210 */ /* 0x004fc40007ffe1ff */
.L_x_910:
[----:B------:R-:W-:-:S04]  /*2180*/  ISETP.NE.U32.AND P0, PT, RZ, c[0x0][0x368], PT ;  /* 0x0000da00ff007a0c */ /* 0x000fc80003f05070 */
[----:B------:R-:W-:-:S13]  /*2190*/  ISETP.NE.AND.EX P0, PT, RZ, c[0x0][0x36c], PT, P0 ;  /* 0x0000db00ff007a0c */ /* 0x000fda0003f05300 */
[----:B------:R-:W-:Y:S05]  /*21a0*/  @!P0 BRA `(.L_x_911) ;  /* 0x0000003000008947 */ /* 0x000fea0003800000 */
[----:B-1----:R-:W-:-:S05]  /*21b0*/  IMAD.WIDE R4, R25, R146, c[0x0][0x368] ;  /* 0x0000da0019047625 */ /* 0x002fca00078e0292 */
[----:B------:R1:W5:Y:S01]  /*21c0*/  LDG.E R13, [R4.64] ;  /* 0x00000008040d7981 */ /* 0x000362000c1e1900 */
[----:B------:R-:W-:Y:S05]  /*21d0*/  BRA `(.L_x_912) ;  /* 0x0000005000007947 */ /* 0x000fea0003800000 */
.L_x_911:
[----:B------:R-:W-:Y:S01]  /*21e0*/  MOV R13, UR6 ;  /* 0x00000006000d7c02 */ /* 0x000fe20008000f00 */
[----:B------:R-:W-:Y:S05]  /*21f0*/  @!P3 BRA `(.L_x_912) ;  /* 0x000000300000b947 */ /* 0x000fea0003800000 */
[----:B-1----:R-:W2:Y:S04]  /*2200*/  LDG.E R6, [R4.64] ;  /* 0x0000000804067981 */ /* 0x002ea8000c1e1900 */
[----:B------:R-:W2:Y:S02]  /*2210*/  LDG.E R0, [R4.64+0x4] ;  /* 0x0000040804007981 */ /* 0x000ea4000c1e1900 */
[----:B--2---:R-:W-:Y:S02]  /*2220*/  IADD3 R13, -R6, R0, RZ ;  /* 0x00000000060d7210 */ /* 0x004fe40007ffe1ff */
.L_x_912:
[----:B-1----:R1:W2:Y:S04]  /*2230*/  @P5 LDG.E R4, [R2.64] ;  /* 0x0000000802045981 */ /* 0x0022a8000c1e1900 */
[----:B------:R1:W2:Y:S04]  /*2240*/  @P5 LDG.E R0, [R2.64+0x4] ;  /* 0x0000040802005981 */ /* 0x0002a8000c1e1900 */
[----:B------:R-:W3:Y:S01]  /*2250*/  LDL.LU R5, [R1+0x54] ;  /* 0x0000540001057983 */ /* 0x000ee20000300800 */
[----:B------:R-:W-:-:S04]  /*2260*/  ISETP.NE.U32.AND P0, PT, RZ, c[0x0][0x378], PT ;  /* 0x0000de00ff007a0c */ /* 0x000fc80003f05070 */
[----:B------:R-:W-:Y:S01]  /*2270*/  ISETP.NE.AND.EX P0, PT, RZ, c[0x0][0x37c], PT, P0 ;  /* 0x0000df00ff007a0c */ /* 0x000fe20003f05300 */
[----:B-----5:R-:W-:Y:S02]  /*2280*/  IMAD.MOV.U32 R125, RZ, RZ, R13 ;  /* 0x000000ffff7d7224 */ /* 0x020fe400078e000d */
[----:B------:R-:W-:Y:S02]  /*2290*/  IMAD.MOV.U32 R6, RZ, RZ, c[0x0][0x2c4] ;  /* 0x0000b100ff067624 */ /* 0x000fe400078e00ff */
[----:B------:R-:W-:-:S03]  /*22a0*/  IMAD.IADD R12, R13, 0x1, -R12 ;  /* 0x000000010d0c7824 */ /* 0x000fc600078e0a0c */
[----:B------:R-:W-:-:S05]  /*22b0*/  ISETP.NE.AND P2, PT, R6, 0x1, PT ;  /* 0x000000010600780c */ /* 0x000fca0003f45270 */
[----:B-1----:R-:W-:-:S05]  /*22c0*/  @P0 IMAD.WIDE R2, R25, R146, c[0x0][0x378] ;  /* 0x0000de0019020625 */ /* 0x002fca00078e0292 */
[----:B------:R1:W5:Y:S01]  /*22d0*/  @P0 LDG.E R125, [R2.64] ;  /* 0x00000008027d0981 */ /* 0x000362000c1e1900 */
[----:B------:R-:W-:Y:S01]  /*22e0*/  IMAD.MOV.U32 R6, RZ, RZ, c[0x0][0x32c] ;  /* 0x0000cb00ff067624 */ /* 0x000fe200078e00ff */
[----:B------:R-:W-:-:S04]  /*22f0*/  LOP3.LUT R209, R209, 0xffffffef, RZ, 0xc0, !PT ;  /* 0xffffffefd1d17812 */ /* 0x000fc800078ec0ff */
[----:B------:R-:W-:Y:S01]  /*2300*/  ISETP.GE.AND P1, PT, R6, 0x1, PT ;  /* 0x000000010600780c */ /* 0x000fe20003f26270 */
[----:B-1----:R-:W-:Y:S01]  /*2310*/  IMAD.MOV.U32 R2, RZ, RZ, c[0x0][0x228] ;  /* 0x00008a00ff027624 */ /* 0x002fe200078e00ff */
[----:B------:R-:W-:-:S04]  /*2320*/  @P2 LOP3.LUT R209, R209, 0x10, RZ, 0xfc, !PT ;  /* 0x00000010d1d12812 */ /* 0x000fc800078efcff */
[----:B------:R-:W-:-:S07]  /*2330*/  LOP3.LUT R209, R209, 0xfffffffb, RZ, 0xc0, !PT ;  /* 0xfffffffbd1d17812 */ /* 0x000fce00078ec0ff */
[----:B------:R-:W-:Y:S01]  /*2340*/  @P1 LOP3.LUT R209, R209, 0x4, RZ, 0xfc, !PT ;  /* 0x00000004d1d11812 */ /* 0x000fe200078efcff */
[----:B--2---:R-:W-:Y:S02]  /*2350*/  @P5 IMAD.IADD R2, R0, 0x1, -R4 ;  /* 0x0000000100025824 */ /* 0x004fe400078e0a04 */
[----:B---3--:R-:W-:Y:S02]  /*2360*/  IMAD.SHL.U32 R8, R5, 0x80, RZ ;  /* 0x0000008005087824 */ /* 0x008fe400078e00ff */
[----:B------:R-:W-:-:S03]  /*2370*/  IMAD.IADD R7, R12, 0x1, R2 ;  /* 0x000000010c077824 */ /* 0x000fc600078e0202 */
[----:B------:R1:W-:Y:S01]  /*2380*/  STL [R1+0x44], R8 ;  /* 0x0000440801007387 */ /* 0x0003e20000100800 */
[----:B------:R-:W-:-:S03]  /*2390*/  IADD3 R0, R8, 0x7f, RZ ;  /* 0x0000007f08007810 */ /* 0x000fc60007ffe0ff */
[----:B------:R1:W-:Y:S02]  /*23a0*/  STL [R1], R7 ;  /* 0x0000000701007387 */ /* 0x0003e40000100800 */
[----:B------:R-:W-:Y:S01]  /*23b0*/  @P2 IMAD.HI.U32 R4, R0, c[0x0][0x2c8], RZ ;  /* 0x0000b20000042a27 */ /* 0x000fe200078e00ff */
[----:B------:R-:W-:-:S04]  /*23c0*/  IADD3 R3, R7, 0x4f, RZ ;  /* 0x0000004f07037810 */ /* 0x000fc80007ffe0ff */
[----:B------:R-:W-:Y:S01]  /*23d0*/  @P2 SHF.R.U32.HI R0, RZ, c[0x0][0x2cc], R4 ;  /* 0x0000b300ff002a19 */ /* 0x000fe20000011604 */
[----:B------:R-:W-:Y:S01]  /*23e0*/  IMAD.HI R3, R3, 0x66666667, RZ ;  /* 0x6666666703037827 */ /* 0x000fe200078e02ff */
[----:B------:R-:W-:-:S04]  /*23f0*/  IADD3 R4, R7, 0x1, -R252 ;  /* 0x0000000107047810 */ /* 0x000fc80007ffe8fc */
[----:B------:R-:W-:Y:S01]  /*2400*/  SHF.R.U32.HI R5, RZ, 0x1f, R3 ;  /* 0x0000001fff057819 */ /* 0x000fe20000011603 */
[----:B------:R-:W-:-:S03]  /*2410*/  IMAD.IADD R0, R4, 0x1, R0 ;  /* 0x0000000104007824 */ /* 0x000fc600078e0200 */
[----:B------:R-:W-:Y:S02]  /*2420*/  LEA.HI.SX32 R142, R3, R5, 0x1b ;  /* 0x00000005038e7211 */ /* 0x000fe400078fdaff */
        /* <DEDUP_REMOVED lines=12> */
.L_x_915:
[----:B------:R-:W-:-:S13]  /*24f0*/  ISETP.NE.AND P0, PT, R6, 0x1, PT ;  /* 0x000000010600780c */ /* 0x000fda0003f05270 */
[----:B------:R-:W-:-:S05]  /*2500*/  @P0 IMAD.HI.U32 R0, R3, c[0x0][0x330], RZ ;  /* 0x0000cc0003000a27 */ /* 0x000fca00078e00ff */
[----:B------:R-:W-:Y:S02]  /*2510*/  @P0 SHF.R.U32.HI R3, RZ, c[0x0][0x334], R0 ;  /* 0x0000cd00ff030a19 */ /* 0x000fe40000011600 */
.L_x_916:
[----:B------:R-:W-:Y:S05]  /*2520*/  BSYNC B0 ;  /* 0x0000000000007941 */ /* 0x000fea0003800000 */
.L_x_914:
[----:B------:R-:W-:-:S05]  /*2530*/  IMAD R3, R3, R6, c[0x0][0x32c] ;  /* 0x0000cb0003037624 */ /* 0x000fca00078e0206 */
[----:B------:R-:W-:-:S04]  /*2540*/  IMNMX R4, R4, R3, PT ;  /* 0x0000000304047217 */ /* 0x000fc80003800200 */
.L_x_913:
[----:B------:R-:W-:Y:S01]  /*2550*/  IADD3 R4, R4, 0x4f, RZ ;  /* 0x0000004f04047810 */ /* 0x000fe20007ffe0ff */
[----:B------:R-:W-:-:S04]  /*2560*/  @P2 IMAD.HI.U32 R3, R8, c[0x0][0x2c8], RZ ;  /* 0x0000b20008032a27 */ /* 0x000fc800078e00ff */
[----:B------:R-:W-:-:S04]  /*2570*/  IMAD.HI R4, R4, 0x66666667, RZ ;  /* 0x6666666704047827 */ /* 0x000fc800078e02ff */
[----:B------:R-:W-:Y:S01]  /*2580*/  IMAD.MOV.U32 R0, RZ, RZ, R8 ;  /* 0x000000ffff007224 */ /* 0x000fe200078e0008 */
[----:B------:R-:W-:Y:S01]  /*2590*/  @P2 SHF.R.U32.HI R0, RZ, c[0x0][0x2cc], R3 ;  /* 0x0000b300ff002a19 */ /* 0x000fe20000011603 */
[----:B------:R-:W-:Y:S01]  /*25a0*/  IMAD.IADD R229, R7, 0x1, -R252 ;  /* 0x0000000107e57824 */ /* 0x000fe200078e0afc */
[----:B------:R-:W-:-:S03]  /*25b0*/  SHF.R.U32.HI R3, RZ, 0x1f, R4 ;  /* 0x0000001fff037819 */ /* 0x000fc60000011604 */
[----:B------:R-:W-:Y:S01]  /*25c0*/  IMAD.IADD R0, R229, 0x1, R0 ;  /* 0x00000001e5007824 */ /* 0x000fe200078e0200 */
[----:B-1----:R-:W-:-:S04]  /*25d0*/  LEA.HI.SX32 R7, R4, R3, 0x1b ;  /* 0x0000000304077211 */ /* 0x002fc800078fdaff */
[----:B------:R-:W-:Y:S02]  /*25e0*/  IADD3 R3, R0, -c[0x0][0x324], RZ ;  /* 0x8000c90000037a10 */ /* 0x000fe40007ffe0ff */
        /* <DEDUP_REMOVED lines=11> */
.L_x_919:
[----:B------:R-:W-:-:S13]  /*26a0*/  ISETP.NE.AND P0, PT, R6, 0x1, PT ;  /* 0x000000010600780c */ /* 0x000fda0003f05270 */
[----:B------:R-:W-:-:S05]  /*26b0*/  @P0 IMAD.HI.U32 R4, R0, c[0x0][0x330], RZ ;  /* 0x0000cc0000040a27 */ /* 0x000fca00078e00ff */
[----:B------:R-:W-:Y:S02]  /*26c0*/  @P0 SHF.R.U32.HI R0, RZ, c[0x0][0x334], R4 ;  /* 0x0000cd00ff000a19 */ /* 0x000fe40000011604 */
.L_x_920:
[----:B------:R-:W-:Y:S05]  /*26d0*/  BSYNC B0 ;  /* 0x0000000000007941 */ /* 0x000fea0003800000 */
.L_x_918:
[----:B------:R-:W-:-:S05]  /*26e0*/  IMAD R0, R0, c[0x0][0x32c], RZ ;  /* 0x0000cb0000007a24 */ /* 0x000fca00078e02ff */
[----:B------:R-:W-:-:S04]  /*26f0*/  IMNMX R3, R3, R0, !PT ;  /* 0x0000000003037217 */ /* 0x000fc80007800200 */
.L_x_917:
        /* <DEDUP_REMOVED lines=12> */
[----:B------:R-:W-:Y:S02]  /*27c0*/  SHF.R.U32.HI R8, RZ, 0x10, R3 ;  /* 0x00000010ff087819 */ /* 0x000fe40000011603 */
[----:B------:R-:W-:Y:S02]  /*27d0*/  LOP3.LUT R17, R3, 0xff, RZ, 0xc0, !PT ;  /* 0x000000ff03117812 */ /* 0x000fe400078ec0ff */
[C---:B------:R-:W-:Y:S01]  /*27e0*/  ISETP.NE.AND P1, PT, R8.reuse, RZ, PT ;  /* 0x000000ff0800720c */ /* 0x040fe20003f25270 */
[----:B------:R1:W-:Y:S03]  /*27f0*/  STL [R1+0x54], R8 ;  /* 0x0000540801007387 */ /* 0x0003e60000100800 */
[----:B------:R-:W-:Y:S01]  /*2800*/  SEL R124, R8, c[0x0][0x338], P1 ;  /* 0x0000ce00087c7a07 */ /* 0x000fe20000800000 */
[----:B------:R1:W-:Y:S01]  /*2810*/  STL [R1+0x8c], R17 ;  /* 0x00008c1101007387 */ /* 0x0003e20000100800 */
[----:B------:R-:W-:Y:S05]  /*2820*/  @!P0 BRA `(.L_x_922) ;  /* 0x000001d000008947 */ /* 0x000fea0003800000 */
[----:B------:R-:W-:Y:S02]  /*2830*/  IABS R3, R124 ;  /* 0x0000007c00037213 */ /* 0x000fe40000000000 */
[----:B------:R-:W-:-:S02]  /*2840*/  IADD3 R4, R124, -0x1, R7 ;  /* 0xffffffff7c047810 */ /* 0x000fc40007ffe007 */
[----:B------:R-:W2:Y:S03]  /*2850*/  I2F.RP R0, R3 ;  /* 0x0000000300007306 */ /* 0x000ea60000209400 */
[----:B-1----:R-:W-:Y:S02]  /*2860*/  IMAD.IADD R8, R4, 0x1, -R6 ;  /* 0x0000000104087824 */ /* 0x002fe400078e0a06 */
[----:B------:R-:W-:-:S03]  /*2870*/  IMAD.MOV.U32 R4, RZ, RZ, RZ ;  /* 0x000000ffff047224 */ /* 0x000fc600078e00ff */
[----:B------:R-:W-:Y:S01]  /*2880*/  IABS R11, R8 ;  /* 0x00000008000b7213 */ /* 0x000fe20000000000 */
[----:B--2---:R-:W1:Y:S02]  /*2890*/  MUFU.RCP R0, R0 ;  /* 0x0000000000007308 */ /* 0x004e640000001000 */
        /* <DEDUP_REMOVED lines=22> */
.L_x_922:
[----:B------:R-:W-:Y:S05]  /*2a00*/  BSYNC B0 ;  /* 0x0000000000007941 */ /* 0x000fea0003800000 */
.L_x_921:
[----:B------:R-:W-:-:S04]  /*2a10*/  IMAD R3, R17, R0, R6 ;  /* 0x0000000011037224 */ /* 0x000fc800078e0206 */
[C---:B------:R-:W-:Y:S02]  /*2a20*/  IMAD.IADD R0, R3.reuse, 0x1, R0 ;  /* 0x0000000103007824 */ /* 0x040fe400078e0200 */
[----:B------:R-:W-:-:S03]  /*2a30*/  IMAD R3, R3, 0x50, -R12 ;  /* 0x0000005003037824 */ /* 0x000fc600078e0a0c */
[----:B------:R-:W-:Y:S02]  /*2a40*/  IMNMX R0, R7, R0, PT ;  /* 0x0000000007007217 */ /* 0x000fe40003800200 */
[----:B------:R-:W-:-:S03]  /*2a50*/  IMNMX R3, RZ, R3, !PT ;  /* 0x00000003ff037217 */ /* 0x000fc60007800200 */
[----:B------:R-:W-:Y:S02]  /*2a60*/  IMAD R0, R0, 0x50, -R12 ;  /* 0x0000005000007824 */ /* 0x000fe400078e0a0c */
[----:B------:R-:W-:-:S03]  /*2a70*/  IMAD.WIDE.U32 R4, R3, -0x33333333, RZ ;  /* 0xcccccccd03047825 */ /* 0x000fc600078e00ff */
        /* <DEDUP_REMOVED lines=11> */
[----:B------:R-:W2:Y:S03]  /*2b30*/  S2R R9, SR_TID.X ;  /* 0x0000000000097919 */ /* 0x000ea60000002100 */
[----:B------:R-:W-:-:S13]  /*2b40*/  ISETP.NE.AND.EX P4, PT, RZ, c[0x0][0x344], PT, P0 ;  /* 0x0000d100ff007a0c */ /* 0x000fda0003f85300 */
[----:B------:R-:W-:-:S05]  /*2b50*/  @P4 IMAD.WIDE R4, R25, R146, c[0x0][0x340] ;  /* 0x0000d00019044625 */ /* 0x000fca00078e0292 */
[----:B------:R3:W4:Y:S01]  /*2b60*/  @P4 LDG.E R21, [R4.64] ;  /* 0x0000000804154981 */ /* 0x000722000c1e1900 */
[----:B-12---:R-:W-:-:S04]  /*2b70*/  SHF.R.S32.HI R8, RZ, 0x1f, R9 ;  /* 0x0000001fff087819 */ /* 0x006fc80000011409 */
[----:B------:R-:W-:-:S04]  /*2b80*/  LEA.HI R8, R8, R9, RZ, 0x3 ;  /* 0x0000000908087211 */ /* 0x000fc800078f18ff */
[----:B------:R-:W-:Y:S02]  /*2b90*/  SHF.R.S32.HI R8, RZ, 0x3, R8 ;  /* 0x00000003ff087819 */ /* 0x000fe40000011408 */
[----:B------:R-:W-:Y:S02]  /*2ba0*/  SHF.R.S32.HI R3, RZ, 0x1f, R14 ;  /* 0x0000001fff037819 */ /* 0x000fe4000001140e */
[----:B------:R-:W-:-:S04]  /*2bb0*/  IADD3 R102, P0, R8, R14, RZ ;  /* 0x0000000e08667210 */ /* 0x000fc80007f1e0ff */
[----:B------:R-:W-:-:S05]  /*2bc0*/  LEA.HI.X.SX32 R103, R8, R3, 0x1, P0 ;  /* 0x0000000308677211 */ /* 0x000fca00000f0eff */
[----:B------:R-:W-:Y:S02]  /*2bd0*/  IMAD R3, R103, c[0x0][0x238], RZ ;  /* 0x00008e0067037a24 */ /* 0x000fe400078e02ff */
[----:B---3--:R-:W-:Y:S01]  /*2be0*/  IMAD.WIDE.U32 R4, R102, c[0x0][0x238], R248 ;  /* 0x00008e0066047a25 */ /* 0x008fe200078e00f8 */
[----:B------:R-:W-:-:S03]  /*2bf0*/  LOP3.LUT R24, R16, 0xffff, RZ, 0xc0, !PT ;  /* 0x0000ffff10187812 */ /* 0x000fc600078ec0ff */
[----:B------:R-:W-:Y:S01]  /*2c00*/  IMAD R3, R102, c[0x0][0x23c], R3 ;  /* 0x00008f0066037a24 */ /* 0x000fe200078e0203 */
[----:B------:R-:W-:-:S03]  /*2c10*/  SHF.R.S32.HI R20, RZ, 0x1f, R25 ;  /* 0x0000001fff147819 */ /* 0x000fc60000011419 */
[----:B------:R-:W-:Y:S01]  /*2c20*/  IMAD.IADD R5, R5, 0x1, R3 ;  /* 0x0000000105057824 */ /* 0x000fe200078e0203 */
[----:B------:R-:W-:Y:S01]  /*2c30*/  SEL R22, R20, RZ, !P5 ;  /* 0x000000ff14167207 */ /* 0x000fe20006800000 */
[----:B------:R-:W-:Y:S01]  /*2c40*/  IMAD.MOV.U32 R132, RZ, RZ, 0x50 ;  /* 0x00000050ff847424 */ /* 0x000fe200078e00ff */
[----:B------:R-:W-:Y:S01]  /*2c50*/  IADD3 R31, R0, -0x1, RZ ;  /* 0xffffffff001f7810 */ /* 0x000fe20007ffe0ff */
[----:B------:R-:W-:Y:S01]  /*2c60*/  IMAD.WIDE.U32 R4, R24, c[0x0][0x240], R4 ;  /* 0x0000900018047a25 */ /* 0x000fe200078e0004 */
[----:B------:R-:W-:Y:S02]  /*2c70*/  IADD3 R101, -R8, R2, RZ ;  /* 0x0000000208657210 */ /* 0x000fe40007ffe1ff */
[----:B------:R-:W-:Y:S01]  /*2c80*/  SEL R23, R25, RZ, !P5 ;  /* 0x000000ff19177207 */ /* 0x000fe20006800000 */
[----:B------:R-:W-:Y:S02]  /*2c90*/  IMAD R5, R24, c[0x0][0x244], R5 ;  /* 0x0000910018057a24 */ /* 0x000fe400078e0205 */
[----:B------:R-:W-:-:S02]  /*2ca0*/  IMAD R0, R22, c[0x0][0x248], RZ ;  /* 0x0000920016007a24 */ /* 0x000fc400078e02ff */
        /* <DEDUP_REMOVED lines=15> */
[----:B------:R-:W-:-:S03]  /*2da0*/  MOV R16, c[0x0][0x238] ;  /* 0x00008e0000107a02 */ /* 0x000fc60000000f00 */
[----:B------:R-:W-:Y:S01]  /*2db0*/  IMAD.IADD R5, R5, 0x1, R0 ;  /* 0x0000000105057824 */ /* 0x000fe200078e0200 */
[----:B------:R-:W-:Y:S02]  /*2dc0*/  @P0 LEA R6, P2, R4, c[0x0][0x220], 0x1 ;  /* 0x0000880004060a11 */ /* 0x000fe400078408ff */
[----:B------:R-:W-:Y:S02]  /*2dd0*/  SHF.L.U32 R151, R16, 0x4, RZ ;  /* 0x0000000410977819 */ /* 0x000fe400000006ff */
[----:B------:R-:W-:Y:S02]  /*2de0*/  @P0 LEA.HI.X R7, R4, c[0x0][0x224], R5, 0x1, P2 ;  /* 0x0000890004070a11 */ /* 0x000fe400010f0c05 */
[----:B------:R-:W-:Y:S02]  /*2df0*/  SHF.L.U64.HI R146, R16, R146, c[0x0][0x23c] ;  /* 0x00008f0010927619 */ /* 0x000fe40000010292 */
[----:B------:R-:W-:Y:S01]  /*2e00*/  @P1 IADD3 R0, P3, R151, R4, RZ ;  /* 0x0000000497001210 */ /* 0x000fe20007f7e0ff */
[----:B------:R-:W-:Y:S01]  /*2e10*/  @!PT LDS RZ, [RZ] ;  /* 0x00000000fffff984 */ /* 0x000fe20000000800 */
[----:B------:R-:W-:Y:S01]  /*2e20*/  @!PT LDS RZ, [RZ] ;  /* 0x00000000fffff984 */ /* 0x000fe20000000800 */
[----:B------:R-:W-:Y:S01]  /*2e30*/  @!PT LDS RZ, [RZ] ;  /* 0x00000000fffff984 */ /* 0x000fe20000000800 */
[----:B------:R1:W-:Y:S01]  /*2e40*/  @P0 LDGSTS.E.BYPASS.LTC128B.128 [R210+0x2900], [R6.64], !P6 ;  /* 0x0290000006d20fae */ /* 0x0003e2000f101d48 */
[----:B------:R-:W-:-:S03]  /*2e50*/  ISETP.GE.AND P2, PT, R3, 0x21, PT ;  /* 0x000000210300780c */ /* 0x000fc60003f46270 */
[----:B-1----:R-:W-:Y:S01]  /*2e60*/  @P1 IMAD.X R7, R5, 0x1, R146, P3 ;  /* 0x0000000105071824 */ /* 0x002fe200018e0692 */
[----:B------:R-:W-:-:S04]  /*2e70*/  @P1 LEA R6, P0, R0, c[0x0][0x220], 0x1 ;  /* 0x0000880000061a11 */ /* 0x000fc800078008ff */
[----:B------:R-:W-:Y:S02]  /*2e80*/  @P1 LEA.HI.X R7, R0, c[0x0][0x224], R7, 0x1, P0 ;  /* 0x0000890000071a11 */ /* 0x000fe400000f0c07 */
[----:B------:R-:W-:-:S03]  /*2e90*/  ISETP.GE.AND P0, PT, R3, 0x31, PT ;  /* 0x000000310300780c */ /* 0x000fc60003f06270 */
[----:B------:R1:W-:Y:S01]  /*2ea0*/  @P1 LDGSTS.E.BYPASS.LTC128B.128 [R210+0x3100], [R6.64], !P6 ;  /* 0x0310000006d21fae */ /* 0x0003e2000f101d48 */
[----:B------:R-:W-:Y:S02]  /*2eb0*/  @P2 LEA R0, P1, R16, R4, 0x5 ;  /* 0x0000000410002211 */ /* 0x000fe400078228ff */
[----:B-1----:R-:W-:-:S04]  /*2ec0*/  @P2 MOV R6, c[0x0][0x23c] ;  /* 0x00008f0000062a02 */ /* 0x002fc80000000f00 */
[----:B------:R-:W-:Y:S02]  /*2ed0*/  @P2 LEA.HI.X R6, R16, R5, R6, 0x5, P1 ;  /* 0x0000000510062211 */ /* 0x000fe400008f2c06 */
[----:B------:R-:W-:Y:S01]  /*2ee0*/  @P2 LEA R8, P1, R0, c[0x0][0x220], 0x1 ;  /* 0x0000880000082a11 */ /* 0x000fe200078208ff */
[----:B------:R-:W-:-:S03]  /*2ef0*/  @P0 IMAD.MOV.U32 R7, RZ, RZ, c[0x0][0x23c] ;  /* 0x00008f00ff070624 */ /* 0x000fc600078e00ff */
[----:B------:R-:W-:Y:S02]  /*2f00*/  @P2 LEA.HI.X R9, R0, c[0x0][0x224], R6, 0x1, P1 ;  /* 0x0000890000092a11 */ /* 0x000fe400008f0c06 */
[----:B------:R-:W-:Y:S01]  /*2f10*/  ISETP.GE.AND P1, PT, R3, 0x41, PT ;  /* 0x000000410300780c */ /* 0x000fe20003f26270 */
[----:B------:R-:W-:Y:S02]  /*2f20*/  @P0 IMAD R0, R7, 0x30, RZ ;  /* 0x0000003007000824 */ /* 0x000fe400078e02ff */
[----:B------:R-:W-:Y:S01]  /*2f30*/  @P0 IMAD.WIDE.U32 R6, R16, 0x30, R4 ;  /* 0x0000003010060825 */ /* 0x000fe200078e0004 */
[----:B------:R1:W-:Y:S01]  /*2f40*/  @P2 LDGSTS.E.BYPASS.LTC128B.128 [R210+0x3900], [R8.64], !P6 ;  /* 0x0390000008d22fae */ /* 0x0003e2000f101d48 */
[----:B------:R-:W-:-:S03]  /*2f50*/  SHF.R.S32.HI R3, RZ, 0x1f, R130 ;  /* 0x0000001fff037819 */ /* 0x000fc60000011482 */
[----:B------:R-:W-:Y:S02]  /*2f60*/  @P0 IADD3 R0, R7, R0, RZ ;  /* 0x0000000007000210 */ /* 0x000fe40007ffe0ff */
[----:B------:R-:W-:-:S03]  /*2f70*/  @P0 LEA R18, P2, R6, c[0x0][0x220], 0x1 ;  /* 0x0000880006120a11 */ /* 0x000fc600078408ff */
[----:B------:R-:W-:Y:S02]  /*2f80*/  @P1 MOV R12, c[0x0][0x23c] ;  /* 0x00008f00000c1a02 */ /* 0x000fe40000000f00 */
[----:B------:R-:W-:Y:S01]  /*2f90*/  @P0 LEA.HI.X R19, R6, c[0x0][0x224], R0, 0x1, P2 ;  /* 0x0000890006130a11 */ /* 0x000fe200010f0c00 */
[C---:B------:R-:W-:Y:S01]  /*2fa0*/  IMAD R0, R3.reuse, c[0x0][0x280], RZ ;  /* 0x0000a00003007a24 */ /* 0x040fe200078e02ff */
[----:B------:R-:W-:Y:S01]  /*2fb0*/  @P1 LEA R4, P2, R16, R4, 0x6 ;  /* 0x0000000410041211 */ /* 0x000fe200078430ff */
[----:B------:R-:W-:Y:S02]  /*2fc0*/  IMAD R3, R3, c[0x0][0x290], RZ ;  /* 0x0000a40003037a24 */ /* 0x000fe400078e02ff */
[----:B------:R-:W-:Y:S01]  /*2fd0*/  IMAD.WIDE.U32 R6, R130, c[0x0][0x280], R128 ;  /* 0x0000a00082067a25 */ /* 0x000fe200078e0080 */
[----:B------:R-:W-:Y:S01]  /*2fe0*/  @P1 LEA.HI.X R5, R16, R5, R12, 0x6, P2 ;  /* 0x0000000510051211 */ /* 0x000fe200010f340c */
[----:B------:R2:W-:Y:S01]  /*2ff0*/  @P0 LDGSTS.E.BYPASS.LTC128B.128 [R210+0x4100], [R18.64], !P6 ;  /* 0x0410000012d20fae */ /* 0x0005e2000f101d48 */
[----:B------:R-:W-:Y:S01]  /*3000*/  @P1 LEA R16, P2, R4, c[0x0][0x220], 0x1 ;  /* 0x0000880004101a11 */ /* 0x000fe200078408ff */
[----:B------:R-:W-:-:S02]  /*3010*/  IMAD R0, R130, c[0x0][0x284], R0 ;  /* 0x0000a10082007a24 */ /* 0x000fc400078e0200 */
[----:B------:R-:W-:Y:S02]  /*3020*/  IMAD.IADD R122, R13, 0x1, R15 ;  /* 0x000000010d7a7824 */ /* 0x000fe400078e020f */
[----:B-1----:R-:W-:Y:S01]  /*3030*/  IMAD.WIDE.U32 R8, R130, c[0x0][0x280], R88 ;  /* 0x0000a00082087a25 */ /* 0x002fe200078e0058 */
[----:B------:R-:W-:-:S03]  /*3040*/  @P1 LEA.HI.X R17, R4, c[0x0][0x224], R5, 0x1, P2 ;  /* 0x0000890004111a11 */ /* 0x000fc600010f0c05 */
[----:B------:R-:W-:-:S04]  /*3050*/  IMAD.WIDE.U32 R10, R130, c[0x0][0x290], R128 ;  /* 0x0000a400820a7a25 */ /* 0x000fc800078e0080 */
[C---:B------:R-:W-:Y:S01]  /*3060*/  IMAD R3, R130.reuse, c[0x0][0x294], R3 ;  /* 0x0000a50082037a24 */ /* 0x040fe200078e0203 */
[----:B------:R2:W-:Y:S01]  /*3070*/  @P1 LDGSTS.E.BYPASS.LTC128B.128 [R210+0x4900], [R16.64], !P6 ;  /* 0x0490000010d21fae */ /* 0x0005e2000f101d48 */
[----:B------:R-:W-:-:S04]  /*3080*/  IMAD.WIDE.U32 R14, R130, c[0x0][0x290], R88 ;  /* 0x0000a400820e7a25 */ /* 0x000fc800078e0058 */
[----:B------:R-:W-:Y:S02]  /*3090*/  IMAD.IADD R13, R7, 0x1, R0 ;  /* 0x00000001070d7824 */ /* 0x000fe400078e0200 */
[----:B------:R-:W-:Y:S01]  /*30a0*/  IMAD.IADD R9, R0, 0x1, R9 ;  /* 0x0000000100097824 */ /* 0x000fe200078e0209 */
[----:B-----5:R-:W-:Y:S01]  /*30b0*/  SHF.R.S32.HI R0, RZ, 0x1f, R125 ;  /* 0x0000001fff007819 */ /* 0x020fe2000001147d */
[----:B------:R-:W-:Y:S01]  /*30c0*/  IMAD.MOV.U32 R12, RZ, RZ, R6 ;  /* 0x000000ffff0c7224 */ /* 0x000fe200078e0006 */
[----:B------:R-:W-:Y:S01]  /*30d0*/  IADD3 R11, R11, R3, RZ ;  /* 0x000000030b0b7210 */ /* 0x000fe20007ffe0ff */
[----:B------:R-:W-:Y:S01]  /*30e0*/  IMAD.MOV.U32 R136, RZ, RZ, c[0x0][0x280] ;  /* 0x0000a000ff887624 */ /* 0x000fe200078e00ff */
[----:B------:R-:W-:Y:S01]  /*30f0*/  IADD3 R7, R3, R15, RZ ;  /* 0x0000000f03077210 */ /* 0x000fe20007ffe0ff */
[C---:B------:R-:W-:Y:S01]  /*3100*/  IMAD R3, R0.reuse, c[0x0][0x280], RZ ;  /* 0x0000a00000037a24 */ /* 0x040fe200078e02ff */
[----:B------:R-:W-:Y:S01]  /*3110*/  MOV R6, R14 ;  /* 0x0000000e00067202 */ /* 0x000fe20000000f00 */
[----:B------:R-:W-:Y:S01]  /*3120*/  IMAD R0, R0, c[0x0][0x290], RZ ;  /* 0x0000a40000007a24 */ /* 0x000fe200078e02ff */
[----:B------:R-:W-:Y:S01]  /*3130*/  MOV R140, 0x5 ;  /* 0x00000005008c7802 */ /* 0x000fe20000000f00 */
[----:B------:R-:W-:-:S02]  /*3140*/  IMAD R143, R132, c[0x0][0x284], RZ ;  /* 0x0000a100848f7a24 */ /* 0x000fc400078e02ff */
[C---:B------:R-:W-:Y:S02]  /*3150*/  IMAD R144, R132.reuse, c[0x0][0x294], RZ ;  /* 0x0000a50084907a24 */ /* 0x040fe400078e02ff */
[----:B------:R-:W-:Y:S01]  /*3160*/  IMAD.WIDE.U32 R134, R132, c[0x0][0x280], RZ ;  /* 0x0000a00084867a25 */ /* 0x000fe200078e00ff */
[----:B------:R-:W-:Y:S01]  /*3170*/  ISETP.GE.AND P1, PT, R228, c[0x0][0x1d4], PT ;  /* 0x00007500e4007a0c */ /* 0x000fe20003f26270 */
[----:B------:R-:W0:Y:S01]  /*3180*/  LDGDEPBAR ;  /* 0x00000000000079af */ /* 0x000e220000000000 */
        /* <DEDUP_REMOVED lines=19> */
[----:B------:R-:W-:Y:S01]  /*32c0*/  SHF.L.U64.HI R140, R148, R140, c[0x0][0x294] ;  /* 0x0000a500948c7619 */ /* 0x000fe2000001028c */
[----:B------:R-:W-:Y:S01]  /*32d0*/  IMAD R121, R24, c[0x0][0x1ec], R113 ;  /* 0x00007b0018797a24 */ /* 0x000fe200078e0271 */
[----:B------:R-:W-:Y:S01]  /*32e0*/  SHF.L.U32 R150, R148, 0x5, RZ ;  /* 0x0000000594967819 */ /* 0x000fe200000006ff */
[----:B------:R-:W-:Y:S01]  /*32f0*/  IMAD R120, R24, c[0x0][0x214], R111 ;  /* 0x0000850018787a24 */ /* 0x000fe200078e026f */
[----:B------:R-:W-:Y:S01]  /*3300*/  IADD3 R144, R133, R144, RZ ;  /* 0x0000009085907210 */ /* 0x000fe20007ffe0ff */
[----:B------:R-:W-:Y:S01]  /*3310*/  IMAD.IADD R99, R91, 0x1, R3 ;  /* 0x000000015b637824 */ /* 0x000fe200078e0203 */
[----:B------:R-:W-:Y:S01]  /*3320*/  IADD3 R97, R3, R85, RZ ;  /* 0x0000005503617210 */ /* 0x000fe20007ffe0ff */
[----:B------:R-:W-:Y:S01]  /*3330*/  IMAD.IADD R98, R87, 0x1, R0 ;  /* 0x0000000157627824 */ /* 0x000fe200078e0200 */
[----:B------:R-:W-:-:S02]  /*3340*/  IADD3 R96, R0, R83, RZ ;  /* 0x0000005300607210 */ /* 0x000fc40007ffe0ff */
[--C-:B----4-:R-:W-:Y:S01]  /*3350*/  @P4 SHF.R.S32.HI R5, RZ, 0x1f, R21.reuse ;  /* 0x0000001fff054819 */ /* 0x110fe20000011415 */
[----:B------:R-:W-:Y:S02]  /*3360*/  @!P4 IMAD.MOV.U32 R5, RZ, RZ, R20 ;  /* 0x000000ffff05c224 */ /* 0x000fe400078e0014 */
[----:B------:R-:W-:Y:S01]  /*3370*/  @P4 IMAD.MOV.U32 R4, RZ, RZ, R21 ;  /* 0x000000ffff044224 */ /* 0x000fe200078e0015 */
[----:B------:R-:W-:Y:S01]  /*3380*/  @!P4 MOV R4, R25 ;  /* 0x000000190004c202 */ /* 0x000fe20000000f00 */
[----:B------:R-:W-:-:S04]  /*3390*/  IMAD R5, R5, c[0x0][0x2b0], RZ ;  /* 0x0000ac0005057a24 */ /* 0x000fc800078e02ff */
[C---:B------:R-:W-:Y:S02]  /*33a0*/  IMAD R5, R4.reuse, c[0x0][0x2b4], R5 ;  /* 0x0000ad0004057a24 */ /* 0x040fe400078e0205 */
[----:B------:R-:W-:-:S05]  /*33b0*/  IMAD.WIDE.U32 R108, R4, c[0x0][0x2b0], RZ ;  /* 0x0000ac00046c7a25 */ /* 0x000fca00078e00ff */
[----:B------:R-:W-:Y:S02]  /*33c0*/  IADD3 R118, R109, R5, RZ ;  /* 0x000000056d767210 */ /* 0x000fe40007ffe0ff */
[----:B--2---:R-:W2:Y:S04]  /*33d0*/  LDL R19, [R1+0x60] ;  /* 0x0000600001137983 */ /* 0x004ea80000100800 */
[----:B------:R-:W3:Y:S04]  /*33e0*/  LDL R16, [R1+0x64] ;  /* 0x0000640001107983 */ /* 0x000ee80000100800 */
[----:B------:R-:W4:Y:S04]  /*33f0*/  LDL R15, [R1+0x6c] ;  /* 0x00006c00010f7983 */ /* 0x000f280000100800 */
[----:B------:R-:W5:Y:S01]  /*3400*/  LDL R14, [R1+0x68] ;  /* 0x00006800010e7983 */ /* 0x000f620000100800 */
[----:B------:R-:W-:Y:S01]  /*3410*/  ISETP.GE.AND P0, PT, R88, c[0x0][0x27c], PT ;  /* 0x00009f0058007a0c */ /* 0x000fe20003f06270 */
[----:B------:R-:W-:Y:S01]  /*3420*/  IMAD R0, R22, c[0x0][0x268], RZ ;  /* 0x00009a0016007a24 */ /* 0x000fe200078e02ff */
[----:B------:R-:W-:Y:S01]  /*3430*/  IADD3 R17, R130, 0x20, RZ ;  /* 0x0000002082117810 */ /* 0x000fe20007ffe0ff */
[----:B------:R-:W-:Y:S01]  /*3440*/  IMAD.WIDE.U32 R4, R24, c[0x0][0x260], R248 ;  /* 0x0000980018047a25 */ /* 0x000fe200078e00f8 */
[----:B------:R-:W-:Y:S01]  /*3450*/  SEL R3, RZ, c[0x0][0x27c], !P0 ;  /* 0x00009f00ff037a07 */ /* 0x000fe20004000000 */
[----:B------:R-:W-:Y:S01]  /*3460*/  ULDC.U8 UR5, c[0x0][0x298] ;  /* 0x0000a60000057ab9 */ /* 0x000fe20000000000 */
[----:B------:R-:W-:Y:S01]  /*3470*/  IADD3 R18, R130, 0x40, RZ ;  /* 0x0000004082127810 */ /* 0x000fe20007ffe0ff */
[----:B------:R-:W-:Y:S01]  /*3480*/  IMAD.SHL.U32 R17, R17, 0x40, RZ ;  /* 0x0000004011117824 */ /* 0x000fe200078e00ff */
[----:B------:R-:W-:Y:S01]  /*3490*/  P2R R119, PR, RZ, 0x1 ;  /* 0x00000001ff777803 */ /* 0x000fe20000000000 */
[----:B------:R-:W-:-:S02]  /*34a0*/  IMAD.IADD R3, R88, 0x1, R3 ;  /* 0x0000000158037824 */ /* 0x000fc400078e0203 */
[----:B------:R-:W-:Y:S01]  /*34b0*/  IMAD R6, R23, c[0x0][0x26c], R0 ;  /* 0x00009b0017067a24 */ /* 0x000fe200078e0200 */
[----:B------:R-:W-:Y:S01]  /*34c0*/  LOP3.LUT R17, R17, 0x1c0, RZ, 0xc0, !PT ;  /* 0x000001c011117812 */ /* 0x000fe200078ec0ff */
[----:B------:R-:W-:Y:S01]  /*34d0*/  IMAD R5, R24, c[0x0][0x264], R5 ;  /* 0x0000990018057a24 */ /* 0x000fe200078e0205 */
[----:B------:R-:W-:Y:S01]  /*34e0*/  SHF.R.S32.HI R0, RZ, 0x1f, R3 ;  /* 0x0000001fff007819 */ /* 0x000fe20000011403 */
[----:B------:R-:W-:Y:S02]  /*34f0*/  IMAD.SHL.U32 R18, R18, 0x40, RZ ;  /* 0x0000004012127824 */ /* 0x000fe400078e00ff */
[----:B------:R-:W-:Y:S01]  /*3500*/  IMAD.WIDE.U32 R76, R23, c[0x0][0x268], R4 ;  /* 0x00009a00174c7a25 */ /* 0x000fe200078e0004 */
[----:B------:R-:W-:Y:S02]  /*3510*/  LEA.HI R3, R0, R3, RZ, 0x3 ;  /* 0x0000000300037211 */ /* 0x000fe400078f18ff */
[----:B------:R-:W-:Y:S01]  /*3520*/  LOP3.LUT R18, R18, 0x1c0, RZ, 0xc0, !PT ;  /* 0x000001c012127812 */ /* 0x000fe200078ec0ff */
[----:B------:R-:W-:Y:S01]  /*3530*/  IMAD.IADD R79, R77, 0x1, R6 ;  /* 0x000000014d4f7824 */ /* 0x000fe200078e0206 */
[--C-:B------:R-:W-:Y:S01]  /*3540*/  LOP3.LUT R5, R17, 0x38, R3.reuse, 0xf8, !PT ;  /* 0x0000003811057812 */ /* 0x100fe200078ef803 */
[----:B------:R-:W-:Y:S01]  /*3550*/  IMAD.MOV.U32 R137, RZ, RZ, 0x6 ;  /* 0x00000006ff897424 */ /* 0x000fe200078e00ff */
[----:B------:R-:W1:Y:S01]  /*3560*/  S2R R17, SR_TID.X ;  /* 0x0000000000117919 */ /* 0x000e620000002100 */
[--C-:B------:R-:W-:Y:S01]  /*3570*/  LOP3.LUT R4, R18, 0x38, R3.reuse, 0xf8, !PT ;  /* 0x0000003812047812 */ /* 0x100fe200078ef803 */
[----:B------:R-:W-:Y:S01]  /*3580*/  IMAD.MOV.U32 R153, RZ, RZ, c[0x0][0x2b8] ;  /* 0x0000ae00ff997624 */ /* 0x000fe200078e00ff */
[----:B------:R-:W-:Y:S01]  /*3590*/  IADD3 R18, R130, 0x20, RZ ;  /* 0x0000002082127810 */ /* 0x000fe20007ffe0ff */
[----:B------:R-:W-:Y:S01]  /*35a0*/  IMAD.MOV.U32 R152, RZ, RZ, c[0x0][0x27c] ;  /* 0x00009f00ff987624 */ /* 0x000fe200078e00ff */
        /* <DEDUP_REMOVED lines=8> */
[----:B------:R-:W-:-:S02]  /*3630*/  LOP3.LUT R18, R18, 0x1c0, RZ, 0xc0, !PT ;  /* 0x000001c012127812 */ /* 0x000fc400078ec0ff */
[----:B------:R-:W-:Y:S02]  /*3640*/  SHF.R.S32.HI R93, RZ, 0x1f, R78 ;  /* 0x0000001fff5d7819 */ /* 0x000fe4000001144e */
        /* <DEDUP_REMOVED lines=22> */
.L_x_958:
[----:B------:R-:W-:Y:S01]  /*37b0*/  IMAD R3, R31, 0x50, R0 ;  /* 0x000000501f037824 */ /* 0x000fe200078e0200 */
[----:B------:R-:W-:Y:S01]  /*37c0*/  ISETP.NE.AND P1, PT, R153, 0x1, PT ;  /* 0x000000019900780c */ /* 0x000fe20003f25270 */
[----:B------:R-:W-:Y:S01]  /*37d0*/  IMAD.MOV.U32 R74, RZ, RZ, RZ ;  /* 0x000000ffff4a7224 */ /* 0x000fe200078e00ff */
[----:B-1---5:R1:W5:Y:S01]  /*37e0*/  LDL R156, [R1+0x10] ;  /* 0x00001000019c7983 */ /* 0x0223620000100800 */
[----:B------:R-:W-:Y:S01]  /*37f0*/  IMAD.IADD R4, R122, 0x1, R3 ;  /* 0x000000017a047824 */ /* 0x000fe200078e0203 */
[----:B------:R-:W-:Y:S01]  /*3800*/  ISETP.GE.AND P0, PT, R3, R2, PT ;  /* 0x000000020300720c */ /* 0x000fe20003f06270 */
[----:B------:R-:W-:Y:S04]  /*3810*/  DEPBAR.LE SB0, 0x0 ;  /* 0x000080000000791a */ /* 0x000fe80000000000 */
[--C-:B------:R-:W-:Y:S01]  /*3820*/  IMAD.MOV.U32 R3, RZ, RZ, R4.reuse ;  /* 0x000000ffff037224 */ /* 0x100fe200078e0004 */
[----:B------:R-:W-:Y:S01]  /*3830*/  ISETP.GT.OR P0, PT, R0, 0x4f, P0 ;  /* 0x0000004f0000780c */ /* 0x000fe20000704670 */
[----:B------:R1:W5:Y:S01]  /*3840*/  LDL R155, [R1+0x8] ;  /* 0x00000800019b7983 */ /* 0x0003620000100800 */
[----:B------:R-:W-:Y:S01]  /*3850*/  WARPSYNC 0xffffffff ;  /* 0xffffffff00007948 */ /* 0x000fe20003800000 */
[----:B------:R-:W-:Y:S01]  /*3860*/  @P1 IMAD.HI.U32 R5, R4, c[0x0][0x2bc], RZ ;  /* 0x0000af0004051a27 */ /* 0x000fe200078e00ff */
[----:B------:R-:W-:Y:S01]  /*3870*/  ISETP.GE.AND P2, PT, R152, 0x1, PT ;  /* 0x000000019800780c */ /* 0x000fe20003f46270 */
[----:B------:R1:W5:Y:S01]  /*3880*/  LDL R154, [R1+0xc] ;  /* 0x00000c00019a7983 */ /* 0x0003620000100800 */
[----:B------:R-:W-:Y:S02]  /*3890*/  BSSY B2, `(.L_x_924) ;  /* 0x0000416000027945 */ /* 0x000fe40003800000 */
[----:B------:R-:W-:Y:S05]  /*38a0*/  @P1 SHF.R.U32.HI R3, RZ, c[0x0][0x2c0], R5 ;  /* 0x0000b000ff031a19 */ /* 0x000fea0000011605 */
        /* <DEDUP_REMOVED lines=8> */
[----:B--2---:R-:W2:Y:S04]  /*3930*/  @!P0 LDG.E R74, [R6.64] ;  /* 0x00000008064a8981 */ /* 0x004ea8000c1e1900 */
        /* <DEDUP_REMOVED lines=13> */
[-C--:B-1----:R-:W-:Y:S01]  /*3a10*/  IMAD R6, R143, R31.reuse, RZ ;  /* 0x0000001f8f067224 */ /* 0x082fe200078e02ff */
[----:B------:R-:W-:Y:S01]  /*3a20*/  ISETP.NE.AND P0, PT, RZ, UR5, PT ;  /* 0x00000005ff007c0c */ /* 0x000fe2000bf05270 */
[-C--:B------:R-:W-:Y:S01]  /*3a30*/  IMAD R5, R144, R31.reuse, RZ ;  /* 0x0000001f90057224 */ /* 0x080fe200078e02ff */
[----:B------:R-:W-:Y:S01]  /*3a40*/  SHF.R.S32.HI R4, RZ, 0x1f, R31 ;  /* 0x0000001fff047819 */ /* 0x000fe2000001141f */
[----:B------:R-:W-:Y:S02]  /*3a50*/  IMAD R3, R31, -0x50, R2 ;  /* 0xffffffb01f037824 */ /* 0x000fe400078e0202 */
[-C--:B------:R-:W-:Y:S03]  /*3a60*/  IMAD.WIDE.U32 R14, R134, R31.reuse, RZ ;  /* 0x0000001f860e7225 */ /* 0x080fe600078e00ff */
[----:B------:R-:W-:Y:S01]  /*3a70*/  IMNMX R63, R3, 0x50, PT ;  /* 0x00000050033f7817 */ /* 0x000fe20003800200 */
[C---:B------:R-:W-:Y:S02]  /*3a80*/  IMAD R6, R4.reuse, R134, R6 ;  /* 0x0000008604067224 */ /* 0x040fe400078e0206 */
[----:B------:R-:W-:Y:S02]  /*3a90*/  IMAD R5, R4, R132, R5 ;  /* 0x0000008404057224 */ /* 0x000fe400078e0205 */
[----:B------:R-:W-:Y:S01]  /*3aa0*/  IMAD.WIDE.U32 R12, R132, R31, RZ ;  /* 0x0000001f840c7225 */ /* 0x000fe200078e00ff */
[----:B------:R-:W-:Y:S04]  /*3ab0*/  IADD3 R28, R15, R6, RZ ;  /* 0x000000060f1c7210 */ /* 0x000fe80007ffe0ff */
        /* <DEDUP_REMOVED lines=30> */
.L_x_928:
[----:B------:R-:W-:Y:S05]  /*3ca0*/  BSYNC B0 ;  /* 0x0000000000007941 */ /* 0x000fea0003800000 */
.L_x_927:
        /* <DEDUP_REMOVED lines=40> */
.L_x_930:
[----:B------:R-:W-:Y:S05]  /*3f30*/  BSYNC B0 ;  /* 0x0000000000007941 */ /* 0x000fea0003800000 */
.L_x_929:
        /* <DEDUP_REMOVED lines=39> */
.L_x_932:
[----:B------:R-:W-:Y:S05]  /*41b0*/  BSYNC B0 ;  /* 0x0000000000007941 */ /* 0x000fea0003800000 */
.L_x_931:
        /* <DEDUP_REMOVED lines=75> */
.L_x_936:
[----:B------:R-:W-:Y:S05]  /*4670*/  BSYNC B0 ;  /* 0x0000000000007941 */ /* 0x000fea0003800000 */
.L_x_935:
        /* <DEDUP_REMOVED lines=57> */
.L_x_934:
[----:B------:R-:W-:Y:S05]  /*4a10*/  BSYNC B1 ;  /* 0x0000000000017941 */ /* 0x000fea0003800000 */
.L_x_933:
        /* <DEDUP_REMOVED lines=62> */
.L_x_940:
[----:B------:R-:W-:Y:S05]  /*4e00*/  BSYNC B0 ;  /* 0x0000000000007941 */ /* 0x000fea0003800000 */
.L_x_939:
        /* <DEDUP_REMOVED lines=57> */
.L_x_938:
[----:B------:R-:W-:Y:S05]  /*51a0*/  BSYNC B1 ;  /* 0x0000000000017941 */ /* 0x000fea0003800000 */
.L_x_937:
        /* <DEDUP_REMOVED lines=61> */
.L_x_943:
[----:B------:R-:W-:Y:S05]  /*5580*/  BSYNC B0 ;  /* 0x0000000000007941 */ /* 0x000fea0003800000 */
.L_x_942:
        /* <DEDUP_REMOVED lines=58> */
.L_x_926:
        /* <DEDUP_REMOVED lines=20> */
[----:B------:R-:W-:Y:S01]  /*5a70*/  @!P2 IADD3.X R4, R97, R28, R139, P1, P0 ;  /* 0x0000001c6104a210 */ /* 0x000fe20000fe048b */
        /* <DEDUP_REMOVED lines=85> */
[----:B------:R-:W-:Y:S02]  /*5fd0*/  @!P1 SHF.R.U64 R41, R34, 0x10, R35 ;  /* 0x0000001022299819 */ /* 0x000fe40000001223 */
        /* <DEDUP_REMOVED lines=105> */
.L_x_945:
[----:B------:R-:W-:Y:S05]  /*6670*/  BSYNC B0 ;  /* 0x0000000000007941 */ /* 0x000fea0003800000 */
.L_x_944:
        /* <DEDUP_REMOVED lines=126> */
.L_x_947:
[----:B------:R-:W-:Y:S05]  /*6e60*/  BSYNC B0 ;  /* 0x0000000000007941 */ /* 0x000fea0003800000 */
.L_x_946:
[----:B------:R1:W2:Y:S01]  /*6e70*/  SHFL.IDX PT, R37, R70, 0x2, 0x1c1f ;  /* 0x005c1f0046257f89 */ /* 0x0002a200000e0000 */
[----:B------:R-:W-:Y:S03]  /*6e80*/  ISETP.GE.OR P0, PT, R157, R63, P5 ;  /* 0x0000003f9d00720c */ /* 0x000fe60002f06670 */
[----:B------:R1:W4:Y:S10]  /*6e90*/  SHFL.IDX PT, R36, R71, 0x2, 0x1c1f ;  /* 0x005c1f0047247f89 */ /* 0x00033400000e0000 */
[----:B------:R-:W-:-:S05]  /*6ea0*/  @P0 BRA `(.L_x_941) ;  /* 0x00000b4000000947 */ /* 0x000fca0003800000 */
[----:B------:R-:W-:Y:S01]  /*6eb0*/  SEL R3, R138, R123, !P4 ;  /* 0x0000007b8a037207 */ /* 0x000fe20006000000 */
[----:B------:R-:W5:Y:S01]  /*6ec0*/  LDL R5, [R1+0x68] ;  /* 0x0000680001057983 */ /* 0x000f620000100800 */
[C---:B---3--:R-:W-:Y:S01]  /*6ed0*/  IADD3 R7, R130.reuse, 0x40, RZ ;  /* 0x0000004082077810 */ /* 0x048fe20007ffe0ff */
[----:B------:R-:W-:Y:S01]  /*6ee0*/  @!P1 HADD2.F32 R11, -RZ, R58.H0_H0 ;  /* 0x2000003aff0b9230 */ /* 0x000fe20000004100 */
[----:B------:R-:W-:Y:S01]  /*6ef0*/  SHF.R.S32.HI R4, RZ, 0x1f, R3 ;  /* 0x0000001fff047819 */ /* 0x000fe20000011403 */
[----:B-1----:R-:W1:Y:S01]  /*6f00*/  LDS.128 R16, [R115+0x2900] ;  /* 0x0029000073107984 */ /* 0x002e620000000c00 */
[----:B----4-:R-:W-:Y:S01]  /*6f10*/  IADD3 R6, R130, 0x40, RZ ;  /* 0x0000004082067810 */ /* 0x010fe20007ffe0ff */
[----:B------:R-:W-:Y:S01]  /*6f20*/  IMAD.SHL.U32 R7, R7, 0x40, RZ ;  /* 0x0000004007077824 */ /* 0x000fe200078e00ff */
[----:B------:R-:W-:Y:S01]  /*6f30*/  LEA.HI R3, R4, R3, RZ, 0x4 ;  /* 0x0000000304037211 */ /* 0x000fe200078f20ff */
[----:B------:R-:W-:Y:S01]  /*6f40*/  @!P1 HADD2.F32 R23, -RZ, R59.H1_H1 ;  /* 0x3000003bff179230 */ /* 0x000fe20000004100 */
[----:B------:R-:W-:Y:S02]  /*6f50*/  SHF.L.U32 R6, R6, 0x6, RZ ;  /* 0x0000000606067819 */ /* 0x000fe400000006ff */
[----:B------:R-:W-:Y:S02]  /*6f60*/  LEA.HI.SX32 R3, R3, R94, 0x1c ;  /* 0x0000005e03037211 */ /* 0x000fe400078fe2ff */
[----:B------:R-:W-:Y:S02]  /*6f70*/  LOP3.LUT R6, R6, 0x1c0, RZ, 0xc0, !PT ;  /* 0x000001c006067812 */ /* 0x000fe400078ec0ff */
[----:B------:R-:W-:Y:S02]  /*6f80*/  LOP3.LUT R7, R7, 0x1c0, RZ, 0xc0, !PT ;  /* 0x000001c007077812 */ /* 0x000fe400078ec0ff */
[----:B------:R-:W-:Y:S02]  /*6f90*/  SHF.L.U32 R38, R3, 0x3, RZ ;  /* 0x0000000303267819 */ /* 0x000fe400000006ff */
[----:B------:R-:W-:Y:S02]  /*6fa0*/  SHF.R.U32.HI R6, RZ, 0x3, R6 ;  /* 0x00000003ff067819 */ /* 0x000fe40000011606 */
[----:B------:R-:W-:Y:S02]  /*6fb0*/  LOP3.LUT R3, R7, 0x38, R38, 0xf8, !PT ;  /* 0x0000003807037812 */ /* 0x000fe400078ef826 */
[--C-:B------:R-:W-:Y:S02]  /*6fc0*/  @!P1 SHF.R.U64 R4, R24, 0x10, R25.reuse ;  /* 0x0000001018049819 */ /* 0x100fe40000001219 */
[----:B------:R-:W-:Y:S01]  /*6fd0*/  LOP3.LUT R3, R3, R6, RZ, 0x3c, !PT ;  /* 0x0000000603037212 */ /* 0x000fe200078e3cff */
[----:B------:R-:W-:Y:S01]  /*6fe0*/  @!P1 HADD2.F32 R6, -RZ, R29.H0_H0 ;  /* 0x2000001dff069230 */ /* 0x000fe20000004100 */
[C---:B------:R-:W-:Y:S01]  /*6ff0*/  LEA R44, P0, R78.reuse, R36, 0x1 ;  /* 0x000000244e2c7211 */ /* 0x040fe200078008ff */
[----:B------:R-:W-:Y:S01]  /*7000*/  @!P1 HADD2.F32 R4, -RZ, R4.H0_H0 ;  /* 0x20000004ff049230 */ /* 0x000fe20000004100 */
[----:B------:R-:W-:Y:S02]  /*7010*/  @!P1 SHF.R.U32.HI R8, RZ, 0x10, R25 ;  /* 0x00000010ff089819 */ /* 0x000fe40000011619 */
[----:B--2---:R-:W-:Y:S02]  /*7020*/  LEA.HI.X R45, R78, R37, R93, 0x1, P0 ;  /* 0x000000254e2d7211 */ /* 0x004fe400000f0c5d */
[----:B------:R-:W-:Y:S02]  /*7030*/  @!P1 SHF.R.U64 R12, R26, 0x10, R27 ;  /* 0x000000101a0c9819 */ /* 0x000fe4000000121b */
[--C-:B------:R-:W-:Y:S02]  /*7040*/  @!P1 SHF.R.U64 R14, R52, 0x10, R53.reuse ;  /* 0x00000010340e9819 */ /* 0x100fe40000001235 */
[----:B------:R-:W-:Y:S02]  /*7050*/  @!P1 SHF.R.U32.HI R21, RZ, 0x10, R53 ;  /* 0x00000010ff159819 */ /* 0x000fe40000011635 */
[----:B------:R-:W-:Y:S01]  /*7060*/  @!P1 SHF.R.U32.HI R10, RZ, 0x10, R27 ;  /* 0x00000010ff0a9819 */ /* 0x000fe2000001161b */
[----:B------:R-:W-:Y:S01]  /*7070*/  @!P1 HADD2.F32 R14, -RZ, R14.H0_H0 ;  /* 0x2000000eff0e9230 */ /* 0x000fe20000004100 */
[--C-:B------:R-:W-:Y:S01]  /*7080*/  @!P1 SHF.R.U32.HI R22, RZ, 0x10, R55.reuse ;  /* 0x00000010ff169819 */ /* 0x100fe20000011637 */
[----:B------:R-:W-:Y:S01]  /*7090*/  @!P1 HADD2.F32 R21, -RZ, R21.H0_H0 ;  /* 0x20000015ff159230 */ /* 0x000fe20000004100 */
[----:B------:R-:W-:Y:S01]  /*70a0*/  @!P1 SHF.R.U64 R25, R54, 0x10, R55 ;  /* 0x0000001036199819 */ /* 0x000fe20000001237 */
[----:B------:R-:W-:Y:S01]  /*70b0*/  @!P1 HADD2.F32 R27, -RZ, R59.H0_H0 ;  /* 0x2000003bff1b9230 */ /* 0x000fe20000004100 */
[----:B------:R-:W-:Y:S01]  /*70c0*/  ISETP.GE.AND P0, PT, R38, c[0x0][0x1d4], PT ;  /* 0x0000750026007a0c */ /* 0x000fe20003f06270 */
[----:B------:R-:W-:Y:S02]  /*70d0*/  @!P1 HADD2.F32 R10, -RZ, R10.H0_H0 ;  /* 0x2000000aff0a9230 */ /* 0x000fe40000004100 */
[----:B------:R-:W-:Y:S01]  /*70e0*/  @!P1 HADD2.F32 R25, -RZ, R25.H0_H0 ;  /* 0x20000019ff199230 */ /* 0x000fe20000004100 */
[----:B-----5:R-:W-:Y:S05]  /*70f0*/  IMAD.IADD R3, R5, 0x1, R3 ;  /* 0x0000000105037824 */ /* 0x020fea00078e0203 */
[----:B------:R-:W-:Y:S05]  /*7100*/  SHF.L.U32 R3, R3, 0x1, RZ ;  /* 0x0000000103037819 */ /* 0x000fea00000006ff */
[----:B------:R1:W2:Y:S02]  /*7110*/  LDS.128 R32, [R3+0x2900] ;  /* 0x0029000003207984 */ /* 0x0002a40000000c00 */
[----:B-1----:R-:W-:Y:S05]  /*7120*/  @!P1 IMAD.MOV.U32 R3, RZ, RZ, R16 ;  /* 0x000000ffff039224 */ /* 0x002fea00078e0010 */
[----:B------:R-:W-:Y:S01]  /*7130*/  @!P1 HADD2.F32 R7, -RZ, R3.H0_H0 ;  /* 0x20000003ff079230 */ /* 0x000fe20000004100 */
[----:B--2---:R-:W-:Y:S05]  /*7140*/  @!P1 MOV R5, R32 ;  /* 0x0000002000059202 */ /* 0x004fea0000000f00 */
        /* <DEDUP_REMOVED lines=8> */
[----:B------:R-:W-:Y:S01]  /*71d0*/  @!P1 HADD2.F32 R15, -RZ, R58.H1_H1 ;  /* 0x3000003aff0f9230 */ /* 0x000fe20000004100 */
[----:B------:R-:W-:Y:S01]  /*71e0*/  @!P1 IMAD.MOV.U32 R11, RZ, RZ, R33 ;  /* 0x000000ffff0b9224 */ /* 0x000fe200078e0021 */
[----:B------:R-:W-:Y:S01]  /*71f0*/  @!P1 HADD2.F32 R7, -RZ, R8.H0_H0 ;  /* 0x20000008ff079230 */ /* 0x000fe20000004100 */
[C---:B------:R-:W-:Y:S02]  /*7200*/  @!P1 FMUL.FTZ R4, R5.reuse, R4 ;  /* 0x0000000405049220 */ /* 0x040fe40000410000 */
[-C--:B------:R-:W-:Y:S01]  /*7210*/  @!P1 FFMA.FTZ R46, R5, R14.reuse, -R6 ;  /* 0x0000000e052e9223 */ /* 0x080fe20000010806 */
[----:B------:R-:W-:Y:S01]  /*7220*/  @!P1 MOV R6, R17 ;  /* 0x0000001100069202 */ /* 0x000fe20000000f00 */
[----:B------:R-:W-:Y:S01]  /*7230*/  @!P1 FFMA.FTZ R4, R13, R14, R4 ;  /* 0x0000000e0d049223 */ /* 0x000fe20000010004 */
[----:B------:R-:W-:Y:S02]  /*7240*/  @!P1 HADD2.F32 R14, -RZ, R11.H0_H0 ;  /* 0x2000000bff0e9230 */ /* 0x000fe40000004100 */
[----:B------:R-:W-:Y:S02]  /*7250*/  @!P1 HADD2.F32 R5, -RZ, R29.H1_H1 ;  /* 0x3000001dff059230 */ /* 0x000fe40000004100 */
[--C-:B------:R-:W-:Y:S01]  /*7260*/  @!P1 HADD2.F32 R9, -RZ, R6.reuse.H0_H0 ;  /* 0x20000006ff099230 */ /* 0x100fe20000004100 */
[----:B------:R-:W-:Y:S01]  /*7270*/  @!P1 F2FP.PACK_AB R4, R4, R3 ;  /* 0x000000030404923e */ /* 0x000fe200000000ff */
[----:B------:R-:W-:Y:S02]  /*7280*/  @!P1 HADD2.F32 R20, -RZ, R11.H1_H1 ;  /* 0x3000000bff149230 */ /* 0x000fe40000004100 */
[----:B------:R-:W-:Y:S01]  /*7290*/  @!P1 HADD2.F32 R8, -RZ, R6.H1_H1 ;  /* 0x30000006ff089230 */ /* 0x000fe20000004100 */
[-C--:B------:R-:W-:Y:S01]  /*72a0*/  @!P1 FMUL.FTZ R6, R14, R5.reuse ;  /* 0x000000050e069220 */ /* 0x080fe20000410000 */
[----:B------:R-:W-:Y:S01]  /*72b0*/  @!P1 HADD2.F32 R29, -RZ, R22.H0_H0 ;  /* 0x20000016ff1d9230 */ /* 0x000fe20000004100 */
[C---:B------:R-:W-:Y:S01]  /*72c0*/  @!P1 FMUL.FTZ R5, R9.reuse, R5 ;  /* 0x0000000509059220 */ /* 0x040fe20000410000 */
[----:B------:R-:W-:Y:S01]  /*72d0*/  @!P1 MOV R32, R4 ;  /* 0x0000000400209202 */ /* 0x000fe20000000f00 */
[----:B------:R-:W-:Y:S02]  /*72e0*/  @!P1 FMUL.FTZ R11, R20, R7 ;  /* 0x00000007140b9220 */ /* 0x000fe40000410000 */
        /* <DEDUP_REMOVED lines=9> */
[----:B------:R-:W-:Y:S01]  /*7380*/  @!P1 HADD2.F32 R28, -RZ, R9.H1_H1 ;  /* 0x30000009ff1c9230 */ /* 0x000fe20000004100 */
[----:B------:R-:W-:Y:S01]  /*7390*/  @!P1 F2FP.PACK_AB R14, R42, R43 ;  /* 0x0000002b2a0e923e */ /* 0x000fe200000000ff */
[--C-:B------:R-:W-:Y:S01]  /*73a0*/  @!P1 HADD2.F32 R11, -RZ, R8.reuse.H0_H0 ;  /* 0x20000008ff0b9230 */ /* 0x100fe20000004100 */
[-C--:B------:R-:W-:Y:S01]  /*73b0*/  @!P1 FMUL.FTZ R13, R26, R7.reuse ;  /* 0x000000071a0d9220 */ /* 0x080fe20000410000 */
[----:B------:R-:W-:Y:S01]  /*73c0*/  @!P1 HADD2.F32 R8, -RZ, R8.H1_H1 ;  /* 0x30000008ff089230 */ /* 0x000fe20000004100 */
[----:B------:R-:W-:Y:S02]  /*73d0*/  @!P1 MOV R17, R14 ;  /* 0x0000000e00119202 */ /* 0x000fe40000000f00 */
[C---:B------:R-:W-:Y:S01]  /*73e0*/  @!P1 FMUL.FTZ R9, R11.reuse, R7 ;  /* 0x000000070b099220 */ /* 0x040fe20000410000 */
[----:B------:R-:W-:Y:S01]  /*73f0*/  @!P1 F2FP.PACK_AB R5, R6, R5 ;  /* 0x000000050605923e */ /* 0x000fe200000000ff */
[-C--:B------:R-:W-:Y:S02]  /*7400*/  @!P1 FMUL.FTZ R7, R28, R10.reuse ;  /* 0x0000000a1c079220 */ /* 0x080fe40000410000 */
[----:B------:R-:W-:Y:S01]  /*7410*/  @!P1 FFMA.FTZ R41, R11, R27, -R13 ;  /* 0x0000001b0b299223 */ /* 0x000fe2000001080d */
[----:B------:R-:W-:Y:S01]  /*7420*/  @!P1 HADD2.F32 R11, -RZ, R12.H0_H0 ;  /* 0x2000000cff0b9230 */ /* 0x000fe20000004100 */
[----:B------:R-:W-:Y:S02]  /*7430*/  @!P1 IMAD.MOV.U32 R13, RZ, RZ, R34 ;  /* 0x000000ffff0d9224 */ /* 0x000fe400078e0022 */
[C---:B------:R-:W-:Y:S02]  /*7440*/  @!P1 FMUL.FTZ R10, R8.reuse, R10 ;  /* 0x0000000a080a9220 */ /* 0x040fe40000410000 */
[----:B------:R-:W-:Y:S01]  /*7450*/  @!P1 FFMA.FTZ R40, R8, R29, -R7 ;  /* 0x0000001d08289223 */ /* 0x000fe20000010807 */
[----:B------:R-:W-:Y:S01]  /*7460*/  @!P1 MOV R8, R18 ;  /* 0x0000001200089202 */ /* 0x000fe20000000f00 */
[----:B------:R-:W-:Y:S01]  /*7470*/  @!P1 IMAD.MOV.U32 R33, RZ, RZ, R5 ;  /* 0x000000ffff219224 */ /* 0x000fe200078e0005 */
[----:B------:R-:W-:Y:S02]  /*7480*/  @!P1 HADD2.F32 R7, -RZ, R30.H1_H1 ;  /* 0x3000001eff079230 */ /* 0x000fe40000004100 */
[--C-:B------:R-:W-:Y:S02]  /*7490*/  @!P1 HADD2.F32 R22, -RZ, R13.reuse.H0_H0 ;  /* 0x2000000dff169230 */ /* 0x100fe40000004100 */
[----:B------:R-:W-:Y:S02]  /*74a0*/  @!P1 HADD2.F32 R24, -RZ, R13.H1_H1 ;  /* 0x3000000dff189230 */ /* 0x000fe40000004100 */
[--C-:B------:R-:W-:Y:S02]  /*74b0*/  @!P1 HADD2.F32 R13, -RZ, R8.reuse.H0_H0 ;  /* 0x20000008ff0d9230 */ /* 0x100fe40000004100 */
[----:B------:R-:W-:Y:S01]  /*74c0*/  @!P1 HADD2.F32 R12, -RZ, R8.H1_H1 ;  /* 0x30000008ff0c9230 */ /* 0x000fe20000004100 */
[----:B------:R-:W-:Y:S02]  /*74d0*/  @!P1 FMUL.FTZ R8, R22, R7 ;  /* 0x0000000716089220 */ /* 0x000fe40000410000 */
[----:B------:R-:W-:Y:S02]  /*74e0*/  @!P1 FMUL.FTZ R30, R24, R11 ;  /* 0x0000000b181e9220 */ /* 0x000fe40000410000 */
[C---:B------:R-:W-:Y:S02]  /*74f0*/  @!P1 FFMA.FTZ R39, R13.reuse, R23, -R8 ;  /* 0x000000170d279223 */ /* 0x040fe40000010808 */
[----:B------:R-:W-:Y:S02]  /*7500*/  @!P1 FFMA.FTZ R30, R12, R25, -R30 ;  /* 0x000000190c1e9223 */ /* 0x000fe4000001081e */
[----:B------:R-:W-:Y:S01]  /*7510*/  @!P1 FMUL.FTZ R7, R13, R7 ;  /* 0x000000070d079220 */ /* 0x000fe20000410000 */
[----:B------:R-:W-:Y:S01]  /*7520*/  @!P1 F2FP.PACK_AB R13, R46, R47 ;  /* 0x0000002f2e0d923e */ /* 0x000fe200000000ff */
[----:B------:R-:W-:Y:S01]  /*7530*/  @!P1 FMUL.FTZ R8, R12, R11 ;  /* 0x0000000b0c089220 */ /* 0x000fe20000410000 */
[----:B------:R-:W-:Y:S01]  /*7540*/  @!P1 F2FP.PACK_AB R11, R30, R39 ;  /* 0x000000271e0b923e */ /* 0x000fe200000000ff */
[----:B------:R-:W-:Y:S01]  /*7550*/  @!P1 FFMA.FTZ R7, R22, R23, R7 ;  /* 0x0000001716079223 */ /* 0x000fe20000010007 */
[----:B------:R-:W-:Y:S01]  /*7560*/  @!P1 F2FP.PACK_AB R12, R40, R41 ;  /* 0x00000029280c923e */ /* 0x000fe200000000ff */
[----:B------:R-:W-:Y:S02]  /*7570*/  @!P1 IMAD.MOV.U32 R16, RZ, RZ, R13 ;  /* 0x000000ffff109224 */ /* 0x000fe400078e000d */
[----:B------:R-:W-:Y:S01]  /*7580*/  @!P1 IMAD.MOV.U32 R18, RZ, RZ, R11 ;  /* 0x000000ffff129224 */ /* 0x000fe200078e000b */
[----:B------:R-:W-:Y:S01]  /*7590*/  @!P1 MOV R19, R12 ;  /* 0x0000000c00139202 */ /* 0x000fe20000000f00 */
[----:B------:R-:W-:Y:S02]  /*75a0*/  @!P1 FFMA.FTZ R8, R24, R25, R8 ;  /* 0x0000001918089223 */ /* 0x000fe40000010008 */
[----:B------:R-:W-:Y:S02]  /*75b0*/  @!P1 FFMA.FTZ R9, R26, R27, R9 ;  /* 0x0000001b1a099223 */ /* 0x000fe40000010009 */
[----:B------:R1:W-:Y:S01]  /*75c0*/  ST.E.128 [R44.64], R16 ;  /* 0x000000102c007985 */ /* 0x0003e2000c101d08 */
[----:B------:R-:W-:Y:S01]  /*75d0*/  @!P1 F2FP.PACK_AB R7, R8, R7 ;  /* 0x000000070807923e */ /* 0x000fe200000000ff */
[----:B------:R-:W-:Y:S03]  /*75e0*/  @!P1 FFMA.FTZ R10, R28, R29, R10 ;  /* 0x0000001d1c0a9223 */ /* 0x000fe6000001000a */
        /* <DEDUP_REMOVED lines=8> */
.L_x_925:
[----:B-1----:R1:W2:Y:S01]  /*7670*/  SHFL.IDX PT, R5, R70, RZ, 0x1c1f ;  /* 0x001c1fff46057589 */ /* 0x0022a200000e0000 */
        /* <DEDUP_REMOVED lines=10> */
[----:B-----5:R-:W1:Y:S01]  /*7720*/  @!P1 LDS.128 R8, [R155+0x2800] ;  /* 0x002800009b089984 */ /* 0x020e620000000c00 */
        /* <DEDUP_REMOVED lines=9> */
.L_x_949:
[----:B-12---:R-:W-:Y:S05]  /*77c0*/  BSYNC B0 ;  /* 0x0000000000007941 */ /* 0x006fea0003800000 */
.L_x_948:
[----:B------:R1:W2:Y:S01]  /*77d0*/  SHFL.IDX PT, R5, R70, 0x1, 0x1c1f ;  /* 0x003c1f0046057f89 */ /* 0x0002a200000e0000 */
[----:B------:R-:W-:Y:S01]  /*77e0*/  ISETP.GE.AND P0, PT, R3, 0x21, PT ;  /* 0x000000210300780c */ /* 0x000fe20003f06270 */
[----:B------:R-:W-:Y:S02]  /*77f0*/  BSSY B0, `(.L_x_950) ;  /* 0x000000f000007945 */ /* 0x000fe40003800000 */
[----:B---3--:R1:W3:Y:S10]  /*7800*/  SHFL.IDX PT, R4, R71, 0x1, 0x1c1f ;  /* 0x003c1f0047047f89 */ /* 0x0082f400000e0000 */
[----:B------:R-:W-:-:S05]  /*7810*/  @!P0 BRA `(.L_x_951) ;  /* 0x000000c000008947 */ /* 0x000fca0003800000 */
[C---:B------:R-:W-:Y:S11]  /*7820*/  ISETP.GE.AND P1, PT, R88.reuse, c[0x0][0x1d4], PT ;  /* 0x0000750058007a0c */ /* 0x040ff60003f26270 */
[----:B------:R-:W-:Y:S02]  /*7830*/  @!UPT UIADD3 URZ, URZ, URZ, URZ ;  /* 0x0000003f3f3ff290 */ /* 0x000fe4000fffe03f */
[----:B-----5:R-:W4:Y:S01]  /*7840*/  @!P1 LDS.128 R8, [R155+0x3800] ;  /* 0x003800009b089984 */ /* 0x020f220000000c00 */
        /* <DEDUP_REMOVED lines=9> */
.L_x_951:
[----:B------:R-:W-:Y:S05]  /*78e0*/  BSYNC B0 ;  /* 0x0000000000007941 */ /* 0x000fea0003800000 */
.L_x_950:
[----:B--2---:R2:W4:Y:S01]  /*78f0*/  SHFL.IDX PT, R5, R70, 0x2, 0x1c1f ;  /* 0x005c1f0046057f89 */ /* 0x00452200000e0000 */
[----:B------:R-:W-:Y:S03]  /*7900*/  ISETP.GE.AND P0, PT, R3, 0x41, PT ;  /* 0x000000410300780c */ /* 0x000fe60003f06270 */
[----:B---3--:R2:W3:Y:S10]  /*7910*/  SHFL.IDX PT, R4, R71, 0x2, 0x1c1f ;  /* 0x005c1f0047047f89 */ /* 0x0084f400000e0000 */
[----:B------:R-:W-:-:S05]  /*7920*/  @!P0 BRA `(.L_x_941) ;  /* 0x000000c000008947 */ /* 0x000fca0003800000 */
[C---:B------:R-:W-:Y:S11]  /*7930*/  ISETP.GE.AND P1, PT, R88.reuse, c[0x0][0x1d4], PT ;  /* 0x0000750058007a0c */ /* 0x040ff60003f26270 */
[----:B------:R-:W-:Y:S02]  /*7940*/  @!UPT UIADD3 URZ, URZ, URZ, URZ ;  /* 0x0000003f3f3ff290 */ /* 0x000fe4000fffe03f */
[----:B-----5:R-:W1:Y:S01]  /*7950*/  @!P1 LDS.128 R8, [R155+0x4800] ;  /* 0x004800009b089984 */ /* 0x020e620000000c00 */
[CC--:B---3--:R-:W-:Y:S04]  /*7960*/  @!P1 LEA R6, P0, R88.reuse, R4.reuse, 0x1 ;  /* 0x0000000458069211 */ /* 0x0c8fe800078008ff */
[-C--:B----4-:R-:W-:Y:S02]  /*7970*/  @!P1 LEA.HI.X R7, R88, R5.reuse, R89, 0x1, P0 ;  /* 0x0000000558079211 */ /* 0x090fe400000f0c59 */
[C---:B------:R-:W-:Y:S11]  /*7980*/  ISETP.GE.AND P0, PT, R228.reuse, c[0x0][0x1d4], PT ;  /* 0x00007500e4007a0c */ /* 0x040ff60003f06270 */
[----:B------:R-:W-:Y:S02]  /*7990*/  @!UPT UIADD3 URZ, URZ, URZ, URZ ;  /* 0x0000003f3f3ff290 */ /* 0x000fe4000fffe03f */
[C---:B------:R-:W-:Y:S04]  /*79a0*/  @!P0 LEA R4, P2, R228.reuse, R4, 0x1 ;  /* 0x00000004e4048211 */ /* 0x040fe800078408ff */
[----:B------:R-:W-:Y:S01]  /*79b0*/  @!P0 LEA.HI.X R5, R228, R5, R156, 0x1, P2 ;  /* 0x00000005e4058211 */ /* 0x000fe200010f0c9c */
[----:B-1----:R-:W-:Y:S04]  /*79c0*/  @!P1 ST.E.128 [R6.64], R8 ;  /* 0x0000000806009985 */ /* 0x002fe8000c101d08 */
[----:B------:R-:W1:Y:S04]  /*79d0*/  @!P0 LDS.128 R8, [R154+0x4800] ;  /* 0x004800009a088984 */ /* 0x000e680000000c00 */
[----:B-1----:R1:W-:Y:S02]  /*79e0*/  @!P0 ST.E.128 [R4.64], R8 ;  /* 0x0000000804008985 */ /* 0x0023e4000c101d08 */
.L_x_941:
[----:B------:R-:W-:Y:S05]  /*79f0*/  BSYNC B2 ;  /* 0x0000000000027941 */ /* 0x000fea0003800000 */
.L_x_924:
[----:B------:R-:W-:Y:S01]  /*7a00*/  IMAD R20, R31, -0x50, RZ ;  /* 0xffffffb01f147824 */ /* 0x000fe200078e02ff */
[----:B------:R-:W-:Y:S01]  /*7a10*/  BSSY B0, `(.L_x_952) ;  /* 0x0000063000007945 */ /* 0x000fe20003800000 */
[----:B-123--:R-:W-:Y:S02]  /*7a20*/  IMAD R4, R81, c[0x0][0x208], RZ ;  /* 0x0000820051047a24 */ /* 0x00efe400078e02ff */
[----:B------:R-:W-:Y:S02]  /*7a30*/  IMAD.IADD R3, R101, 0x1, R20 ;  /* 0x0000000165037824 */ /* 0x000fe400078e0214 */
[C---:B------:R-:W-:Y:S02]  /*7a40*/  IMAD R8, R75.reuse, c[0x0][0x20c], R4 ;  /* 0x000083004b087a24 */ /* 0x040fe400078e0204 */
[----:B----4-:R-:W-:Y:S01]  /*7a50*/  IMAD.WIDE.U32 R4, R75, c[0x0][0x208], RZ ;  /* 0x000082004b047a25 */ /* 0x010fe200078e00ff */
[C---:B------:R-:W-:Y:S02]  /*7a60*/  ISETP.GE.AND P3, PT, R3.reuse, 0x11, PT ;  /* 0x000000110300780c */ /* 0x040fe40003f66270 */
[----:B------:R-:W-:Y:S01]  /*7a70*/  ISETP.GE.AND P2, PT, R3, 0x21, PT ;  /* 0x000000210300780c */ /* 0x000fe20003f46270 */
[----:B------:R-:W-:Y:S01]  /*7a80*/  IMAD.WIDE R6, R31, 0x50, R102 ;  /* 0x000000501f067825 */ /* 0x000fe200078e0266 */
[----:B------:R-:W-:Y:S02]  /*7a90*/  IADD3 R5, R5, R8, RZ ;  /* 0x0000000805057210 */ /* 0x000fe40007ffe0ff */
[C---:B------:R-:W-:Y:S01]  /*7aa0*/  ISETP.GE.AND P1, PT, R3.reuse, 0x31, PT ;  /* 0x000000310300780c */ /* 0x040fe20003f26270 */
[----:B------:R-:W-:Y:S02]  /*7ab0*/  IMAD R9, R92, c[0x0][0x218], RZ ;  /* 0x000086005c097a24 */ /* 0x000fe400078e02ff */
[----:B------:R-:W-:Y:S04]  /*7ac0*/  IMAD.WIDE.U32 R4, R74, c[0x0][0x218], R4 ;  /* 0x000086004a047a25 */ /* 0x000fe800078e0004 */
[----:B------:R-:W-:Y:S01]  /*7ad0*/  @P3 IADD3 R10, P0, R6, 0x10, RZ ;  /* 0x00000010060a3810 */ /* 0x000fe20007f1e0ff */
[----:B------:R-:W-:Y:S03]  /*7ae0*/  IMAD R9, R74, c[0x0][0x21c], R9 ;  /* 0x000087004a097a24 */ /* 0x000fe600078e0209 */
[----:B------:R-:W-:Y:S02]  /*7af0*/  @P3 IADD3.X R12, RZ, R7, RZ, P0, !PT ;  /* 0x00000007ff0c3210 */ /* 0x000fe400007fe4ff */
[----:B------:R-:W-:Y:S05]  /*7b00*/  @P2 IADD3 R11, P0, R6, 0x20, RZ ;  /* 0x00000020060b2810 */ /* 0x000fea0007f1e0ff */
[----:B------:R-:W-:Y:S01]  /*7b10*/  @P2 IMAD.X R22, RZ, RZ, R7, P0 ;  /* 0x000000ffff162224 */ /* 0x000fe200000e0607 */
[----:B------:R-:W-:Y:S04]  /*7b20*/  IADD3 R8, P0, R110, R4, RZ ;  /* 0x000000046e087210 */ /* 0x000fe80007f1e0ff */
[----:B------:R-:W-:Y:S02]  /*7b30*/  IADD3.X R9, R120, R5, R9, P0, !PT ;  /* 0x0000000578097210 */ /* 0x000fe400007fe409 */
[C---:B------:R-:W-:Y:S05]  /*7b40*/  @P1 IADD3 R16, P0, R6.reuse, 0x30, RZ ;  /* 0x0000003006101810 */ /* 0x040fea0007f1e0ff */
[----:B------:R-:W-:Y:S01]  /*7b50*/  @P1 IMAD.X R21, RZ, RZ, R7, P0 ;  /* 0x000000ffff151224 */ /* 0x000fe200000e0607 */
[C---:B------:R-:W-:Y:S11]  /*7b60*/  ISETP.GE.AND P0, PT, R3.reuse, 0x41, PT ;  /* 0x000000410300780c */ /* 0x040ff60003f06270 */
[----:B------:R-:W-:Y:S02]  /*7b70*/  @!UPT UIADD3 URZ, URZ, URZ, URZ ;  /* 0x0000003f3f3ff290 */ /* 0x000fe4000fffe03f */
[C---:B------:R-:W-:Y:S04]  /*7b80*/  @P0 IADD3 R19, P4, R6.reuse, 0x40, RZ ;  /* 0x0000004006130810 */ /* 0x040fe80007f9e0ff */
[----:B------:R-:W-:Y:S02]  /*7b90*/  @P0 IADD3.X R23, RZ, R7, RZ, P4, !PT ;  /* 0x00000007ff170210 */ /* 0x000fe400027fe4ff */
[----:B------:R-:W-:Y:S11]  /*7ba0*/  ISETP.GE.AND P4, PT, R3, 0x1, PT ;  /* 0x000000010300780c */ /* 0x000ff60003f86270 */
[----:B------:R-:W-:Y:S02]  /*7bb0*/  @!UPT UIADD3 URZ, URZ, URZ, URZ ;  /* 0x0000003f3f3ff290 */ /* 0x000fe4000fffe03f */
[----:B------:R-:W-:Y:S01]  /*7bc0*/  @P4 MOV R5, R79 ;  /* 0x0000004f00054202 */ /* 0x000fe20000000f00 */
[----:B------:R-:W-:Y:S02]  /*7bd0*/  @P4 IMAD R3, R7, c[0x0][0x258], RZ ;  /* 0x0000960007034a24 */ /* 0x000fe400078e02ff */
[----:B------:R-:W-:Y:S02]  /*7be0*/  @P4 IMAD.MOV.U32 R4, RZ, RZ, R76 ;  /* 0x000000ffff044224 */ /* 0x000fe400078e004c */
[C---:B------:R-:W-:Y:S02]  /*7bf0*/  @P4 IMAD R3, R6.reuse, c[0x0][0x25c], R3 ;  /* 0x0000970006034a24 */ /* 0x040fe400078e0203 */
[----:B------:R-:W-:Y:S04]  /*7c00*/  @P4 IMAD.WIDE.U32 R4, R6, c[0x0][0x258], R4 ;  /* 0x0000960006044a25 */ /* 0x000fe800078e0004 */
[----:B------:R-:W-:Y:S01]  /*7c10*/  @P4 IMAD.IADD R3, R5, 0x1, R3 ;  /* 0x0000000105034824 */ /* 0x000fe200078e0203 */
[C---:B------:R-:W-:Y:S01]  /*7c20*/  @P4 LEA R14, P5, R4.reuse, c[0x0][0x250], 0x1 ;  /* 0x00009400040e4a11 */ /* 0x040fe200078a08ff */
[----:B------:R-:W-:Y:S03]  /*7c30*/  @P3 IMAD.MOV.U32 R5, RZ, RZ, R79 ;  /* 0x000000ffff053224 */ /* 0x000fe600078e004f */
[----:B------:R-:W-:Y:S01]  /*7c40*/  @P4 LEA.HI.X R15, R4, c[0x0][0x254], R3, 0x1, P5 ;  /* 0x00009500040f4a11 */ /* 0x000fe200028f0c03 */
[----:B------:R-:W-:Y:S01]  /*7c50*/  @P3 IMAD R3, R12, c[0x0][0x258], RZ ;  /* 0x000096000c033a24 */ /* 0x000fe200078e02ff */
[-C--:B------:R-:W-:Y:S02]  /*7c60*/  @P3 MOV R4, R76.reuse ;  /* 0x0000004c00043202 */ /* 0x080fe40000000f00 */
[----:B------:R-:W-:Y:S01]  /*7c70*/  LEA R18, P5, R8, c[0x0][0x1f8], 0x1 ;  /* 0x00007e0008127a11 */ /* 0x000fe200078a08ff */
[----:B------:R-:W-:Y:S01]  /*7c80*/  @!PT LDS RZ, [RZ] ;  /* 0x00000000fffff984 */ /* 0x000fe20000000800 */
[----:B------:R-:W-:Y:S01]  /*7c90*/  @!PT LDS RZ, [RZ] ;  /* 0x00000000fffff984 */ /* 0x000fe20000000800 */
[----:B------:R-:W-:Y:S01]  /*7ca0*/  @!PT LDS RZ, [RZ] ;  /* 0x00000000fffff984 */ /* 0x000fe20000000800 */
[----:B------:R1:W-:Y:S01]  /*7cb0*/  @P4 LDGSTS.E.BYPASS.LTC128B.128 [R210+0x100], [R14.64], !P6 ;  /* 0x001000000ed24fae */ /* 0x0003e2000f101d48 */
[C---:B------:R-:W-:Y:S02]  /*7cc0*/  @P3 IMAD R3, R10.reuse, c[0x0][0x25c], R3 ;  /* 0x000097000a033a24 */ /* 0x040fe400078e0203 */
[----:B------:R-:W-:Y:S01]  /*7cd0*/  @P3 IMAD.WIDE.U32 R4, R10, c[0x0][0x258], R4 ;  /* 0x000096000a043a25 */ /* 0x000fe200078e0004 */
[----:B------:R-:W-:Y:S04]  /*7ce0*/  LEA.HI.X R17, R8, c[0x0][0x1fc], R9, 0x1, P5 ;  /* 0x00007f0008117a11 */ /* 0x000fe800028f0c09 */
[C---:B------:R-:W-:Y:S02]  /*7cf0*/  @P3 LEA R12, P5, R4.reuse, c[0x0][0x250], 0x1 ;  /* 0x00009400040c3a11 */ /* 0x040fe400078a08ff */
[----:B------:R-:W-:Y:S02]  /*7d00*/  @P3 IADD3 R3, R5, R3, RZ ;  /* 0x0000000305033210 */ /* 0x000fe40007ffe0ff */
[----:B------:R-:W-:Y:S02]  /*7d10*/  @P2 MOV R5, R79 ;  /* 0x0000004f00052202 */ /* 0x000fe40000000f00 */
[----:B------:R-:W-:Y:S01]  /*7d20*/  @P3 LEA.HI.X R13, R4, c[0x0][0x254], R3, 0x1, P5 ;  /* 0x00009500040d3a11 */ /* 0x000fe200028f0c03 */
[----:B------:R-:W-:Y:S02]  /*7d30*/  @P2 IMAD R3, R22, c[0x0][0x258], RZ ;  /* 0x0000960016032a24 */ /* 0x000fe400078e02ff */
[----:B------:R-:W-:Y:S02]  /*7d40*/  @P2 IMAD.MOV.U32 R4, RZ, RZ, R76 ;  /* 0x000000ffff042224 */ /* 0x000fe400078e004c */
        /* <DEDUP_REMOVED lines=23> */
[----:B------:R1:W2:Y:S03]  /*7ec0*/  SHFL.IDX PT, R5, R17, RZ, 0x1c1f ;  /* 0x001c1fff11057589 */ /* 0x0002a600000e0000 */
[----:B------:R-:W-:Y:S02]  /*7ed0*/  @P0 LEA.HI.X R7, R4, c[0x0][0x254], R3, 0x1, P5 ;  /* 0x0000950004070a11 */ /* 0x000fe400028f0c03 */
[----:B------:R-:W-:Y:S02]  /*7ee0*/  IADD3 R3, R20, R2, RZ ;  /* 0x0000000214037210 */ /* 0x000fe40007ffe0ff */
[----:B------:R1:W3:Y:S02]  /*7ef0*/  SHFL.IDX PT, R4, R18, RZ, 0x1c1f ;  /* 0x001c1fff12047589 */ /* 0x0002e400000e0000 */
[----:B------:R-:W-:Y:S05]  /*7f00*/  IMNMX R3, R3, 0x50, PT ;  /* 0x0000005003037817 */ /* 0x000fea0003800200 */
[----:B------:R1:W-:Y:S01]  /*7f10*/  @P0 LDGSTS.E.BYPASS.LTC128B.128 [R210+0x2100], [R6.64], !P6 ;  /* 0x0210000006d20fae */ /* 0x0003e2000f101d48 */
[----:B------:R-:W-:Y:S05]  /*7f20*/  IMAD.IADD R3, R3, 0x1, -R130 ;  /* 0x0000000103037824 */ /* 0x000fea00078e0a82 */
[----:B------:R-:W-:Y:S01]  /*7f30*/  ISETP.GE.AND P0, PT, R3, 0x1, PT ;  /* 0x000000010300780c */ /* 0x000fe20003f06270 */
[----:B------:R-:W0:Y:S01]  /*7f40*/  LDGDEPBAR ;  /* 0x00000000000079af */ /* 0x000e220000000000 */
[----:B------:R-:W-:Y:S06]  /*7f50*/  DEPBAR.LE SB0, 0x0 ;  /* 0x000080000000791a */ /* 0x000fec0000000000 */
[----:B------:R-:W-:Y:S06]  /*7f60*/  BAR.SYNC.DEFER_BLOCKING 0x0 ;  /* 0x0000000000007b1d */ /* 0x000fec0000010000 */
[----:B------:R-:W-:-:S05]  /*7f70*/  @!P0 BRA `(.L_x_953) ;  /* 0x000000c000008947 */ /* 0x000fca0003800000 */
[C---:B-123--:R-:W-:Y:S11]  /*7f80*/  ISETP.GE.AND P1, PT, R88.reuse, c[0x0][0x1d4], PT ;  /* 0x0000750058007a0c */ /* 0x04eff60003f26270 */
[----:B------:R-:W-:Y:S02]  /*7f90*/  @!UPT UIADD3 URZ, URZ, URZ, URZ ;  /* 0x0000003f3f3ff290 */ /* 0x000fe4000fffe03f */
[----:B-----5:R-:W1:Y:S01]  /*7fa0*/  @!P1 LDS.128 R8, [R155] ;  /* 0x000000009b089984 */ /* 0x020e620000000c00 */
[CC--:B------:R-:W-:Y:S04]  /*7fb0*/  @!P1 LEA R6, P0, R88.reuse, R4.reuse, 0x1 ;  /* 0x0000000458069211 */ /* 0x0c0fe800078008ff */
[-C--:B------:R-:W-:Y:S02]  /*7fc0*/  @!P1 LEA.HI.X R7, R88, R5.reuse, R89, 0x1, P0 ;  /* 0x0000000558079211 */ /* 0x080fe400000f0c59 */
[C---:B------:R-:W-:Y:S11]  /*7fd0*/  ISETP.GE.AND P0, PT, R228.reuse, c[0x0][0x1d4], PT ;  /* 0x00007500e4007a0c */ /* 0x040ff60003f06270 */
[----:B------:R-:W-:Y:S02]  /*7fe0*/  @!UPT UIADD3 URZ, URZ, URZ, URZ ;  /* 0x0000003f3f3ff290 */ /* 0x000fe4000fffe03f */
[C---:B------:R-:W-:Y:S04]  /*7ff0*/  @!P0 LEA R4, P2, R228.reuse, R4, 0x1 ;  /* 0x00000004e4048211 */ /* 0x040fe800078408ff */
[----:B------:R-:W-:Y:S01]  /*8000*/  @!P0 LEA.HI.X R5, R228, R5, R156, 0x1, P2 ;  /* 0x00000005e4058211 */ /* 0x000fe200010f0c9c */
[----:B-1----:R-:W-:Y:S04]  /*8010*/  @!P1 ST.E.128 [R6.64], R8 ;  /* 0x0000000806009985 */ /* 0x002fe8000c101d08 */
[----:B------:R-:W1:Y:S04]  /*8020*/  @!P0 LDS.128 R8, [R154] ;  /* 0x000000009a088984 */ /* 0x000e680000000c00 */
[----:B-1----:R1:W-:Y:S02]  /*8030*/  @!P0 ST.E.128 [R4.64], R8 ;  /* 0x0000000804008985 */ /* 0x0023e4000c101d08 */
.L_x_953:
[----:B-123--:R-:W-:Y:S05]  /*8040*/  BSYNC B0 ;  /* 0x0000000000007941 */ /* 0x00efea0003800000 */
.L_x_952:
[----:B------:R1:W2:Y:S01]  /*8050*/  SHFL.IDX PT, R5, R17, 0x1, 0x1c1f ;  /* 0x003c1f0011057f89 */ /* 0x0002a200000e0000 */
[----:B------:R-:W-:Y:S01]  /*8060*/  ISETP.GE.AND P0, PT, R3, 0x21, PT ;  /* 0x000000210300780c */ /* 0x000fe20003f06270 */
[----:B------:R-:W-:Y:S02]  /*8070*/  BSSY B0, `(.L_x_954) ;  /* 0x000000f000007945 */ /* 0x000fe40003800000 */
[----:B------:R1:W3:Y:S10]  /*8080*/  SHFL.IDX PT, R4, R18, 0x1, 0x1c1f ;  /* 0x003c1f0012047f89 */ /* 0x0002f400000e0000 */
        /* <DEDUP_REMOVED lines=13> */
.L_x_955:
[----:B------:R-:W-:Y:S05]  /*8160*/  BSYNC B0 ;  /* 0x0000000000007941 */ /* 0x000fea0003800000 */
.L_x_954:
[----:B--2---:R2:W4:Y:S01]  /*8170*/  SHFL.IDX PT, R5, R17, 0x2, 0x1c1f ;  /* 0x005c1f0011057f89 */ /* 0x00452200000e0000 */
[----:B------:R-:W-:Y:S01]  /*8180*/  ISETP.GE.AND P0, PT, R3, 0x41, PT ;  /* 0x000000410300780c */ /* 0x000fe20003f06270 */
[----:B------:R-:W-:Y:S02]  /*8190*/  BSSY B0, `(.L_x_956) ;  /* 0x000000f000007945 */ /* 0x000fe40003800000 */
        /* <DEDUP_REMOVED lines=14> */
.L_x_957:
[----:B------:R-:W-:Y:S05]  /*8280*/  BSYNC B0 ;  /* 0x0000000000007941 */ /* 0x000fea0003800000 */
.L_x_956:
[C---:B------:R-:W-:Y:S02]  /*8290*/  ISETP.GT.AND P0, PT, R31.reuse, R114, PT ;  /* 0x000000721f00720c */ /* 0x040fe40003f04270 */
[----:B------:R-:W-:Y:S11]  /*82a0*/  IADD3 R31, R31, -0x1, RZ ;  /* 0xffffffff1f1f7810 */ /* 0x000ff60007ffe0ff */
[----:B------:R-:W-:Y:S01]  /*82b0*/  @P0 SHF.R.S32.HI R6, RZ, 0x1f, R31 ;  /* 0x0000001fff060819 */ /* 0x000fe2000001141f */
[----:B------:R-:W-:Y:S02]  /*82c0*/  @P0 IMAD R3, R145, R31, RZ ;  /* 0x0000001f91030224 */ /* 0x000fe400078e02ff */
[----:B-1-3--:R-:W-:Y:S02]  /*82d0*/  @P0 IMAD.MOV.U32 R4, RZ, RZ, R106 ;  /* 0x000000ffff040224 */ /* 0x00afe400078e006a */
[----:B----4-:R-:W-:Y:S02]  /*82e0*/  @P0 IMAD.MOV.U32 R5, RZ, RZ, R105 ;  /* 0x000000ffff050224 */ /* 0x010fe400078e0069 */
[-C--:B------:R-:W-:Y:S02]  /*82f0*/  @P0 IMAD R3, R6, R126.reuse, R3 ;  /* 0x0000007e06030224 */ /* 0x080fe400078e0203 */
[----:B------:R-:W-:Y:S04]  /*8300*/  @P0 IMAD.WIDE.U32 R4, R31, R126, R4 ;  /* 0x0000007e1f040225 */ /* 0x000fe800078e0004 */
[----:B------:R-:W-:Y:S01]  /*8310*/  @P0 IMAD.IADD R3, R5, 0x1, R3 ;  /* 0x0000000105030824 */ /* 0x000fe200078e0203 */
[C---:B------:R-:W-:Y:S01]  /*8320*/  @P0 LEA R10, P1, R4.reuse, c[0x0][0x220], 0x1 ;  /* 0x00008800040a0a11 */ /* 0x040fe200078208ff */
[C---:B------:R-:W-:Y:S03]  /*8330*/  @P0 IMAD.SHL.U32 R12, R151.reuse, 0x2, RZ ;  /* 0x00000002970c0824 */ /* 0x040fe600078e00ff */
[----:B------:R-:W-:Y:S02]  /*8340*/  @P0 LEA.HI.X R11, R4, c[0x0][0x224], R3, 0x1, P1 ;  /* 0x00008900040b0a11 */ /* 0x000fe400008f0c03 */
[----:B------:R-:W-:Y:S02]  /*8350*/  @P0 IADD3 R8, P1, R12, R10, RZ ;  /* 0x0000000a0c080210 */ /* 0x000fe40007f3e0ff */
[----:B------:R-:W-:Y:S01]  /*8360*/  @P0 SHF.L.U64.HI R3, R151, 0x1, R146 ;  /* 0x0000000197030819 */ /* 0x000fe20000010292 */
[----:B------:R-:W-:Y:S01]  /*8370*/  @!PT LDS RZ, [RZ] ;  /* 0x00000000fffff984 */ /* 0x000fe20000000800 */
[----:B------:R-:W-:Y:S01]  /*8380*/  @!PT LDS RZ, [RZ] ;  /* 0x00000000fffff984 */ /* 0x000fe20000000800 */
[----:B------:R-:W-:Y:S01]  /*8390*/  @!PT LDS RZ, [RZ] ;  /* 0x00000000fffff984 */ /* 0x000fe20000000800 */
[----:B------:R1:W-:Y:S03]  /*83a0*/  @P0 LDGSTS.E.BYPASS.LTC128B.128 [R210+0x2900], [R10.64], !P6 ;  /* 0x029000000ad20fae */ /* 0x0003e6000f101d48 */
[----:B------:R-:W-:Y:S02]  /*83b0*/  @P0 IADD3.X R9, R3, R11, RZ, P1, !PT ;  /* 0x0000000b03090210 */ /* 0x000fe40000ffe4ff */
        /* <DEDUP_REMOVED lines=14> */
.L_x_923:
[----:B-1----:R-:W3:Y:S01]  /*84a0*/  LDL R11, [R1+0x44] ;  /* 0x00004400010b7983 */ /* 0x002ee20000100800 */
[----:B------:R-:W-:-:S03]  /*84b0*/  IMAD.MOV.U32 R0, RZ, RZ, c[0x0][0x2c4] ;  /* 0x0000b100ff007624 */ /* 0x000fc600078e00ff */
[----:B------:R-:W4:Y:S02]  /*84c0*/  LDL R2, [R1] ;  /* 0x0000000001027983 */ /* 0x000f240000100800 */
[----:B------:R-:W-:Y:S01]  /*84d0*/  ISETP.NE.AND P3, PT, R0, 0x1, PT ;  /* 0x000000010000780c */ /* 0x000fe20003f65270 */
[----:B------:R-:W-:-:S05]  /*84e0*/  IMAD.MOV.U32 R4, RZ, RZ, c[0x0][0x32c] ;  /* 0x0000cb00ff047624 */ /* 0x000fca00078e00ff */
[----:B------:R-:W-:Y:S02]  /*84f0*/  ISETP.GE.AND P1, PT, R4, 0x1, PT ;  /* 0x000000010400780c */ /* 0x000fe40003f26270 */
[----:B---3--:R-:W-:-:S05]  /*8500*/  IADD3 R0, R11, 0x7f, RZ ;  /* 0x0000007f0b007810 */ /* 0x008fca0007ffe0ff */
[----:B------:R-:W-:Y:S01]  /*8510*/  @P3 IMAD.HI.U32 R3, R0, c[0x0][0x2c8], RZ ;  /* 0x0000b20000033a27 */ /* 0x000fe200078e00ff */
[----:B----4-:R-:W-:-:S04]  /*8520*/  IADD3 R2, R2, 0x1, -R252 ;  /* 0x0000000102027810 */ /* 0x010fc80007ffe8fc */
[----:B------:R-:W-:-:S05]  /*8530*/  @P3 SHF.R.U32.HI R0, RZ, c[0x0][0x2cc], R3 ;  /* 0x0000b300ff003a19 */ /* 0x000fca0000011603 */
[----:B------:R-:W-:-:S05]  /*8540*/  IMAD.IADD R0, R2, 0x1, R0 ;  /* 0x0000000102007824 */ /* 0x000fca00078e0200 */
[----:B------:R-:W-:Y:S01]  /*8550*/  IADD3 R3, R0, c[0x0][0x328], RZ ;  /* 0x0000ca0000037a10 */ /* 0x000fe20007ffe0ff */
[----:B------:R-:W-:Y:S05]  /*8560*/  @!P1 BRA `(.L_x_959) ;  /* 0x0000011000009947 */ /* 0x000fea0003800000 */
[C---:B------:R-:W-:Y:S01]  /*8570*/  ISETP.GT.AND P0, PT, R0.reuse, RZ, PT ;  /* 0x000000ff0000720c */ /* 0x040fe20003f04270 */
[----:B------:R-:W-:Y:S01]  /*8580*/  BSSY B0, `(.L_x_960) ;  /* 0x000000d000007945 */ /* 0x000fe20003800000 */
[----:B------:R-:W-:Y:S01]  /*8590*/  IADD3 R2, R0, -0x1, RZ ;  /* 0xffffffff00027810 */ /* 0x000fe20007ffe0ff */
[----:B------:R-:W-:-:S10]  /*85a0*/  IMAD.MOV.U32 R4, RZ, RZ, c[0x0][0x32c] ;  /* 0x0000cb00ff047624 */ /* 0x000fd400078e00ff */
[----:B------:R-:W-:Y:S05]  /*85b0*/  @P0 BRA `(.L_x_961) ;  /* 0x0000006000000947 */ /* 0x000fea0003800000 */
[----:B------:R-:W-:Y:S01]  /*85c0*/  ISETP.NE.AND P0, PT, R4, 0x1, PT ;  /* 0x000000010400780c */ /* 0x000fe20003f05270 */
[----:B------:R-:W-:-:S12]  /*85d0*/  IMAD.MOV R0, RZ, RZ, -R0 ;  /* 0x000000ffff007224 */ /* 0x000fd800078e0a00 */
[----:B------:R-:W-:-:S05]  /*85e0*/  @P0 IMAD.HI.U32 R2, R0, c[0x0][0x330], RZ ;  /* 0x0000cc0000020a27 */ /* 0x000fca00078e00ff */
[----:B------:R-:W-:-:S04]  /*85f0*/  @P0 SHF.R.U32.HI R0, RZ, c[0x0][0x334], R2 ;  /* 0x0000cd00ff000a19 */ /* 0x000fc80000011602 */
[----:B------:R-:W-:Y:S01]  /*8600*/  LOP3.LUT R2, RZ, R0, RZ, 0x33, !PT ;  /* 0x00000000ff027212 */ /* 0x000fe200078e33ff */
[----:B------:R-:W-:Y:S05]  /*8610*/  BRA `(.L_x_962) ;  /* 0x0000003000007947 */ /* 0x000fea0003800000 */
.L_x_961:
[----:B------:R-:W-:-:S13]  /*8620*/  ISETP.NE.AND P0, PT, R4, 0x1, PT ;  /* 0x000000010400780c */ /* 0x000fda0003f05270 */
[----:B------:R-:W-:-:S05]  /*8630*/  @P0 IMAD.HI.U32 R0, R2, c[0x0][0x330], RZ ;  /* 0x0000cc0002000a27 */ /* 0x000fca00078e00ff */
[----:B------:R-:W-:Y:S02]  /*8640*/  @P0 SHF.R.U32.HI R2, RZ, c[0x0][0x334], R0 ;  /* 0x0000cd00ff020a19 */ /* 0x000fe40000011600 */
.L_x_962:
[----:B------:R-:W-:Y:S05]  /*8650*/  BSYNC B0 ;  /* 0x0000000000007941 */ /* 0x000fea0003800000 */
.L_x_960:
[----:B------:R-:W-:-:S05]  /*8660*/  IMAD R2, R2, R4, c[0x0][0x32c] ;  /* 0x0000cb0002027624 */ /* 0x000fca00078e0204 */
[----:B------:R-:W-:-:S04]  /*8670*/  IMNMX R3, R3, R2, PT ;  /* 0x0000000203037217 */ /* 0x000fc80003800200 */
.L_x_959:
[----:B------:R-:W-:Y:S01]  /*8680*/  IADD3 R3, R3, 0x4f, RZ ;  /* 0x0000004f03037810 */ /* 0x000fe20007ffe0ff */
[----:B------:R-:W-:-:S04]  /*8690*/  @P3 IMAD.HI.U32 R2, R11, c[0x0][0x2c8], RZ ;  /* 0x0000b2000b023a27 */ /* 0x000fc800078e00ff */
[----:B------:R-:W-:-:S04]  /*86a0*/  IMAD.HI R3, R3, 0x66666667, RZ ;  /* 0x6666666703037827 */ /* 0x000fc800078e02ff */
[----:B------:R-:W-:Y:S01]  /*86b0*/  IMAD.MOV.U32 R0, RZ, RZ, R11 ;  /* 0x000000ffff007224 */ /* 0x000fe200078e000b */
[----:B------:R-:W-:Y:S02]  /*86c0*/  @P3 SHF.R.U32.HI R0, RZ, c[0x0][0x2cc], R2 ;  /* 0x0000b300ff003a19 */ /* 0x000fe40000011602 */
[----:B------:R-:W-:-:S03]  /*86d0*/  SHF.R.U32.HI R2, RZ, 0x1f, R3 ;  /* 0x0000001fff027819 */ /* 0x000fc60000011603 */
[----:B------:R-:W-:Y:S01]  /*86e0*/  IMAD.IADD R0, R229, 0x1, R0 ;  /* 0x00000001e5007824 */ /* 0x000fe200078e0200 */
[----:B------:R-:W-:-:S04]  /*86f0*/  LEA.HI.SX32 R3, R3, R2, 0x1b ;  /* 0x0000000203037211 */ /* 0x000fc800078fdaff */
[----:B------:R-:W-:Y:S02]  /*8700*/  IADD3 R2, R0, -c[0x0][0x324], RZ ;  /* 0x8000c90000027a10 */ /* 0x000fe40007ffe0ff */
[----:B------:R-:W-:Y:S01]  /*8710*/  IMNMX R7, R142, R3, PT ;  /* 0x000000038e077217 */ /* 0x000fe20003800200 */
[----:B------:R-:W-:Y:S05]  /*8720*/  @!P1 BRA `(.L_x_963) ;  /* 0x0000011000009947 */ /* 0x000fea0003800000 */
[----:B------:R-:W-:Y:S01]  /*8730*/  ISETP.GT.AND P0, PT, R0, -0x1, PT ;  /* 0xffffffff0000780c */ /* 0x000fe20003f04270 */
[----:B------:R-:W-:-:S12]  /*8740*/  BSSY B0, `(.L_x_964) ;  /* 0x000000d000007945 */ /* 0x000fd80003800000 */
        /* <DEDUP_REMOVED lines=8> */
.L_x_965:
[----:B------:R-:W-:-:S04]  /*87d0*/  MOV R3, c[0x0][0x32c] ;  /* 0x0000cb0000037a02 */ /* 0x000fc80000000f00 */
[----:B------:R-:W-:-:S13]  /*87e0*/  ISETP.NE.AND P0, PT, R3, 0x1, PT ;  /* 0x000000010300780c */ /* 0x000fda0003f05270 */
[----:B------:R-:W-:-:S05]  /*87f0*/  @P0 IMAD.HI.U32 R3, R0, c[0x0][0x330], RZ ;  /* 0x0000cc0000030a27 */ /* 0x000fca00078e00ff */
[----:B------:R-:W-:Y:S02]  /*8800*/  @P0 SHF.R.U32.HI R0, RZ, c[0x0][0x334], R3 ;  /* 0x0000cd00ff000a19 */ /* 0x000fe40000011603 */
.L_x_966:
[----:B------:R-:W-:Y:S05]  /*8810*/  BSYNC B0 ;  /* 0x0000000000007941 */ /* 0x000fea0003800000 */
.L_x_964:
[----:B------:R-:W-:-:S05]  /*8820*/  IMAD R0, R0, c[0x0][0x32c], RZ ;  /* 0x0000cb0000007a24 */ /* 0x000fca00078e02ff */
[----:B------:R-:W-:-:S05]  /*8830*/  IMNMX R2, R2, R0, !PT ;  /* 0x0000000002027217 */ /* 0x000fca0007800200 */
.L_x_963:
[----:B------:R-:W-:Y:S01]  /*8840*/  IMAD.HI R2, R2, 0x66666667, RZ ;  /* 0x6666666702027827 */ /* 0x000fe200078e02ff */
[----:B------:R-:W-:Y:S04]  /*8850*/  BSSY B0, `(.L_x_967) ;  /* 0x0000024000007945 */ /* 0x000fe80003800000 */
[----:B------:R-:W-:-:S04]  /*8860*/  SHF.R.U32.HI R0, RZ, 0x1f, R2 ;  /* 0x0000001fff007819 */ /* 0x000fc80000011602 */
[----:B------:R-:W-:Y:S01]  /*8870*/  LEA.HI.SX32 R2, R2, R0, 0x1b ;  /* 0x0000000002027211 */ /* 0x000fe200078fdaff */
[----:B------:R-:W-:-:S03]  /*8880*/  IMAD.MOV.U32 R0, RZ, RZ, RZ ;  /* 0x000000ffff007224 */ /* 0x000fc600078e00ff */
[----:B------:R-:W-:-:S04]  /*8890*/  IMNMX R6, RZ, R2, !PT ;  /* 0x00000002ff067217 */ /* 0x000fc80007800200 */
[----:B------:R-:W-:-:S13]  /*88a0*/  ISETP.GT.AND P0, PT, R7, R6, PT ;  /* 0x000000060700720c */ /* 0x000fda0003f04270 */
[----:B------:R-:W-:Y:S05]  /*88b0*/  @!P0 BRA `(.L_x_968) ;  /* 0x000001d000008947 */ /* 0x000fea0003800000 */
[----:B------:R-:W-:Y:S02]  /*88c0*/  IABS R2, R124 ;  /* 0x0000007c00027213 */ /* 0x000fe40000000000 */
[----:B------:R-:W-:Y:S02]  /*88d0*/  IADD3 R3, R124, -0x1, R7 ;  /* 0xffffffff7c037810 */ /* 0x000fe40007ffe007 */
[----:B------:R-:W1:Y:S03]  /*88e0*/  I2F.RP R0, R2 ;  /* 0x0000000200007306 */ /* 0x000e660000209400 */
[----:B------:R-:W-:-:S05]  /*88f0*/  IMAD.IADD R8, R3, 0x1, -R6 ;  /* 0x0000000103087824 */ /* 0x000fca00078e0a06 */
[----:B------:R-:W-:Y:S01]  /*8900*/  IABS R10, R8 ;  /* 0x00000008000a7213 */ /* 0x000fe20000000000 */
[----:B-1----:R-:W1:Y:S02]  /*8910*/  MUFU.RCP R0, R0 ;  /* 0x0000000000007308 */ /* 0x002e640000001000 */
[----:B-1----:R-:W-:-:S06]  /*8920*/  IADD3 R0, R0, 0xffffffe, RZ ;  /* 0x0ffffffe00007810 */ /* 0x002fcc0007ffe0ff */
[----:B------:R-:W1:Y:S02]  /*8930*/  F2I.FTZ.U32.TRUNC.NTZ R5, R0 ;  /* 0x0000000000057305 */ /* 0x000e64000021f000 */
        /* <DEDUP_REMOVED lines=21> */
.L_x_968:
[----:B------:R-:W-:Y:S05]  /*8a90*/  BSYNC B0 ;  /* 0x0000000000007941 */ /* 0x000fea0003800000 */
.L_x_967:
[----:B------:R-:W3:Y:S01]  /*8aa0*/  LDL R2, [R1+0x8c] ;  /* 0x00008c0001027983 */ /* 0x000ee20000100800 */
        /* <DEDUP_REMOVED lines=34> */
[----:B---3--:R-:W-:-:S04]  /*8cd0*/  IMAD R3, R2, R0, R6 ;  /* 0x0000000002037224 */ /* 0x008fc800078e0206 */
[--C-:B------:R-:W-:Y:S01]  /*8ce0*/  IMAD.IADD R2, R3, 0x1, R0.reuse ;  /* 0x0000000103027824 */ /* 0x100fe200078e0200 */
[----:B------:R1:W-:Y:S01]  /*8cf0*/  STL [R1+0x14], R3 ;  /* 0x0000140301007387 */ /* 0x0003e20000100800 */
[----:B------:R-:W-:-:S03]  /*8d00*/  PRMT R0, RZ, 0x7610, R0 ;  /* 0x00007610ff007816 */ /* 0x000fc60000000000 */
[----:B------:R-:W-:-:S04]  /*8d10*/  IMNMX R230, R7, R2, PT ;  /* 0x0000000207e67217 */ /* 0x000fc80003800200 */
[----:B------:R-:W-:-:S13]  /*8d20*/  ISETP.GT.AND P0, PT, R230, R3, PT ;  /* 0x00000003e600720c */ /* 0x000fda0003f04270 */
[----:B------:R-:W-:Y:S05]  /*8d30*/  @!P0 BRA `(.L_x_969) ;  /* 0x0001928000008947 */ /* 0x000fea0003800000 */
[----:B------:R-:W3:Y:S04]  /*8d40*/  LDL R9, [R1+0x5c] ;  /* 0x00005c0001097983 */ /* 0x000ee80000100800 */
[----:B------:R-:W4:Y:S04]  /*8d50*/  LDL R5, [R1+0x58] ;  /* 0x0000580001057983 */ /* 0x000f280000100800 */
[----:B--2---:R-:W2:Y:S01]  /*8d60*/  LDL R4, [R1+0x1c] ;  /* 0x00001c0001047983 */ /* 0x004ea20000100800 */
[----:B------:R-:W-:-:S04]  /*8d70*/  ISETP.NE.U32.AND P0, PT, RZ, c[0x0][0x340], PT ;  /* 0x0000d000ff007a0c */ /* 0x000fc80003f05070 */
[----:B------:R-:W-:-:S13]  /*8d80*/  ISETP.NE.AND.EX P1, PT, RZ, c[0x0][0x344], PT, P0 ;  /* 0x0000d100ff007a0c */ /* 0x000fda0003f25300 */
[----:B------:R-:W-:Y:S01]  /*8d90*/  @P1 IMAD.MOV.U32 R2, RZ, RZ, 0x4 ;  /* 0x00000004ff021424 */ /* 0x000fe200078e00ff */
[----:B------:R-:W-:-:S05]  /*8da0*/  SHF.R.S32.HI R0, RZ, 0x1f, R141 ;  /* 0x0000001fff007819 */ /* 0x000fca000001148d */
[----:B------:R-:W-:Y:S01]  /*8db0*/  IMAD R0, R0, c[0x0][0x178], RZ ;  /* 0x00005e0000007a24 */ /* 0x000fe200078e02ff */
[----:B------:R-:W-:-:S03]  /*8dc0*/  ISETP.NE.U32.AND P0, PT, RZ, c[0x0][0x348], PT ;  /* 0x0000d200ff007a0c */ /* 0x000fc60003f05070 */
[----:B------:R-:W-:Y:S01]  /*8dd0*/  IMAD R0, R141, c[0x0][0x17c], R0 ;  /* 0x00005f008d007a24 */ /* 0x000fe200078e0200 */
[----:B------:R-:W-:Y:S01]  /*8de0*/  ISETP.NE.AND.EX P0, PT, RZ, c[0x0][0x34c], PT, P0 ;  /* 0x0000d300ff007a0c */ /* 0x000fe20003f05300 */
[----:B-1-3--:R-:W-:-:S05]  /*8df0*/  @P1 IMAD.WIDE R2, R9, R2, c[0x0][0x340] ;  /* 0x0000d00009021625 */ /* 0x00afca00078e0202 */
[----:B------:R1:W5:Y:S01]  /*8e00*/  @P1 LDG.E R8, [R2.64] ;  /* 0x0000000802081981 */ /* 0x000362000c1e1900 */
[----:B----4-:R-:W-:Y:S02]  /*8e10*/  LOP3.LUT R91, R5, 0xffff, RZ, 0xc0, !PT ;  /* 0x0000ffff055b7812 */ /* 0x010fe400078ec0ff */
[----:B--2---:R-:W-:Y:S01]  /*8e20*/  IADD3 R4, R4, R11, RZ ;  /* 0x0000000b04047210 */ /* 0x004fe20007ffe0ff */
[----:B------:R-:W2:Y:S01]  /*8e30*/  S2R R12, SR_TID.X ;  /* 0x00000000000c7919 */ /* 0x000ea20000002100 */
[----:B------:R-:W-:-:S03]  /*8e40*/  SEL R5, R9, RZ, !P0 ;  /* 0x000000ff09057207 */ /* 0x000fc60004000000 */
[----:B------:R-:W-:-:S04]  /*8e50*/  @P3 IMAD.HI.U32 R7, R4, c[0x0][0x2c8], RZ ;  /* 0x0000b20004073a27 */ /* 0x000fc800078e00ff */
[----:B-1----:R-:W-:-:S04]  /*8e60*/  IMAD.WIDE.U32 R2, R141, c[0x0][0x178], RZ ;  /* 0x00005e008d027a25 */ /* 0x002fc800078e00ff */
[----:B------:R-:W-:Y:S01]  /*8e70*/  IMAD.IADD R3, R3, 0x1, R0 ;  /* 0x0000000103037824 */ /* 0x000fe200078e0200 */
[----:B------:R-:W-:-:S03]  /*8e80*/  SHF.R.S32.HI R0, RZ, 0x1f, R9 ;  /* 0x0000001fff007819 */ /* 0x000fc60000011409 */
[----:B------:R-:W-:Y:S01]  /*8e90*/  IMAD.WIDE.U32 R2, R91, c[0x0][0x1b8], R2 ;  /* 0x00006e005b027a25 */ /* 0x000fe200078e0002 */
[----:B------:R-:W-:-:S03]  /*8ea0*/  SEL R6, R0, RZ, !P0 ;  /* 0x000000ff00067207 */ /* 0x000fc60004000000 */
[----:B------:R-:W-:Y:S01]  /*8eb0*/  IMAD.MOV.U32 R0, RZ, RZ, R4 ;  /* 0x000000ffff007224 */ /* 0x000fe200078e0004 */
[----:B------:R-:W-:Y:S01]  /*8ec0*/  @P3 SHF.R.U32.HI R0, RZ, c[0x0][0x2cc], R7 ;  /* 0x0000b300ff003a19 */ /* 0x000fe20000011607 */
[----:B------:R-:W-:Y:S02]  /*8ed0*/  IMAD R3, R91, c[0x0][0x1bc], R3 ;  /* 0x00006f005b037a24 */ /* 0x000fe400078e0203 */
[----:B------:R-:W-:Y:S02]  /*8ee0*/  IMAD R6, R6, c[0x0][0x1c0], RZ ;  /* 0x0000700006067a24 */ /* 0x000fe400078e02ff */
[----:B------:R-:W-:Y:S01]  /*8ef0*/  IMAD.WIDE.U32 R2, R5, c[0x0][0x1c0], R2 ;  /* 0x0000700005027a25 */ /* 0x000fe200078e0002 */
[----:B------:R-:W-:-:S03]  /*8f00*/  SHF.R.S32.HI R7, RZ, 0x1f, R0 ;  /* 0x0000001fff077819 */ /* 0x000fc60000011400 */
[----:B------:R-:W-:Y:S01]  /*8f10*/  IMAD R6, R5, c[0x0][0x1c4], R6 ;  /* 0x0000710005067a24 */ /* 0x000fe200078e0206 */
[----:B------:R-:W-:-:S03]  /*8f20*/  IADD3 R5, -R0, RZ, RZ ;  /* 0x000000ff00057210 */ /* 0x000fc60007ffe1ff */
[----:B------:R-:W-:Y:S02]  /*8f30*/  IMAD.IADD R3, R3, 0x1, R6 ;  /* 0x0000000103037824 */ /* 0x000fe400078e0206 */
[----:B------:R-:W-:Y:S02]  /*8f40*/  IMAD R4, R5, c[0x0][0x2c4], R4 ;  /* 0x0000b10005047a24 */ /* 0x000fe400078e0204 */
[----:B------:R-:W-:Y:S02]  /*8f50*/  IMAD R5, R7, c[0x0][0x1b0], RZ ;  /* 0x00006c0007057a24 */ /* 0x000fe400078e02ff */
[----:B------:R-:W-:-:S04]  /*8f60*/  IMAD.WIDE.U32 R2, R0, c[0x0][0x1b0], R2 ;  /* 0x00006c0000027a25 */ /* 0x000fc800078e0002 */
[----:B------:R-:W-:Y:S01]  /*8f70*/  IMAD R6, R0, c[0x0][0x1b4], R5 ;  /* 0x00006d0000067a24 */ /* 0x000fe200078e0205 */
[----:B------:R-:W-:Y:S02]  /*8f80*/  SHF.R.S32.HI R5, RZ, 0x1f, R4 ;  /* 0x0000001fff057819 */ /* 0x000fe40000011404 */
[----:B--2---:R-:W-:Y:S02]  /*8f90*/  SHF.R.S32.HI R10, RZ, 0x1f, R12 ;  /* 0x0000001fff0a7819 */ /* 0x004fe4000001140c */
[----:B------:R-:W-:Y:S01]  /*8fa0*/  IADD3 R3, R3, R6, RZ ;  /* 0x0000000603037210 */ /* 0x000fe20007ffe0ff */
[----:B------:R-:W-:Y:S01]  /*8fb0*/  IMAD R0, R5, c[0x0][0x1a8], RZ ;  /* 0x00006a0005007a24 */ /* 0x000fe200078e02ff */
[----:B------:R-:W-:-:S03]  /*8fc0*/  LEA.HI R10, R10, R12, RZ, 0x3 ;  /* 0x0000000c0a0a7211 */ /* 0x000fc600078f18ff */
[C---:B------:R-:W-:Y:S02]  /*8fd0*/  IMAD R0, R4.reuse, c[0x0][0x1ac], R0 ;  /* 0x00006b0004007a24 */ /* 0x040fe400078e0200 */
[----:B------:R-:W-:Y:S01]  /*8fe0*/  IMAD.WIDE.U32 R2, R4, c[0x0][0x1a8], R2 ;  /* 0x00006a0004027a25 */ /* 0x000fe200078e0002 */
[----:B------:R-:W-:-:S03]  /*8ff0*/  SHF.R.S32.HI R10, RZ, 0x3, R10 ;  /* 0x00000003ff0a7819 */ /* 0x000fc6000001140a */
[----:B------:R-:W-:Y:S01]  /*9000*/  IMAD.IADD R0, R3, 0x1, R0 ;  /* 0x0000000103007824 */ /* 0x000fe200078e0200 */
[----:B------:R-:W-:Y:S02]  /*9010*/  LEA R6, P0, R2, c[0x0][0x160], 0x1 ;  /* 0x0000580002067a11 */ /* 0x000fe400078008ff */
[----:B------:R-:W-:Y:S02]  /*9020*/  ISETP.GE.AND P2, PT, R248, c[0x0][0x198], PT ;  /* 0x00006600f8007a0c */ /* 0x000fe40003f46270 */
[----:B------:R-:W-:Y:S02]  /*9030*/  LEA.HI.X R5, R2, c[0x0][0x164], R0, 0x1, P0 ;  /* 0x0000590002057a11 */ /* 0x000fe400000f0c00 */
[----:B------:R-:W-:Y:S02]  /*9040*/  IADD3 R173, R230, -0x1, RZ ;  /* 0xffffffffe6ad7810 */ /* 0x000fe40007ffe0ff */
[----:B------:R-:W-:Y:S01]  /*9050*/  IADD3 R4, R10, R11, RZ ;  /* 0x0000000b0a047210 */ /* 0x000fe20007ffe0ff */
[----:B------:R-:W-:Y:S01]  /*9060*/  @!P1 IMAD.MOV.U32 R8, RZ, RZ, R9 ;  /* 0x000000ffff089224 */ /* 0x000fe200078e0009 */
[----:B------:R-:W-:Y:S05]  /*9070*/  BRA.DIV ~URZ, `(.L_x_970) ;  /* 0x0001d4227f007947 */ /* 0x000fea000b800000 */
[----:B------:R1:W2:Y:S02]  /*9080*/  SHFL.IDX PT, R7, R5, RZ, 0x181f ;  /* 0x00181fff05077589 */ /* 0x0002a400000e0000 */
.L_x_1213:
[----:B------:R-:W-:Y:S05]  /*9090*/  BRA.DIV ~URZ, `(.L_x_971) ;  /* 0x0001d4727f007947 */ /* 0x000fea000b800000 */
[----:B------:R3:W4:Y:S02]  /*90a0*/  SHFL.IDX PT, R2, R6, RZ, 0x181f ;  /* 0x00181fff06027589 */ /* 0x00072400000e0000 */
.L_x_1214:
        /* <DEDUP_REMOVED lines=10> */
.L_x_973:
[----:B------:R-:W-:Y:S05]  /*9150*/  BSYNC B0 ;  /* 0x0000000000007941 */ /* 0x000fea0003800000 */
.L_x_972:
[----:B------:R-:W-:Y:S05]  /*9160*/  BRA.DIV ~URZ, `(.L_x_974) ;  /* 0x0001d4127f007947 */ /* 0x000fea000b800000 */
[----:B--2---:R2:W1:Y:S04]  /*9170*/  SHFL.IDX PT, R7, R5, 0x1, 0x181f ;  /* 0x00381f0005077f89 */ /* 0x00446800000e0000 */
[----:B----4-:R2:W4:Y:S02]  /*9180*/  SHFL.IDX PT, R2, R6, 0x1, 0x181f ;  /* 0x00381f0006027f89 */ /* 0x01052400000e0000 */
.L_x_1215:
        /* <DEDUP_REMOVED lines=10> */
.L_x_976:
[----:B------:R-:W-:Y:S05]  /*9230*/  BSYNC B0 ;  /* 0x0000000000007941 */ /* 0x000fea0003800000 */
.L_x_975:
[----:B------:R-:W-:Y:S05]  /*9240*/  BRA.DIV ~URZ, `(.L_x_977) ;  /* 0x0001d4027f007947 */ /* 0x000fea000b800000 */
[----:B-1----:R1:W2:Y:S02]  /*9250*/  SHFL.IDX PT, R7, R5, 0x2, 0x181f ;  /* 0x00581f0005077f89 */ /* 0x0022a400000e0000 */
.L_x_1216:
[----:B------:R-:W-:Y:S05]  /*9260*/  BRA.DIV ~URZ, `(.L_x_978) ;  /* 0x0001d4527f007947 */ /* 0x000fea000b800000 */
[----:B----4-:R4:W1:Y:S02]  /*9270*/  SHFL.IDX PT, R2, R6, 0x2, 0x181f ;  /* 0x00581f0006027f89 */ /* 0x01086400000e0000 */
.L_x_1217:
        /* <DEDUP_REMOVED lines=10> */
.L_x_980:
[----:B------:R-:W-:Y:S05]  /*9320*/  BSYNC B0 ;  /* 0x0000000000007941 */ /* 0x000fea0003800000 */
.L_x_979:
[----:B------:R-:W-:Y:S05]  /*9330*/  BRA.DIV ~URZ, `(.L_x_981) ;  /* 0x0001d3f27f007947 */ /* 0x000fea000b800000 */
[----:B--2---:R2:W3:Y:S04]  /*9340*/  SHFL.IDX PT, R7, R5, 0x3, 0x181f ;  /* 0x00781f0005077f89 */ /* 0x0044e800000e0000 */
[----:B-1----:R2:W1:Y:S02]  /*9350*/  SHFL.IDX PT, R2, R6, 0x3, 0x181f ;  /* 0x00781f0006027f89 */ /* 0x00246400000e0000 */
.L_x_1218:
        /* <DEDUP_REMOVED lines=10> */
.L_x_983:
[----:B------:R-:W-:Y:S05]  /*9400*/  BSYNC B0 ;  /* 0x0000000000007941 */ /* 0x000fea0003800000 */
.L_x_982:
[----:B------:R-:W-:Y:S05]  /*9410*/  BRA.DIV ~URZ, `(.L_x_984) ;  /* 0x0001d3e27f007947 */ /* 0x000fea000b800000 */
[----:B---3--:R3:W2:Y:S02]  /*9420*/  SHFL.IDX PT, R7, R5, 0x4, 0x181f ;  /* 0x00981f0005077f89 */ /* 0x0086a400000e0000 */
.L_x_1219:
[----:B------:R-:W-:Y:S05]  /*9430*/  BRA.DIV ~URZ, `(.L_x_985) ;  /* 0x0001d4327f007947 */ /* 0x000fea000b800000 */
[----:B-1----:R1:W3:Y:S02]  /*9440*/  SHFL.IDX PT, R2, R6, 0x4, 0x181f ;  /* 0x00981f0006027f89 */ /* 0x0022e400000e0000 */
.L_x_1220:
        /* <DEDUP_REMOVED lines=10> */
.L_x_987:
[----:B------:R-:W-:Y:S05]  /*94f0*/  BSYNC B0 ;  /* 0x0000000000007941 */ /* 0x000fea0003800000 */
.L_x_986:
[----:B------:R-:W-:Y:S05]  /*9500*/  BRA.DIV ~URZ, `(.L_x_988) ;  /* 0x0001d3d27f007947 */ /* 0x000fea000b800000 */
[----:B--2---:R2:W1:Y:S04]  /*9510*/  SHFL.IDX PT, R7, R5, 0x5, 0x181f ;  /* 0x00b81f0005077f89 */ /* 0x00446800000e0000 */
[----:B---3--:R2:W3:Y:S02]  /*9520*/  SHFL.IDX PT, R2, R6, 0x5, 0x181f ;  /* 0x00b81f0006027f89 */ /* 0x0084e400000e0000 */
.L_x_1221:
        /* <DEDUP_REMOVED lines=10> */
.L_x_990:
[----:B------:R-:W-:Y:S05]  /*95d0*/  BSYNC B0 ;  /* 0x0000000000007941 */ /* 0x000fea0003800000 */
.L_x_989:
[----:B------:R-:W-:Y:S05]  /*95e0*/  BRA.DIV ~URZ, `(.L_x_991) ;  /* 0x0001d3c27f007947 */ /* 0x000fea000b800000 */
[----:B-1----:R1:W2:Y:S02]  /*95f0*/  SHFL.IDX PT, R7, R5, 0x6, 0x181f ;  /* 0x00d81f0005077f89 */ /* 0x0022a400000e0000 */
.L_x_1222:
[----:B------:R-:W-:Y:S05]  /*9600*/  BRA.DIV ~URZ, `(.L_x_992) ;  /* 0x0001d4127f007947 */ /* 0x000fea000b800000 */
[----:B---3--:R3:W1:Y:S02]  /*9610*/  SHFL.IDX PT, R2, R6, 0x6, 0x181f ;  /* 0x00d81f0006027f89 */ /* 0x00866400000e0000 */
.L_x_1223:
        /* <DEDUP_REMOVED lines=10> */
.L_x_994:
[----:B------:R-:W-:Y:S05]  /*96c0*/  BSYNC B0 ;  /* 0x0000000000007941 */ /* 0x000fea0003800000 */
.L_x_993:
[----:B------:R-:W-:Y:S05]  /*96d0*/  BRA.DIV ~URZ, `(.L_x_995) ;  /* 0x0001d3b27f007947 */ /* 0x000fea000b800000 */
[----:B-12---:R-:W1:Y:S04]  /*96e0*/  SHFL.IDX PT, R5, R5, 0x7, 0x181f ;  /* 0x00f81f0005057f89 */ /* 0x006e6800000e0000 */
[----:B------:R2:W3:Y:S02]  /*96f0*/  SHFL.IDX PT, R3, R6, 0x7, 0x181f ;  /* 0x00f81f0006037f89 */ /* 0x0004e400000e0000 */
.L_x_1224:
        /* <DEDUP_REMOVED lines=17> */
[----:B------:R-:W3:Y:S04]  /*9810*/  LDL R180, [R1+0x1c] ;  /* 0x00001c0001b47983 */ /* 0x000ee80000100800 */
[----:B------:R-:W5:Y:S04]  /*9820*/  LDL R9, [R1] ;  /* 0x0000000001097983 */ /* 0x000f680000100800 */
[----:B--2---:R-:W2:Y:S01]  /*9830*/  LDL R181, [R1+0x48] ;  /* 0x0000480001b57983 */ /* 0x004ea20000100800 */
[----:B------:R-:W-:Y:S02]  /*9840*/  IMAD.MOV.U32 R64, RZ, RZ, 0x50 ;  /* 0x00000050ff407424 */ /* 0x000fe400078e00ff */
[----:B------:R-:W-:-:S02]  /*9850*/  IMAD.MOV.U32 R2, RZ, RZ, c[0x0][0x2b8] ;  /* 0x0000ae00ff027624 */ /* 0x000fc400078e00ff */
[----:B------:R-:W-:-:S03]  /*9860*/  IMAD R172, R230, R64, -0x50 ;  /* 0xffffffb0e6ac7424 */ /* 0x000fc600078e0240 */
[----:B------:R-:W-:Y:S01]  /*9870*/  ISETP.NE.AND P5, PT, R2, 0x1, PT ;  /* 0x000000010200780c */ /* 0x000fe20003fa5270 */
[----:B------:R-:W-:Y:S01]  /*9880*/  IMAD.MOV.U32 R215, RZ, RZ, RZ ;  /* 0x000000ffffd77224 */ /* 0x000fe200078e00ff */
[----:B------:R-:W-:Y:S01]  /*9890*/  BAR.SYNC.DEFER_BLOCKING 0x0 ;  /* 0x0000000000007b1d */ /* 0x000fe20000010000 */
[----:B---3--:R-:W-:-:S05]  /*98a0*/  IMAD.IADD R3, R180, 0x1, R172 ;  /* 0x00000001b4037824 */ /* 0x008fca00078e02ac */
[C---:B-----5:R-:W-:Y:S01]  /*98b0*/  ISETP.GE.AND P0, PT, R3.reuse, R9, PT ;  /* 0x000000090300720c */ /* 0x060fe20003f06270 */
[----:B--2---:R-:W-:-:S03]  /*98c0*/  IMAD.IADD R3, R3, 0x1, R181 ;  /* 0x0000000103037824 */ /* 0x004fc600078e02b5 */
[----:B------:R-:W-:Y:S01]  /*98d0*/  ISETP.GT.OR P0, PT, R180, 0x4f, P0 ;  /* 0x0000004fb400780c */ /* 0x000fe20000704670 */
[----:B------:R-:W-:-:S04]  /*98e0*/  @P5 IMAD.HI.U32 R4, R3, c[0x0][0x2bc], RZ ;  /* 0x0000af0003045a27 */ /* 0x000fc800078e00ff */
[----:B------:R-:W-:Y:S01]  /*98f0*/  IMAD.MOV.U32 R2, RZ, RZ, R3 ;  /* 0x000000ffff027224 */ /* 0x000fe200078e0003 */
[----:B------:R-:W-:-:S07]  /*9900*/  @P5 SHF.R.U32.HI R2, RZ, c[0x0][0x2c0], R4 ;  /* 0x0000b000ff025a19 */ /* 0x000fce0000011604 */
[----:B------:R-:W-:-:S04]  /*9910*/  @!P0 IADD3 R5, P1, R2, R178, RZ ;  /* 0x000000b202058210 */ /* 0x000fc80007f3e0ff */
[----:B----4-:R-:W-:Y:S02]  /*9920*/  @!P0 LEA.HI.X.SX32 R6, R2, R175, 0x1, P1 ;  /* 0x000000af02068211 */ /* 0x010fe400008f0eff */
        /* <DEDUP_REMOVED lines=13> */
[----:B---3--:R-:W-:Y:S01]  /*9a00*/  SHF.R.S32.HI R7, RZ, 0x1f, R8 ;  /* 0x0000001fff077819 */ /* 0x008fe20000011408 */
[----:B------:R-:W-:-:S03]  /*9a10*/  IMAD R64, R230, -0x50, R64 ;  /* 0xffffffb0e6407824 */ /* 0x000fc600078e0240 */
[----:B------:R-:W-:Y:S01]  /*9a20*/  LEA.HI R7, R7, R8, RZ, 0x3 ;  /* 0x0000000807077211 */ /* 0x000fe200078f18ff */
[----:B------:R-:W-:-:S03]  /*9a30*/  IMAD.IADD R94, R9, 0x1, R64 ;  /* 0x00000001095e7824 */ /* 0x000fc600078e0240 */
[----:B------:R-:W-:-:S05]  /*9a40*/  SHF.R.S32.HI R7, RZ, 0x3, R7 ;  /* 0x00000003ff077819 */ /* 0x000fca0000011407 */
[----:B------:R-:W-:Y:S01]  /*9a50*/  IMAD.IADD R90, R94, 0x1, -R7 ;  /* 0x000000015e5a7824 */ /* 0x000fe200078e0a07 */
[----:B------:R-:W-:-:S04]  /*9a60*/  ISETP.GE.AND P6, PT, R248, c[0x0][0x1d4], PT ;  /* 0x00007500f8007a0c */ /* 0x000fc80003fc6270 */
[C---:B------:R-:W-:Y:S02]  /*9a70*/  ISETP.GE.AND P4, PT, R90.reuse, 0x11, PT ;  /* 0x000000115a00780c */ /* 0x040fe40003f86270 */
[----:B------:R-:W-:Y:S01]  /*9a80*/  ISETP.GE.AND P3, PT, R90, 0x21, PT ;  /* 0x000000215a00780c */ /* 0x000fe20003f66270 */
[----:B------:R-:W-:Y:S04]  /*9a90*/  STL.64 [R1+0x30], R176 ;  /* 0x000030b001007387 */ /* 0x000fe80000100a00 */
[----:B------:R-:W-:Y:S01]  /*9aa0*/  STL [R1+0x2c], R174 ;  /* 0x00002cae01007387 */ /* 0x000fe20000100800 */
[----:B------:R-:W-:-:S04]  /*9ab0*/  LOP3.LUT R209, R209, 0xfffffff7, RZ, 0xc0, !PT ;  /* 0xfffffff7d1d17812 */ /* 0x000fc800078ec0ff */
[----:B------:R-:W-:Y:S02]  /*9ac0*/  @P5 LOP3.LUT R209, R209, 0x8, RZ, 0xfc, !PT ;  /* 0x00000008d1d15812 */ /* 0x000fe400078efcff */
[----:B------:R-:W-:Y:S02]  /*9ad0*/  LOP3.LUT R208, R208, 0xfffffeff, RZ, 0xc0, !PT ;  /* 0xfffffeffd0d07812 */ /* 0x000fe400078ec0ff */
[----:B------:R-:W-:Y:S02]  /*9ae0*/  LOP3.LUT R209, R209, 0xfffffffd, RZ, 0xc0, !PT ;  /* 0xfffffffdd1d17812 */ /* 0x000fe400078ec0ff */
[----:B------:R-:W-:Y:S02]  /*9af0*/  @P6 LOP3.LUT R208, R208, 0x100, RZ, 0xfc, !PT ;  /* 0x00000100d0d06812 */ /* 0x000fe400078efcff */
        /* <DEDUP_REMOVED lines=11> */
[----:B------:R-:W3:Y:S04]  /*9bb0*/  SHFL.IDX PT, R6, R2, 0x1, 0x181f ;  /* 0x00381f0002067f89 */ /* 0x000ee800000e0000 */
[----:B------:R-:W4:Y:S04]  /*9bc0*/  SHFL.IDX PT, R9, R10, 0x1, 0x181f ;  /* 0x00381f000a097f89 */ /* 0x000f2800000e0000 */
[----:B------:R-:W5:Y:S04]  /*9bd0*/  SHFL.IDX PT, R7, R2, 0x2, 0x181f ;  /* 0x00581f0002077f89 */ /* 0x000f6800000e0000 */
[----:B------:R-:W5:Y:S01]  /*9be0*/  SHFL.IDX PT, R11, R10, 0x2, 0x181f ;  /* 0x00581f000a0b7f89 */ /* 0x000f6200000e0000 */
[----:B-1----:R-:W-:-:S03]  /*9bf0*/  @P0 LEA R4, P1, R248, R3, 0x1 ;  /* 0x00000003f8040211 */ /* 0x002fc600078208ff */
[----:B------:R-:W1:Y:S01]  /*9c00*/  SHFL.IDX PT, R3, R2, 0x3, 0x181f ;  /* 0x00781f0002037f89 */ /* 0x000e6200000e0000 */
[----:B--2---:R-:W-:-:S05]  /*9c10*/  @P0 LEA.HI.X R5, R248, R5, R249, 0x1, P1 ;  /* 0x00000005f8050211 */ /* 0x004fca00008f0cf9 */
[----:B------:R2:W-:Y:S01]  /*9c20*/  @P0 LDGSTS.E.BYPASS.LTC128B.128 [R210+0x2900], [R4.64], !P6 ;  /* 0x0290000004d20fae */ /* 0x0005e2000f101d48 */
[----:B------:R-:W-:Y:S02]  /*9c30*/  ISETP.GE.AND P1, PT, R90, 0x31, PT ;  /* 0x000000315a00780c */ /* 0x000fe40003f26270 */
[C---:B---3--:R-:W-:Y:S01]  /*9c40*/  @P4 LEA R8, P0, R248.reuse, R6, 0x1 ;  /* 0x00000006f8084211 */ /* 0x048fe200078008ff */
[----:B------:R-:W-:Y:S03]  /*9c50*/  SHFL.IDX PT, R2, R2, 0x4, 0x181f ;  /* 0x00981f0002027f89 */ /* 0x000fe600000e0000 */
[C---:B----4-:R-:W-:Y:S02]  /*9c60*/  @P4 LEA.HI.X R9, R248.reuse, R9, R249, 0x1, P0 ;  /* 0x00000009f8094211 */ /* 0x050fe400000f0cf9 */
[----:B-----5:R-:W-:-:S03]  /*9c70*/  @P3 LEA R6, P0, R248, R7, 0x1 ;  /* 0x00000007f8063211 */ /* 0x020fc600078008ff */
[----:B------:R3:W-:Y:S04]  /*9c80*/  @P4 LDGSTS.E.BYPASS.LTC128B.128 [R210+0x3100], [R8.64], !P6 ;  /* 0x0310000008d24fae */ /* 0x0007e8000f101d48 */
[----:B--2---:R-:W2:Y:S01]  /*9c90*/  SHFL.IDX PT, R5, R10, 0x3, 0x181f ;  /* 0x00781f000a057f89 */ /* 0x004ea200000e0000 */
[C-C-:B------:R-:W-:Y:S02]  /*9ca0*/  @P3 LEA.HI.X R7, R248.reuse, R11, R249.reuse, 0x1, P0 ;  /* 0x0000000bf8073211 */ /* 0x140fe400000f0cf9 */
[C---:B-1----:R-:W-:Y:S02]  /*9cb0*/  @P1 LEA R4, P0, R248.reuse, R3, 0x1 ;  /* 0x00000003f8041211 */ /* 0x042fe400078008ff */
[----:B------:R-:W1:Y:S04]  /*9cc0*/  SHFL.IDX PT, R3, R10, 0x4, 0x181f ;  /* 0x00981f000a037f89 */ /* 0x000e6800000e0000 */
[----:B------:R3:W-:Y:S01]  /*9cd0*/  @P3 LDGSTS.E.BYPASS.LTC128B.128 [R210+0x3900], [R6.64], !P6 ;  /* 0x0390000006d23fae */ /* 0x0007e2000f101d48 */
[----:B--2---:R-:W-:-:S02]  /*9ce0*/  @P1 LEA.HI.X R5, R248, R5, R249, 0x1, P0 ;  /* 0x00000005f8051211 */ /* 0x004fc400000f0cf9 */
[----:B------:R-:W-:-:S03]  /*9cf0*/  ISETP.GE.AND P0, PT, R90, 0x41, PT ;  /* 0x000000415a00780c */ /* 0x000fc60003f06270 */
[----:B------:R3:W-:Y:S10]  /*9d00*/  @P1 LDGSTS.E.BYPASS.LTC128B.128 [R210+0x4100], [R4.64], !P6 ;  /* 0x0410000004d21fae */ /* 0x0007f4000f101d48 */
[----:B------:R-:W-:-:S04]  /*9d10*/  @P0 LEA R2, P2, R248, R2, 0x1 ;  /* 0x00000002f8020211 */ /* 0x000fc800078408ff */
[----:B-1----:R-:W-:Y:S02]  /*9d20*/  @P0 LEA.HI.X R3, R248, R3, R249, 0x1, P2 ;  /* 0x00000003f8030211 */ /* 0x002fe400010f0cf9 */
[----:B------:R-:W-:-:S03]  /*9d30*/  ISETP.GT.AND P3, PT, R180, 0x4f, PT ;  /* 0x0000004fb400780c */ /* 0x000fc60003f64270 */
[----:B------:R3:W-:Y:S01]  /*9d40*/  @P0 LDGSTS.E.BYPASS.LTC128B.128 [R210+0x4900], [R2.64], !P6 ;  /* 0x0490000002d20fae */ /* 0x0007e2000f101d48 */
[----:B------:R-:W-:-:S03]  /*9d50*/  ISETP.LT.AND P0, PT, RZ, c[0x0][0x27c], PT ;  /* 0x00009f00ff007a0c */ /* 0x000fc60003f01270 */
[----:B------:R-:W0:Y:S06]  /*9d60*/  LDGDEPBAR ;  /* 0x00000000000079af */ /* 0x000e2c0000000000 */
[----:B------:R-:W-:-:S04]  /*9d70*/  @P3 LOP3.LUT R209, R209, 0x2, RZ, 0xfc, !PT ;  /* 0x00000002d1d13812 */ /* 0x000fc800078efcff */
[----:B------:R-:W-:Y:S05]  /*9d80*/  @P0 BRA `(.L_x_996) ;  /* 0x0000002000000947 */ /* 0x000fea0003800000 */
[----:B------:R-:W-:-:S04]  /*9d90*/  DEPBAR.LE SB0, 0x1 ;  /* 0x000080400000791a */ /* 0x000fc80000000000 */
[----:B------:R-:W-:Y:S05]  /*9da0*/  BRA `(.L_x_997) ;  /* 0x00004b9000007947 */ /* 0x000fea0003800000 */
.L_x_996:
[----:B------:R-:W2:Y:S01]  /*9db0*/  LDL R63, [R1+0x44] ;  /* 0x00004400013f7983 */ /* 0x000ea20000100800 */
[----:B------:R-:W-:Y:S01]  /*9dc0*/  ULDC.U8 UR4, c[0x0][0x298] ;  /* 0x0000a60000047ab9 */ /* 0x000fe20000000000 */
[----:B---3--:R-:W-:Y:S01]  /*9dd0*/  SHF.R.S32.HI R2, RZ, 0x1f, R125 ;  /* 0x0000001fff027819 */ /* 0x008fe2000001147d */
[C---:B------:R-:W-:Y:S01]  /*9de0*/  IMAD.WIDE.U32 R6, R125.reuse, c[0x0][0x280], RZ ;  /* 0x0000a0007d067a25 */ /* 0x040fe200078e00ff */
[----:B------:R-:W-:Y:S01]  /*9df0*/  ISETP.NE.AND P0, PT, RZ, UR4, PT ;  /* 0x00000004ff007c0c */ /* 0x000fe2000bf05270 */
[----:B------:R-:W-:Y:S02]  /*9e00*/  BSSY B2, `(.L_x_997) ;  /* 0x00004b3000027945 */ /* 0x000fe40003800000 */
[C---:B------:R-:W-:Y:S02]  /*9e10*/  IMAD R3, R2.reuse, c[0x0][0x280], RZ ;  /* 0x0000a00002037a24 */ /* 0x040fe400078e02ff */
[----:B------:R-:W-:Y:S02]  /*9e20*/  IMAD R2, R2, c[0x0][0x290], RZ ;  /* 0x0000a40002027a24 */ /* 0x000fe400078e02ff */
[----:B------:R-:W-:-:S02]  /*9e30*/  IMAD R3, R125, c[0x0][0x284], R3 ;  /* 0x0000a1007d037a24 */ /* 0x000fc400078e0203 */
[C---:B------:R-:W-:Y:S02]  /*9e40*/  IMAD R8, R125.reuse, c[0x0][0x294], R2 ;  /* 0x0000a5007d087a24 */ /* 0x040fe400078e0202 */
[----:B------:R-:W-:Y:S01]  /*9e50*/  IMAD.WIDE.U32 R4, R125, c[0x0][0x290], RZ ;  /* 0x0000a4007d047a25 */ /* 0x000fe200078e00ff */
[----:B------:R-:W-:-:S04]  /*9e60*/  IADD3 R3, R3, R7, RZ ;  /* 0x0000000703037210 */ /* 0x000fc80007ffe0ff */
[----:B------:R-:W-:Y:S02]  /*9e70*/  IADD3 R8, R8, R5, RZ ;  /* 0x0000000508087210 */ /* 0x000fe40007ffe0ff */
[----:B--2---:R-:W-:-:S04]  /*9e80*/  IADD3 R14, R130, R63, RZ ;  /* 0x0000003f820e7210 */ /* 0x004fc80007ffe0ff */
[----:B------:R-:W-:Y:S01]  /*9e90*/  LEA R2, R131, R14, 0x5 ;  /* 0x0000000e83027211 */ /* 0x000fe200078e28ff */
[----:B------:R-:W-:Y:S05]  /*9ea0*/  @!P0 BRA `(.L_x_998) ;  /* 0x0000264000008947 */ /* 0x000fea0003800000 */
[----:B------:R1:W5:Y:S01]  /*9eb0*/  LDL R46, [R1+0x90] ;  /* 0x00009000012e7983 */ /* 0x0003620000100800 */
[----:B------:R-:W-:-:S05]  /*9ec0*/  IMAD.MOV.U32 R9, RZ, RZ, c[0x0][0x2c4] ;  /* 0x0000b100ff097624 */ /* 0x000fca00078e00ff */
[----:B------:R-:W-:-:S13]  /*9ed0*/  ISETP.NE.AND P1, PT, R9, 0x1, PT ;  /* 0x000000010900780c */ /* 0x000fda0003f25270 */
[----:B------:R-:W-:-:S05]  /*9ee0*/  @P1 IMAD.HI.U32 R5, R2, c[0x0][0x2c8], RZ ;  /* 0x0000b20002051a27 */ /* 0x000fca00078e00ff */
[----:B------:R-:W-:-:S04]  /*9ef0*/  @P1 SHF.R.U32.HI R2, RZ, c[0x0][0x2cc], R5 ;  /* 0x0000b300ff021a19 */ /* 0x000fc80000011605 */
[----:B------:R-:W-:Y:S01]  /*9f00*/  SHF.R.S32.HI R5, RZ, 0x1f, R2 ;  /* 0x0000001fff057819 */ /* 0x000fe20000011402 */
[----:B------:R-:W-:Y:S01]  /*9f10*/  IMAD.MOV.U32 R7, RZ, RZ, R3 ;  /* 0x000000ffff077224 */ /* 0x000fe200078e0003 */
[----:B------:R-:W-:Y:S01]  /*9f20*/  MOV R9, R8 ;  /* 0x0000000800097202 */ /* 0x000fe20000000f00 */
[----:B------:R-:W-:Y:S02]  /*9f30*/  IMAD.MOV.U32 R8, RZ, RZ, R4 ;  /* 0x000000ffff087224 */ /* 0x000fe400078e0004 */
[C---:B------:R-:W-:Y:S02]  /*9f40*/  IMAD R3, R5.reuse, c[0x0][0x280], RZ ;  /* 0x0000a00005037a24 */ /* 0x040fe400078e02ff */
[----:B------:R-:W-:Y:S02]  /*9f50*/  IMAD R10, R5, c[0x0][0x290], RZ ;  /* 0x0000a400050a7a24 */ /* 0x000fe400078e02ff */
[----:B------:R-:W-:-:S04]  /*9f60*/  IMAD.WIDE.U32 R6, R2, c[0x0][0x280], R6 ;  /* 0x0000a00002067a25 */ /* 0x000fc800078e0006 */
[----:B------:R-:W-:-:S04]  /*9f70*/  IMAD.WIDE.U32 R4, R2, c[0x0][0x290], R8 ;  /* 0x0000a40002047a25 */ /* 0x000fc800078e0008 */
[C---:B------:R-:W-:Y:S02]  /*9f80*/  IMAD R3, R2.reuse, c[0x0][0x284], R3 ;  /* 0x0000a10002037a24 */ /* 0x040fe400078e0203 */
[----:B------:R-:W-:Y:S01]  /*9f90*/  IMAD R2, R2, c[0x0][0x294], R10 ;  /* 0x0000a50002027a24 */ /* 0x000fe200078e020a */
[----:B------:R-:W-:-:S04]  /*9fa0*/  LEA R27, P0, R4, c[0x0][0x288], 0x1 ;  /* 0x0000a200041b7a11 */ /* 0x000fc800078008ff */
[----:B------:R-:W-:-:S04]  /*9fb0*/  IADD3 R2, R5, R2, RZ ;  /* 0x0000000205027210 */ /* 0x000fc80007ffe0ff */
[----:B------:R-:W-:Y:S02]  /*9fc0*/  LEA.HI.X R15, R4, c[0x0][0x28c], R2, 0x1, P0 ;  /* 0x0000a300040f7a11 */ /* 0x000fe400000f0c02 */
[----:B------:R-:W-:Y:S02]  /*9fd0*/  ISETP.GE.AND P0, PT, R14, R0, PT ;  /* 0x000000000e00720c */ /* 0x000fe40003f06270 */
[----:B------:R-:W-:Y:S02]  /*9fe0*/  LEA R26, P1, R6, c[0x0][0x270], 0x1 ;  /* 0x00009c00061a7a11 */ /* 0x000fe400078208ff */
[----:B------:R-:W-:-:S04]  /*9ff0*/  IADD3 R3, R7, R3, RZ ;  /* 0x0000000307037210 */ /* 0x000fc80007ffe0ff */
[----:B------:R-:W-:Y:S01]  /*a000*/  LEA.HI.X R24, R6, c[0x0][0x274], R3, 0x1, P1 ;  /* 0x00009d0006187a11 */ /* 0x000fe200008f0c03 */
[----:B------:R1:W2:Y:S01]  /*a010*/  SHFL.IDX PT, R20, R26, RZ, 0x1c1f ;  /* 0x001c1fff1a147589 */ /* 0x0002a200000e0000 */
[----:B------:R-:W-:Y:S03]  /*a020*/  BSSY B0, `(.L_x_999) ;  /* 0x0000020000007945 */ /* 0x000fe60003800000 */
[----:B------:R1:W3:Y:S01]  /*a030*/  SHFL.IDX PT, R21, R27, RZ, 0x1c1f ;  /* 0x001c1fff1b157589 */ /* 0x0002e200000e0000 */
[----:B------:R-:W-:-:S03]  /*a040*/  CS2R R36, SRZ ;  /* 0x0000000000247805 */ /* 0x000fc6000001ff00 */
[----:B------:R1:W4:Y:S01]  /*a050*/  SHFL.IDX PT, R22, R24, RZ, 0x1c1f ;  /* 0x001c1fff18167589 */ /* 0x00032200000e0000 */
[----:B------:R-:W-:-:S03]  /*a060*/  CS2R R12, SRZ ;  /* 0x00000000000c7805 */ /* 0x000fc6000001ff00 */
[----:B------:R1:W1:Y:S01]  /*a070*/  SHFL.IDX PT, R23, R15, RZ, 0x1c1f ;  /* 0x001c1fff0f177589 */ /* 0x00026200000e0000 */
[----:B------:R-:W-:Y:S01]  /*a080*/  CS2R R10, SRZ ;  /* 0x00000000000a7805 */ /* 0x000fe2000001ff00 */
[----:B------:R-:W-:Y:S01]  /*a090*/  CS2R R8, SRZ ;  /* 0x0000000000087805 */ /* 0x000fe2000001ff00 */
[----:B------:R-:W-:Y:S01]  /*a0a0*/  CS2R R6, SRZ ;  /* 0x0000000000067805 */ /* 0x000fe2000001ff00 */
[----:B------:R-:W-:Y:S05]  /*a0b0*/  @P0 BRA `(.L_x_1000) ;  /* 0x0000016000000947 */ /* 0x000fea0003800000 */
[----:B------:R-:W-:Y:S01]  /*a0c0*/  ISETP.GE.AND P1, PT, R128, c[0x0][0x27c], PT ;  /* 0x00009f0080007a0c */ /* 0x000fe20003f26270 */
[----:B------:R-:W-:Y:S01]  /*a0d0*/  CS2R R12, SRZ ;  /* 0x00000000000c7805 */ /* 0x000fe2000001ff00 */
[----:B------:R-:W-:-:S11]  /*a0e0*/  CS2R R10, SRZ ;  /* 0x00000000000a7805 */ /* 0x000fd6000001ff00 */
[C---:B------:R-:W-:Y:S01]  /*a0f0*/  @!P1 IMAD.SHL.U32 R3, R128.reuse, 0x2, RZ ;  /* 0x0000000280039824 */ /* 0x040fe200078e00ff */
[----:B------:R-:W-:-:S04]  /*a100*/  @!P1 SHF.L.U64.HI R2, R128, 0x1, R129 ;  /* 0x0000000180029819 */ /* 0x000fc80000010281 */
[----:B--2---:R-:W-:-:S05]  /*a110*/  @!P1 IADD3 R18, P0, R20, R3, RZ ;  /* 0x0000000314129210 */ /* 0x004fca0007f1e0ff */
[--C-:B----4-:R-:W-:Y:S01]  /*a120*/  @!P1 IMAD.X R19, R22, 0x1, R2.reuse, P0 ;  /* 0x0000000116139824 */ /* 0x110fe200000e0602 */
[----:B---3--:R-:W-:Y:S01]  /*a130*/  @!P1 IADD3 R16, P0, R21, R3, RZ ;  /* 0x0000000315109210 */ /* 0x008fe20007f1e0ff */
[----:B------:R-:W-:Y:S01]  /*a140*/  CS2R R6, SRZ ;  /* 0x0000000000067805 */ /* 0x000fe2000001ff00 */
[----:B------:R-:W-:Y:S02]  /*a150*/  CS2R R8, SRZ ;  /* 0x0000000000087805 */ /* 0x000fe4000001ff00 */
[----:B------:R2:W5:Y:S01]  /*a160*/  @!P1 LD.E.64 R10, [R18.64] ;  /* 0x00000008120a9980 */ /* 0x000562000c101b00 */
[----:B-1----:R-:W-:Y:S01]  /*a170*/  @!P1 IMAD.X R17, R23, 0x1, R2, P0 ;  /* 0x0000000117119824 */ /* 0x002fe200000e0602 */
[----:B------:R-:W-:-:S04]  /*a180*/  ISETP.GE.AND P0, PT, R95, c[0x0][0x27c], PT ;  /* 0x00009f005f007a0c */ /* 0x000fc80003f06270 */
[----:B------:R2:W5:Y:S09]  /*a190*/  @!P1 LD.E.64 R6, [R16.64] ;  /* 0x0000000810069980 */ /* 0x000572000c101b00 */
[C---:B------:R-:W-:Y:S01]  /*a1a0*/  @!P0 IMAD.SHL.U32 R4, R95.reuse, 0x2, RZ ;  /* 0x000000025f048824 */ /* 0x040fe200078e00ff */
[----:B-----5:R-:W-:-:S04]  /*a1b0*/  @!P0 SHF.L.U64.HI R5, R95, 0x1, R46 ;  /* 0x000000015f058819 */ /* 0x020fc8000001022e */
[----:B------:R-:W-:-:S05]  /*a1c0*/  @!P0 IADD3 R2, P2, R20, R4, RZ ;  /* 0x0000000414028210 */ /* 0x000fca0007f5e0ff */
[----:B------:R-:W-:Y:S01]  /*a1d0*/  @!P0 IMAD.X R3, R22, 0x1, R5, P2 ;  /* 0x0000000116038824 */ /* 0x000fe200010e0605 */
[----:B------:R-:W-:-:S04]  /*a1e0*/  @!P0 IADD3 R4, P2, R21, R4, RZ ;  /* 0x0000000415048210 */ /* 0x000fc80007f5e0ff */
[----:B------:R2:W5:Y:S01]  /*a1f0*/  @!P0 LD.E.64 R12, [R2.64] ;  /* 0x00000008020c8980 */ /* 0x000562000c101b00 */
[----:B------:R-:W-:-:S05]  /*a200*/  @!P0 IMAD.X R5, R23, 0x1, R5, P2 ;  /* 0x0000000117058824 */ /* 0x000fca00010e0605 */
[----:B------:R2:W5:Y:S03]  /*a210*/  @!P0 LD.E.64 R8, [R4.64] ;  /* 0x0000000804088980 */ /* 0x000566000c101b00 */
.L_x_1000:
[----:B------:R-:W-:Y:S05]  /*a220*/  BSYNC B0 ;  /* 0x0000000000007941 */ /* 0x000fea0003800000 */
.L_x_999:
[----:B--2---:R-:W-:Y:S01]  /*a230*/  IADD3 R2, R14, 0x20, RZ ;  /* 0x000000200e027810 */ /* 0x004fe20007ffe0ff */
[----:B-----5:R-:W-:Y:S01]  /*a240*/  IMAD.MOV.U32 R5, RZ, RZ, R12 ;  /* 0x000000ffff057224 */ /* 0x020fe200078e000c */
[----:B----4-:R2:W4:Y:S01]  /*a250*/  SHFL.IDX PT, R22, R24, 0x1, 0x1c1f ;  /* 0x003c1f0018167f89 */ /* 0x01052200000e0000 */
[----:B------:R-:W-:Y:S01]  /*a260*/  IMAD.MOV.U32 R4, RZ, RZ, R13 ;  /* 0x000000ffff047224 */ /* 0x000fe200078e000d */
[----:B------:R-:W-:Y:S01]  /*a270*/  ISETP.GE.AND P0, PT, R2, R0, PT ;  /* 0x000000000200720c */ /* 0x000fe20003f06270 */
[----:B------:R-:W-:Y:S01]  /*a280*/  IMAD.MOV.U32 R3, RZ, RZ, R10 ;  /* 0x000000ffff037224 */ /* 0x000fe200078e000a */
[----:B------:R-:W-:Y:S01]  /*a290*/  PRMT R49, R49, 0x5410, R5 ;  /* 0x0000541031317816 */ /* 0x000fe20000000005 */
[----:B------:R-:W-:Y:S01]  /*a2a0*/  IMAD.MOV.U32 R2, RZ, RZ, R11 ;  /* 0x000000ffff027224 */ /* 0x000fe200078e000b */
[----:B------:R-:W-:Y:S01]  /*a2b0*/  PRMT R50, R50, 0x5410, R4 ;  /* 0x0000541032327816 */ /* 0x000fe20000000004 */
[----:B------:R-:W-:Y:S01]  /*a2c0*/  IMAD.MOV.U32 R5, RZ, RZ, R8 ;  /* 0x000000ffff057224 */ /* 0x000fe200078e0008 */
[----:B------:R-:W-:Y:S01]  /*a2d0*/  PRMT R47, R47, 0x5410, R3 ;  /* 0x000054102f2f7816 */ /* 0x000fe20000000003 */
[----:B------:R-:W-:Y:S01]  /*a2e0*/  IMAD.MOV.U32 R4, RZ, RZ, R9 ;  /* 0x000000ffff047224 */ /* 0x000fe200078e0009 */
[----:B------:R-:W-:Y:S01]  /*a2f0*/  PRMT R48, R48, 0x5410, R2 ;  /* 0x0000541030307816 */ /* 0x000fe20000000002 */
[----:B------:R-:W-:Y:S01]  /*a300*/  IMAD.MOV.U32 R3, RZ, RZ, R6 ;  /* 0x000000ffff037224 */ /* 0x000fe200078e0006 */
[----:B------:R2:W3:Y:S01]  /*a310*/  SHFL.IDX PT, R16, R26, 0x1, 0x1c1f ;  /* 0x003c1f001a107f89 */ /* 0x0004e200000e0000 */
[----:B------:R-:W-:Y:S01]  /*a320*/  IMAD.MOV.U32 R2, RZ, RZ, R7 ;  /* 0x000000ffff027224 */ /* 0x000fe200078e0007 */
[----:B------:R-:W-:Y:S01]  /*a330*/  BSSY B0, `(.L_x_1001) ;  /* 0x0000021000007945 */ /* 0x000fe20003800000 */
[----:B------:R-:W-:Y:S01]  /*a340*/  PRMT R49, R5, 0x7610, R49 ;  /* 0x0000761005317816 */ /* 0x000fe20000000031 */
[----:B-1----:R2:W1:Y:S01]  /*a350*/  SHFL.IDX PT, R23, R15, 0x1, 0x1c1f ;  /* 0x003c1f000f177f89 */ /* 0x00246200000e0000 */
[----:B------:R-:W-:Y:S01]  /*a360*/  PRMT R50, R4, 0x7610, R50 ;  /* 0x0000761004327816 */ /* 0x000fe20000000032 */
[----:B------:R-:W-:Y:S01]  /*a370*/  CS2R R30, SRZ ;  /* 0x00000000001e7805 */ /* 0x000fe2000001ff00 */
[----:B------:R-:W-:Y:S01]  /*a380*/  PRMT R47, R3, 0x7610, R47 ;  /* 0x00007610032f7816 */ /* 0x000fe2000000002f */
[----:B------:R2:W1:Y:S01]  /*a390*/  SHFL.IDX PT, R17, R27, 0x1, 0x1c1f ;  /* 0x003c1f001b117f89 */ /* 0x00046200000e0000 */
[----:B------:R-:W-:Y:S01]  /*a3a0*/  PRMT R48, R2, 0x7610, R48 ;  /* 0x0000761002307816 */ /* 0x000fe20000000030 */
[----:B------:R-:W-:Y:S01]  /*a3b0*/  CS2R R4, SRZ ;  /* 0x0000000000047805 */ /* 0x000fe2000001ff00 */
[----:B------:R-:W-:Y:S01]  /*a3c0*/  CS2R R2, SRZ ;  /* 0x0000000000027805 */ /* 0x000fe2000001ff00 */
[----:B------:R-:W-:Y:S05]  /*a3d0*/  @P0 BRA `(.L_x_1002) ;  /* 0x0000016000000947 */ /* 0x000fea0003800000 */
[----:B----4-:R-:W-:Y:S01]  /*a3e0*/  ISETP.GE.AND P1, PT, R128, c[0x0][0x27c], PT ;  /* 0x00009f0080007a0c */ /* 0x010fe20003f26270 */
[----:B------:R-:W-:-:S12]  /*a3f0*/  CS2R R36, SRZ ;  /* 0x0000000000247805 */ /* 0x000fd8000001ff00 */
[C---:B------:R-:W-:Y:S01]  /*a400*/  @!P1 IMAD.SHL.U32 R2, R128.reuse, 0x2, RZ ;  /* 0x0000000280029824 */ /* 0x040fe200078e00ff */
[----:B------:R-:W-:-:S04]  /*a410*/  @!P1 SHF.L.U64.HI R3, R128, 0x1, R129 ;  /* 0x0000000180039819 */ /* 0x000fc80000010281 */
[----:B---3--:R-:W-:-:S05]  /*a420*/  @!P1 IADD3 R20, P0, R16, R2, RZ ;  /* 0x0000000210149210 */ /* 0x008fca0007f1e0ff */
[----:B------:R-:W-:Y:S01]  /*a430*/  @!P1 IMAD.X R21, R22, 0x1, R3, P0 ;  /* 0x0000000116159824 */ /* 0x000fe200000e0603 */
[----:B-1----:R-:W-:-:S05]  /*a440*/  @!P1 IADD3 R18, P0, R17, R2, RZ ;  /* 0x0000000211129210 */ /* 0x002fca0007f1e0ff */
[----:B------:R-:W-:Y:S01]  /*a450*/  @!P1 IMAD.X R19, R23, 0x1, R3, P0 ;  /* 0x0000000117139824 */ /* 0x000fe200000e0603 */
[----:B------:R-:W-:-:S13]  /*a460*/  ISETP.GE.AND P0, PT, R95, c[0x0][0x27c], PT ;  /* 0x00009f005f007a0c */ /* 0x000fda0003f06270 */
[C---:B------:R-:W-:Y:S01]  /*a470*/  @!P0 IMAD.SHL.U32 R4, R95.reuse, 0x2, RZ ;  /* 0x000000025f048824 */ /* 0x040fe200078e00ff */
[----:B------:R-:W-:-:S04]  /*a480*/  @!P0 SHF.L.U64.HI R5, R95, 0x1, R46 ;  /* 0x000000015f058819 */ /* 0x000fc8000001022e */
[----:B------:R-:W-:-:S05]  /*a490*/  @!P0 IADD3 R2, P2, R16, R4, RZ ;  /* 0x0000000410028210 */ /* 0x000fca0007f5e0ff */
[----:B------:R-:W-:Y:S01]  /*a4a0*/  @!P0 IMAD.X R3, R22, 0x1, R5, P2 ;  /* 0x0000000116038824 */ /* 0x000fe200010e0605 */
[----:B------:R-:W-:Y:S01]  /*a4b0*/  @!P0 IADD3 R16, P2, R17, R4, RZ ;  /* 0x0000000411108210 */ /* 0x000fe20007f5e0ff */
[----:B------:R-:W-:-:S03]  /*a4c0*/  CS2R R30, SRZ ;  /* 0x00000000001e7805 */ /* 0x000fc6000001ff00 */
[----:B------:R1:W5:Y:S01]  /*a4d0*/  @!P0 LD.E.64 R36, [R2.64] ;  /* 0x0000000802248980 */ /* 0x000362000c101b00 */
[----:B------:R-:W-:Y:S02]  /*a4e0*/  @!P0 IMAD.X R17, R23, 0x1, R5, P2 ;  /* 0x0000000117118824 */ /* 0x000fe400010e0605 */
[----:B------:R-:W-:-:S03]  /*a4f0*/  CS2R R4, SRZ ;  /* 0x0000000000047805 */ /* 0x000fc6000001ff00 */
[----:B------:R3:W5:Y:S04]  /*a500*/  @!P0 LD.E.64 R30, [R16.64] ;  /* 0x00000008101e8980 */ /* 0x000768000c101b00 */
[----:B------:R3:W5:Y:S01]  /*a510*/  @!P1 LD.E.64 R4, [R20.64] ;  /* 0x0000000814049980 */ /* 0x000762000c101b00 */
[----:B-1----:R-:W-:-:S06]  /*a520*/  CS2R R2, SRZ ;  /* 0x0000000000027805 */ /* 0x002fcc000001ff00 */
[----:B------:R3:W5:Y:S02]  /*a530*/  @!P1 LD.E.64 R2, [R18.64] ;  /* 0x0000000812029980 */ /* 0x000764000c101b00 */
.L_x_1002:
[----:B----4-:R-:W-:Y:S05]  /*a540*/  BSYNC B0 ;  /* 0x0000000000007941 */ /* 0x010fea0003800000 */
.L_x_1001:
[----:B---3--:R-:W-:Y:S01]  /*a550*/  IADD3 R16, R14, 0x40, RZ ;  /* 0x000000400e107810 */ /* 0x008fe20007ffe0ff */
[----:B-----5:R-:W-:Y:S01]  /*a560*/  IMAD.MOV.U32 R21, RZ, RZ, R36 ;  /* 0x000000ffff157224 */ /* 0x020fe200078e0024 */
[----:B------:R3:W4:Y:S01]  /*a570*/  SHFL.IDX PT, R19, R24, 0x2, 0x1c1f ;  /* 0x005c1f0018137f89 */ /* 0x00072200000e0000 */
[----:B------:R-:W-:Y:S01]  /*a580*/  IMAD.MOV.U32 R20, RZ, RZ, R37 ;  /* 0x000000ffff147224 */ /* 0x000fe200078e0025 */
[----:B------:R-:W-:Y:S01]  /*a590*/  ISETP.GE.AND P0, PT, R16, R0, PT ;  /* 0x000000001000720c */ /* 0x000fe20003f06270 */
[----:B-1----:R-:W-:Y:S01]  /*a5a0*/  IMAD.MOV.U32 R17, RZ, RZ, R4 ;  /* 0x000000ffff117224 */ /* 0x002fe200078e0004 */
        /* <DEDUP_REMOVED lines=8> */
[----:B------:R3:W1:Y:S01]  /*a630*/  SHFL.IDX PT, R18, R26, 0x2, 0x1c1f ;  /* 0x005c1f001a127f89 */ /* 0x00066200000e0000 */
[----:B------:R-:W-:Y:S01]  /*a640*/  IMAD.MOV.U32 R16, RZ, RZ, R3 ;  /* 0x000000ffff107224 */ /* 0x000fe200078e0003 */
[----:B------:R-:W-:Y:S01]  /*a650*/  BSSY B0, `(.L_x_1003) ;  /* 0x0000023000007945 */ /* 0x000fe20003800000 */
[----:B------:R-:W-:Y:S01]  /*a660*/  PRMT R53, R21, 0x7610, R53 ;  /* 0x0000761015357816 */ /* 0x000fe20000000035 */
[----:B------:R3:W2:Y:S01]  /*a670*/  SHFL.IDX PT, R28, R15, 0x2, 0x1c1f ;  /* 0x005c1f000f1c7f89 */ /* 0x0006a200000e0000 */
[----:B------:R-:W-:Y:S01]  /*a680*/  PRMT R54, R20, 0x7610, R54 ;  /* 0x0000761014367816 */ /* 0x000fe20000000036 */
[----:B------:R-:W-:Y:S01]  /*a690*/  CS2R R44, SRZ ;  /* 0x00000000002c7805 */ /* 0x000fe2000001ff00 */
[----:B------:R-:W-:Y:S01]  /*a6a0*/  PRMT R51, R17, 0x7610, R51 ;  /* 0x0000761011337816 */ /* 0x000fe20000000033 */
[----:B------:R3:W1:Y:S01]  /*a6b0*/  SHFL.IDX PT, R25, R27, 0x2, 0x1c1f ;  /* 0x005c1f001b197f89 */ /* 0x00066200000e0000 */
[----:B------:R-:W-:Y:S01]  /*a6c0*/  PRMT R52, R16, 0x7610, R52 ;  /* 0x0000761010347816 */ /* 0x000fe20000000034 */
[----:B------:R-:W-:Y:S01]  /*a6d0*/  CS2R R38, SRZ ;  /* 0x0000000000267805 */ /* 0x000fe2000001ff00 */
[----:B------:R-:W-:Y:S01]  /*a6e0*/  CS2R R32, SRZ ;  /* 0x0000000000207805 */ /* 0x000fe2000001ff00 */
[----:B------:R-:W-:Y:S01]  /*a6f0*/  CS2R R40, SRZ ;  /* 0x0000000000287805 */ /* 0x000fe2000001ff00 */
[----:B------:R-:W-:Y:S01]  /*a700*/  CS2R R34, SRZ ;  /* 0x0000000000227805 */ /* 0x000fe2000001ff00 */
[----:B------:R-:W-:Y:S05]  /*a710*/  @P0 BRA `(.L_x_1004) ;  /* 0x0000016000000947 */ /* 0x000fea0003800000 */
[----:B----4-:R-:W-:Y:S01]  /*a720*/  ISETP.GE.AND P1, PT, R128, c[0x0][0x27c], PT ;  /* 0x00009f0080007a0c */ /* 0x010fe20003f26270 */
[----:B------:R-:W-:Y:S01]  /*a730*/  CS2R R38, SRZ ;  /* 0x0000000000267805 */ /* 0x000fe2000001ff00 */
[----:B------:R-:W-:-:S11]  /*a740*/  CS2R R32, SRZ ;  /* 0x0000000000207805 */ /* 0x000fd6000001ff00 */
[C---:B------:R-:W-:Y:S01]  /*a750*/  @!P1 IMAD.SHL.U32 R16, R128.reuse, 0x2, RZ ;  /* 0x0000000280109824 */ /* 0x040fe200078e00ff */
[----:B------:R-:W-:-:S04]  /*a760*/  @!P1 SHF.L.U64.HI R17, R128, 0x1, R129 ;  /* 0x0000000180119819 */ /* 0x000fc80000010281 */
[----:B-1----:R-:W-:-:S05]  /*a770*/  @!P1 IADD3 R22, P0, R18, R16, RZ ;  /* 0x0000001012169210 */ /* 0x002fca0007f1e0ff */
[--C-:B------:R-:W-:Y:S01]  /*a780*/  @!P1 IMAD.X R23, R19, 0x1, R17.reuse, P0 ;  /* 0x0000000113179824 */ /* 0x100fe200000e0611 */
[----:B------:R-:W-:Y:S01]  /*a790*/  @!P1 IADD3 R20, P0, R25, R16, RZ ;  /* 0x0000001019149210 */ /* 0x000fe20007f1e0ff */
[----:B------:R-:W-:Y:S01]  /*a7a0*/  CS2R R34, SRZ ;  /* 0x0000000000227805 */ /* 0x000fe2000001ff00 */
[----:B------:R-:W-:Y:S02]  /*a7b0*/  CS2R R40, SRZ ;  /* 0x0000000000287805 */ /* 0x000fe4000001ff00 */
[----:B------:R1:W5:Y:S01]  /*a7c0*/  @!P1 LD.E.64 R32, [R22.64] ;  /* 0x0000000816209980 */ /* 0x000362000c101b00 */
[----:B--2---:R-:W-:Y:S01]  /*a7d0*/  @!P1 IMAD.X R21, R28, 0x1, R17, P0 ;  /* 0x000000011c159824 */ /* 0x004fe200000e0611 */
[----:B------:R-:W-:-:S04]  /*a7e0*/  ISETP.GE.AND P0, PT, R95, c[0x0][0x27c], PT ;  /* 0x00009f005f007a0c */ /* 0x000fc80003f06270 */
[----:B------:R1:W5:Y:S09]  /*a7f0*/  @!P1 LD.E.64 R34, [R20.64] ;  /* 0x0000000814229980 */ /* 0x000372000c101b00 */
[C---:B------:R-:W-:Y:S01]  /*a800*/  @!P0 IMAD.SHL.U32 R16, R95.reuse, 0x2, RZ ;  /* 0x000000025f108824 */ /* 0x040fe200078e00ff */
[----:B------:R-:W-:-:S04]  /*a810*/  @!P0 SHF.L.U64.HI R17, R95, 0x1, R46 ;  /* 0x000000015f118819 */ /* 0x000fc8000001022e */
[----:B------:R-:W-:-:S05]  /*a820*/  @!P0 IADD3 R18, P2, R18, R16, RZ ;  /* 0x0000001012128210 */ /* 0x000fca0007f5e0ff */
[----:B------:R-:W-:Y:S01]  /*a830*/  @!P0 IMAD.X R19, R19, 0x1, R17, P2 ;  /* 0x0000000113138824 */ /* 0x000fe200010e0611 */
[----:B------:R-:W-:-:S04]  /*a840*/  @!P0 IADD3 R16, P2, R25, R16, RZ ;  /* 0x0000001019108210 */ /* 0x000fc80007f5e0ff */
[----:B------:R1:W5:Y:S01]  /*a850*/  @!P0 LD.E.64 R38, [R18.64] ;  /* 0x0000000812268980 */ /* 0x000362000c101b00 */
[----:B------:R-:W-:-:S05]  /*a860*/  @!P0 IMAD.X R17, R28, 0x1, R17, P2 ;  /* 0x000000011c118824 */ /* 0x000fca00010e0611 */
[----:B------:R1:W5:Y:S03]  /*a870*/  @!P0 LD.E.64 R40, [R16.64] ;  /* 0x0000000810288980 */ /* 0x000366000c101b00 */
.L_x_1004:
[----:B----4-:R-:W-:Y:S05]  /*a880*/  BSYNC B0 ;  /* 0x0000000000007941 */ /* 0x010fea0003800000 */
.L_x_1003:
[----:B------:R-:W-:Y:S01]  /*a890*/  IADD3 R14, R14, 0x60, RZ ;  /* 0x000000600e0e7810 */ /* 0x000fe20007ffe0ff */
[----:B-1----:R1:W4:Y:S01]  /*a8a0*/  SHFL.IDX PT, R23, R15, 0x3, 0x1c1f ;  /* 0x007c1f000f177f89 */ /* 0x00232200000e0000 */
[----:B-----5:R-:W-:Y:S01]  /*a8b0*/  IMAD.MOV.U32 R19, RZ, RZ, R38 ;  /* 0x000000ffff137224 */ /* 0x020fe200078e0026 */
[----:B------:R-:W-:Y:S01]  /*a8c0*/  BSSY B0, `(.L_x_1005) ;  /* 0x000002e000007945 */ /* 0x000fe20003800000 */
[----:B------:R-:W-:Y:S01]  /*a8d0*/  ISETP.GE.AND P0, PT, R14, R0, PT ;  /* 0x000000000e00720c */ /* 0x000fe20003f06270 */
[----:B------:R-:W-:Y:S01]  /*a8e0*/  IMAD.MOV.U32 R18, RZ, RZ, R39 ;  /* 0x000000ffff127224 */ /* 0x000fe200078e0027 */
[----:B------:R-:W3:Y:S01]  /*a8f0*/  SHFL.IDX PT, R17, R24, 0x3, 0x1c1f ;  /* 0x007c1f0018117f89 */ /* 0x000ee200000e0000 */
[----:B------:R-:W-:Y:S01]  /*a900*/  IMAD.MOV.U32 R14, RZ, RZ, R33 ;  /* 0x000000ffff0e7224 */ /* 0x000fe200078e0021 */
[----:B------:R-:W-:Y:S01]  /*a910*/  PRMT R57, R57, 0x5410, R19 ;  /* 0x0000541039397816 */ /* 0x000fe20000000013 */
[----:B------:R-:W-:Y:S01]  /*a920*/  IMAD.MOV.U32 R19, RZ, RZ, R40 ;  /* 0x000000ffff137224 */ /* 0x000fe200078e0028 */
[----:B------:R-:W-:Y:S01]  /*a930*/  PRMT R59, R18, 0x7610, R59 ;  /* 0x00007610123b7816 */ /* 0x000fe2000000003b */
[----:B------:R-:W-:Y:S01]  /*a940*/  IMAD.MOV.U32 R18, RZ, RZ, R41 ;  /* 0x000000ffff127224 */ /* 0x000fe200078e0029 */
[----:B------:R-:W-:Y:S01]  /*a950*/  PRMT R56, R56, 0x5410, R14 ;  /* 0x0000541038387816 */ /* 0x000fe2000000000e */
[----:B------:R-:W-:Y:S01]  /*a960*/  IMAD.MOV.U32 R14, RZ, RZ, R35 ;  /* 0x000000ffff0e7224 */ /* 0x000fe200078e0023 */
[----:B------:R-:W2:Y:S01]  /*a970*/  SHFL.IDX PT, R16, R26, 0x3, 0x1c1f ;  /* 0x007c1f001a107f89 */ /* 0x000ea200000e0000 */
[----:B------:R-:W-:Y:S01]  /*a980*/  PRMT R57, R19, 0x7610, R57 ;  /* 0x0000761013397816 */ /* 0x000fe20000000039 */
[----:B------:R-:W-:Y:S01]  /*a990*/  CS2R R42, SRZ ;  /* 0x00000000002a7805 */ /* 0x000fe2000001ff00 */
[----:B------:R-:W-:Y:S01]  /*a9a0*/  PRMT R58, R18, 0x7610, R58 ;  /* 0x00007610123a7816 */ /* 0x000fe2000000003a */
[----:B------:R2:W3:Y:S01]  /*a9b0*/  SHFL.IDX PT, R22, R27, 0x3, 0x1c1f ;  /* 0x007c1f001b167f89 */ /* 0x0004e200000e0000 */
[----:B------:R-:W-:Y:S01]  /*a9c0*/  PRMT R56, R14, 0x7610, R56 ;  /* 0x000076100e387816 */ /* 0x000fe20000000038 */
[----:B--2---:R-:W-:Y:S01]  /*a9d0*/  CS2R R28, SRZ ;  /* 0x00000000001c7805 */ /* 0x004fe2000001ff00 */
[----:B-1-3--:R-:W-:-:S05]  /*a9e0*/  IMAD.MOV.U32 R15, RZ, RZ, R32 ;  /* 0x000000ffff0f7224 */ /* 0x00afca00078e0020 */
[----:B------:R-:W-:Y:S01]  /*a9f0*/  PRMT R55, R55, 0x5410, R15 ;  /* 0x0000541037377816 */ /* 0x000fe2000000000f */
[----:B------:R-:W-:-:S05]  /*aa00*/  IMAD.MOV.U32 R15, RZ, RZ, R34 ;  /* 0x000000ffff0f7224 */ /* 0x000fca00078e0022 */
[----:B------:R-:W-:Y:S01]  /*aa10*/  PRMT R54, R54, 0x5410, R15 ;  /* 0x0000541036367816 */ /* 0x000fe2000000000f */
[----:B------:R-:W-:Y:S01]  /*aa20*/  CS2R R26, SRZ ;  /* 0x00000000001a7805 */ /* 0x000fe2000001ff00 */
[----:B------:R-:W-:Y:S05]  /*aa30*/  @P0 BRA `(.L_x_1006) ;  /* 0x0000016000000947 */ /* 0x000fea0003800000 */
[----:B----4-:R-:W-:Y:S01]  /*aa40*/  ISETP.GE.AND P1, PT, R128, c[0x0][0x27c], PT ;  /* 0x00009f0080007a0c */ /* 0x010fe20003f26270 */
[----:B------:R-:W-:Y:S01]  /*aa50*/  CS2R R44, SRZ ;  /* 0x00000000002c7805 */ /* 0x000fe2000001ff00 */
[----:B------:R-:W-:-:S11]  /*aa60*/  CS2R R26, SRZ ;  /* 0x00000000001a7805 */ /* 0x000fd6000001ff00 */
[C---:B------:R-:W-:Y:S01]  /*aa70*/  @!P1 IMAD.SHL.U32 R14, R128.reuse, 0x2, RZ ;  /* 0x00000002800e9824 */ /* 0x040fe200078e00ff */
[----:B------:R-:W-:-:S04]  /*aa80*/  @!P1 SHF.L.U64.HI R15, R128, 0x1, R129 ;  /* 0x00000001800f9819 */ /* 0x000fc80000010281 */
[----:B------:R-:W-:-:S05]  /*aa90*/  @!P1 IADD3 R20, P0, R16, R14, RZ ;  /* 0x0000000e10149210 */ /* 0x000fca0007f1e0ff */
[--C-:B------:R-:W-:Y:S01]  /*aaa0*/  @!P1 IMAD.X R21, R17, 0x1, R15.reuse, P0 ;  /* 0x0000000111159824 */ /* 0x100fe200000e060f */
[----:B------:R-:W-:Y:S01]  /*aab0*/  @!P1 IADD3 R18, P0, R22, R14, RZ ;  /* 0x0000000e16129210 */ /* 0x000fe20007f1e0ff */
[----:B------:R-:W-:Y:S01]  /*aac0*/  CS2R R28, SRZ ;  /* 0x00000000001c7805 */ /* 0x000fe2000001ff00 */
[----:B------:R-:W-:Y:S02]  /*aad0*/  CS2R R42, SRZ ;  /* 0x00000000002a7805 */ /* 0x000fe4000001ff00 */
[----:B------:R1:W5:Y:S01]  /*aae0*/  @!P1 LD.E.64 R26, [R20.64] ;  /* 0x00000008141a9980 */ /* 0x000362000c101b00 */
[----:B------:R-:W-:Y:S01]  /*aaf0*/  @!P1 IMAD.X R19, R23, 0x1, R15, P0 ;  /* 0x0000000117139824 */ /* 0x000fe200000e060f */
        /* <DEDUP_REMOVED lines=10> */
.L_x_1006:
[----:B----4-:R-:W-:Y:S05]  /*aba0*/  BSYNC B0 ;  /* 0x0000000000007941 */ /* 0x010fea0003800000 */
.L_x_1005:
[----:B-1---5:R-:W-:Y:S01]  /*abb0*/  IMAD.MOV.U32 R14, RZ, RZ, R44 ;  /* 0x000000ffff0e7224 */ /* 0x022fe200078e002c */
[----:B------:R-:W-:-:S04]  /*abc0*/  DEPBAR.LE SB0, 0x1 ;  /* 0x000080400000791a */ /* 0x000fc80000000000 */
[----:B------:R-:W-:Y:S01]  /*abd0*/  IMAD.MOV.U32 R16, RZ, RZ, R45 ;  /* 0x000000ffff107224 */ /* 0x000fe200078e002d */
[----:B------:R-:W-:Y:S01]  /*abe0*/  BSSY B1, `(.L_x_1007) ;  /* 0x000006e000017945 */ /* 0x000fe20003800000 */
[----:B------:R-:W-:-:S03]  /*abf0*/  IMAD.MOV.U32 R15, RZ, RZ, R26 ;  /* 0x000000ffff0f7224 */ /* 0x000fc600078e001a */
[----:B------:R-:W-:Y:S01]  /*ac00*/  PRMT R62, R14, 0x5410, R16 ;  /* 0x000054100e3e7816 */ /* 0x000fe20000000010 */
[----:B------:R-:W-:Y:S01]  /*ac10*/  IMAD.IADD R14, R0, 0x1, -R63 ;  /* 0x00000001000e7824 */ /* 0x000fe200078e0a3f */
[----:B------:R-:W-:Y:S01]  /*ac20*/  MOV R0, R27 ;  /* 0x0000001b00007202 */ /* 0x000fe20000000f00 */
[----:B------:R-:W-:Y:S01]  /*ac30*/  IMAD.MOV.U32 R16, RZ, RZ, R42 ;  /* 0x000000ffff107224 */ /* 0x000fe200078e002a */
[----:B------:R-:W-:Y:S01]  /*ac40*/  PRMT R59, R59, 0x5410, R15 ;  /* 0x000054103b3b7816 */ /* 0x000fe2000000000f */
[----:B------:R-:W-:Y:S01]  /*ac50*/  IMAD.MOV.U32 R15, RZ, RZ, R43 ;  /* 0x000000ffff0f7224 */ /* 0x000fe200078e002b */
[----:B------:R-:W-:Y:S02]  /*ac60*/  IMNMX R46, R14, 0x80, PT ;  /* 0x000000800e2e7817 */ /* 0x000fe40003800200 */
[----:B------:R-:W-:Y:S01]  /*ac70*/  PRMT R60, R60, 0x5410, R0 ;  /* 0x000054103c3c7816 */ /* 0x000fe20000000000 */
[----:B------:R-:W-:Y:S01]  /*ac80*/  IMAD.MOV.U32 R0, RZ, RZ, R29 ;  /* 0x000000ffff007224 */ /* 0x000fe200078e001d */
[----:B------:R-:W-:Y:S01]  /*ac90*/  BAR.SYNC.DEFER_BLOCKING 0x0 ;  /* 0x0000000000007b1d */ /* 0x000fe20000010000 */
[----:B------:R-:W-:-:S02]  /*aca0*/  ISETP.GE.AND P0, PT, R130, R46, PT ;  /* 0x0000002e8200720c */ /* 0x000fc40003f06270 */
[----:B------:R-:W-:Y:S02]  /*acb0*/  MOV R14, R28 ;  /* 0x0000001c000e7202 */ /* 0x000fe40000000f00 */
[----:B------:R-:W-:Y:S02]  /*acc0*/  PRMT R61, R16, 0x5410, R15 ;  /* 0x00005410103d7816 */ /* 0x000fe4000000000f */
[----:B------:R-:W-:Y:S02]  /*acd0*/  PRMT R58, R58, 0x5410, R14 ;  /* 0x000054103a3a7816 */ /* 0x000fe4000000000e */
[----:B------:R-:W-:-:S05]  /*ace0*/  PRMT R60, R0, 0x7610, R60 ;  /* 0x00007610003c7816 */ /* 0x000fca000000003c */
[----:B------:R-:W-:Y:S05]  /*acf0*/  @P0 BRA `(.L_x_1008) ;  /* 0x000005c000000947 */ /* 0x000fea0003800000 */
[----:B------:R-:W-:Y:S01]  /*ad00*/  ISETP.GE.AND P0, PT, R128, c[0x0][0x27c], PT ;  /* 0x00009f0080007a0c */ /* 0x000fe20003f06270 */
[----:B------:R-:W-:-:S12]  /*ad10*/  BSSY B0, `(.L_x_1009) ;  /* 0x000002d000007945 */ /* 0x000fd80003800000 */
[----:B------:R-:W-:Y:S05]  /*ad20*/  @P0 BRA `(.L_x_1010) ;  /* 0x000002b000000947 */ /* 0x000fea0003800000 */
[----:B------:R-:W2:Y:S01]  /*ad30*/  LDL R65, [R1+0x8] ;  /* 0x0000080001417983 */ /* 0x000ea20000100800 */
[--C-:B------:R-:W-:Y:S02]  /*ad40*/  SHF.R.U32.HI R0, RZ, 0x10, R7.reuse ;  /* 0x00000010ff007819 */ /* 0x100fe40000011607 */
[----:B------:R-:W-:Y:S01]  /*ad50*/  SHF.R.U64 R24, R6, 0x10, R7 ;  /* 0x0000001006187819 */ /* 0x000fe20000001207 */
[----:B------:R-:W-:Y:S01]  /*ad60*/  HADD2.F32 R7, -RZ, R47.H1_H1 ;  /* 0x3000002fff077230 */ /* 0x000fe20000004100 */
[--C-:B------:R-:W-:Y:S02]  /*ad70*/  SHF.R.U64 R25, R10, 0x10, R11.reuse ;  /* 0x000000100a197819 */ /* 0x100fe4000000120b */
[----:B------:R-:W-:-:S05]  /*ad80*/  SHF.R.U32.HI R21, RZ, 0x10, R11 ;  /* 0x00000010ff157819 */ /* 0x000fca000001160b */
[----:B------:R-:W-:Y:S01]  /*ad90*/  HADD2.F32 R22, -RZ, R21.H0_H0 ;  /* 0x20000015ff167230 */ /* 0x000fe20000004100 */
[----:B--2---:R-:W1:Y:S02]  /*ada0*/  LDS.128 R16, [R65+0x5000] ;  /* 0x0050000041107984 */ /* 0x004e640000000c00 */
[--C-:B-1----:R-:W-:Y:S02]  /*adb0*/  HADD2.F32 R20, -RZ, R19.reuse.H0_H0 ;  /* 0x20000013ff147230 */ /* 0x102fe40000004100 */
[----:B------:R-:W-:Y:S02]  /*adc0*/  HADD2.F32 R6, -RZ, R19.H1_H1 ;  /* 0x30000013ff067230 */ /* 0x000fe40000004100 */
[--C-:B------:R-:W-:Y:S02]  /*add0*/  HADD2.F32 R19, -RZ, R16.reuse.H0_H0 ;  /* 0x20000010ff137230 */ /* 0x100fe40000004100 */
[----:B------:R-:W-:Y:S02]  /*ade0*/  HADD2.F32 R15, -RZ, R16.H1_H1 ;  /* 0x30000010ff0f7230 */ /* 0x000fe40000004100 */
[----:B------:R-:W-:-:S02]  /*adf0*/  HADD2.F32 R16, -RZ, R18.H0_H0 ;  /* 0x20000012ff107230 */ /* 0x000fc40000004100 */
[----:B------:R-:W-:Y:S02]  /*ae00*/  HADD2.F32 R10, -RZ, R18.H1_H1 ;  /* 0x30000012ff0a7230 */ /* 0x000fe40000004100 */
[----:B------:R-:W-:Y:S02]  /*ae10*/  HADD2.F32 R18, -RZ, R0.H0_H0 ;  /* 0x20000000ff127230 */ /* 0x000fe40000004100 */
[--C-:B------:R-:W-:Y:S02]  /*ae20*/  HADD2.F32 R14, -RZ, R17.reuse.H0_H0 ;  /* 0x20000011ff0e7230 */ /* 0x100fe40000004100 */
[----:B------:R-:W-:Y:S01]  /*ae30*/  HADD2.F32 R11, -RZ, R17.H1_H1 ;  /* 0x30000011ff0b7230 */ /* 0x000fe20000004100 */
[-C--:B------:R-:W-:Y:S01]  /*ae40*/  FMUL.FTZ R17, R6, R18.reuse ;  /* 0x0000001206117220 */ /* 0x080fe20000410000 */
[----:B------:R-:W-:Y:S01]  /*ae50*/  HADD2.F32 R0, -RZ, R47.H0_H0 ;  /* 0x2000002fff007230 */ /* 0x000fe20000004100 */
[C---:B------:R-:W-:Y:S02]  /*ae60*/  FMUL.FTZ R18, R20.reuse, R18 ;  /* 0x0000001214127220 */ /* 0x040fe40000410000 */
[----:B------:R-:W-:-:S02]  /*ae70*/  FFMA.FTZ R23, R20, R22, -R17 ;  /* 0x0000001614177223 */ /* 0x000fc40000010811 */
[-C--:B------:R-:W-:Y:S02]  /*ae80*/  FMUL.FTZ R17, R19, R0.reuse ;  /* 0x0000000013117220 */ /* 0x080fe40000410000 */
[C---:B------:R-:W-:Y:S01]  /*ae90*/  FMUL.FTZ R21, R15.reuse, R0 ;  /* 0x000000000f157220 */ /* 0x040fe20000410000 */
[----:B------:R-:W-:Y:S01]  /*aea0*/  HADD2.F32 R0, -RZ, R48.H0_H0 ;  /* 0x20000030ff007230 */ /* 0x000fe20000004100 */
[-C--:B------:R-:W-:Y:S01]  /*aeb0*/  FFMA.FTZ R20, R15, R7.reuse, R17 ;  /* 0x000000070f147223 */ /* 0x080fe20000010011 */
[----:B------:R-:W-:Y:S01]  /*aec0*/  HADD2.F32 R17, -RZ, R24.H0_H0 ;  /* 0x20000018ff117230 */ /* 0x000fe20000004100 */
[----:B------:R-:W-:Y:S01]  /*aed0*/  FFMA.FTZ R22, R6, R22, R18 ;  /* 0x0000001606167223 */ /* 0x000fe20000010012 */
[----:B------:R-:W-:Y:S01]  /*aee0*/  HADD2.F32 R6, -RZ, R48.H1_H1 ;  /* 0x30000030ff067230 */ /* 0x000fe20000004100 */
[----:B------:R-:W-:Y:S01]  /*aef0*/  FFMA.FTZ R21, R19, R7, -R21 ;  /* 0x0000000713157223 */ /* 0x000fe20000010815 */
[----:B------:R-:W-:Y:S01]  /*af00*/  HADD2.F32 R19, -RZ, R25.H0_H0 ;  /* 0x20000019ff137230 */ /* 0x000fe20000004100 */
[----:B------:R-:W-:-:S02]  /*af10*/  FMUL.FTZ R7, R10, R0 ;  /* 0x000000000a077220 */ /* 0x000fc40000410000 */
[----:B------:R-:W-:Y:S02]  /*af20*/  FMUL.FTZ R0, R16, R0 ;  /* 0x0000000010007220 */ /* 0x000fe40000410000 */
[-C--:B------:R-:W-:Y:S02]  /*af30*/  FMUL.FTZ R15, R11, R17.reuse ;  /* 0x000000110b0f7220 */ /* 0x080fe40000410000 */
[----:B------:R-:W-:Y:S02]  /*af40*/  FMUL.FTZ R17, R14, R17 ;  /* 0x000000110e117220 */ /* 0x000fe40000410000 */
[-C--:B------:R-:W-:Y:S01]  /*af50*/  FFMA.FTZ R18, R16, R6.reuse, -R7 ;  /* 0x0000000610127223 */ /* 0x080fe20000010807 */
[----:B------:R-:W-:Y:S01]  /*af60*/  F2FP.PACK_AB R16, R20, R21 ;  /* 0x000000151410723e */ /* 0x000fe200000000ff */
[----:B------:R-:W-:Y:S02]  /*af70*/  FFMA.FTZ R0, R10, R6, R0 ;  /* 0x000000060a007223 */ /* 0x000fe40000010000 */
[----:B------:R-:W-:-:S02]  /*af80*/  FFMA.FTZ R7, R14, R19, -R15 ;  /* 0x000000130e077223 */ /* 0x000fc4000001080f */
[----:B------:R-:W-:Y:S01]  /*af90*/  FFMA.FTZ R6, R11, R19, R17 ;  /* 0x000000130b067223 */ /* 0x000fe20000010011 */
[----:B------:R-:W-:Y:S02]  /*afa0*/  F2FP.PACK_AB R19, R22, R23 ;  /* 0x000000171613723e */ /* 0x000fe400000000ff */
[----:B------:R-:W-:Y:S02]  /*afb0*/  F2FP.PACK_AB R18, R0, R18 ;  /* 0x000000120012723e */ /* 0x000fe400000000ff */
[----:B------:R-:W-:-:S05]  /*afc0*/  F2FP.PACK_AB R17, R6, R7 ;  /* 0x000000070611723e */ /* 0x000fca00000000ff */
[----:B------:R1:W-:Y:S02]  /*afd0*/  STS.128 [R65+0x5000], R16 ;  /* 0x0050001041007388 */ /* 0x0003e40000000c00 */
.L_x_1010:
[----:B------:R-:W-:Y:S05]  /*afe0*/  BSYNC B0 ;  /* 0x0000000000007941 */ /* 0x000fea0003800000 */
.L_x_1009:
[----:B------:R-:W-:-:S13]  /*aff0*/  ISETP.GE.AND P0, PT, R95, c[0x0][0x27c], PT ;  /* 0x00009f005f007a0c */ /* 0x000fda0003f06270 */
[----:B------:R-:W-:Y:S05]  /*b000*/  @P0 BRA `(.L_x_1008) ;  /* 0x000002b000000947 */ /* 0x000fea0003800000 */
[----:B------:R-:W2:Y:S01]  /*b010*/  LDL R22, [R1+0xc] ;  /* 0x00000c0001167983 */ /* 0x000ea20000100800 */
[----:B------:R-:W-:Y:S02]  /*b020*/  SHF.R.U32.HI R0, RZ, 0x10, R9 ;  /* 0x00000010ff007819 */ /* 0x000fe40000011609 */
[--C-:B------:R-:W-:Y:S02]  /*b030*/  SHF.R.U64 R21, R12, 0x10, R13.reuse ;  /* 0x000000100c157819 */ /* 0x100fe4000000120d */
[----:B------:R-:W-:Y:S02]  /*b040*/  SHF.R.U32.HI R7, RZ, 0x10, R13 ;  /* 0x00000010ff077819 */ /* 0x000fe4000001160d */
[----:B------:R-:W-:Y:S01]  /*b050*/  SHF.R.U64 R20, R8, 0x10, R9 ;  /* 0x0000001008147819 */ /* 0x000fe20000001209 */
[----:B-12---:R-:W1:Y:S02]  /*b060*/  LDS.128 R16, [R22+0x5000] ;  /* 0x0050000016107984 */ /* 0x006e640000000c00 */
[----:B-1----:R-:W-:-:S02]  /*b070*/  HADD2.F32 R12, -RZ, R16.H0_H0 ;  /* 0x20000010ff0c7230 */ /* 0x002fc40000004100 */
[----:B------:R-:W-:Y:S02]  /*b080*/  HADD2.F32 R11, -RZ, R16.H1_H1 ;  /* 0x30000010ff0b7230 */ /* 0x000fe40000004100 */
[----:B------:R-:W-:Y:S02]  /*b090*/  HADD2.F32 R6, -RZ, R19.H1_H1 ;  /* 0x30000013ff067230 */ /* 0x000fe40000004100 */
[----:B------:R-:W-:Y:S02]  /*b0a0*/  HADD2.F32 R16, -RZ, R0.H0_H0 ;  /* 0x20000000ff107230 */ /* 0x000fe40000004100 */
[----:B------:R-:W-:Y:S02]  /*b0b0*/  HADD2.F32 R0, -RZ, R49.H0_H0 ;  /* 0x20000031ff007230 */ /* 0x000fe40000004100 */
[----:B------:R-:W-:Y:S01]  /*b0c0*/  HADD2.F32 R13, -RZ, R19.H0_H0 ;  /* 0x20000013ff0d7230 */ /* 0x000fe20000004100 */
[----:B------:R-:W-:Y:S01]  /*b0d0*/  FMUL.FTZ R15, R6, R16 ;  /* 0x00000010060f7220 */ /* 0x000fe20000410000 */
[----:B------:R-:W-:-:S02]  /*b0e0*/  HADD2.F32 R19, -RZ, R7.H0_H0 ;  /* 0x20000007ff137230 */ /* 0x000fc40000004100 */
[--C-:B------:R-:W-:Y:S01]  /*b0f0*/  HADD2.F32 R10, -RZ, R17.reuse.H0_H0 ;  /* 0x20000011ff0a7230 */ /* 0x100fe20000004100 */
[----:B------:R-:W-:Y:S01]  /*b100*/  FMUL.FTZ R16, R13, R16 ;  /* 0x000000100d107220 */ /* 0x000fe20000410000 */
[----:B------:R-:W-:Y:S01]  /*b110*/  HADD2.F32 R9, -RZ, R17.H1_H1 ;  /* 0x30000011ff097230 */ /* 0x000fe20000004100 */
[-C--:B------:R-:W-:Y:S01]  /*b120*/  FMUL.FTZ R17, R11, R0.reuse ;  /* 0x000000000b117220 */ /* 0x080fe20000410000 */
[----:B------:R-:W-:Y:S02]  /*b130*/  HADD2.F32 R7, -RZ, R49.H1_H1 ;  /* 0x30000031ff077230 */ /* 0x000fe40000004100 */
[--C-:B------:R-:W-:Y:S02]  /*b140*/  HADD2.F32 R14, -RZ, R18.reuse.H0_H0 ;  /* 0x20000012ff0e7230 */ /* 0x100fe40000004100 */
[----:B------:R-:W-:Y:S01]  /*b150*/  HADD2.F32 R8, -RZ, R18.H1_H1 ;  /* 0x30000012ff087230 */ /* 0x000fe20000004100 */
[----:B------:R-:W-:Y:S02]  /*b160*/  FFMA.FTZ R18, R13, R19, -R15 ;  /* 0x000000130d127223 */ /* 0x000fe4000001080f */
[C---:B------:R-:W-:Y:S01]  /*b170*/  FMUL.FTZ R13, R12.reuse, R0 ;  /* 0x000000000c0d7220 */ /* 0x040fe20000410000 */
[----:B------:R-:W-:Y:S01]  /*b180*/  HADD2.F32 R0, -RZ, R50.H0_H0 ;  /* 0x20000032ff007230 */ /* 0x000fe20000004100 */
[----:B------:R-:W-:Y:S01]  /*b190*/  FFMA.FTZ R17, R12, R7, -R17 ;  /* 0x000000070c117223 */ /* 0x000fe20000010811 */
[----:B------:R-:W-:Y:S01]  /*b1a0*/  HADD2.F32 R12, -RZ, R20.H0_H0 ;  /* 0x20000014ff0c7230 */ /* 0x000fe20000004100 */
[----:B------:R-:W-:Y:S01]  /*b1b0*/  FFMA.FTZ R15, R6, R19, R16 ;  /* 0x00000013060f7223 */ /* 0x000fe20000010010 */
[----:B------:R-:W-:Y:S01]  /*b1c0*/  HADD2.F32 R6, -RZ, R50.H1_H1 ;  /* 0x30000032ff067230 */ /* 0x000fe20000004100 */
[----:B------:R-:W-:Y:S01]  /*b1d0*/  FFMA.FTZ R13, R11, R7, R13 ;  /* 0x000000070b0d7223 */ /* 0x000fe2000001000d */
[----:B------:R-:W-:Y:S01]  /*b1e0*/  HADD2.F32 R16, -RZ, R21.H0_H0 ;  /* 0x20000015ff107230 */ /* 0x000fe20000004100 */
[----:B------:R-:W-:-:S02]  /*b1f0*/  FMUL.FTZ R7, R8, R0 ;  /* 0x0000000008077220 */ /* 0x000fc40000410000 */
[----:B------:R-:W-:Y:S02]  /*b200*/  FMUL.FTZ R0, R14, R0 ;  /* 0x000000000e007220 */ /* 0x000fe40000410000 */
[-C--:B------:R-:W-:Y:S02]  /*b210*/  FMUL.FTZ R11, R9, R12.reuse ;  /* 0x0000000c090b7220 */ /* 0x080fe40000410000 */
[----:B------:R-:W-:Y:S02]  /*b220*/  FMUL.FTZ R12, R10, R12 ;  /* 0x0000000c0a0c7220 */ /* 0x000fe40000410000 */
[-C--:B------:R-:W-:Y:S02]  /*b230*/  FFMA.FTZ R14, R14, R6.reuse, -R7 ;  /* 0x000000060e0e7223 */ /* 0x080fe40000010807 */
[----:B------:R-:W-:Y:S01]  /*b240*/  FFMA.FTZ R0, R8, R6, R0 ;  /* 0x0000000608007223 */ /* 0x000fe20000010000 */
[----:B------:R-:W-:Y:S01]  /*b250*/  F2FP.PACK_AB R8, R13, R17 ;  /* 0x000000110d08723e */ /* 0x000fe200000000ff */
[----:B------:R-:W-:Y:S01]  /*b260*/  FFMA.FTZ R7, R10, R16, -R11 ;  /* 0x000000100a077223 */ /* 0x000fe2000001080b */
[----:B------:R-:W-:Y:S01]  /*b270*/  F2FP.PACK_AB R11, R15, R18 ;  /* 0x000000120f0b723e */ /* 0x000fe200000000ff */
[----:B------:R-:W-:Y:S01]  /*b280*/  FFMA.FTZ R6, R9, R16, R12 ;  /* 0x0000001009067223 */ /* 0x000fe2000001000c */
[----:B------:R-:W-:-:S04]  /*b290*/  F2FP.PACK_AB R10, R0, R14 ;  /* 0x0000000e000a723e */ /* 0x000fc800000000ff */
[----:B------:R-:W-:-:S05]  /*b2a0*/  F2FP.PACK_AB R9, R6, R7 ;  /* 0x000000070609723e */ /* 0x000fca00000000ff */
[----:B------:R1:W-:Y:S02]  /*b2b0*/  STS.128 [R22+0x5000], R8 ;  /* 0x0050000816007388 */ /* 0x0003e40000000c00 */
.L_x_1008:
[----:B------:R-:W-:Y:S05]  /*b2c0*/  BSYNC B1 ;  /* 0x0000000000017941 */ /* 0x000fea0003800000 */
.L_x_1007:
[----:B------:R-:W-:Y:S01]  /*b2d0*/  IADD3 R0, R130, 0x20, RZ ;  /* 0x0000002082007810 */ /* 0x000fe20007ffe0ff */
[----:B------:R-:W-:Y:S03]  /*b2e0*/  BSSY B1, `(.L_x_1011) ;  /* 0x000005f000017945 */ /* 0x000fe60003800000 */
[----:B------:R-:W-:-:S13]  /*b2f0*/  ISETP.GE.AND P0, PT, R0, R46, PT ;  /* 0x0000002e0000720c */ /* 0x000fda0003f06270 */
[----:B------:R-:W-:Y:S05]  /*b300*/  @P0 BRA `(.L_x_1012) ;  /* 0x000005c000000947 */ /* 0x000fea0003800000 */
[----:B------:R-:W-:Y:S01]  /*b310*/  ISETP.GE.AND P0, PT, R128, c[0x0][0x27c], PT ;  /* 0x00009f0080007a0c */ /* 0x000fe20003f06270 */
[----:B------:R-:W-:-:S12]  /*b320*/  BSSY B0, `(.L_x_1013) ;  /* 0x000002d000007945 */ /* 0x000fd80003800000 */
[----:B------:R-:W-:Y:S05]  /*b330*/  @P0 BRA `(.L_x_1014) ;  /* 0x000002b000000947 */ /* 0x000fea0003800000 */
[----:B-1----:R-:W2:Y:S01]  /*b340*/  LDL R18, [R1+0x8] ;  /* 0x0000080001127983 */ /* 0x002ea20000100800 */
[--C-:B------:R-:W-:Y:S01]  /*b350*/  SHF.R.U64 R15, R2, 0x10, R3.reuse ;  /* 0x00000010020f7819 */ /* 0x100fe20000001203 */
[----:B------:R-:W-:Y:S01]  /*b360*/  HADD2.F32 R0, -RZ, R51.H0_H0 ;  /* 0x20000033ff007230 */ /* 0x000fe20000004100 */
[----:B------:R-:W-:Y:S02]  /*b370*/  SHF.R.U32.HI R3, RZ, 0x10, R3 ;  /* 0x00000010ff037819 */ /* 0x000fe40000011603 */
        /* <DEDUP_REMOVED lines=9> */
[----:B------:R-:W-:Y:S01]  /*b410*/  HADD2.F32 R4, -RZ, R10.H1_H1 ;  /* 0x3000000aff047230 */ /* 0x000fe20000004100 */
[----:B------:R-:W-:Y:S01]  /*b420*/  FMUL.FTZ R13, R7, R0 ;  /* 0x00000000070d7220 */ /* 0x000fe20000410000 */
[----:B------:R-:W-:Y:S02]  /*b430*/  HADD2.F32 R10, -RZ, R3.H0_H0 ;  /* 0x20000003ff0a7230 */ /* 0x000fe40000004100 */
[--C-:B------:R-:W-:Y:S02]  /*b440*/  HADD2.F32 R6, -RZ, R9.reuse.H0_H0 ;  /* 0x20000009ff067230 */ /* 0x100fe40000004100 */
[----:B------:R-:W-:Y:S01]  /*b450*/  HADD2.F32 R5, -RZ, R9.H1_H1 ;  /* 0x30000009ff057230 */ /* 0x000fe20000004100 */
[-C--:B------:R-:W-:Y:S01]  /*b460*/  FMUL.FTZ R9, R2, R10.reuse ;  /* 0x0000000a02097220 */ /* 0x080fe20000410000 */
[----:B------:R-:W-:Y:S01]  /*b470*/  HADD2.F32 R3, -RZ, R51.H1_H1 ;  /* 0x30000033ff037230 */ /* 0x000fe20000004100 */
[C---:B------:R-:W-:Y:S02]  /*b480*/  FMUL.FTZ R10, R12.reuse, R10 ;  /* 0x0000000a0c0a7220 */ /* 0x040fe40000410000 */
[----:B------:R-:W-:-:S02]  /*b490*/  FFMA.FTZ R14, R12, R17, -R9 ;  /* 0x000000110c0e7223 */ /* 0x000fc40000010809 */
[----:B------:R-:W-:Y:S01]  /*b4a0*/  FMUL.FTZ R9, R11, R0 ;  /* 0x000000000b097220 */ /* 0x000fe20000410000 */
[--C-:B------:R-:W-:Y:S01]  /*b4b0*/  HADD2.F32 R0, -RZ, R52.reuse.H0_H0 ;  /* 0x20000034ff007230 */ /* 0x100fe20000004100 */
[----:B------:R-:W-:Y:S01]  /*b4c0*/  FFMA.FTZ R12, R2, R17, R10 ;  /* 0x00000011020c7223 */ /* 0x000fe2000001000a */
[----:B------:R-:W-:Y:S01]  /*b4d0*/  HADD2.F32 R2, -RZ, R52.H1_H1 ;  /* 0x30000034ff027230 */ /* 0x000fe20000004100 */
[-C--:B------:R-:W-:Y:S01]  /*b4e0*/  FFMA.FTZ R10, R7, R3.reuse, R9 ;  /* 0x00000003070a7223 */ /* 0x080fe20000010009 */
[----:B------:R-:W-:Y:S01]  /*b4f0*/  HADD2.F32 R9, -RZ, R15.H0_H0 ;  /* 0x2000000fff097230 */ /* 0x000fe20000004100 */
[----:B------:R-:W-:Y:S01]  /*b500*/  FFMA.FTZ R11, R11, R3, -R13 ;  /* 0x000000030b0b7223 */ /* 0x000fe2000001080d */
[----:B------:R-:W-:Y:S01]  /*b510*/  HADD2.F32 R13, -RZ, R16.H0_H0 ;  /* 0x20000010ff0d7230 */ /* 0x000fe20000004100 */
[-C--:B------:R-:W-:Y:S02]  /*b520*/  FMUL.FTZ R3, R4, R0.reuse ;  /* 0x0000000004037220 */ /* 0x080fe40000410000 */
[----:B------:R-:W-:-:S02]  /*b530*/  FMUL.FTZ R0, R8, R0 ;  /* 0x0000000008007220 */ /* 0x000fc40000410000 */
[CC--:B------:R-:W-:Y:S02]  /*b540*/  FMUL.FTZ R7, R5.reuse, R9.reuse ;  /* 0x0000000905077220 */ /* 0x0c0fe40000410000 */
[----:B------:R-:W-:Y:S02]  /*b550*/  FMUL.FTZ R9, R6, R9 ;  /* 0x0000000906097220 */ /* 0x000fe40000410000 */
[-C--:B------:R-:W-:Y:S02]  /*b560*/  FFMA.FTZ R8, R8, R2.reuse, -R3 ;  /* 0x0000000208087223 */ /* 0x080fe40000010803 */
[----:B------:R-:W-:Y:S01]  /*b570*/  FFMA.FTZ R2, R4, R2, R0 ;  /* 0x0000000204027223 */ /* 0x000fe20000010000 */
[----:B------:R-:W-:Y:S01]  /*b580*/  F2FP.PACK_AB R4, R10, R11 ;  /* 0x0000000b0a04723e */ /* 0x000fe200000000ff */
[-C--:B------:R-:W-:Y:S01]  /*b590*/  FFMA.FTZ R3, R6, R13.reuse, -R7 ;  /* 0x0000000d06037223 */ /* 0x080fe20000010807 */
[----:B------:R-:W-:Y:S01]  /*b5a0*/  F2FP.PACK_AB R7, R12, R14 ;  /* 0x0000000e0c07723e */ /* 0x000fe200000000ff */
[----:B------:R-:W-:Y:S01]  /*b5b0*/  FFMA.FTZ R0, R5, R13, R9 ;  /* 0x0000000d05007223 */ /* 0x000fe20000010009 */
[----:B------:R-:W-:-:S04]  /*b5c0*/  F2FP.PACK_AB R6, R2, R8 ;  /* 0x000000080206723e */ /* 0x000fc800000000ff */
[----:B------:R-:W-:-:S05]  /*b5d0*/  F2FP.PACK_AB R5, R0, R3 ;  /* 0x000000030005723e */ /* 0x000fca00000000ff */
[----:B------:R1:W-:Y:S02]  /*b5e0*/  STS.128 [R18+0x6000], R4 ;  /* 0x0060000412007388 */ /* 0x0003e40000000c00 */
.L_x_1014:
[----:B------:R-:W-:Y:S05]  /*b5f0*/  BSYNC B0 ;  /* 0x0000000000007941 */ /* 0x000fea0003800000 */
.L_x_1013:
[----:B------:R-:W-:-:S13]  /*b600*/  ISETP.GE.AND P0, PT, R95, c[0x0][0x27c], PT ;  /* 0x00009f005f007a0c */ /* 0x000fda0003f06270 */
[----:B------:R-:W-:Y:S05]  /*b610*/  @P0 BRA `(.L_x_1012) ;  /* 0x000002b000000947 */ /* 0x000fea0003800000 */
[----:B-1----:R-:W2:Y:S01]  /*b620*/  LDL R18, [R1+0xc] ;  /* 0x00000c0001127983 */ /* 0x002ea20000100800 */
[----:B------:R-:W-:Y:S02]  /*b630*/  SHF.R.U32.HI R0, RZ, 0x10, R31 ;  /* 0x00000010ff007819 */ /* 0x000fe4000001161f */
[----:B------:R-:W-:Y:S02]  /*b640*/  SHF.R.U32.HI R2, RZ, 0x10, R37 ;  /* 0x00000010ff027819 */ /* 0x000fe40000011625 */
[----:B------:R-:W-:Y:S01]  /*b650*/  SHF.R.U64 R14, R30, 0x10, R31 ;  /* 0x000000101e0e7819 */ /* 0x000fe2000000121f */
[----:B------:R-:W-:Y:S01]  /*b660*/  HADD2.F32 R12, -RZ, R0.H0_H0 ;  /* 0x20000000ff0c7230 */ /* 0x000fe20000004100 */
[----:B------:R-:W-:Y:S01]  /*b670*/  SHF.R.U64 R16, R36, 0x10, R37 ;  /* 0x0000001024107819 */ /* 0x000fe20000001225 */
[----:B------:R-:W-:Y:S02]  /*b680*/  HADD2.F32 R0, -RZ, R53.H0_H0 ;  /* 0x20000035ff007230 */ /* 0x000fe40000004100 */
[----:B------:R-:W-:-:S02]  /*b690*/  HADD2.F32 R17, -RZ, R2.H0_H0 ;  /* 0x20000002ff117230 */ /* 0x000fc40000004100 */
[----:B------:R-:W-:Y:S01]  /*b6a0*/  HADD2.F32 R2, -RZ, R53.H1_H1 ;  /* 0x30000035ff027230 */ /* 0x000fe20000004100 */
        /* <DEDUP_REMOVED lines=8> */
[--C-:B------:R-:W-:Y:S01]  /*b730*/  HADD2.F32 R11, -RZ, R6.reuse.H0_H0 ;  /* 0x20000006ff0b7230 */ /* 0x100fe20000004100 */
[-C--:B------:R-:W-:Y:S01]  /*b740*/  FMUL.FTZ R13, R8, R0.reuse ;  /* 0x00000000080d7220 */ /* 0x080fe20000410000 */
[----:B------:R-:W-:Y:S01]  /*b750*/  HADD2.F32 R6, -RZ, R6.H1_H1 ;  /* 0x30000006ff067230 */ /* 0x000fe20000004100 */
[----:B------:R-:W-:Y:S02]  /*b760*/  FFMA.FTZ R15, R10, R17, -R5 ;  /* 0x000000110a0f7223 */ /* 0x000fe40000010805 */
[C---:B------:R-:W-:Y:S01]  /*b770*/  FMUL.FTZ R5, R9.reuse, R0 ;  /* 0x0000000009057220 */ /* 0x040fe20000410000 */
[----:B------:R-:W-:Y:S01]  /*b780*/  HADD2.F32 R0, -RZ, R54.H0_H0 ;  /* 0x20000036ff007230 */ /* 0x000fe20000004100 */
[-C--:B------:R-:W-:Y:S02]  /*b790*/  FFMA.FTZ R13, R9, R2.reuse, -R13 ;  /* 0x00000002090d7223 */ /* 0x080fe4000001080d */
[----:B------:R-:W-:Y:S01]  /*b7a0*/  FFMA.FTZ R9, R8, R2, R5 ;  /* 0x0000000208097223 */ /* 0x000fe20000010005 */
[----:B------:R-:W-:Y:S01]  /*b7b0*/  HADD2.F32 R8, -RZ, R14.H0_H0 ;  /* 0x2000000eff087230 */ /* 0x000fe20000004100 */
[----:B------:R-:W-:Y:S01]  /*b7c0*/  FMUL.FTZ R12, R10, R12 ;  /* 0x0000000c0a0c7220 */ /* 0x000fe20000410000 */
[----:B------:R-:W-:Y:S01]  /*b7d0*/  HADD2.F32 R2, -RZ, R55.H0_H0 ;  /* 0x20000037ff027230 */ /* 0x000fe20000004100 */
[----:B------:R-:W-:-:S02]  /*b7e0*/  FMUL.FTZ R5, R6, R0 ;  /* 0x0000000006057220 */ /* 0x000fc40000410000 */
[----:B------:R-:W-:Y:S01]  /*b7f0*/  FFMA.FTZ R10, R7, R17, R12 ;  /* 0x00000011070a7223 */ /* 0x000fe2000001000c */
[----:B------:R-:W-:Y:S01]  /*b800*/  HADD2.F32 R12, -RZ, R16.H0_H0 ;  /* 0x20000010ff0c7230 */ /* 0x000fe20000004100 */
[----:B------:R-:W-:Y:S02]  /*b810*/  FMUL.FTZ R0, R11, R0 ;  /* 0x000000000b007220 */ /* 0x000fe40000410000 */
[-C--:B------:R-:W-:Y:S02]  /*b820*/  FMUL.FTZ R7, R3, R8.reuse ;  /* 0x0000000803077220 */ /* 0x080fe40000410000 */
[----:B------:R-:W-:Y:S02]  /*b830*/  FMUL.FTZ R8, R4, R8 ;  /* 0x0000000804087220 */ /* 0x000fe40000410000 */
[-C--:B------:R-:W-:Y:S02]  /*b840*/  FFMA.FTZ R5, R11, R2.reuse, -R5 ;  /* 0x000000020b057223 */ /* 0x080fe40000010805 */
[----:B------:R-:W-:-:S02]  /*b850*/  FFMA.FTZ R2, R6, R2, R0 ;  /* 0x0000000206027223 */ /* 0x000fc40000010000 */
[-C--:B------:R-:W-:Y:S01]  /*b860*/  FFMA.FTZ R0, R4, R12.reuse, -R7 ;  /* 0x0000000c04007223 */ /* 0x080fe20000010807 */
[----:B------:R-:W-:Y:S01]  /*b870*/  F2FP.PACK_AB R7, R10, R15 ;  /* 0x0000000f0a07723e */ /* 0x000fe200000000ff */
[----:B------:R-:W-:Y:S01]  /*b880*/  FFMA.FTZ R3, R3, R12, R8 ;  /* 0x0000000c03037223 */ /* 0x000fe20000010008 */
[----:B------:R-:W-:Y:S02]  /*b890*/  F2FP.PACK_AB R6, R2, R5 ;  /* 0x000000050206723e */ /* 0x000fe400000000ff */
[----:B------:R-:W-:Y:S02]  /*b8a0*/  F2FP.PACK_AB R4, R9, R13 ;  /* 0x0000000d0904723e */ /* 0x000fe400000000ff */
[----:B------:R-:W-:-:S05]  /*b8b0*/  F2FP.PACK_AB R5, R3, R0 ;  /* 0x000000000305723e */ /* 0x000fca00000000ff */
[----:B------:R1:W-:Y:S02]  /*b8c0*/  STS.128 [R18+0x6000], R4 ;  /* 0x0060000412007388 */ /* 0x0003e40000000c00 */
.L_x_1012:
[----:B------:R-:W-:Y:S05]  /*b8d0*/  BSYNC B1 ;  /* 0x0000000000017941 */ /* 0x000fea0003800000 */
.L_x_1011:
        /* <DEDUP_REMOVED lines=8> */
[----:B------:R-:W-:Y:S02]  /*b960*/  SHF.R.U32.HI R0, RZ, 0x10, R35 ;  /* 0x00000010ff007819 */ /* 0x000fe40000011623 */
[----:B------:R-:W-:Y:S02]  /*b970*/  SHF.R.U32.HI R2, RZ, 0x10, R33 ;  /* 0x00000010ff027819 */ /* 0x000fe40000011621 */
[----:B------:R-:W-:Y:S01]  /*b980*/  SHF.R.U64 R14, R34, 0x10, R35 ;  /* 0x00000010220e7819 */ /* 0x000fe20000001223 */
[----:B------:R-:W-:Y:S01]  /*b990*/  HADD2.F32 R12, -RZ, R0.H0_H0 ;  /* 0x20000000ff0c7230 */ /* 0x000fe20000004100 */
[----:B------:R-:W-:Y:S01]  /*b9a0*/  SHF.R.U64 R15, R32, 0x10, R33 ;  /* 0x00000010200f7819 */ /* 0x000fe20000001221 */
[----:B------:R-:W-:Y:S02]  /*b9b0*/  HADD2.F32 R0, -RZ, R54.H1_H1 ;  /* 0x30000036ff007230 */ /* 0x000fe40000004100 */
[----:B------:R-:W-:-:S02]  /*b9c0*/  HADD2.F32 R17, -RZ, R2.H0_H0 ;  /* 0x20000002ff117230 */ /* 0x000fc40000004100 */
[----:B------:R-:W-:Y:S02]  /*b9d0*/  HADD2.F32 R2, -RZ, R55.H1_H1 ;  /* 0x30000037ff027230 */ /* 0x000fe40000004100 */
[----:B------:R-:W-:Y:S01]  /*b9e0*/  HADD2.F32 R15, -RZ, R15.H0_H0 ;  /* 0x2000000fff0f7230 */ /* 0x000fe20000004100 */
[----:B--2---:R-:W1:Y:S02]  /*b9f0*/  LDS.128 R4, [R18+0x7000] ;  /* 0x0070000012047984 */ /* 0x004e640000000c00 */
[--C-:B-1----:R-:W-:Y:S02]  /*ba00*/  HADD2.F32 R10, -RZ, R7.reuse.H0_H0 ;  /* 0x20000007ff0a7230 */ /* 0x102fe40000004100 */
[----:B------:R-:W-:Y:S02]  /*ba10*/  HADD2.F32 R7, -RZ, R7.H1_H1 ;  /* 0x30000007ff077230 */ /* 0x000fe40000004100 */
[--C-:B------:R-:W-:Y:S02]  /*ba20*/  HADD2.F32 R9, -RZ, R4.reuse.H0_H0 ;  /* 0x20000004ff097230 */ /* 0x100fe40000004100 */
[----:B------:R-:W-:-:S02]  /*ba30*/  HADD2.F32 R8, -RZ, R4.H1_H1 ;  /* 0x30000004ff087230 */ /* 0x000fc40000004100 */
[--C-:B------:R-:W-:Y:S02]  /*ba40*/  HADD2.F32 R4, -RZ, R5.reuse.H0_H0 ;  /* 0x20000005ff047230 */ /* 0x100fe40000004100 */
        /* <DEDUP_REMOVED lines=8> */
[----:B------:R-:W-:-:S02]  /*bad0*/  FFMA.FTZ R13, R9, R2, -R13 ;  /* 0x00000002090d7223 */ /* 0x000fc4000001080d */
[----:B------:R-:W-:Y:S01]  /*bae0*/  FFMA.FTZ R9, R8, R2, R5 ;  /* 0x0000000208097223 */ /* 0x000fe20000010005 */
[----:B------:R-:W-:Y:S01]  /*baf0*/  HADD2.F32 R8, -RZ, R14.H0_H0 ;  /* 0x2000000eff087230 */ /* 0x000fe20000004100 */
[----:B------:R-:W-:Y:S01]  /*bb00*/  FMUL.FTZ R12, R10, R12 ;  /* 0x0000000c0a0c7220 */ /* 0x000fe20000410000 */
[----:B------:R-:W-:Y:S01]  /*bb10*/  HADD2.F32 R2, -RZ, R56.H1_H1 ;  /* 0x30000038ff027230 */ /* 0x000fe20000004100 */
[-C--:B------:R-:W-:Y:S02]  /*bb20*/  FMUL.FTZ R5, R6, R0.reuse ;  /* 0x0000000006057220 */ /* 0x080fe40000410000 */
[----:B------:R-:W-:Y:S02]  /*bb30*/  FFMA.FTZ R10, R7, R17, R12 ;  /* 0x00000011070a7223 */ /* 0x000fe4000001000c */
[----:B------:R-:W-:Y:S02]  /*bb40*/  FMUL.FTZ R0, R11, R0 ;  /* 0x000000000b007220 */ /* 0x000fe40000410000 */
[----:B------:R-:W-:-:S02]  /*bb50*/  FMUL.FTZ R7, R3, R8 ;  /* 0x0000000803077220 */ /* 0x000fc40000410000 */
[----:B------:R-:W-:Y:S02]  /*bb60*/  FMUL.FTZ R8, R4, R8 ;  /* 0x0000000804087220 */ /* 0x000fe40000410000 */
[-C--:B------:R-:W-:Y:S02]  /*bb70*/  FFMA.FTZ R5, R11, R2.reuse, -R5 ;  /* 0x000000020b057223 */ /* 0x080fe40000010805 */
[----:B------:R-:W-:Y:S02]  /*bb80*/  FFMA.FTZ R2, R6, R2, R0 ;  /* 0x0000000206027223 */ /* 0x000fe40000010000 */
[-C--:B------:R-:W-:Y:S01]  /*bb90*/  FFMA.FTZ R0, R4, R15.reuse, -R7 ;  /* 0x0000000f04007223 */ /* 0x080fe20000010807 */
[----:B------:R-:W-:Y:S01]  /*bba0*/  F2FP.PACK_AB R7, R10, R16 ;  /* 0x000000100a07723e */ /* 0x000fe200000000ff */
[----:B------:R-:W-:Y:S01]  /*bbb0*/  FFMA.FTZ R3, R3, R15, R8 ;  /* 0x0000000f03037223 */ /* 0x000fe20000010008 */
[----:B------:R-:W-:Y:S02]  /*bbc0*/  F2FP.PACK_AB R6, R2, R5 ;  /* 0x000000050206723e */ /* 0x000fe400000000ff */
[----:B------:R-:W-:-:S02]  /*bbd0*/  F2FP.PACK_AB R4, R9, R13 ;  /* 0x0000000d0904723e */ /* 0x000fc400000000ff */
[----:B------:R-:W-:-:S05]  /*bbe0*/  F2FP.PACK_AB R5, R3, R0 ;  /* 0x000000000305723e */ /* 0x000fca00000000ff */
[----:B------:R1:W-:Y:S02]  /*bbf0*/  STS.128 [R18+0x7000], R4 ;  /* 0x0070000412007388 */ /* 0x0003e40000000c00 */
.L_x_1018:
[----:B------:R-:W-:Y:S05]  /*bc00*/  BSYNC B0 ;  /* 0x0000000000007941 */ /* 0x000fea0003800000 */
.L_x_1017:
        /* <DEDUP_REMOVED lines=30> */
[----:B------:R-:W-:Y:S01]  /*bdf0*/  HADD2.F32 R2, -RZ, R59.H0_H0 ;  /* 0x2000003bff027230 */ /* 0x000fe20000004100 */
        /* <DEDUP_REMOVED lines=14> */
.L_x_1016:
[----:B------:R-:W-:Y:S05]  /*bee0*/  BSYNC B1 ;  /* 0x0000000000017941 */ /* 0x000fea0003800000 */
.L_x_1015:
[----:B------:R-:W-:-:S04]  /*bef0*/  IADD3 R0, R130, 0x60, RZ ;  /* 0x0000006082007810 */ /* 0x000fc80007ffe0ff */
        /* <DEDUP_REMOVED lines=48> */
.L_x_1021:
[----:B------:R-:W-:Y:S05]  /*c200*/  BSYNC B0 ;  /* 0x0000000000007941 */ /* 0x000fea0003800000 */
.L_x_1020:
        /* <DEDUP_REMOVED lines=10> */
[----:B------:R-:W-:Y:S02]  /*c2b0*/  HADD2.F32 R2, -RZ, R62.H0_H0 ;  /* 0x2000003eff027230 */ /* 0x000fe40000004100 */
        /* <DEDUP_REMOVED lines=14> */
[----:B------:R-:W-:Y:S01]  /*c3a0*/  HADD2.F32 R0, -RZ, R61.H1_H1 ;  /* 0x3000003dff007230 */ /* 0x000fe20000004100 */
        /* <DEDUP_REMOVED lines=18> */
[----:B------:R1:W-:Y:S01]  /*c4d0*/  STS.128 [R18+0x8000], R4 ;  /* 0x0080000412007388 */ /* 0x0003e20000000c00 */
[----:B------:R-:W-:Y:S05]  /*c4e0*/  BRA `(.L_x_1019) ;  /* 0x0000244000007947 */ /* 0x000fea0003800000 */
.L_x_998:
[----:B------:R-:W-:Y:S01]  /*c4f0*/  IMAD.MOV.U32 R5, RZ, RZ, c[0x0][0x2c4] ;  /* 0x0000b100ff057624 */ /* 0x000fe200078e00ff */
[----:B------:R-:W-:Y:S01]  /*c500*/  ISETP.GE.AND P1, PT, R88, c[0x0][0x27c], PT ;  /* 0x00009f0058007a0c */ /* 0x000fe20003f26270 */
[----:B------:R-:W-:Y:S01]  /*c510*/  IMAD.MOV.U32 R7, RZ, RZ, R3 ;  /* 0x000000ffff077224 */ /* 0x000fe200078e0003 */
[----:B------:R-:W-:Y:S01]  /*c520*/  CS2R R22, SRZ ;  /* 0x0000000000167805 */ /* 0x000fe2000001ff00 */
[----:B------:R-:W-:Y:S01]  /*c530*/  IMAD.MOV.U32 R9, RZ, RZ, R8 ;  /* 0x000000ffff097224 */ /* 0x000fe200078e0008 */
[----:B------:R-:W-:Y:S01]  /*c540*/  ISETP.NE.AND P0, PT, R5, 0x1, PT ;  /* 0x000000010500780c */ /* 0x000fe20003f05270 */
[----:B------:R-:W-:Y:S01]  /*c550*/  IMAD.MOV.U32 R8, RZ, RZ, R4 ;  /* 0x000000ffff087224 */ /* 0x000fe200078e0004 */
[----:B------:R-:W-:-:S11]  /*c560*/  CS2R R20, SRZ ;  /* 0x0000000000147805 */ /* 0x000fd6000001ff00 */
[----:B------:R-:W-:-:S05]  /*c570*/  @P0 IMAD.HI.U32 R5, R2, c[0x0][0x2c8], RZ ;  /* 0x0000b20002050a27 */ /* 0x000fca00078e00ff */
[----:B------:R-:W-:-:S04]  /*c580*/  @P0 SHF.R.U32.HI R2, RZ, c[0x0][0x2cc], R5 ;  /* 0x0000b300ff020a19 */ /* 0x000fc80000011605 */
[----:B------:R-:W-:Y:S01]  /*c590*/  SHF.R.S32.HI R5, RZ, 0x1f, R2 ;  /* 0x0000001fff057819 */ /* 0x000fe20000011402 */
[----:B------:R-:W-:-:S04]  /*c5a0*/  IMAD.WIDE.U32 R6, R2, c[0x0][0x280], R6 ;  /* 0x0000a00002067a25 */ /* 0x000fc800078e0006 */
[C---:B------:R-:W-:Y:S01]  /*c5b0*/  IMAD R10, R5.reuse, c[0x0][0x280], RZ ;  /* 0x0000a000050a7a24 */ /* 0x040fe200078e02ff */
[----:B------:R-:W-:Y:S01]  /*c5c0*/  LEA R13, P0, R6, c[0x0][0x270], 0x1 ;  /* 0x00009c00060d7a11 */ /* 0x000fe200078008ff */
[----:B------:R-:W-:Y:S02]  /*c5d0*/  IMAD R3, R5, c[0x0][0x290], RZ ;  /* 0x0000a40005037a24 */ /* 0x000fe400078e02ff */
[C---:B------:R-:W-:Y:S02]  /*c5e0*/  IMAD R10, R2.reuse, c[0x0][0x284], R10 ;  /* 0x0000a100020a7a24 */ /* 0x040fe400078e020a */
[----:B------:R-:W-:Y:S02]  /*c5f0*/  IMAD.WIDE.U32 R4, R2, c[0x0][0x290], R8 ;  /* 0x0000a40002047a25 */ /* 0x000fe400078e0008 */
[----:B------:R-:W1:Y:S02]  /*c600*/  SHFL.IDX PT, R8, R13, RZ, 0x1c1f ;  /* 0x001c1fff0d087589 */ /* 0x000e6400000e0000 */
[----:B------:R-:W-:-:S02]  /*c610*/  IMAD.IADD R7, R7, 0x1, R10 ;  /* 0x0000000107077824 */ /* 0x000fc400078e020a */
[----:B------:R-:W-:-:S03]  /*c620*/  IMAD R2, R2, c[0x0][0x294], R3 ;  /* 0x0000a50002027a24 */ /* 0x000fc600078e0203 */
[----:B------:R-:W-:Y:S02]  /*c630*/  LEA.HI.X R12, R6, c[0x0][0x274], R7, 0x1, P0 ;  /* 0x00009d00060c7a11 */ /* 0x000fe400000f0c07 */
[C---:B------:R-:W-:Y:S02]  /*c640*/  LEA R3, P0, R4.reuse, c[0x0][0x288], 0x1 ;  /* 0x0000a20004037a11 */ /* 0x040fe400078008ff */
[----:B------:R-:W-:Y:S02]  /*c650*/  IADD3 R2, R5, R2, RZ ;  /* 0x0000000205027210 */ /* 0x000fe40007ffe0ff */
[----:B------:R-:W2:Y:S02]  /*c660*/  SHFL.IDX PT, R5, R12, RZ, 0x1c1f ;  /* 0x001c1fff0c057589 */ /* 0x000ea400000e0000 */
[----:B------:R-:W-:Y:S02]  /*c670*/  LEA.HI.X R2, R4, c[0x0][0x28c], R2, 0x1, P0 ;  /* 0x0000a30004027a11 */ /* 0x000fe400000f0c02 */
[----:B------:R-:W-:-:S03]  /*c680*/  ISETP.GE.OR P0, PT, R14, R0, P1 ;  /* 0x000000000e00720c */ /* 0x000fc60000f06670 */
[----:B------:R-:W-:Y:S10]  /*c690*/  SHFL.IDX PT, R9, R2, RZ, 0x1c1f ;  /* 0x001c1fff02097589 */ /* 0x000ff400000e0000 */
[C---:B------:R-:W-:Y:S01]  /*c6a0*/  @!P0 IMAD.SHL.U32 R6, R88.reuse, 0x2, RZ ;  /* 0x0000000258068824 */ /* 0x040fe200078e00ff */
[----:B------:R-:W-:-:S04]  /*c6b0*/  @!P0 SHF.L.U64.HI R7, R88, 0x1, R89 ;  /* 0x0000000158078819 */ /* 0x000fc80000010259 */
[----:B-1----:R-:W-:Y:S02]  /*c6c0*/  @!P0 IADD3 R4, P2, R8, R6, RZ ;  /* 0x0000000608048210 */ /* 0x002fe40007f5e0ff */
[----:B------:R-:W1:Y:S03]  /*c6d0*/  SHFL.IDX PT, R8, R3, RZ, 0x1c1f ;  /* 0x001c1fff03087589 */ /* 0x000e6600000e0000 */
[----:B--2---:R-:W-:Y:S01]  /*c6e0*/  @!P0 IMAD.X R5, R5, 0x1, R7, P2 ;  /* 0x0000000105058824 */ /* 0x004fe200010e0607 */
[----:B------:R-:W-:Y:S01]  /*c6f0*/  CS2R R18, SRZ ;  /* 0x0000000000127805 */ /* 0x000fe2000001ff00 */
[----:B------:R-:W-:-:S03]  /*c700*/  CS2R R16, SRZ ;  /* 0x0000000000107805 */ /* 0x000fc6000001ff00 */
[----:B------:R2:W3:Y:S01]  /*c710*/  @!P0 LD.E.128 R20, [R4.64] ;  /* 0x0000000804148980 */ /* 0x0004e2000c101d00 */
[----:B-1----:R-:W-:-:S05]  /*c720*/  @!P0 IADD3 R6, P2, R8, R6, RZ ;  /* 0x0000000608068210 */ /* 0x002fca0007f5e0ff */
[----:B------:R-:W-:-:S05]  /*c730*/  @!P0 IMAD.X R7, R9, 0x1, R7, P2 ;  /* 0x0000000109078824 */ /* 0x000fca00010e0607 */
[----:B------:R3:W4:Y:S01]  /*c740*/  @!P0 LD.E.128 R16, [R6.64] ;  /* 0x0000000806108980 */ /* 0x000722000c101d00 */
[----:B--2---:R-:W-:-:S04]  /*c750*/  IADD3 R4, R14, 0x20, RZ ;  /* 0x000000200e047810 */ /* 0x004fc80007ffe0ff */
[----:B------:R-:W-:Y:S01]  /*c760*/  ISETP.GE.AND P0, PT, R4, R0, PT ;  /* 0x000000000400720c */ /* 0x000fe20003f06270 */
[----:B------:R1:W2:Y:S01]  /*c770*/  SHFL.IDX PT, R15, R13, 0x1, 0x1c1f ;  /* 0x003c1f000d0f7f89 */ /* 0x0002a200000e0000 */
[----:B------:R-:W-:Y:S03]  /*c780*/  BSSY B0, `(.L_x_1022) ;  /* 0x0000023000007945 */ /* 0x000fe60003800000 */
[----:B------:R1:W1:Y:S01]  /*c790*/  SHFL.IDX PT, R24, R3, 0x1, 0x1c1f ;  /* 0x003c1f0003187f89 */ /* 0x00026200000e0000 */
[----:B------:R-:W-:-:S03]  /*c7a0*/  CS2R R10, SRZ ;  /* 0x00000000000a7805 */ /* 0x000fc6000001ff00 */
[----:B------:R1:W1:Y:S01]  /*c7b0*/  SHFL.IDX PT, R25, R12, 0x1, 0x1c1f ;  /* 0x003c1f000c197f89 */ /* 0x00026200000e0000 */
[----:B------:R-:W-:-:S03]  /*c7c0*/  CS2R R8, SRZ ;  /* 0x0000000000087805 */ /* 0x000fc6000001ff00 */
[----:B------:R1:W1:Y:S01]  /*c7d0*/  SHFL.IDX PT, R26, R2, 0x1, 0x1c1f ;  /* 0x003c1f00021a7f89 */ /* 0x00026200000e0000 */
[----:B---3--:R-:W-:Y:S02]  /*c7e0*/  IMAD.MOV.U32 R7, RZ, RZ, R22 ;  /* 0x000000ffff077224 */ /* 0x008fe400078e0016 */
[----:B------:R-:W-:Y:S02]  /*c7f0*/  IMAD.MOV.U32 R5, RZ, RZ, R20 ;  /* 0x000000ffff057224 */ /* 0x000fe400078e0014 */
[----:B------:R-:W-:Y:S01]  /*c800*/  IMAD.MOV.U32 R4, RZ, RZ, R21 ;  /* 0x000000ffff047224 */ /* 0x000fe200078e0015 */
[----:B------:R-:W-:Y:S02]  /*c810*/  MOV R6, R23 ;  /* 0x0000001700067202 */ /* 0x000fe40000000f00 */
[----:B------:R-:W-:Y:S02]  /*c820*/  PRMT R67, R7, 0x7610, R67 ;  /* 0x0000761007437816 */ /* 0x000fe40000000043 */
[----:B------:R-:W-:-:S02]  /*c830*/  PRMT R54, R4, 0x5410, R5 ;  /* 0x0000541004367816 */ /* 0x000fc40000000005 */
[----:B------:R-:W-:Y:S01]  /*c840*/  PRMT R66, R66, 0x5410, R6 ;  /* 0x0000541042427816 */ /* 0x000fe20000000006 */
[----:B----4-:R-:W-:Y:S01]  /*c850*/  IMAD.MOV.U32 R7, RZ, RZ, R18 ;  /* 0x000000ffff077224 */ /* 0x010fe200078e0012 */
[----:B------:R-:W-:Y:S01]  /*c860*/  MOV R6, R19 ;  /* 0x0000001300067202 */ /* 0x000fe20000000f00 */
[----:B------:R-:W-:Y:S02]  /*c870*/  IMAD.MOV.U32 R5, RZ, RZ, R16 ;  /* 0x000000ffff057224 */ /* 0x000fe400078e0010 */
[----:B------:R-:W-:Y:S01]  /*c880*/  IMAD.MOV.U32 R4, RZ, RZ, R17 ;  /* 0x000000ffff047224 */ /* 0x000fe200078e0011 */
[----:B------:R-:W-:Y:S02]  /*c890*/  PRMT R56, R7, 0x7610, R56 ;  /* 0x0000761007387816 */ /* 0x000fe40000000038 */
[----:B------:R-:W-:Y:S02]  /*c8a0*/  PRMT R66, R6, 0x7610, R66 ;  /* 0x0000761006427816 */ /* 0x000fe40000000042 */
[----:B------:R-:W-:Y:S01]  /*c8b0*/  PRMT R52, R4, 0x5410, R5 ;  /* 0x0000541004347816 */ /* 0x000fe20000000005 */
[----:B------:R-:W-:Y:S01]  /*c8c0*/  CS2R R6, SRZ ;  /* 0x0000000000067805 */ /* 0x000fe2000001ff00 */
[----:B------:R-:W-:Y:S01]  /*c8d0*/  CS2R R4, SRZ ;  /* 0x0000000000047805 */ /* 0x000fe2000001ff00 */
[----:B------:R-:W-:Y:S05]  /*c8e0*/  @P0 BRA `(.L_x_1023) ;  /* 0x000000c000000947 */ /* 0x000fea0003800000 */
[----:B-12---:R-:W-:Y:S01]  /*c8f0*/  CS2R R8, SRZ ;  /* 0x0000000000087805 */ /* 0x006fe2000001ff00 */
[----:B------:R-:W-:Y:S01]  /*c900*/  CS2R R6, SRZ ;  /* 0x0000000000067805 */ /* 0x000fe2000001ff00 */
[----:B------:R-:W-:Y:S01]  /*c910*/  CS2R R4, SRZ ;  /* 0x0000000000047805 */ /* 0x000fe2000001ff00 */
[----:B------:R-:W-:Y:S05]  /*c920*/  @P1 BRA `(.L_x_1023) ;  /* 0x0000008000001947 */ /* 0x000fea0003800000 */
[C---:B------:R-:W-:Y:S01]  /*c930*/  IMAD.SHL.U32 R6, R88.reuse, 0x2, RZ ;  /* 0x0000000258067824 */ /* 0x040fe200078e00ff */
[----:B------:R-:W-:-:S04]  /*c940*/  SHF.L.U64.HI R7, R88, 0x1, R89 ;  /* 0x0000000158077819 */ /* 0x000fc80000010259 */
[----:B------:R-:W-:-:S05]  /*c950*/  IADD3 R4, P0, R15, R6, RZ ;  /* 0x000000060f047210 */ /* 0x000fca0007f1e0ff */
[----:B------:R-:W-:Y:S01]  /*c960*/  IMAD.X R5, R25, 0x1, R7, P0 ;  /* 0x0000000119057824 */ /* 0x000fe200000e0607 */
[----:B------:R-:W-:-:S04]  /*c970*/  IADD3 R6, P0, R24, R6, RZ ;  /* 0x0000000618067210 */ /* 0x000fc80007f1e0ff */
[----:B------:R1:W5:Y:S01]  /*c980*/  LD.E.128 R8, [R4.64] ;  /* 0x0000000804087980 */ /* 0x000362000c101d00 */
[----:B------:R-:W-:-:S06]  /*c990*/  IMAD.X R7, R26, 0x1, R7, P0 ;  /* 0x000000011a077824 */ /* 0x000fcc00000e0607 */
[----:B-1----:R-:W5:Y:S02]  /*c9a0*/  LD.E.128 R4, [R6.64] ;  /* 0x0000000806047980 */ /* 0x002f64000c101d00 */
.L_x_1023:
[----:B-12---:R-:W-:Y:S05]  /*c9b0*/  BSYNC B0 ;  /* 0x0000000000007941 */ /* 0x006fea0003800000 */
.L_x_1022:
[----:B------:R-:W1:Y:S01]  /*c9c0*/  SHFL.IDX PT, R26, R13, 0x2, 0x1c1f ;  /* 0x005c1f000d1a7f89 */ /* 0x000e6200000e0000 */
[----:B------:R-:W-:Y:S01]  /*c9d0*/  IADD3 R15, R14, 0x40, RZ ;  /* 0x000000400e0f7810 */ /* 0x000fe20007ffe0ff */
[----:B------:R-:W-:Y:S01]  /*c9e0*/  CS2R R42, SRZ ;  /* 0x00000000002a7805 */ /* 0x000fe2000001ff00 */
[----:B------:R-:W-:Y:S01]  /*c9f0*/  CS2R R40, SRZ ;  /* 0x0000000000287805 */ /* 0x000fe2000001ff00 */
[----:B------:R-:W2:Y:S01]  /*ca00*/  SHFL.IDX PT, R24, R12, 0x2, 0x1c1f ;  /* 0x005c1f000c187f89 */ /* 0x000ea200000e0000 */
[----:B------:R-:W-:-:S03]  /*ca10*/  ISETP.GE.OR P0, PT, R15, R0, P1 ;  /* 0x000000000f00720c */ /* 0x000fc60000f06670 */
[----:B------:R-:W-:Y:S10]  /*ca20*/  SHFL.IDX PT, R28, R2, 0x2, 0x1c1f ;  /* 0x005c1f00021c7f89 */ /* 0x000ff400000e0000 */
[C---:B------:R-:W-:Y:S01]  /*ca30*/  @!P0 IMAD.SHL.U32 R15, R88.reuse, 0x2, RZ ;  /* 0x00000002580f8824 */ /* 0x040fe200078e00ff */
[----:B------:R-:W-:-:S04]  /*ca40*/  @!P0 SHF.L.U64.HI R25, R88, 0x1, R89 ;  /* 0x0000000158198819 */ /* 0x000fc80000010259 */
[----:B-1----:R-:W-:-:S05]  /*ca50*/  @!P0 IADD3 R26, P2, R26, R15, RZ ;  /* 0x0000000f1a1a8210 */ /* 0x002fca0007f5e0ff */
[----:B--2---:R-:W-:Y:S02]  /*ca60*/  @!P0 IMAD.X R27, R24, 0x1, R25, P2 ;  /* 0x00000001181b8824 */ /* 0x004fe400010e0619 */
[----:B------:R-:W1:Y:S01]  /*ca70*/  SHFL.IDX PT, R24, R3, 0x2, 0x1c1f ;  /* 0x005c1f0003187f89 */ /* 0x000e6200000e0000 */
[----:B------:R-:W-:Y:S01]  /*ca80*/  CS2R R38, SRZ ;  /* 0x0000000000267805 */ /* 0x000fe2000001ff00 */
[----:B------:R-:W-:Y:S02]  /*ca90*/  CS2R R36, SRZ ;  /* 0x0000000000247805 */ /* 0x000fe4000001ff00 */
[----:B------:R-:W2:Y:S01]  /*caa0*/  @!P0 LD.E.128 R40, [R26.64] ;  /* 0x000000081a288980 */ /* 0x000ea2000c101d00 */
[----:B-1----:R-:W-:-:S05]  /*cab0*/  @!P0 IADD3 R24, P2, R24, R15, RZ ;  /* 0x0000000f18188210 */ /* 0x002fca0007f5e0ff */
[----:B------:R-:W-:-:S05]  /*cac0*/  @!P0 IMAD.X R25, R28, 0x1, R25, P2 ;  /* 0x000000011c198824 */ /* 0x000fca00010e0619 */
[----:B------:R1:W3:Y:S01]  /*cad0*/  @!P0 LD.E.128 R36, [R24.64] ;  /* 0x0000000818248980 */ /* 0x0002e2000c101d00 */
[----:B------:R-:W-:Y:S01]  /*cae0*/  IADD3 R14, R14, 0x60, RZ ;  /* 0x000000600e0e7810 */ /* 0x000fe20007ffe0ff */
[----:B-----5:R-:W-:-:S03]  /*caf0*/  IMAD.MOV.U32 R15, RZ, RZ, R8 ;  /* 0x000000ffff0f7224 */ /* 0x020fc600078e0008 */
[----:B------:R-:W-:Y:S01]  /*cb00*/  ISETP.GE.AND P0, PT, R14, R0, PT ;  /* 0x000000000e00720c */ /* 0x000fe20003f06270 */
[----:B------:R-:W-:Y:S01]  /*cb10*/  IMAD.MOV.U32 R14, RZ, RZ, R9 ;  /* 0x000000ffff0e7224 */ /* 0x000fe200078e0009 */
[----:B------:R-:W-:Y:S01]  /*cb20*/  PRMT R70, R15, 0x7610, R70 ;  /* 0x000076100f467816 */ /* 0x000fe20000000046 */
[----:B------:R-:W-:-:S03]  /*cb30*/  IMAD.MOV.U32 R15, RZ, RZ, R4 ;  /* 0x000000ffff0f7224 */ /* 0x000fc600078e0004 */
[----:B------:R-:W-:Y:S01]  /*cb40*/  PRMT R69, R69, 0x5410, R14 ;  /* 0x0000541045457816 */ /* 0x000fe2000000000e */
[----:B------:R-:W-:Y:S02]  /*cb50*/  IMAD.MOV.U32 R14, RZ, RZ, R5 ;  /* 0x000000ffff0e7224 */ /* 0x000fe400078e0005 */
[----:B-1----:R-:W-:Y:S02]  /*cb60*/  IMAD.MOV.U32 R25, RZ, RZ, R10 ;  /* 0x000000ffff197224 */ /* 0x002fe400078e000a */
[----:B------:R-:W-:-:S03]  /*cb70*/  IMAD.MOV.U32 R24, RZ, RZ, R11 ;  /* 0x000000ffff187224 */ /* 0x000fc600078e000b */
[----:B------:R-:W-:Y:S01]  /*cb80*/  PRMT R72, R25, 0x7610, R72 ;  /* 0x0000761019487816 */ /* 0x000fe20000000048 */
[----:B------:R-:W-:Y:S01]  /*cb90*/  IMAD.MOV.U32 R25, RZ, RZ, R6 ;  /* 0x000000ffff197224 */ /* 0x000fe200078e0006 */
[----:B------:R-:W-:Y:S01]  /*cba0*/  PRMT R71, R71, 0x5410, R24 ;  /* 0x0000541047477816 */ /* 0x000fe20000000018 */
[----:B------:R-:W-:Y:S01]  /*cbb0*/  IMAD.MOV.U32 R24, RZ, RZ, R7 ;  /* 0x000000ffff187224 */ /* 0x000fe200078e0007 */
[----:B------:R-:W-:Y:S02]  /*cbc0*/  PRMT R69, R15, 0x7610, R69 ;  /* 0x000076100f457816 */ /* 0x000fe40000000045 */
[----:B------:R-:W-:Y:S01]  /*cbd0*/  PRMT R70, R70, 0x5410, R25 ;  /* 0x0000541046467816 */ /* 0x000fe20000000019 */
[----:B------:R-:W1:Y:S01]  /*cbe0*/  SHFL.IDX PT, R15, R3, 0x3, 0x1c1f ;  /* 0x007c1f00030f7f89 */ /* 0x000e6200000e0000 */
[----:B------:R-:W-:Y:S02]  /*cbf0*/  PRMT R71, R24, 0x7610, R71 ;  /* 0x0000761018477816 */ /* 0x000fe40000000047 */
[----:B------:R-:W-:Y:S01]  /*cc00*/  PRMT R67, R67, 0x5410, R14 ;  /* 0x0000541043437816 */ /* 0x000fe2000000000e */
[----:B------:R-:W4:Y:S04]  /*cc10*/  SHFL.IDX PT, R25, R12, 0x3, 0x1c1f ;  /* 0x007c1f000c197f89 */ /* 0x000f2800000e0000 */
[----:B------:R2:W1:Y:S04]  /*cc20*/  SHFL.IDX PT, R14, R13, 0x3, 0x1c1f ;  /* 0x007c1f000d0e7f89 */ /* 0x00046800000e0000 */
[----:B------:R1:W1:Y:S01]  /*cc30*/  SHFL.IDX PT, R24, R2, 0x3, 0x1c1f ;  /* 0x007c1f0002187f89 */ /* 0x00026200000e0000 */
[----:B------:R-:W-:Y:S01]  /*cc40*/  BSSY B0, `(.L_x_1024) ;  /* 0x0000022000007945 */ /* 0x000fe20003800000 */
[----:B------:R-:W-:Y:S01]  /*cc50*/  CS2R R50, SRZ ;  /* 0x0000000000327805 */ /* 0x000fe2000001ff00 */
[----:B------:R-:W-:Y:S01]  /*cc60*/  CS2R R48, SRZ ;  /* 0x0000000000307805 */ /* 0x000fe2000001ff00 */
[----:B------:R-:W-:Y:S01]  /*cc70*/  CS2R R46, SRZ ;  /* 0x00000000002e7805 */ /* 0x000fe2000001ff00 */
[----:B------:R-:W-:Y:S01]  /*cc80*/  CS2R R44, SRZ ;  /* 0x00000000002c7805 */ /* 0x000fe2000001ff00 */
[----:B--2---:R-:W-:-:S02]  /*cc90*/  IMAD.MOV.U32 R13, RZ, RZ, R42 ;  /* 0x000000ffff0d7224 */ /* 0x004fc400078e002a */
[----:B------:R-:W-:Y:S02]  /*cca0*/  IMAD.MOV.U32 R12, RZ, RZ, R43 ;  /* 0x000000ffff0c7224 */ /* 0x000fe400078e002b */
[----:B------:R-:W-:Y:S02]  /*ccb0*/  IMAD.MOV.U32 R3, RZ, RZ, R40 ;  /* 0x000000ffff037224 */ /* 0x000fe400078e0028 */
[----:B-1----:R-:W-:Y:S01]  /*ccc0*/  IMAD.MOV.U32 R2, RZ, RZ, R41 ;  /* 0x000000ffff027224 */ /* 0x002fe200078e0029 */
[----:B------:R-:W-:Y:S02]  /*ccd0*/  PRMT R76, R13, 0x7610, R76 ;  /* 0x000076100d4c7816 */ /* 0x000fe4000000004c */
[----:B------:R-:W-:Y:S02]  /*cce0*/  PRMT R75, R75, 0x5410, R12 ;  /* 0x000054104b4b7816 */ /* 0x000fe4000000000c */
[----:B------:R-:W-:Y:S02]  /*ccf0*/  PRMT R74, R3, 0x7610, R74 ;  /* 0x00007610034a7816 */ /* 0x000fe4000000004a */
[----:B------:R-:W-:Y:S01]  /*cd00*/  PRMT R73, R73, 0x5410, R2 ;  /* 0x0000541049497816 */ /* 0x000fe20000000002 */
[----:B---3--:R-:W-:-:S02]  /*cd10*/  IMAD.MOV.U32 R13, RZ, RZ, R38 ;  /* 0x000000ffff0d7224 */ /* 0x008fc400078e0026 */
[----:B------:R-:W-:Y:S02]  /*cd20*/  IMAD.MOV.U32 R12, RZ, RZ, R39 ;  /* 0x000000ffff0c7224 */ /* 0x000fe400078e0027 */
[----:B------:R-:W-:Y:S02]  /*cd30*/  IMAD.MOV.U32 R3, RZ, RZ, R36 ;  /* 0x000000ffff037224 */ /* 0x000fe400078e0024 */
[----:B------:R-:W-:Y:S01]  /*cd40*/  IMAD.MOV.U32 R2, RZ, RZ, R37 ;  /* 0x000000ffff027224 */ /* 0x000fe200078e0025 */
[----:B------:R-:W-:Y:S02]  /*cd50*/  PRMT R74, R74, 0x5410, R13 ;  /* 0x000054104a4a7816 */ /* 0x000fe4000000000d */
[----:B------:R-:W-:Y:S02]  /*cd60*/  PRMT R75, R12, 0x7610, R75 ;  /* 0x000076100c4b7816 */ /* 0x000fe4000000004b */
[----:B------:R-:W-:Y:S02]  /*cd70*/  PRMT R73, R3, 0x7610, R73 ;  /* 0x0000761003497816 */ /* 0x000fe40000000049 */
[----:B------:R-:W-:Y:S01]  /*cd80*/  PRMT R72, R72, 0x5410, R2 ;  /* 0x0000541048487816 */ /* 0x000fe20000000002 */
[----:B------:R-:W-:Y:S05]  /*cd90*/  @P0 BRA `(.L_x_1025) ;  /* 0x000000c000000947 */ /* 0x000fea0003800000 */
[----:B----4-:R-:W-:Y:S01]  /*cda0*/  CS2R R48, SRZ ;  /* 0x0000000000307805 */ /* 0x010fe2000001ff00 */
        /* <DEDUP_REMOVED lines=9> */
[----:B------:R-:W-:-:S05]  /*ce40*/  IMAD.X R3, R24, 0x1, R3, P0 ;  /* 0x0000000118037824 */ /* 0x000fca00000e0603 */
[----:B------:R1:W5:Y:S03]  /*ce50*/  LD.E.128 R44, [R2.64] ;  /* 0x00000008022c7980 */ /* 0x000366000c101d00 */
.L_x_1025:
[----:B----4-:R-:W-:Y:S05]  /*ce60*/  BSYNC B0 ;  /* 0x0000000000007941 */ /* 0x010fea0003800000 */
.L_x_1024:
[----:B-1---5:R-:W-:Y:S01]  /*ce70*/  IMAD.MOV.U32 R2, RZ, RZ, R50 ;  /* 0x000000ffff027224 */ /* 0x022fe200078e0032 */
[----:B------:R-:W-:-:S04]  /*ce80*/  DEPBAR.LE SB0, 0x1 ;  /* 0x000080400000791a */ /* 0x000fc80000000000 */
[----:B------:R-:W-:Y:S01]  /*ce90*/  PRMT R80, R2, 0x7610, R80 ;  /* 0x0000761002507816 */ /* 0x000fe20000000050 */
[----:B------:R-:W-:Y:S01]  /*cea0*/  IMAD.IADD R2, R0, 0x1, -R63 ;  /* 0x0000000100027824 */ /* 0x000fe200078e0a3f */
[----:B------:R-:W-:Y:S01]  /*ceb0*/  BSSY B0, `(.L_x_1026) ;  /* 0x0000074000007945 */ /* 0x000fe20003800000 */
[----:B------:R-:W-:Y:S02]  /*cec0*/  IMAD.MOV.U32 R12, RZ, RZ, R51 ;  /* 0x000000ffff0c7224 */ /* 0x000fe400078e0033 */
[----:B------:R-:W-:Y:S01]  /*ced0*/  IMAD.MOV.U32 R3, RZ, RZ, R48 ;  /* 0x000000ffff037224 */ /* 0x000fe200078e0030 */
[----:B------:R-:W-:Y:S01]  /*cee0*/  IMNMX R63, R2, 0x80, PT ;  /* 0x00000080023f7817 */ /* 0x000fe20003800200 */
[----:B------:R-:W-:Y:S01]  /*cef0*/  IMAD.MOV.U32 R0, RZ, RZ, R49 ;  /* 0x000000ffff007224 */ /* 0x000fe200078e0031 */
[----:B------:R-:W-:Y:S01]  /*cf00*/  PRMT R79, R79, 0x5410, R12 ;  /* 0x000054104f4f7816 */ /* 0x000fe2000000000c */
[----:B------:R-:W-:Y:S01]  /*cf10*/  IMAD.MOV.U32 R12, RZ, RZ, R46 ;  /* 0x000000ffff0c7224 */ /* 0x000fe200078e002e */
[----:B------:R-:W-:Y:S01]  /*cf20*/  BAR.SYNC.DEFER_BLOCKING 0x0 ;  /* 0x0000000000007b1d */ /* 0x000fe20000010000 */
[----:B------:R-:W-:Y:S01]  /*cf30*/  ISETP.GE.OR P0, PT, R130, R63, P1 ;  /* 0x0000003f8200720c */ /* 0x000fe20000f06670 */
[----:B------:R-:W-:Y:S01]  /*cf40*/  IMAD.MOV.U32 R2, RZ, RZ, R44 ;  /* 0x000000ffff027224 */ /* 0x000fe200078e002c */
[----:B------:R-:W-:Y:S01]  /*cf50*/  PRMT R78, R3, 0x7610, R78 ;  /* 0x00007610034e7816 */ /* 0x000fe2000000004e */
[----:B------:R-:W-:Y:S01]  /*cf60*/  IMAD.MOV.U32 R3, RZ, RZ, R47 ;  /* 0x000000ffff037224 */ /* 0x000fe200078e002f */
[----:B------:R-:W-:Y:S01]  /*cf70*/  PRMT R77, R77, 0x5410, R0 ;  /* 0x000054104d4d7816 */ /* 0x000fe20000000000 */
[----:B------:R-:W-:Y:S01]  /*cf80*/  IMAD.MOV.U32 R0, RZ, RZ, R45 ;  /* 0x000000ffff007224 */ /* 0x000fe200078e002d */
[----:B------:R-:W-:-:S02]  /*cf90*/  PRMT R78, R78, 0x5410, R12 ;  /* 0x000054104e4e7816 */ /* 0x000fc4000000000c */
[----:B------:R-:W-:Y:S02]  /*cfa0*/  PRMT R79, R3, 0x7610, R79 ;  /* 0x00007610034f7816 */ /* 0x000fe4000000004f */
[----:B------:R-:W-:Y:S02]  /*cfb0*/  PRMT R77, R2, 0x7610, R77 ;  /* 0x00007610024d7816 */ /* 0x000fe4000000004d */
[----:B------:R-:W-:Y:S01]  /*cfc0*/  PRMT R76, R76, 0x5410, R0 ;  /* 0x000054104c4c7816 */ /* 0x000fe20000000000 */
        /* <DEDUP_REMOVED lines=9> */
[----:B------:R-:W-:Y:S02]  /*d060*/  SHF.L.U32 R24, R24, 0x9, RZ ;  /* 0x0000000918187819 */ /* 0x000fe400000006ff */
[----:B------:R-:W-:Y:S02]  /*d070*/  SHF.R.U32.HI R34, RZ, 0x10, R17 ;  /* 0x00000010ff227819 */ /* 0x000fe40000011611 */
[--C-:B------:R-:W-:Y:S02]  /*d080*/  SHF.R.U64 R65, R20, 0x10, R21.reuse ;  /* 0x0000001014417819 */ /* 0x100fe40000001215 */
[----:B------:R-:W-:Y:S02]  /*d090*/  SHF.R.U32.HI R35, RZ, 0x10, R21 ;  /* 0x00000010ff237819 */ /* 0x000fe40000011615 */
[--C-:B------:R-:W-:Y:S02]  /*d0a0*/  SHF.R.U64 R62, R22, 0x10, R23.reuse ;  /* 0x00000010163e7819 */ /* 0x100fe40000001217 */
[----:B------:R-:W-:Y:S01]  /*d0b0*/  SHF.R.U32.HI R57, RZ, 0x10, R23 ;  /* 0x00000010ff397819 */ /* 0x000fe20000011617 */
[----:B------:R-:W-:Y:S01]  /*d0c0*/  HADD2.F32 R68, -RZ, R35.H0_H0 ;  /* 0x20000023ff447230 */ /* 0x000fe20000004100 */
[----:B------:R-:W-:-:S02]  /*d0d0*/  SHF.R.U64 R61, R16, 0x10, R17 ;  /* 0x00000010103d7819 */ /* 0x000fc40000001211 */
[--C-:B------:R-:W-:Y:S02]  /*d0e0*/  SHF.R.U32.HI R53, RZ, 0x10, R19.reuse ;  /* 0x00000010ff357819 */ /* 0x100fe40000011613 */
[----:B------:R-:W-:Y:S02]  /*d0f0*/  SHF.R.U64 R58, R18, 0x10, R19 ;  /* 0x00000010123a7819 */ /* 0x000fe40000001213 */
[----:B--2---:R-:W-:-:S04]  /*d100*/  LOP3.LUT R0, R14, 0x38, R0, 0xf8, !PT ;  /* 0x000000380e007812 */ /* 0x004fc800078ef800 */
[----:B---3--:R-:W-:-:S04]  /*d110*/  LOP3.LUT R0, R0, R13, RZ, 0x3c, !PT ;  /* 0x0000000d00007212 */ /* 0x008fc800078e3cff */
[----:B------:R-:W-:Y:S01]  /*d120*/  IADD3 R0, R24, R0, RZ ;  /* 0x0000000018007210 */ /* 0x000fe20007ffe0ff */
[----:B----4-:R-:W1:Y:S03]  /*d130*/  LDS.128 R12, [R81] ;  /* 0x00000000510c7984 */ /* 0x010e660000000c00 */
[----:B------:R-:W-:-:S05]  /*d140*/  SHF.L.U32 R33, R0, 0x1, RZ ;  /* 0x0000000100217819 */ /* 0x000fca00000006ff */
[----:B------:R-:W2:Y:S01]  /*d150*/  LDS.128 R24, [R33+0x5100] ;  /* 0x0051000021187984 */ /* 0x000ea20000000c00 */
[----:B------:R-:W-:Y:S02]  /*d160*/  HADD2.F32 R0, -RZ, R52.H0_H0 ;  /* 0x20000034ff007230 */ /* 0x000fe40000004100 */
[--C-:B-1----:R-:W-:Y:S02]  /*d170*/  HADD2.F32 R31, -RZ, R13.reuse.H0_H0 ;  /* 0x2000000dff1f7230 */ /* 0x102fe40000004100 */
[----:B------:R-:W-:Y:S02]  /*d180*/  HADD2.F32 R29, -RZ, R13.H1_H1 ;  /* 0x3000000dff1d7230 */ /* 0x000fe40000004100 */
[--C-:B------:R-:W-:Y:S02]  /*d190*/  HADD2.F32 R22, -RZ, R15.reuse.H0_H0 ;  /* 0x2000000fff167230 */ /* 0x100fe40000004100 */
[----:B------:R-:W-:Y:S02]  /*d1a0*/  HADD2.F32 R21, -RZ, R15.H1_H1 ;  /* 0x3000000fff157230 */ /* 0x000fe40000004100 */
[----:B--2---:R-:W-:-:S02]  /*d1b0*/  HADD2.F32 R3, -RZ, R25.H0_H0 ;  /* 0x20000019ff037230 */ /* 0x004fc40000004100 */
[--C-:B------:R-:W-:Y:S02]  /*d1c0*/  HADD2.F32 R13, -RZ, R24.reuse.H0_H0 ;  /* 0x20000018ff0d7230 */ /* 0x100fe40000004100 */
[----:B------:R-:W-:Y:S02]  /*d1d0*/  HADD2.F32 R20, -RZ, R24.H1_H1 ;  /* 0x30000018ff147230 */ /* 0x000fe40000004100 */
[----:B------:R-:W-:Y:S02]  /*d1e0*/  HADD2.F32 R24, -RZ, R34.H0_H0 ;  /* 0x20000022ff187230 */ /* 0x000fe40000004100 */
[--C-:B------:R-:W-:Y:S02]  /*d1f0*/  HADD2.F32 R28, -RZ, R14.reuse.H0_H0 ;  /* 0x2000000eff1c7230 */ /* 0x100fe40000004100 */
[----:B------:R-:W-:Y:S01]  /*d200*/  HADD2.F32 R23, -RZ, R14.H1_H1 ;  /* 0x3000000eff177230 */ /* 0x000fe20000004100 */
[-C--:B------:R-:W-:Y:S01]  /*d210*/  FMUL.FTZ R14, R31, R0.reuse ;  /* 0x000000001f0e7220 */ /* 0x080fe20000410000 */
[----:B------:R-:W-:Y:S01]  /*d220*/  HADD2.F32 R15, -RZ, R54.H0_H0 ;  /* 0x20000036ff0f7230 */ /* 0x000fe20000004100 */
[----:B------:R-:W-:Y:S01]  /*d230*/  FMUL.FTZ R55, R3, R0 ;  /* 0x0000000003377220 */ /* 0x000fe20000410000 */
[----:B------:R-:W-:-:S02]  /*d240*/  HADD2.F32 R30, -RZ, R12.H0_H0 ;  /* 0x2000000cff1e7230 */ /* 0x000fc40000004100 */
[----:B------:R-:W-:Y:S01]  /*d250*/  HADD2.F32 R32, -RZ, R12.H1_H1 ;  /* 0x3000000cff207230 */ /* 0x000fe20000004100 */
[----:B------:R-:W-:Y:S01]  /*d260*/  FMUL.FTZ R0, R29, R24 ;  /* 0x000000181d007220 */ /* 0x000fe20000410000 */
[----:B------:R-:W-:Y:S02]  /*d270*/  HADD2.F32 R2, -RZ, R25.H1_H1 ;  /* 0x30000019ff027230 */ /* 0x000fe40000004100 */
[----:B------:R-:W-:Y:S01]  /*d280*/  HADD2.F32 R12, -RZ, R52.H1_H1 ;  /* 0x30000034ff0c7230 */ /* 0x000fe20000004100 */
[----:B------:R-:W-:Y:S01]  /*d290*/  FFMA.FTZ R60, R3, R15, R14 ;  /* 0x0000000f033c7223 */ /* 0x000fe2000001000e */
[----:B------:R-:W-:Y:S01]  /*d2a0*/  HADD2.F32 R14, -RZ, R54.H1_H1 ;  /* 0x30000036ff0e7230 */ /* 0x000fe20000004100 */
[----:B------:R-:W-:Y:S01]  /*d2b0*/  FFMA.FTZ R59, R2, R68, R0 ;  /* 0x00000044023b7223 */ /* 0x000fe20000010000 */
[----:B------:R-:W-:Y:S01]  /*d2c0*/  HADD2.F32 R0, -RZ, R66.H0_H0 ;  /* 0x20000042ff007230 */ /* 0x000fe20000004100 */
[----:B------:R-:W-:Y:S02]  /*d2d0*/  FMUL.FTZ R3, R30, R12 ;  /* 0x0000000c1e037220 */ /* 0x000fe40000410000 */
[----:B------:R-:W-:Y:S01]  /*d2e0*/  FMUL.FTZ R54, R2, R24 ;  /* 0x0000001802367220 */ /* 0x000fe20000410000 */
[----:B------:R-:W-:Y:S01]  /*d2f0*/  HADD2.F32 R2, -RZ, R56.H0_H0 ;  /* 0x20000038ff027230 */ /* 0x000fe20000004100 */
[C---:B------:R-:W-:Y:S01]  /*d300*/  FFMA.FTZ R56, R13.reuse, R14, R3 ;  /* 0x0000000e0d387223 */ /* 0x040fe20000010003 */
[----:B------:R-:W-:Y:S01]  /*d310*/  HADD2.F32 R17, -RZ, R27.H0_H0 ;  /* 0x2000001bff117230 */ /* 0x000fe20000004100 */
[----:B------:R-:W-:Y:S01]  /*d320*/  FMUL.FTZ R52, R13, R12 ;  /* 0x0000000c0d347220 */ /* 0x000fe20000410000 */
[----:B------:R-:W-:Y:S01]  /*d330*/  HADD2.F32 R3, -RZ, R66.H1_H1 ;  /* 0x30000042ff037230 */ /* 0x000fe20000004100 */
[----:B------:R-:W-:Y:S01]  /*d340*/  FMUL.FTZ R13, R22, R0 ;  /* 0x00000000160d7220 */ /* 0x000fe20000410000 */
[----:B------:R-:W-:-:S02]  /*d350*/  HADD2.F32 R19, -RZ, R26.H0_H0 ;  /* 0x2000001aff137230 */ /* 0x000fc40000004100 */
[----:B------:R-:W-:Y:S02]  /*d360*/  HADD2.F32 R18, -RZ, R26.H1_H1 ;  /* 0x3000001aff127230 */ /* 0x000fe40000004100 */
[----:B------:R-:W-:Y:S01]  /*d370*/  HADD2.F32 R16, -RZ, R27.H1_H1 ;  /* 0x3000001bff107230 */ /* 0x000fe20000004100 */
[C---:B------:R-:W-:Y:S01]  /*d380*/  FFMA.FTZ R27, R17.reuse, R3, R13 ;  /* 0x00000003111b7223 */ /* 0x040fe2000001000d */
[----:B------:R-:W-:Y:S02]  /*d390*/  HADD2.F32 R26, -RZ, R53.H0_H0 ;  /* 0x20000035ff1a7230 */ /* 0x000fe40000004100 */
[----:B------:R-:W-:Y:S01]  /*d3a0*/  HADD2.F32 R13, -RZ, R61.H0_H0 ;  /* 0x2000003dff0d7230 */ /* 0x000fe20000004100 */
[----:B------:R-:W-:Y:S01]  /*d3b0*/  FMUL.FTZ R25, R17, R0 ;  /* 0x0000000011197220 */ /* 0x000fe20000410000 */
[----:B------:R-:W-:Y:S01]  /*d3c0*/  HADD2.F32 R12, -RZ, R67.H0_H0 ;  /* 0x20000043ff0c7230 */ /* 0x000fe20000004100 */
[-C--:B------:R-:W-:Y:S01]  /*d3d0*/  FMUL.FTZ R24, R28, R2.reuse ;  /* 0x000000021c187220 */ /* 0x080fe20000410000 */
[----:B------:R-:W-:Y:S01]  /*d3e0*/  HADD2.F32 R66, -RZ, R57.H0_H0 ;  /* 0x20000039ff427230 */ /* 0x000fe20000004100 */
[----:B------:R-:W-:Y:S01]  /*d3f0*/  FMUL.FTZ R34, R19, R2 ;  /* 0x0000000213227220 */ /* 0x000fe20000410000 */
[----:B------:R-:W-:Y:S01]  /*d400*/  HADD2.F32 R17, -RZ, R58.H0_H0 ;  /* 0x2000003aff117230 */ /* 0x000fe20000004100 */
[----:B------:R-:W-:Y:S01]  /*d410*/  FMUL.FTZ R0, R21, R26 ;  /* 0x0000001a15007220 */ /* 0x000fe20000410000 */
[----:B------:R-:W-:Y:S01]  /*d420*/  HADD2.F32 R58, -RZ, R65.H0_H0 ;  /* 0x20000041ff3a7230 */ /* 0x000fe20000004100 */
[----:B------:R-:W-:Y:S01]  /*d430*/  FMUL.FTZ R2, R32, R13 ;  /* 0x0000000d20027220 */ /* 0x000fe20000410000 */
[----:B------:R-:W-:Y:S01]  /*d440*/  HADD2.F32 R57, -RZ, R62.H0_H0 ;  /* 0x2000003eff397230 */ /* 0x000fe20000004100 */
[----:B------:R-:W-:-:S02]  /*d450*/  FFMA.FTZ R53, R19, R12, R24 ;  /* 0x0000000c13357223 */ /* 0x000fc40000010018 */
[C---:B------:R-:W-:Y:S02]  /*d460*/  FMUL.FTZ R19, R16.reuse, R26 ;  /* 0x0000001a10137220 */ /* 0x040fe40000410000 */
[----:B------:R-:W-:Y:S02]  /*d470*/  FFMA.FTZ R24, R16, R66, R0 ;  /* 0x0000004210187223 */ /* 0x000fe40000010000 */
[----:B------:R-:W-:Y:S02]  /*d480*/  FMUL.FTZ R0, R23, R17 ;  /* 0x0000001117007220 */ /* 0x000fe40000410000 */
[C---:B------:R-:W-:Y:S02]  /*d490*/  FFMA.FTZ R26, R20.reuse, R58, R2 ;  /* 0x0000003a141a7223 */ /* 0x040fe40000010002 */
[----:B------:R-:W-:Y:S02]  /*d4a0*/  FMUL.FTZ R13, R20, R13 ;  /* 0x0000000d140d7220 */ /* 0x000fe40000410000 */
[----:B------:R-:W-:-:S02]  /*d4b0*/  FMUL.FTZ R2, R18, R17 ;  /* 0x0000001112027220 */ /* 0x000fc40000410000 */
[----:B------:R-:W-:Y:S02]  /*d4c0*/  FFMA.FTZ R35, R18, R57, R0 ;  /* 0x0000003912237223 */ /* 0x000fe40000010000 */
[----:B------:R-:W-:Y:S02]  /*d4d0*/  FFMA.FTZ R16, R30, R14, -R52 ;  /* 0x0000000e1e107223 */ /* 0x000fe40000010834 */
[----:B------:R-:W-:Y:S02]  /*d4e0*/  FFMA.FTZ R20, R31, R15, -R55 ;  /* 0x0000000f1f147223 */ /* 0x000fe40000010837 */
[----:B------:R-:W-:Y:S02]  /*d4f0*/  FFMA.FTZ R17, R29, R68, -R54 ;  /* 0x000000441d117223 */ /* 0x000fe40000010836 */
[----:B------:R-:W-:Y:S02]  /*d500*/  FFMA.FTZ R18, R28, R12, -R34 ;  /* 0x0000000c1c127223 */ /* 0x000fe40000010822 */
[----:B------:R-:W-:-:S02]  /*d510*/  FFMA.FTZ R3, R22, R3, -R25 ;  /* 0x0000000316037223 */ /* 0x000fc40000010819 */
[----:B------:R-:W-:Y:S02]  /*d520*/  FFMA.FTZ R0, R21, R66, -R19 ;  /* 0x0000004215007223 */ /* 0x000fe40000010813 */
[----:B------:R-:W-:Y:S02]  /*d530*/  FFMA.FTZ R14, R32, R58, -R13 ;  /* 0x0000003a200e7223 */ /* 0x000fe4000001080d */
[----:B------:R-:W-:Y:S01]  /*d540*/  FFMA.FTZ R2, R23, R57, -R2 ;  /* 0x0000003917027223 */ /* 0x000fe20000010802 */
[----:B------:R-:W-:Y:S02]  /*d550*/  F2FP.PACK_AB R19, R0, R3 ;  /* 0x000000030013723e */ /* 0x000fe400000000ff */
[----:B------:R-:W-:Y:S02]  /*d560*/  F2FP.PACK_AB R17, R17, R20 ;  /* 0x000000141111723e */ /* 0x000fe400000000ff */
[----:B------:R-:W-:Y:S02]  /*d570*/  F2FP.PACK_AB R16, R14, R16 ;  /* 0x000000100e10723e */ /* 0x000fe400000000ff */
[----:B------:R-:W-:-:S02]  /*d580*/  F2FP.PACK_AB R18, R2, R18 ;  /* 0x000000120212723e */ /* 0x000fc400000000ff */
[----:B------:R-:W-:Y:S02]  /*d590*/  F2FP.PACK_AB R15, R24, R27 ;  /* 0x0000001b180f723e */ /* 0x000fe400000000ff */
[----:B------:R-:W-:Y:S02]  /*d5a0*/  F2FP.PACK_AB R13, R59, R60 ;  /* 0x0000003c3b0d723e */ /* 0x000fe400000000ff */
[----:B------:R-:W-:Y:S02]  /*d5b0*/  F2FP.PACK_AB R12, R26, R56 ;  /* 0x000000381a0c723e */ /* 0x000fe400000000ff */
[----:B------:R-:W-:Y:S01]  /*d5c0*/  F2FP.PACK_AB R14, R35, R53 ;  /* 0x00000035230e723e */ /* 0x000fe200000000ff */
[----:B------:R1:W-:Y:S04]  /*d5d0*/  STS.128 [R81], R16 ;  /* 0x0000001051007388 */ /* 0x0003e80000000c00 */
[----:B------:R1:W-:Y:S02]  /*d5e0*/  STS.128 [R33+0x5100], R12 ;  /* 0x0051000c21007388 */ /* 0x0003e40000000c00 */
.L_x_1027:
[----:B------:R-:W-:Y:S05]  /*d5f0*/  BSYNC B0 ;  /* 0x0000000000007941 */ /* 0x000fea0003800000 */
.L_x_1026:
        /* <DEDUP_REMOVED lines=15> */
[----:B------:R-:W-:Y:S02]  /*d6f0*/  LOP3.LUT R0, R0, R3, RZ, 0x3c, !PT ;  /* 0x0000000300007212 */ /* 0x000fe400078e3cff */
[--C-:B------:R-:W-:Y:S02]  /*d700*/  SHF.R.U64 R53, R4, 0x10, R5.reuse ;  /* 0x0000001004357819 */ /* 0x100fe40000001205 */
[----:B------:R-:W-:Y:S02]  /*d710*/  SHF.R.U32.HI R4, RZ, 0x10, R5 ;  /* 0x00000010ff047819 */ /* 0x000fe40000011605 */
[----:B------:R-:W-:Y:S02]  /*d720*/  SHF.R.U32.HI R25, RZ, 0x10, R9 ;  /* 0x00000010ff197819 */ /* 0x000fe40000011609 */
[--C-:B------:R-:W-:Y:S02]  /*d730*/  SHF.R.U64 R34, R6, 0x10, R7.reuse ;  /* 0x0000001006227819 */ /* 0x100fe40000001207 */
[----:B------:R-:W-:Y:S01]  /*d740*/  SHF.R.U32.HI R26, RZ, 0x10, R7 ;  /* 0x00000010ff1a7819 */ /* 0x000fe20000011607 */
[----:B------:R-:W-:-:S02]  /*d750*/  HADD2.F32 R7, -RZ, R69.H1_H1 ;  /* 0x30000045ff077230 */ /* 0x000fc40000004100 */
[----:B------:R-:W-:Y:S01]  /*d760*/  HADD2.F32 R57, -RZ, R25.H0_H0 ;  /* 0x20000019ff397230 */ /* 0x000fe20000004100 */
[----:B------:R-:W-:Y:S02]  /*d770*/  SHF.R.U64 R55, R8, 0x10, R9 ;  /* 0x0000001008377819 */ /* 0x000fe40000001209 */
[--C-:B------:R-:W-:Y:S02]  /*d780*/  SHF.R.U32.HI R28, RZ, 0x10, R11.reuse ;  /* 0x00000010ff1c7819 */ /* 0x100fe4000001160b */
[----:B------:R-:W-:-:S03]  /*d790*/  SHF.R.U64 R54, R10, 0x10, R11 ;  /* 0x000000100a367819 */ /* 0x000fc6000000120b */
[----:B------:R-:W-:Y:S02]  /*d7a0*/  HADD2.F32 R56, -RZ, R28.H0_H0 ;  /* 0x2000001cff387230 */ /* 0x000fe40000004100 */
[----:B------:R-:W-:Y:S01]  /*d7b0*/  HADD2.F32 R55, -RZ, R55.H0_H0 ;  /* 0x20000037ff377230 */ /* 0x000fe20000004100 */
[----:B--2---:R-:W-:-:S04]  /*d7c0*/  IADD3 R0, R2, R0, RZ ;  /* 0x0000000002007210 */ /* 0x004fc80007ffe0ff */
[----:B------:R-:W-:Y:S01]  /*d7d0*/  SHF.L.U32 R27, R0, 0x1, RZ ;  /* 0x00000001001b7819 */ /* 0x000fe200000006ff */
[----:B---3--:R-:W1:Y:S04]  /*d7e0*/  LDS.128 R12, [R58] ;  /* 0x000000003a0c7984 */ /* 0x008e680000000c00 */
[----:B------:R-:W2:Y:S01]  /*d7f0*/  LDS.128 R16, [R27+0x5100] ;  /* 0x005100001b107984 */ /* 0x000ea20000000c00 */
[----:B------:R-:W-:Y:S02]  /*d800*/  HADD2.F32 R0, -RZ, R67.H1_H1 ;  /* 0x30000043ff007230 */ /* 0x000fe40000004100 */
[----:B-1----:R-:W-:Y:S02]  /*d810*/  HADD2.F32 R23, -RZ, R13.H0_H0 ;  /* 0x2000000dff177230 */ /* 0x002fe40000004100 */
[----:B------:R-:W-:-:S02]  /*d820*/  HADD2.F32 R22, -RZ, R12.H0_H0 ;  /* 0x2000000cff167230 */ /* 0x000fc40000004100 */
[----:B------:R-:W-:Y:S02]  /*d830*/  HADD2.F32 R24, -RZ, R12.H1_H1 ;  /* 0x3000000cff187230 */ /* 0x000fe40000004100 */
[----:B--2---:R-:W-:Y:S02]  /*d840*/  HADD2.F32 R3, -RZ, R17.H0_H0 ;  /* 0x20000011ff037230 */ /* 0x004fe40000004100 */
[--C-:B------:R-:W-:Y:S02]  /*d850*/  HADD2.F32 R5, -RZ, R16.reuse.H0_H0 ;  /* 0x20000010ff057230 */ /* 0x100fe40000004100 */
[----:B------:R-:W-:Y:S02]  /*d860*/  HADD2.F32 R12, -RZ, R16.H1_H1 ;  /* 0x30000010ff0c7230 */ /* 0x000fe40000004100 */
[----:B------:R-:W-:Y:S02]  /*d870*/  HADD2.F32 R21, -RZ, R13.H1_H1 ;  /* 0x3000000dff157230 */ /* 0x000fe40000004100 */
[----:B------:R-:W-:Y:S01]  /*d880*/  HADD2.F32 R16, -RZ, R4.H0_H0 ;  /* 0x20000004ff107230 */ /* 0x000fe20000004100 */
[-C--:B------:R-:W-:Y:S01]  /*d890*/  FMUL.FTZ R6, R23, R0.reuse ;  /* 0x0000000017067220 */ /* 0x080fe20000410000 */
[----:B------:R-:W-:Y:S01]  /*d8a0*/  HADD2.F32 R2, -RZ, R17.H1_H1 ;  /* 0x30000011ff027230 */ /* 0x000fe20000004100 */
[----:B------:R-:W-:Y:S01]  /*d8b0*/  FMUL.FTZ R31, R3, R0 ;  /* 0x00000000031f7220 */ /* 0x000fe20000410000 */
[----:B------:R-:W-:Y:S01]  /*d8c0*/  HADD2.F32 R4, -RZ, R69.H0_H0 ;  /* 0x20000045ff047230 */ /* 0x000fe20000004100 */
[----:B------:R-:W-:-:S02]  /*d8d0*/  FMUL.FTZ R0, R21, R16 ;  /* 0x0000001015007220 */ /* 0x000fc40000410000 */
[----:B------:R-:W-:Y:S01]  /*d8e0*/  FFMA.FTZ R52, R3, R7, R6 ;  /* 0x0000000703347223 */ /* 0x000fe20000010006 */
[----:B------:R-:W-:Y:S01]  /*d8f0*/  HADD2.F32 R6, -RZ, R70.H0_H0 ;  /* 0x20000046ff067230 */ /* 0x000fe20000004100 */
[----:B------:R-:W-:Y:S01]  /*d900*/  FMUL.FTZ R3, R22, R4 ;  /* 0x0000000416037220 */ /* 0x000fe20000410000 */
[----:B------:R-:W-:Y:S01]  /*d910*/  HADD2.F32 R13, -RZ, R15.H0_H0 ;  /* 0x2000000fff0d7230 */ /* 0x000fe20000004100 */
[C---:B------:R-:W-:Y:S01]  /*d920*/  FFMA.FTZ R35, R2.reuse, R57, R0 ;  /* 0x0000003902237223 */ /* 0x040fe20000010000 */
[----:B------:R-:W-:Y:S01]  /*d930*/  HADD2.F32 R0, -RZ, R71.H0_H0 ;  /* 0x20000047ff007230 */ /* 0x000fe20000004100 */
[----:B------:R-:W-:Y:S01]  /*d940*/  FMUL.FTZ R30, R2, R16 ;  /* 0x00000010021e7220 */ /* 0x000fe20000410000 */
[----:B------:R-:W-:Y:S01]  /*d950*/  HADD2.F32 R20, -RZ, R14.H0_H0 ;  /* 0x2000000eff147230 */ /* 0x000fe20000004100 */
[C---:B------:R-:W-:Y:S01]  /*d960*/  FFMA.FTZ R32, R5.reuse, R6, R3 ;  /* 0x0000000605207223 */ /* 0x040fe20000010003 */
[----:B------:R-:W-:Y:S01]  /*d970*/  HADD2.F32 R2, -RZ, R70.H1_H1 ;  /* 0x30000046ff027230 */ /* 0x000fe20000004100 */
[----:B------:R-:W-:Y:S01]  /*d980*/  FMUL.FTZ R29, R5, R4 ;  /* 0x00000004051d7220 */ /* 0x000fe20000410000 */
[----:B------:R-:W-:Y:S01]  /*d990*/  HADD2.F32 R9, -RZ, R19.H0_H0 ;  /* 0x20000013ff097230 */ /* 0x000fe20000004100 */
[----:B------:R-:W-:Y:S01]  /*d9a0*/  FMUL.FTZ R5, R13, R0 ;  /* 0x000000000d057220 */ /* 0x000fe20000410000 */
[----:B------:R-:W-:-:S02]  /*d9b0*/  HADD2.F32 R3, -RZ, R71.H1_H1 ;  /* 0x30000047ff037230 */ /* 0x000fc40000004100 */
[----:B------:R-:W-:Y:S02]  /*d9c0*/  HADD2.F32 R15, -RZ, R15.H1_H1 ;  /* 0x3000000fff0f7230 */ /* 0x000fe40000004100 */
[----:B------:R-:W-:Y:S01]  /*d9d0*/  HADD2.F32 R17, -RZ, R26.H0_H0 ;  /* 0x2000001aff117230 */ /* 0x000fe20000004100 */
[----:B------:R-:W-:Y:S01]  /*d9e0*/  FMUL.FTZ R16, R20, R2 ;  /* 0x0000000214107220 */ /* 0x000fe20000410000 */
[----:B------:R-:W-:Y:S02]  /*d9f0*/  HADD2.F32 R11, -RZ, R18.H0_H0 ;  /* 0x20000012ff0b7230 */ /* 0x000fe40000004100 */
[----:B------:R-:W-:Y:S01]  /*da00*/  HADD2.F32 R4, -RZ, R72.H0_H0 ;  /* 0x20000048ff047230 */ /* 0x000fe20000004100 */
[C---:B------:R-:W-:Y:S01]  /*da10*/  FFMA.FTZ R25, R9.reuse, R3, R5 ;  /* 0x0000000309197223 */ /* 0x040fe20000010005 */
[----:B------:R-:W-:Y:S01]  /*da20*/  HADD2.F32 R10, -RZ, R18.H1_H1 ;  /* 0x30000012ff0a7230 */ /* 0x000fe20000004100 */
[----:B------:R-:W-:Y:S01]  /*da30*/  FMUL.FTZ R18, R9, R0 ;  /* 0x0000000009127220 */ /* 0x000fe20000410000 */
[----:B------:R-:W-:Y:S01]  /*da40*/  HADD2.F32 R8, -RZ, R19.H1_H1 ;  /* 0x30000013ff087230 */ /* 0x000fe20000004100 */
[----:B------:R-:W-:Y:S01]  /*da50*/  FMUL.FTZ R0, R15, R17 ;  /* 0x000000110f007220 */ /* 0x000fe20000410000 */
[----:B------:R-:W-:-:S02]  /*da60*/  HADD2.F32 R14, -RZ, R14.H1_H1 ;  /* 0x3000000eff0e7230 */ /* 0x000fc40000004100 */
[----:B------:R-:W-:Y:S02]  /*da70*/  HADD2.F32 R5, -RZ, R53.H0_H0 ;  /* 0x20000035ff057230 */ /* 0x000fe40000004100 */
[----:B------:R-:W-:Y:S01]  /*da80*/  HADD2.F32 R9, -RZ, R34.H0_H0 ;  /* 0x20000022ff097230 */ /* 0x000fe20000004100 */
[C---:B------:R-:W-:Y:S01]  /*da90*/  FFMA.FTZ R33, R11.reuse, R4, R16 ;  /* 0x000000040b217223 */ /* 0x040fe20000010010 */
[----:B------:R-:W-:Y:S01]  /*daa0*/  HADD2.F32 R34, -RZ, R54.H0_H0 ;  /* 0x20000036ff227230 */ /* 0x000fe20000004100 */
[C---:B------:R-:W-:Y:S02]  /*dab0*/  FMUL.FTZ R16, R8.reuse, R17 ;  /* 0x0000001108107220 */ /* 0x040fe40000410000 */
[----:B------:R-:W-:Y:S02]  /*dac0*/  FMUL.FTZ R26, R11, R2 ;  /* 0x000000020b1a7220 */ /* 0x000fe40000410000 */
[----:B------:R-:W-:Y:S02]  /*dad0*/  FFMA.FTZ R17, R8, R56, R0 ;  /* 0x0000003808117223 */ /* 0x000fe40000010000 */
[----:B------:R-:W-:-:S02]  /*dae0*/  FMUL.FTZ R2, R24, R5 ;  /* 0x0000000518027220 */ /* 0x000fc40000410000 */
[----:B------:R-:W-:Y:S02]  /*daf0*/  FMUL.FTZ R0, R14, R9 ;  /* 0x000000090e007220 */ /* 0x000fe40000410000 */
[----:B------:R-:W-:Y:S02]  /*db00*/  FMUL.FTZ R11, R12, R5 ;  /* 0x000000050c0b7220 */ /* 0x000fe40000410000 */
[----:B------:R-:W-:Y:S02]  /*db10*/  FMUL.FTZ R5, R10, R9 ;  /* 0x000000090a057220 */ /* 0x000fe40000410000 */
        /* <DEDUP_REMOVED lines=20> */
.L_x_1029:
[----:B------:R-:W-:Y:S05]  /*dc60*/  BSYNC B0 ;  /* 0x0000000000007941 */ /* 0x000fea0003800000 */
.L_x_1028:
        /* <DEDUP_REMOVED lines=16> */
[----:B------:R-:W-:Y:S02]  /*dd70*/  SHF.R.U32.HI R22, RZ, 0x10, R37 ;  /* 0x00000010ff167819 */ /* 0x000fe40000011625 */
[--C-:B------:R-:W-:Y:S02]  /*dd80*/  SHF.R.U32.HI R23, RZ, 0x10, R41.reuse ;  /* 0x00000010ff177819 */ /* 0x100fe40000011629 */
[----:B------:R-:W-:-:S03]  /*dd90*/  SHF.R.U64 R52, R40, 0x10, R41 ;  /* 0x0000001028347819 */ /* 0x000fc60000001229 */
[----:B------:R-:W-:Y:S01]  /*dda0*/  HADD2.F32 R41, -RZ, R23.H0_H0 ;  /* 0x20000017ff297230 */ /* 0x000fe20000004100 */
[----:B------:R-:W-:Y:S02]  /*ddb0*/  SHF.R.U64 R40, R36, 0x10, R37 ;  /* 0x0000001024287819 */ /* 0x000fe40000001225 */
[----:B------:R-:W-:Y:S02]  /*ddc0*/  SHF.R.U32.HI R24, RZ, 0x10, R39 ;  /* 0x00000010ff187819 */ /* 0x000fe40000011627 */
[----:B------:R-:W-:Y:S02]  /*ddd0*/  SHF.R.U32.HI R28, RZ, 0x10, R43 ;  /* 0x00000010ff1c7819 */ /* 0x000fe4000001162b */
[----:B------:R-:W-:Y:S02]  /*dde0*/  SHF.R.U64 R34, R38, 0x10, R39 ;  /* 0x0000001026227819 */ /* 0x000fe40000001227 */
[----:B------:R-:W-:Y:S01]  /*ddf0*/  SHF.R.U64 R37, R42, 0x10, R43 ;  /* 0x000000102a257819 */ /* 0x000fe2000000122b */
[----:B------:R-:W-:-:S02]  /*de00*/  HADD2.F32 R39, -RZ, R28.H0_H0 ;  /* 0x2000001cff277230 */ /* 0x000fc40000004100 */
        /* <DEDUP_REMOVED lines=8> */
[--C-:B--2---:R-:W-:Y:S02]  /*de90*/  HADD2.F32 R3, -RZ, R9.reuse.H0_H0 ;  /* 0x20000009ff037230 */ /* 0x104fe40000004100 */
[----:B------:R-:W-:Y:S02]  /*dea0*/  HADD2.F32 R2, -RZ, R9.H1_H1 ;  /* 0x30000009ff027230 */ /* 0x000fe40000004100 */
[----:B------:R-:W-:Y:S02]  /*deb0*/  HADD2.F32 R14, -RZ, R7.H1_H1 ;  /* 0x30000007ff0e7230 */ /* 0x000fe40000004100 */
[--C-:B------:R-:W-:Y:S02]  /*dec0*/  HADD2.F32 R9, -RZ, R8.reuse.H0_H0 ;  /* 0x20000008ff097230 */ /* 0x100fe40000004100 */
[----:B------:R-:W-:Y:S02]  /*ded0*/  HADD2.F32 R13, -RZ, R8.H1_H1 ;  /* 0x30000008ff0d7230 */ /* 0x000fe40000004100 */
[----:B------:R-:W-:-:S02]  /*dee0*/  HADD2.F32 R8, -RZ, R11.H0_H0 ;  /* 0x2000000bff087230 */ /* 0x000fc40000004100 */
[----:B------:R-:W-:Y:S02]  /*def0*/  HADD2.F32 R7, -RZ, R11.H1_H1 ;  /* 0x3000000bff077230 */ /* 0x000fe40000004100 */
[----:B------:R-:W-:Y:S02]  /*df00*/  HADD2.F32 R17, -RZ, R5.H1_H1 ;  /* 0x30000005ff117230 */ /* 0x000fe40000004100 */
[----:B------:R-:W-:Y:S02]  /*df10*/  HADD2.F32 R11, -RZ, R22.H0_H0 ;  /* 0x20000016ff0b7230 */ /* 0x000fe40000004100 */
[--C-:B------:R-:W-:Y:S02]  /*df20*/  HADD2.F32 R16, -RZ, R6.reuse.H0_H0 ;  /* 0x20000006ff107230 */ /* 0x100fe40000004100 */
[----:B------:R-:W-:Y:S01]  /*df30*/  HADD2.F32 R19, -RZ, R6.H1_H1 ;  /* 0x30000006ff137230 */ /* 0x000fe20000004100 */
[-C--:B------:R-:W-:Y:S01]  /*df40*/  FMUL.FTZ R5, R20, R0.reuse ;  /* 0x0000000014057220 */ /* 0x080fe20000410000 */
[----:B------:R-:W-:Y:S01]  /*df50*/  HADD2.F32 R6, -RZ, R73.H1_H1 ;  /* 0x30000049ff067230 */ /* 0x000fe20000004100 */
[----:B------:R-:W-:Y:S01]  /*df60*/  FMUL.FTZ R31, R3, R0 ;  /* 0x00000000031f7220 */ /* 0x000fe20000410000 */
[----:B------:R-:W-:-:S02]  /*df70*/  HADD2.F32 R18, -RZ, R4.H0_H0 ;  /* 0x20000004ff127230 */ /* 0x000fc40000004100 */
[----:B------:R-:W-:Y:S01]  /*df80*/  HADD2.F32 R21, -RZ, R4.H1_H1 ;  /* 0x30000004ff157230 */ /* 0x000fe20000004100 */
[-C--:B------:R-:W-:Y:S01]  /*df90*/  FMUL.FTZ R0, R17, R11.reuse ;  /* 0x0000000b11007220 */ /* 0x080fe20000410000 */
[----:B------:R-:W-:Y:S01]  /*dfa0*/  HADD2.F32 R4, -RZ, R73.H0_H0 ;  /* 0x20000049ff047230 */ /* 0x000fe20000004100 */
[----:B------:R-:W-:Y:S01]  /*dfb0*/  FFMA.FTZ R36, R3, R6, R5 ;  /* 0x0000000603247223 */ /* 0x000fe20000010005 */
[--C-:B------:R-:W-:Y:S01]  /*dfc0*/  HADD2.F32 R5, -RZ, R74.reuse.H0_H0 ;  /* 0x2000004aff057230 */ /* 0x100fe20000004100 */
[----:B------:R-:W-:Y:S02]  /*dfd0*/  FMUL.FTZ R30, R2, R11 ;  /* 0x0000000b021e7220 */ /* 0x000fe40000410000 */
[----:B------:R-:W-:Y:S02]  /*dfe0*/  FMUL.FTZ R3, R18, R4 ;  /* 0x0000000412037220 */ /* 0x000fe40000410000 */
[----:B------:R-:W-:Y:S01]  /*dff0*/  FFMA.FTZ R35, R2, R41, R0 ;  /* 0x0000002902237223 */ /* 0x000fe20000010000 */
[----:B------:R-:W-:-:S02]  /*e000*/  HADD2.F32 R2, -RZ, R74.H1_H1 ;  /* 0x3000004aff027230 */ /* 0x000fc40000004100 */
[--C-:B------:R-:W-:Y:S01]  /*e010*/  HADD2.F32 R0, -RZ, R75.reuse.H0_H0 ;  /* 0x2000004bff007230 */ /* 0x100fe20000004100 */
[C---:B------:R-:W-:Y:S01]  /*e020*/  FMUL.FTZ R29, R9.reuse, R4 ;  /* 0x00000004091d7220 */ /* 0x040fe20000410000 */
[----:B------:R-:W-:Y:S01]  /*e030*/  HADD2.F32 R12, -RZ, R10.H0_H0 ;  /* 0x2000000aff0c7230 */ /* 0x000fe20000004100 */
[----:B------:R-:W-:Y:S01]  /*e040*/  FFMA.FTZ R32, R9, R5, R3 ;  /* 0x0000000509207223 */ /* 0x000fe20000010003 */
[----:B------:R-:W-:Y:S01]  /*e050*/  HADD2.F32 R4, -RZ, R76.H0_H0 ;  /* 0x2000004cff047230 */ /* 0x000fe20000004100 */
[----:B------:R-:W-:Y:S01]  /*e060*/  FMUL.FTZ R11, R16, R2 ;  /* 0x00000002100b7220 */ /* 0x000fe20000410000 */
[----:B------:R-:W-:Y:S01]  /*e070*/  HADD2.F32 R3, -RZ, R75.H1_H1 ;  /* 0x3000004bff037230 */ /* 0x000fe20000004100 */
[----:B------:R-:W-:Y:S01]  /*e080*/  FMUL.FTZ R9, R15, R0 ;  /* 0x000000000f097220 */ /* 0x000fe20000410000 */
[----:B------:R-:W-:Y:S01]  /*e090*/  HADD2.F32 R22, -RZ, R24.H0_H0 ;  /* 0x20000018ff167230 */ /* 0x000fe20000004100 */
[----:B------:R-:W-:Y:S01]  /*e0a0*/  FFMA.FTZ R33, R12, R4, R11 ;  /* 0x000000040c217223 */ /* 0x000fe2000001000b */
[----:B------:R-:W-:Y:S01]  /*e0b0*/  HADD2.F32 R11, -RZ, R40.H0_H0 ;  /* 0x20000028ff0b7230 */ /* 0x000fe20000004100 */
[----:B------:R-:W-:-:S02]  /*e0c0*/  FMUL.FTZ R24, R8, R0 ;  /* 0x0000000008187220 */ /* 0x000fc40000410000 */
[----:B------:R-:W-:Y:S01]  /*e0d0*/  FFMA.FTZ R26, R8, R3, R9 ;  /* 0x00000003081a7223 */ /* 0x000fe20000010009 */
[----:B------:R-:W-:Y:S01]  /*e0e0*/  HADD2.F32 R8, -RZ, R34.H0_H0 ;  /* 0x20000022ff087230 */ /* 0x000fe20000004100 */
[----:B------:R-:W-:Y:S01]  /*e0f0*/  FMUL.FTZ R0, R14, R22 ;  /* 0x000000160e007220 */ /* 0x000fe20000410000 */
[----:B------:R-:W-:Y:S01]  /*e100*/  HADD2.F32 R10, -RZ, R10.H1_H1 ;  /* 0x3000000aff0a7230 */ /* 0x000fe20000004100 */
[----:B------:R-:W-:Y:S01]  /*e110*/  FMUL.FTZ R27, R12, R2 ;  /* 0x000000020c1b7220 */ /* 0x000fe20000410000 */
[----:B------:R-:W-:Y:S01]  /*e120*/  HADD2.F32 R34, -RZ, R37.H0_H0 ;  /* 0x20000025ff227230 */ /* 0x000fe20000004100 */
[C---:B------:R-:W-:Y:S02]  /*e130*/  FFMA.FTZ R23, R7.reuse, R39, R0 ;  /* 0x0000002707177223 */ /* 0x040fe40000010000 */
[----:B------:R-:W-:Y:S02]  /*e140*/  FMUL.FTZ R22, R7, R22 ;  /* 0x0000001607167220 */ /* 0x000fe40000410000 */
[----:B------:R-:W-:-:S02]  /*e150*/  FMUL.FTZ R2, R21, R11 ;  /* 0x0000000b15027220 */ /* 0x000fc40000410000 */
[-C--:B------:R-:W-:Y:S02]  /*e160*/  FMUL.FTZ R0, R19, R8.reuse ;  /* 0x0000000813007220 */ /* 0x080fe40000410000 */
        /* <DEDUP_REMOVED lines=22> */
.L_x_1031:
[----:B------:R-:W-:Y:S05]  /*e2d0*/  BSYNC B0 ;  /* 0x0000000000007941 */ /* 0x000fea0003800000 */
.L_x_1030:
        /* <DEDUP_REMOVED lines=16> */
[----:B------:R-:W-:-:S05]  /*e3e0*/  SHF.R.U32.HI R23, RZ, 0x10, R49 ;  /* 0x00000010ff177819 */ /* 0x000fca0000011631 */
[----:B------:R-:W-:Y:S01]  /*e3f0*/  HADD2.F32 R41, -RZ, R23.H0_H0 ;  /* 0x20000017ff297230 */ /* 0x000fe20000004100 */
[----:B------:R-:W-:Y:S02]  /*e400*/  SHF.R.U32.HI R24, RZ, 0x10, R47 ;  /* 0x00000010ff187819 */ /* 0x000fe4000001162f */
[----:B------:R-:W-:Y:S02]  /*e410*/  SHF.R.U32.HI R28, RZ, 0x10, R51 ;  /* 0x00000010ff1c7819 */ /* 0x000fe40000011633 */
[----:B------:R-:W-:Y:S02]  /*e420*/  SHF.R.U64 R37, R44, 0x10, R45 ;  /* 0x000000102c257819 */ /* 0x000fe4000000122d */
[----:B------:R-:W-:Y:S01]  /*e430*/  SHF.R.U64 R34, R46, 0x10, R47 ;  /* 0x000000102e227819 */ /* 0x000fe2000000122f */
[----:B------:R-:W-:Y:S01]  /*e440*/  HADD2.F32 R40, -RZ, R28.H0_H0 ;  /* 0x2000001cff287230 */ /* 0x000fe20000004100 */
[----:B------:R-:W-:Y:S02]  /*e450*/  SHF.R.U64 R39, R48, 0x10, R49 ;  /* 0x0000001030277819 */ /* 0x000fe40000001231 */
[----:B------:R-:W-:-:S03]  /*e460*/  SHF.R.U64 R38, R50, 0x10, R51 ;  /* 0x0000001032267819 */ /* 0x000fc60000001233 */
        /* <DEDUP_REMOVED lines=76> */
.L_x_1019:
[----:B------:R-:W-:Y:S05]  /*e930*/  BSYNC B2 ;  /* 0x0000000000027941 */ /* 0x000fea0003800000 */
.L_x_997:
[----:B------:R-:W-:Y:S01]  /*e940*/  IMAD.WIDE.U32 R30, R91, c[0x0][0x210], RZ ;  /* 0x000084005b1e7a25 */ /* 0x000fe200078e00ff */
[----:B------:R-:W-:-:S04]  /*e950*/  DEPBAR.LE SB0, 0x0 ;  /* 0x000080000000791a */ /* 0x000fc80000000000 */
[----:B------:R-:W-:Y:S01]  /*e960*/  IMAD R28, R91, c[0x0][0x214], R31 ;  /* 0x000085005b1c7a24 */ /* 0x000fe200078e021f */
[----:B------:R-:W-:Y:S01]  /*e970*/  STL.64 [R1+0x20], R30 ;  /* 0x0000201e01007387 */ /* 0x000fe20000100a00 */
[----:B------:R-:W-:Y:S02]  /*e980*/  IMAD R0, R92, c[0x0][0x208], RZ ;  /* 0x000082005c007a24 */ /* 0x000fe400078e02ff */
[C---:B---3--:R-:W-:Y:S01]  /*e990*/  IMAD.WIDE.U32 R2, R216.reuse, c[0x0][0x208], RZ ;  /* 0x00008200d8027a25 */ /* 0x048fe200078e00ff */
[----:B------:R-:W-:Y:S03]  /*e9a0*/  STL [R1+0x28], R28 ;  /* 0x0000281c01007387 */ /* 0x000fe60000100800 */
[----:B------:R-:W-:Y:S01]  /*e9b0*/  IMAD R0, R216, c[0x0][0x20c], R0 ;  /* 0x00008300d8007a24 */ /* 0x000fe200078e0200 */
[----:B-1----:R-:W2:Y:S03]  /*e9c0*/  LDL R65, [R1+0x14] ;  /* 0x0000140001417983 */ /* 0x002ea60000100800 */
[----:B------:R-:W-:Y:S01]  /*e9d0*/  IMAD.IADD R3, R3, 0x1, R0 ;  /* 0x0000000103037824 */ /* 0x000fe200078e0200 */
[----:B------:R-:W-:Y:S01]  /*e9e0*/  BAR.SYNC.DEFER_BLOCKING 0x0 ;  /* 0x0000000000007b1d */ /* 0x000fe20000010000 */
[----:B------:R-:W-:-:S02]  /*e9f0*/  IMAD R0, R93, c[0x0][0x218], RZ ;  /* 0x000086005d007a24 */ /* 0x000fc400078e02ff */
[----:B------:R-:W-:-:S04]  /*ea00*/  IMAD.WIDE.U32 R2, R215, c[0x0][0x218], R2 ;  /* 0x00008600d7027a25 */ /* 0x000fc800078e0002 */
[----:B------:R-:W-:Y:S01]  /*ea10*/  IMAD R0, R215, c[0x0][0x21c], R0 ;  /* 0x00008700d7007a24 */ /* 0x000fe200078e0200 */
[----:B------:R-:W-:-:S04]  /*ea20*/  IADD3 R2, P0, R2, R30, RZ ;  /* 0x0000001e02027210 */ /* 0x000fc80007f1e0ff */
[----:B------:R-:W-:Y:S01]  /*ea30*/  IADD3.X R3, R28, R3, R0, P0, !PT ;  /* 0x000000031c037210 */ /* 0x000fe200007fe400 */
[----:B------:R-:W-:Y:S04]  /*ea40*/  LDSM.16.M88.4 R4, [R199+0x2000] ;  /* 0x00200000c704783b */ /* 0x000fe80000000200 */
[----:B------:R-:W1:Y:S04]  /*ea50*/  LDSM.16.M88.4 R12, [R192] ;  /* 0x00000000c00c783b */ /* 0x000e680000000200 */
[----:B------:R-:W3:Y:S04]  /*ea60*/  LDSM.16.M88.4 R8, [R199] ;  /* 0x00000000c708783b */ /* 0x000ee80000000200 */
[----:B------:R-:W4:Y:S04]  /*ea70*/  LDSM.16.M88.4 R16, [R192+0x800] ;  /* 0x00080000c010783b */ /* 0x000f280000000200 */
[----:B------:R-:W5:Y:S04]  /*ea80*/  LDSM.16.M88.4 R20, [R192+0x1000] ;  /* 0x00100000c014783b */ /* 0x000f680000000200 */
[----:B------:R-:W4:Y:S01]  /*ea90*/  LDSM.16.M88.4 R24, [R192+0x1800] ;  /* 0x00180000c018783b */ /* 0x000f220000000200 */
[----:B------:R-:W-:-:S03]  /*eaa0*/  LEA R0, P0, R2, c[0x0][0x1f8], 0x1 ;  /* 0x00007e0002007a11 */ /* 0x000fc600078008ff */
[----:B------:R-:W-:Y:S01]  /*eab0*/  LDSM.16.M88.4 R44, [R192+0x2000] ;  /* 0x00200000c02c783b */ /* 0x000fe20000000200 */
[----:B------:R-:W-:-:S03]  /*eac0*/  LEA.HI.X R2, R2, c[0x0][0x1fc], R3, 0x1, P0 ;  /* 0x00007f0002027a11 */ /* 0x000fc600000f0c03 */
[----:B------:R-:W3:Y:S04]  /*ead0*/  SHFL.IDX PT, R3, R0, RZ, 0x181f ;  /* 0x00181fff00037589 */ /* 0x000ee800000e0000 */
[----:B------:R-:W-:Y:S04]  /*eae0*/  LDSM.16.M88.4 R40, [R203] ;  /* 0x00000000cb28783b */ /* 0x000fe80000000200 */
[----:B------:R-:W-:Y:S04]  /*eaf0*/  LDSM.16.M88.4 R36, [R207] ;  /* 0x00000000cf24783b */ /* 0x000fe80000000200 */
[----:B------:R-:W-:Y:S01]  /*eb00*/  LDSM.16.M88.4 R32, [R206] ;  /* 0x00000000ce20783b */ /* 0x000fe20000000200 */
[-C--:B-1----:R-:W-:Y:S03]  /*eb10*/  HMMA.16816.F32 R72, R4, R12.reuse, RZ ;  /* 0x0000000c0448723c */ /* 0x082fe600000018ff */
[----:B------:R-:W-:Y:S04]  /*eb20*/  LDSM.16.M88.4 R28, [R205] ;  /* 0x00000000cd1c783b */ /* 0x000fe80000000200 */
[----:B------:R-:W-:Y:S01]  /*eb30*/  LDSM.16.M88.4 R56, [R204] ;  /* 0x00000000cc38783b */ /* 0x000fe20000000200 */
[----:B---3--:R-:W-:Y:S03]  /*eb40*/  HMMA.16816.F32 R136, R8, R12, RZ ;  /* 0x0000000c0888723c */ /* 0x008fe600000018ff */
[----:B------:R-:W-:Y:S04]  /*eb50*/  SHFL.IDX PT, R12, R0, 0x1, 0x181f ;  /* 0x00381f00000c7f89 */ /* 0x000fe800000e0000 */
[----:B------:R-:W1:Y:S01]  /*eb60*/  SHFL.IDX PT, R13, R2, RZ, 0x181f ;  /* 0x00181fff020d7589 */ /* 0x000e6200000e0000 */
[-C--:B------:R-:W-:Y:S08]  /*eb70*/  HMMA.16816.F32 R96, R4, R14.reuse, RZ ;  /* 0x0000000e0460723c */ /* 0x080ff000000018ff */
[----:B------:R-:W-:Y:S01]  /*eb80*/  HMMA.16816.F32 R160, R8, R14, RZ ;  /* 0x0000000e08a0723c */ /* 0x000fe200000018ff */
[----:B------:R-:W3:Y:S04]  /*eb90*/  SHFL.IDX PT, R14, R0, 0x2, 0x181f ;  /* 0x00581f00000e7f89 */ /* 0x000ee800000e0000 */
[----:B------:R-:W-:Y:S03]  /*eba0*/  SHFL.IDX PT, R15, R0, 0x3, 0x181f ;  /* 0x00781f00000f7f89 */ /* 0x000fe600000e0000 */
[-C--:B----4-:R-:W-:Y:S08]  /*ebb0*/  HMMA.16816.F32 R68, R4, R16.reuse, RZ ;  /* 0x000000100444723c */ /* 0x090ff000000018ff */
[----:B------:R-:W-:Y:S01]  /*ebc0*/  HMMA.16816.F32 R120, R8, R16, RZ ;  /* 0x000000100878723c */ /* 0x000fe200000018ff */
[----:B------:R-:W4:Y:S04]  /*ebd0*/  SHFL.IDX PT, R16, R2, 0x1, 0x181f ;  /* 0x00381f0002107f89 */ /* 0x000f2800000e0000 */
[----:B------:R-:W-:Y:S03]  /*ebe0*/  SHFL.IDX PT, R17, R0, 0x4, 0x181f ;  /* 0x00981f0000117f89 */ /* 0x000fe600000e0000 */
[-C--:B------:R-:W-:Y:S01]  /*ebf0*/  HMMA.16816.F32 R84, R4, R18.reuse, RZ ;  /* 0x000000120454723c */ /* 0x080fe200000018ff */
[----:B------:R-:W-:Y:S07]  /*ec00*/  SHFL.IDX PT, R0, R2, 0x4, 0x181f ;  /* 0x00981f0002007f89 */ /* 0x000fee00000e0000 */
[----:B------:R-:W-:Y:S01]  /*ec10*/  HMMA.16816.F32 R164, R8, R18, RZ ;  /* 0x0000001208a4723c */ /* 0x000fe200000018ff */
[----:B------:R-:W1:Y:S04]  /*ec20*/  SHFL.IDX PT, R18, R2, 0x2, 0x181f ;  /* 0x00581f0002127f89 */ /* 0x000e6800000e0000 */
[----:B------:R1:W1:Y:S03]  /*ec30*/  SHFL.IDX PT, R19, R2, 0x3, 0x181f ;  /* 0x00781f0002137f89 */ /* 0x00026600000e0000 */
[-C--:B-----5:R-:W-:Y:S08]  /*ec40*/  HMMA.16816.F32 R60, R4, R20.reuse, RZ ;  /* 0x00000014043c723c */ /* 0x0a0ff000000018ff */
[----:B------:R-:W-:Y:S07]  /*ec50*/  HMMA.16816.F32 R104, R8, R20, RZ ;  /* 0x000000140868723c */ /* 0x000fee00000018ff */
[C---:B------:R-:W-:Y:S01]  /*ec60*/  IMAD.SHL.U32 R21, R248.reuse, 0x2, RZ ;  /* 0x00000002f8157824 */ /* 0x040fe200078e00ff */
[----:B------:R-:W-:Y:S01]  /*ec70*/  HMMA.16816.F32 R52, R4, R24, RZ ;  /* 0x000000180434723c */ /* 0x000fe200000018ff */
[----:B------:R-:W-:-:S07]  /*ec80*/  SHF.L.U64.HI R20, R248, 0x1, R249 ;  /* 0x00000001f8147819 */ /* 0x000fce00000102f9 */
[----:B------:R-:W-:Y:S07]  /*ec90*/  HMMA.16816.F32 R48, R8, R24, RZ ;  /* 0x000000180830723c */ /* 0x000fee00000018ff */
[----:B------:R-:W-:Y:S01]  /*eca0*/  IADD3 R24, P0, R3, R21, RZ ;  /* 0x0000001503187210 */ /* 0x000fe20007f1e0ff */
[----:B------:R-:W-:Y:S04]  /*ecb0*/  HMMA.16816.F32 R80, R4, R22, RZ ;  /* 0x000000160450723c */ /* 0x000fe800000018ff */
[----:B-1----:R-:W-:-:S04]  /*ecc0*/  IMAD.X R25, R13, 0x1, R20, P0 ;  /* 0x000000010d197824 */ /* 0x002fc800000e0614 */
[----:B------:R-:W-:Y:S01]  /*ecd0*/  HMMA.16816.F32 R148, R8, R22, RZ ;  /* 0x000000160894723c */ /* 0x000fe200000018ff */
[----:B---3--:R-:W-:-:S06]  /*ece0*/  IADD3 R14, P0, R14, R21, RZ ;  /* 0x000000150e0e7210 */ /* 0x008fcc0007f1e0ff */
[-C--:B------:R-:W-:Y:S01]  /*ecf0*/  IADD3 R22, P1, R12, R21.reuse, RZ ;  /* 0x000000150c167210 */ /* 0x080fe20007f3e0ff */
[C---:B------:R-:W-:Y:S04]  /*ed00*/  HMMA.16816.F32 R76, R4.reuse, R44, RZ ;  /* 0x0000002c044c723c */ /* 0x040fe800000018ff */
[--C-:B----4-:R-:W-:Y:S01]  /*ed10*/  IMAD.X R23, R16, 0x1, R20.reuse, P1 ;  /* 0x0000000110177824 */ /* 0x110fe200008e0614 */
[-C--:B------:R-:W-:Y:S01]  /*ed20*/  IADD3 R12, P1, R15, R21.reuse, RZ ;  /* 0x000000150f0c7210 */ /* 0x080fe20007f3e0ff */
[--C-:B------:R-:W-:Y:S01]  /*ed30*/  IMAD.X R15, R18, 0x1, R20.reuse, P0 ;  /* 0x00000001120f7824 */ /* 0x100fe200000e0614 */
[----:B------:R-:W-:Y:S01]  /*ed40*/  IADD3 R2, P0, R17, R21, RZ ;  /* 0x0000001511027210 */ /* 0x000fe20007f1e0ff */
[C---:B------:R-:W-:Y:S02]  /*ed50*/  HMMA.16816.F32 R132, R4.reuse, R26, RZ ;  /* 0x0000001a0484723c */ /* 0x040fe400000018ff */
[--C-:B------:R-:W-:Y:S01]  /*ed60*/  IMAD.X R13, R19, 0x1, R20.reuse, P1 ;  /* 0x00000001130d7824 */ /* 0x100fe200008e0614 */
[----:B------:R-:W-:Y:S01]  /*ed70*/  ISETP.GE.AND P1, PT, R248, c[0x0][0x1d4], PT ;  /* 0x00007500f8007a0c */ /* 0x000fe20003f26270 */
[----:B------:R-:W-:Y:S01]  /*ed80*/  IMAD.X R3, R0, 0x1, R20, P0 ;  /* 0x0000000100037824 */ /* 0x000fe200000e0614 */
[----:B------:R-:W-:Y:S02]  /*ed90*/  LDSM.16.M88.4 R16, [R202] ;  /* 0x00000000ca10783b */ /* 0x000fe40000000200 */
[C---:B------:R-:W-:Y:S01]  /*eda0*/  ISETP.LT.OR P0, PT, R90.reuse, 0x1, P1 ;  /* 0x000000015a00780c */ /* 0x040fe20000f01670 */
[----:B------:R-:W-:Y:S01]  /*edb0*/  HMMA.16816.F32 R124, R4, R46, RZ ;  /* 0x0000002e047c723c */ /* 0x000fe200000018ff */
[----:B------:R-:W1:Y:S11]  /*edc0*/  LDSM.16.M88.4 R4, [R202+0x2000] ;  /* 0x00200000ca04783b */ /* 0x000e760000000200 */
[----:B------:R-:W-:Y:S01]  /*edd0*/  @!PT LDS RZ, [RZ] ;  /* 0x00000000fffff984 */ /* 0x000fe20000000800 */
[----:B------:R-:W-:Y:S01]  /*ede0*/  @!PT LDS RZ, [RZ] ;  /* 0x00000000fffff984 */ /* 0x000fe20000000800 */
[----:B------:R-:W-:Y:S01]  /*edf0*/  @!PT LDS RZ, [RZ] ;  /* 0x00000000fffff984 */ /* 0x000fe20000000800 */
[----:B------:R3:W-:Y:S01]  /*ee00*/  LDGSTS.E.BYPASS.LTC128B.128 [R210+0x100], [R24.64], !P0 ;  /* 0x0010000018d27fae */ /* 0x0007e2000c101d48 */
[C---:B------:R-:W-:Y:S11]  /*ee10*/  ISETP.LT.OR P0, PT, R90.reuse, 0x11, P1 ;  /* 0x000000115a00780c */ /* 0x040ff60000f01670 */
[----:B------:R-:W-:Y:S02]  /*ee20*/  @!UPT UIADD3 URZ, URZ, URZ, URZ ;  /* 0x0000003f3f3ff290 */ /* 0x000fe4000fffe03f */
[----:B------:R4:W-:Y:S01]  /*ee30*/  LDGSTS.E.BYPASS.LTC128B.128 [R210+0x900], [R22.64], !P0 ;  /* 0x0090000016d27fae */ /* 0x0009e2000c101d48 */
[C---:B------:R-:W-:Y:S02]  /*ee40*/  ISETP.LT.OR P0, PT, R90.reuse, 0x21, P1 ;  /* 0x000000215a00780c */ /* 0x040fe40000f01670 */
[----:B------:R-:W-:-:S11]  /*ee50*/  ISETP.LT.OR P2, PT, R90, 0x31, P1 ;  /* 0x000000315a00780c */ /* 0x000fd60000f41670 */
[----:B------:R5:W-:Y:S01]  /*ee60*/  LDGSTS.E.BYPASS.LTC128B.128 [R210+0x1100], [R14.64], !P0 ;  /* 0x011000000ed27fae */ /* 0x000be2000c101d48 */
[----:B------:R-:W-:Y:S01]  /*ee70*/  ISETP.LT.OR P0, PT, R90, 0x41, P1 ;  /* 0x000000415a00780c */ /* 0x000fe20000f01670 */
[C---:B-1----:R-:W-:Y:S02]  /*ee80*/  HMMA.16816.F32 R116, R4.reuse, R40, R72 ;  /* 0x000000280474723c */ /* 0x042fe40000001848 */
[----:B------:R5:W-:Y:S06]  /*ee90*/  LDGSTS.E.BYPASS.LTC128B.128 [R210+0x1900], [R12.64], !P2 ;  /* 0x019000000cd27fae */ /* 0x000bec000d101d48 */
[C---:B------:R-:W-:Y:S04]  /*eea0*/  HMMA.16816.F32 R112, R4.reuse, R36, R68 ;  /* 0x000000240470723c */ /* 0x040fe80000001844 */
[----:B------:R4:W-:Y:S04]  /*eeb0*/  LDGSTS.E.BYPASS.LTC128B.128 [R210+0x2100], [R2.64], !P0 ;  /* 0x0210000002d27fae */ /* 0x0009e8000c101d48 */
[----:B------:R-:W-:Y:S01]  /*eec0*/  HMMA.16816.F32 R72, R4, R56, R76 ;  /* 0x000000380448723c */ /* 0x000fe2000000184c */
[----:B------:R-:W0:Y:S07]  /*eed0*/  LDGDEPBAR ;  /* 0x00000000000079af */ /* 0x000e2e0000000000 */
[C---:B------:R-:W-:Y:S01]  /*eee0*/  HMMA.16816.F32 R152, R8.reuse, R26, RZ ;  /* 0x0000001a0898723c */ /* 0x040fe200000018ff */
[----:B---3--:R-:W-:Y:S04]  /*eef0*/  LDSM.16.M88.4 R24, [R198+0x800] ;  /* 0x00080000c618783b */ /* 0x008fe80000000200 */
[----:B-----5:R-:W-:Y:S03]  /*ef00*/  LDSM.16.M88.4 R12, [R200] ;  /* 0x00000000c80c783b */ /* 0x020fe60000000200 */
[C---:B------:R-:W-:Y:S08]  /*ef10*/  HMMA.16816.F32 R140, R8.reuse, R44, RZ ;  /* 0x0000002c088c723c */ /* 0x040ff000000018ff */
[----:B------:R-:W-:Y:S01]  /*ef20*/  HMMA.16816.F32 R144, R8, R46, RZ ;  /* 0x0000002e0890723c */ /* 0x000fe200000018ff */
[----:B------:R-:W-:Y:S04]  /*ef30*/  LDSM.16.M88.4 R44, [R198+0x1000] ;  /* 0x00100000c62c783b */ /* 0x000fe80000000200 */
[----:B------:R-:W-:Y:S03]  /*ef40*/  LDSM.16.M88.4 R8, [R198] ;  /* 0x00000000c608783b */ /* 0x000fe60000000200 */
[C---:B------:R-:W-:Y:S08]  /*ef50*/  HMMA.16816.F32 R108, R4.reuse, R32, R60 ;  /* 0x00000020046c723c */ /* 0x040ff0000000183c */
[C---:B------:R-:W-:Y:S01]  /*ef60*/  HMMA.16816.F32 R100, R4.reuse, R28, R52 ;  /* 0x0000001c0464723c */ /* 0x040fe20000001834 */
[----:B------:R-:W-:Y:S07]  /*ef70*/  LDSM.16.M88.4 R52, [R198+0x1800] ;  /* 0x00180000c634783b */ /* 0x000fee0000000200 */
[C---:B------:R-:W-:Y:S08]  /*ef80*/  HMMA.16816.F32 R96, R4.reuse, R42, R96 ;  /* 0x0000002a0460723c */ /* 0x040ff00000001860 */
[C---:B------:R-:W-:Y:S08]  /*ef90*/  HMMA.16816.F32 R84, R4.reuse, R38, R84 ;  /* 0x000000260454723c */ /* 0x040ff00000001854 */
[C---:B------:R-:W-:Y:S08]  /*efa0*/  HMMA.16816.F32 R80, R4.reuse, R34, R80 ;  /* 0x000000220450723c */ /* 0x040ff00000001850 */
[C---:B------:R-:W-:Y:S08]  /*efb0*/  HMMA.16816.F32 R76, R4.reuse, R30, R132 ;  /* 0x0000001e044c723c */ /* 0x040ff00000001884 */
[----:B------:R-:W-:Y:S01]  /*efc0*/  HMMA.16816.F32 R68, R4, R58, R124 ;  /* 0x0000003a0444723c */ /* 0x000fe2000000187c */
[----:B------:R-:W1:Y:S07]  /*efd0*/  LDSM.16.M88.4 R4, [R200+0x2000] ;  /* 0x00200000c804783b */ /* 0x000e6e0000000200 */
[C---:B------:R-:W-:Y:S01]  /*efe0*/  HMMA.16816.F32 R168, R16.reuse, R28, R48 ;  /* 0x0000001c10a8723c */ /* 0x040fe20000001830 */
[----:B------:R-:W3:Y:S07]  /*eff0*/  LDSM.16.M88.4 R48, [R198+0x2000] ;  /* 0x00200000c630783b */ /* 0x000eee0000000200 */
        /* <DEDUP_REMOVED lines=11> */
[----:B------:R-:W-:Y:S01]  /*f0b0*/  HMMA.16816.F32 R148, R16, R58, R144 ;  /* 0x0000003a1094723c */ /* 0x000fe20000001890 */
[----:B------:R-:W-:Y:S07]  /*f0c0*/  LDSM.16.M88.4 R16, [R195+0x2000] ;  /* 0x00200000c310783b */ /* 0x000fee0000000200 */
[C---:B-1----:R-:W-:Y:S08]  /*f0d0*/  HMMA.16816.F32 R140, R4.reuse, R24, R112 ;  /* 0x00000018048c723c */ /* 0x042ff00000001870 */
[C---:B------:R-:W-:Y:S08]  /*f0e0*/  HMMA.16816.F32 R132, R4.reuse, R44, R108 ;  /* 0x0000002c0484723c */ /* 0x040ff0000000186c */
[C---:B------:R-:W-:Y:S08]  /*f0f0*/  HMMA.16816.F32 R144, R4.reuse, R8, R116 ;  /* 0x000000080490723c */ /* 0x040ff00000001874 */
[C---:B------:R-:W-:Y:S08]  /*f100*/  HMMA.16816.F32 R120, R4.reuse, R52, R100 ;  /* 0x000000340478723c */ /* 0x040ff00000001864 */
[C---:B------:R-:W-:Y:S08]  /*f110*/  HMMA.16816.F32 R112, R4.reuse, R10, R96 ;  /* 0x0000000a0470723c */ /* 0x040ff00000001860 */
[C---:B------:R-:W-:Y:S08]  /*f120*/  HMMA.16816.F32 R108, R4.reuse, R26, R84 ;  /* 0x0000001a046c723c */ /* 0x040ff00000001854 */
[C---:B---3--:R-:W-:Y:S08]  /*f130*/  HMMA.16816.F32 R116, R4.reuse, R48, R72 ;  /* 0x000000300474723c */ /* 0x048ff00000001848 */
[C---:B------:R-:W-:Y:S08]  /*f140*/  HMMA.16816.F32 R100, R4.reuse, R46, R80 ;  /* 0x0000002e0464723c */ /* 0x040ff00000001850 */
[C---:B------:R-:W-:Y:S08]  /*f150*/  HMMA.16816.F32 R96, R4.reuse, R54, R76 ;  /* 0x000000360460723c */ /* 0x040ff0000000184c */
[----:B------:R-:W-:Y:S01]  /*f160*/  HMMA.16816.F32 R84, R4, R50, R68 ;  /* 0x000000320454723c */ /* 0x000fe20000001844 */
[----:B------:R-:W1:Y:S07]  /*f170*/  LDSM.16.M88.4 R4, [R201+0x2000] ;  /* 0x00200000c904783b */ /* 0x000e6e0000000200 */
[C---:B------:R-:W-:Y:S08]  /*f180*/  HMMA.16816.F32 R80, R12.reuse, R8, R60 ;  /* 0x000000080c50723c */ /* 0x040ff0000000183c */
[C---:B------:R-:W-:Y:S01]  /*f190*/  HMMA.16816.F32 R76, R12.reuse, R10, R40 ;  /* 0x0000000a0c4c723c */ /* 0x040fe20000001828 */
[----:B------:R-:W3:Y:S07]  /*f1a0*/  LDSM.16.M88.4 R8, [R201] ;  /* 0x00000000c908783b */ /* 0x000eee0000000200 */
[C---:B------:R-:W-:Y:S08]  /*f1b0*/  HMMA.16816.F32 R72, R12.reuse, R24, R124 ;  /* 0x000000180c48723c */ /* 0x040ff0000000187c */
[----:B------:R-:W-:Y:S01]  /*f1c0*/  HMMA.16816.F32 R68, R12, R26, R104 ;  /* 0x0000001a0c44723c */ /* 0x000fe20000001868 */
[----:B------:R-:W5:Y:S01]  /*f1d0*/  LDSM.16.M88.4 R24, [R195+0x1800] ;  /* 0x00180000c318783b */ /* 0x000f620000000200 */
[----:B--2---:R-:W-:Y:S01]  /*f1e0*/  ISETP.GT.AND P0, PT, R173, R65, PT ;  /* 0x00000041ad00720c */ /* 0x004fe20003f04270 */
[----:B------:R-:W-:-:S05]  /*f1f0*/  DEPBAR.LE SB0, 0x0 ;  /* 0x000080000000791a */ /* 0x000fca0000000000 */
        /* <DEDUP_REMOVED lines=8> */
[C---:B------:R-:W-:Y:S08]  /*f280*/  HMMA.16816.F32 R144, R4.reuse, R38, R112 ;  /* 0x000000260490723c */ /* 0x040ff00000001870 */
[C---:B------:R-:W-:Y:S08]  /*f290*/  HMMA.16816.F32 R140, R4.reuse, R32, R140 ;  /* 0x00000020048c723c */ /* 0x040ff0000000188c */
[----:B------:R-:W-:Y:S08]  /*f2a0*/  HMMA.16816.F32 R136, R4, R34, R108 ;  /* 0x000000220488723c */ /* 0x000ff0000000186c */
[C---:B---3--:R-:W-:Y:S08]  /*f2b0*/  HMMA.16816.F32 R72, R8.reuse, R32, R72 ;  /* 0x000000200848723c */ /* 0x048ff00000001848 */
[----:B------:R-:W-:Y:S08]  /*f2c0*/  HMMA.16816.F32 R68, R8, R34, R68 ;  /* 0x000000220844723c */ /* 0x000ff00000001844 */
[C---:B------:R-:W-:Y:S08]  /*f2d0*/  HMMA.16816.F32 R132, R4.reuse, R28, R132 ;  /* 0x0000001c0484723c */ /* 0x040ff00000001884 */
[C---:B------:R-:W-:Y:S08]  /*f2e0*/  HMMA.16816.F32 R124, R4.reuse, R30, R100 ;  /* 0x0000001e047c723c */ /* 0x040ff00000001864 */
[C---:B-----5:R-:W-:Y:S08]  /*f2f0*/  HMMA.16816.F32 R120, R4.reuse, R24, R120 ;  /* 0x000000180478723c */ /* 0x060ff00000001878 */
        /* <DEDUP_REMOVED lines=42> */
.L_x_1225:
[----:B------:R-:W-:Y:S05]  /*f5a0*/  BRA.DIV ~URZ, `(.L_x_1035) ;  /* 0x000176227f007947 */ /* 0x000fea000b800000 */
[----:B------:R-:W3:Y:S01]  /*f5b0*/  SHFL.IDX PT, R2, R0, RZ, 0x181f ;  /* 0x00181fff00027589 */ /* 0x000ee200000e0000 */
[----:B------:R-:W-:-:S03]  /*f5c0*/  LOP3.LUT P3, RZ, R208, 0x100, RZ, 0xc0, !PT ;  /* 0x00000100d0ff7812 */ /* 0x000fc6000786c0ff */
        /* <DEDUP_REMOVED lines=20> */
.L_x_1226:
[----:B---3--:R-:W-:Y:S02]  /*f710*/  LOP3.LUT P1, RZ, R208, 0x100, RZ, 0xc0, !PT ;  /* 0x00000100d0ff7812 */ /* 0x008fe4000782c0ff */
[----:B--2---:R-:W-:-:S05]  /*f720*/  IADD3 R2, P0, R0, R21, RZ ;  /* 0x0000001500027210 */ /* 0x004fca0007f1e0ff */
[----:B-1----:R-:W-:-:S06]  /*f730*/  IMAD.X R3, R4, 0x1, R20, P0 ;  /* 0x0000000104037824 */ /* 0x002fcc00000e0614 */
[----:B------:R-:W-:Y:S01]  /*f740*/  @!PT LDS RZ, [RZ] ;  /* 0x00000000fffff984 */ /* 0x000fe20000000800 */
[----:B------:R-:W-:Y:S01]  /*f750*/  @!PT LDS RZ, [RZ] ;  /* 0x00000000fffff984 */ /* 0x000fe20000000800 */
[----:B------:R-:W-:Y:S01]  /*f760*/  @!PT LDS RZ, [RZ] ;  /* 0x00000000fffff984 */ /* 0x000fe20000000800 */
[----:B------:R1:W-:Y:S02]  /*f770*/  LDGSTS.E.BYPASS.LTC128B.128 [R210+0x4900], [R2.64], !P1 ;  /* 0x0490000002d27fae */ /* 0x0003e4000c901d48 */
.L_x_1033:
[----:B----4-:R-:W-:Y:S05]  /*f780*/  BSYNC B0 ;  /* 0x0000000000007941 */ /* 0x010fea0003800000 */
.L_x_1032:
[----:B-1----:R-:W2:Y:S01]  /*f790*/  LDL R2, [R1+0x44] ;  /* 0x0000440001027983 */ /* 0x002ea20000100800 */
[----:B------:R-:W-:-:S03]  /*f7a0*/  IMAD.MOV.U32 R3, RZ, RZ, c[0x0][0x2c4] ;  /* 0x0000b100ff037624 */ /* 0x000fc600078e00ff */
[----:B------:R-:W2:Y:S04]  /*f7b0*/  LDL R0, [R1+0x4c] ;  /* 0x00004c0001007983 */ /* 0x000ea80000100800 */
[----:B------:R-:W3:Y:S01]  /*f7c0*/  LDL R4, [R1+0x4] ;  /* 0x0000040001047983 */ /* 0x000ee20000100800 */
[----:B------:R-:W-:Y:S01]  /*f7d0*/  ISETP.NE.AND P0, PT, R3, 0x1, PT ;  /* 0x000000010300780c */ /* 0x000fe20003f05270 */
[----:B------:R-:W-:Y:S02]  /*f7e0*/  ULDC UR4, c[0x0][0x324] ;  /* 0x0000c90000047ab9 */ /* 0x000fe40000000800 */
[----:B------:R-:W-:Y:S01]  /*f7f0*/  ULOP3.LUT UR4, URZ, UR4, URZ, 0x33, !UPT ;  /* 0x000000043f047292 */ /* 0x000fe2000f8e333f */
[----:B------:R-:W0:Y:S01]  /*f800*/  LDGDEPBAR ;  /* 0x00000000000079af */ /* 0x000e220000000000 */
[----:B--2---:R-:W-:Y:S01]  /*f810*/  IMAD.IADD R0, R0, 0x1, R2 ;  /* 0x0000000100007824 */ /* 0x004fe200078e0202 */
[----:B---3--:R-:W-:-:S07]  /*f820*/  IADD3 R2, -R4, 0x1, R94 ;  /* 0x0000000104027810 */ /* 0x008fce0007ffe15e */
[----:B------:R-:W-:Y:S01]  /*f830*/  @P0 IMAD.HI.U32 R3, R0, c[0x0][0x2c8], RZ ;  /* 0x0000b20000030a27 */ /* 0x000fe200078e00ff */
[----:B------:R-:W-:-:S03]  /*f840*/  IADD3 R11, -R4, R64, RZ ;  /* 0x00000040040b7210 */ /* 0x000fc60007ffe1ff */
[----:B------:R-:W-:Y:S01]  /*f850*/  IMAD.MOV.U32 R7, RZ, RZ, R0 ;  /* 0x000000ffff077224 */ /* 0x000fe200078e0000 */
[----:B------:R-:W-:Y:S01]  /*f860*/  IADD3 R0, R2, -R252, RZ ;  /* 0x800000fc02007210 */ /* 0x000fe20007ffe0ff */
[----:B------:R-:W-:Y:S01]  /*f870*/  IMAD.IADD R10, R94, 0x1, -R4 ;  /* 0x000000015e0a7824 */ /* 0x000fe200078e0a04 */
[----:B------:R-:W-:Y:S02]  /*f880*/  @P0 SHF.R.U32.HI R7, RZ, c[0x0][0x2cc], R3 ;  /* 0x0000b300ff070a19 */ /* 0x000fe40000011603 */
[C---:B------:R-:W-:Y:S02]  /*f890*/  IADD3 R9, R0.reuse, UR4, RZ ;  /* 0x0000000400097c10 */ /* 0x040fe4000fffe0ff */
[----:B------:R-:W-:Y:S01]  /*f8a0*/  IADD3 R8, R0, c[0x0][0x328], RZ ;  /* 0x0000ca0000087a10 */ /* 0x000fe20007ffe0ff */
[----:B------:R-:W-:Y:S05]  /*f8b0*/  BRA.DIV ~URZ, `(.L_x_1036) ;  /* 0x000178027f007947 */ /* 0x000fea000b800000 */
[----:B------:R1:W2:Y:S02]  /*f8c0*/  SHFL.IDX PT, R2, R7, RZ, 0x1c1f ;  /* 0x001c1fff07027589 */ /* 0x0002a400000e0000 */
.L_x_1227:
[----:B------:R-:W-:Y:S01]  /*f8d0*/  IMAD.MOV.U32 R0, RZ, RZ, c[0x0][0x32c] ;  /* 0x0000cb00ff007624 */ /* 0x000fe200078e00ff */
[----:B--2---:R-:W-:-:S04]  /*f8e0*/  IADD3 R3, R8, R2, RZ ;  /* 0x0000000208037210 */ /* 0x004fc80007ffe0ff */
[----:B------:R-:W-:Y:S01]  /*f8f0*/  ISETP.GE.AND P0, PT, R0, 0x1, PT ;  /* 0x000000010000780c */ /* 0x000fe20003f06270 */
[----:B------:R-:W-:Y:S01]  /*f900*/  IMAD.IADD R0, R9, 0x1, R2 ;  /* 0x0000000109007824 */ /* 0x000fe200078e0202 */
[----:B------:R-:W-:-:S11]  /*f910*/  IMNMX R4, R10, R3, PT ;  /* 0x000000030a047217 */ /* 0x000fd60003800200 */
[----:B------:R-:W-:Y:S05]  /*f920*/  @!P0 BRA `(.L_x_1037) ;  /* 0x0000015000008947 */ /* 0x000fea0003800000 */
[----:B------:R-:W2:Y:S01]  /*f930*/  LDL R5, [R1] ;  /* 0x0000000001057983 */ /* 0x000ea20000100800 */
[----:B------:R-:W-:Y:S01]  /*f940*/  BSSY B0, `(.L_x_1038) ;  /* 0x000000f000007945 */ /* 0x000fe20003800000 */
[----:B--2---:R-:W-:-:S04]  /*f950*/  IADD3 R2, -R252, R5, R2 ;  /* 0x00000005fc027210 */ /* 0x004fc80007ffe102 */
        /* <DEDUP_REMOVED lines=9> */
.L_x_1039:
[----:B------:R-:W-:-:S04]  /*f9f0*/  MOV R3, c[0x0][0x32c] ;  /* 0x0000cb0000037a02 */ /* 0x000fc80000000f00 */
[----:B------:R-:W-:-:S13]  /*fa00*/  ISETP.NE.AND P0, PT, R3, 0x1, PT ;  /* 0x000000010300780c */ /* 0x000fda0003f05270 */
[----:B------:R-:W-:-:S05]  /*fa10*/  @P0 IMAD.HI.U32 R3, R2, c[0x0][0x330], RZ ;  /* 0x0000cc0002030a27 */ /* 0x000fca00078e00ff */
[----:B------:R-:W-:Y:S02]  /*fa20*/  @P0 SHF.R.U32.HI R2, RZ, c[0x0][0x334], R3 ;  /* 0x0000cd00ff020a19 */ /* 0x000fe40000011603 */
.L_x_1040:
[----:B------:R-:W-:Y:S05]  /*fa30*/  BSYNC B0 ;  /* 0x0000000000007941 */ /* 0x000fea0003800000 */
.L_x_1038:
[----:B------:R-:W-:-:S05]  /*fa40*/  IMAD R2, R2, c[0x0][0x32c], R11 ;  /* 0x0000cb0002027a24 */ /* 0x000fca00078e020b */
[----:B------:R-:W-:Y:S02]  /*fa50*/  IADD3 R3, R2, c[0x0][0x32c], RZ ;  /* 0x0000cb0002037a10 */ /* 0x000fe40007ffe0ff */
[----:B------:R-:W-:Y:S02]  /*fa60*/  IMNMX R0, R0, R2, !PT ;  /* 0x0000000200007217 */ /* 0x000fe40007800200 */
[----:B------:R-:W-:Y:S02]  /*fa70*/  IMNMX R4, R4, R3, PT ;  /* 0x0000000304047217 */ /* 0x000fe40003800200 */
.L_x_1037:
[----:B------:R-:W-:Y:S05]  /*fa80*/  BRA.DIV ~URZ, `(.L_x_1041) ;  /* 0x000176a27f007947 */ /* 0x000fea000b800000 */
[----:B------:R2:W3:Y:S02]  /*fa90*/  SHFL.IDX PT, R2, R7, 0x1, 0x1c1f ;  /* 0x003c1f0007027f89 */ /* 0x0004e400000e0000 */
.L_x_1228:
[----:B------:R-:W-:Y:S02]  /*faa0*/  IMAD.MOV.U32 R3, RZ, RZ, c[0x0][0x32c] ;  /* 0x0000cb00ff037624 */ /* 0x000fe400078e00ff */
[----:B---3--:R-:W-:-:S03]  /*fab0*/  IMAD.IADD R5, R9, 0x1, R2 ;  /* 0x0000000109057824 */ /* 0x008fc600078e0202 */
[----:B------:R-:W-:Y:S02]  /*fac0*/  ISETP.GE.AND P0, PT, R3, 0x1, PT ;  /* 0x000000010300780c */ /* 0x000fe40003f06270 */
[----:B------:R-:W-:-:S04]  /*fad0*/  IADD3 R3, R8, R2, RZ ;  /* 0x0000000208037210 */ /* 0x000fc80007ffe0ff */
[----:B------:R-:W-:-:S07]  /*fae0*/  IMNMX R6, R10, R3, PT ;  /* 0x000000030a067217 */ /* 0x000fce0003800200 */
[----:B------:R-:W-:Y:S05]  /*faf0*/  @!P0 BRA `(.L_x_1042) ;  /* 0x0000015000008947 */ /* 0x000fea0003800000 */
[----:B------:R-:W3:Y:S01]  /*fb00*/  LDL R12, [R1] ;  /* 0x00000000010c7983 */ /* 0x000ee20000100800 */
[----:B------:R-:W-:Y:S01]  /*fb10*/  BSSY B0, `(.L_x_1043) ;  /* 0x000000f000007945 */ /* 0x000fe20003800000 */
[----:B---3--:R-:W-:-:S04]  /*fb20*/  IADD3 R2, -R252, R12, R2 ;  /* 0x0000000cfc027210 */ /* 0x008fc80007ffe102 */
        /* <DEDUP_REMOVED lines=9> */
.L_x_1044:
[----:B------:R-:W-:-:S04]  /*fbc0*/  MOV R3, c[0x0][0x32c] ;  /* 0x0000cb0000037a02 */ /* 0x000fc80000000f00 */
[----:B------:R-:W-:-:S13]  /*fbd0*/  ISETP.NE.AND P0, PT, R3, 0x1, PT ;  /* 0x000000010300780c */ /* 0x000fda0003f05270 */
[----:B------:R-:W-:-:S05]  /*fbe0*/  @P0 IMAD.HI.U32 R3, R2, c[0x0][0x330], RZ ;  /* 0x0000cc0002030a27 */ /* 0x000fca00078e00ff */
[----:B------:R-:W-:Y:S02]  /*fbf0*/  @P0 SHF.R.U32.HI R2, RZ, c[0x0][0x334], R3 ;  /* 0x0000cd00ff020a19 */ /* 0x000fe40000011603 */
.L_x_1045:
[----:B------:R-:W-:Y:S05]  /*fc00*/  BSYNC B0 ;  /* 0x0000000000007941 */ /* 0x000fea0003800000 */
.L_x_1043:
[----:B------:R-:W-:-:S05]  /*fc10*/  IMAD R2, R2, c[0x0][0x32c], R11 ;  /* 0x0000cb0002027a24 */ /* 0x000fca00078e020b */
[----:B------:R-:W-:Y:S02]  /*fc20*/  IADD3 R3, R2, c[0x0][0x32c], RZ ;  /* 0x0000cb0002037a10 */ /* 0x000fe40007ffe0ff */
[----:B------:R-:W-:Y:S02]  /*fc30*/  IMNMX R5, R5, R2, !PT ;  /* 0x0000000205057217 */ /* 0x000fe40007800200 */
[----:B------:R-:W-:Y:S02]  /*fc40*/  IMNMX R6, R6, R3, PT ;  /* 0x0000000306067217 */ /* 0x000fe40003800200 */
.L_x_1042:
        /* <DEDUP_REMOVED lines=110> */
.L_x_1229:
[----:B------:R-:W-:Y:S01]  /*10330*/  IMAD.MOV.U32 R0, RZ, RZ, c[0x0][0x32c] ;  /* 0x0000cb00ff007624 */ /* 0x000fe200078e00ff */
[----:B----4-:R-:W-:-:S04]  /*10340*/  IADD3 R2, R8, R3, RZ ;  /* 0x0000000308027210 */ /* 0x010fc80007ffe0ff */
[----:B------:R-:W-:Y:S01]  /*10350*/  ISETP.GE.AND P0, PT, R0, 0x1, PT ;  /* 0x000000010000780c */ /* 0x000fe20003f06270 */
[----:B------:R-:W-:Y:S01]  /*10360*/  IMAD.IADD R0, R9, 0x1, R3 ;  /* 0x0000000109007824 */ /* 0x000fe200078e0203 */
[----:B------:R-:W-:-:S11]  /*10370*/  IMNMX R2, R10, R2, PT ;  /* 0x000000020a027217 */ /* 0x000fd60003800200 */
[----:B------:R-:W-:Y:S05]  /*10380*/  @!P0 BRA `(.L_x_1047) ;  /* 0x0000015000008947 */ /* 0x000fea0003800000 */
[----:B------:R-:W4:Y:S01]  /*10390*/  LDL R4, [R1] ;  /* 0x0000000001047983 */ /* 0x000f220000100800 */
[----:B------:R-:W-:Y:S01]  /*103a0*/  BSSY B0, `(.L_x_1048) ;  /* 0x000000f000007945 */ /* 0x000fe20003800000 */
[----:B----4-:R-:W-:-:S04]  /*103b0*/  IADD3 R3, -R252, R4, R3 ;  /* 0x00000004fc037210 */ /* 0x010fc80007ffe103 */
        /* <DEDUP_REMOVED lines=9> */
.L_x_1049:
[----:B------:R-:W-:-:S04]  /*10450*/  MOV R4, c[0x0][0x32c] ;  /* 0x0000cb0000047a02 */ /* 0x000fc80000000f00 */
[----:B------:R-:W-:-:S13]  /*10460*/  ISETP.NE.AND P0, PT, R4, 0x1, PT ;  /* 0x000000010400780c */ /* 0x000fda0003f05270 */
[----:B------:R-:W-:-:S05]  /*10470*/  @P0 IMAD.HI.U32 R4, R3, c[0x0][0x330], RZ ;  /* 0x0000cc0003040a27 */ /* 0x000fca00078e00ff */
[----:B------:R-:W-:Y:S02]  /*10480*/  @P0 SHF.R.U32.HI R3, RZ, c[0x0][0x334], R4 ;  /* 0x0000cd00ff030a19 */ /* 0x000fe40000011604 */
.L_x_1050:
[----:B------:R-:W-:Y:S05]  /*10490*/  BSYNC B0 ;  /* 0x0000000000007941 */ /* 0x000fea0003800000 */
.L_x_1048:
[----:B------:R-:W-:-:S05]  /*104a0*/  IMAD R3, R3, c[0x0][0x32c], R11 ;  /* 0x0000cb0003037a24 */ /* 0x000fca00078e020b */
[----:B------:R-:W-:Y:S02]  /*104b0*/  IADD3 R4, R3, c[0x0][0x32c], RZ ;  /* 0x0000cb0003047a10 */ /* 0x000fe40007ffe0ff */
[----:B------:R-:W-:Y:S02]  /*104c0*/  IMNMX R0, R0, R3, !PT ;  /* 0x0000000300007217 */ /* 0x000fe40007800200 */
[----:B------:R-:W-:Y:S02]  /*104d0*/  IMNMX R2, R2, R4, PT ;  /* 0x0000000402027217 */ /* 0x000fe40003800200 */
.L_x_1047:
        /* <DEDUP_REMOVED lines=151> */
.L_x_1230:
[----:B------:R-:W-:Y:S01]  /*10e50*/  IMAD.MOV.U32 R0, RZ, RZ, c[0x0][0x32c] ;  /* 0x0000cb00ff007624 */ /* 0x000fe200078e00ff */
[----:B-1----:R-:W-:-:S04]  /*10e60*/  IADD3 R2, R8, R3, RZ ;  /* 0x0000000308027210 */ /* 0x002fc80007ffe0ff */
[----:B------:R-:W-:Y:S01]  /*10e70*/  ISETP.GE.AND P0, PT, R0, 0x1, PT ;  /* 0x000000010000780c */ /* 0x000fe20003f06270 */
[----:B------:R-:W-:Y:S01]  /*10e80*/  IMAD.IADD R0, R9, 0x1, R3 ;  /* 0x0000000109007824 */ /* 0x000fe200078e0203 */
[----:B------:R-:W-:-:S11]  /*10e90*/  IMNMX R2, R10, R2, PT ;  /* 0x000000020a027217 */ /* 0x000fd60003800200 */
[----:B------:R-:W-:Y:S05]  /*10ea0*/  @!P0 BRA `(.L_x_1052) ;  /* 0x0000015000008947 */ /* 0x000fea0003800000 */
[----:B------:R-:W5:Y:S01]  /*10eb0*/  LDL R4, [R1] ;  /* 0x0000000001047983 */ /* 0x000f620000100800 */
[----:B------:R-:W-:Y:S01]  /*10ec0*/  BSSY B0, `(.L_x_1053) ;  /* 0x000000f000007945 */ /* 0x000fe20003800000 */
[----:B-----5:R-:W-:-:S04]  /*10ed0*/  IADD3 R3, -R252, R4, R3 ;  /* 0x00000004fc037210 */ /* 0x020fc80007ffe103 */
        /* <DEDUP_REMOVED lines=9> */
.L_x_1054:
[----:B------:R-:W-:-:S04]  /*10f70*/  MOV R4, c[0x0][0x32c] ;  /* 0x0000cb0000047a02 */ /* 0x000fc80000000f00 */
[----:B------:R-:W-:-:S13]  /*10f80*/  ISETP.NE.AND P0, PT, R4, 0x1, PT ;  /* 0x000000010400780c */ /* 0x000fda0003f05270 */
[----:B------:R-:W-:-:S05]  /*10f90*/  @P0 IMAD.HI.U32 R4, R3, c[0x0][0x330], RZ ;  /* 0x0000cc0003040a27 */ /* 0x000fca00078e00ff */
[----:B------:R-:W-:Y:S02]  /*10fa0*/  @P0 SHF.R.U32.HI R3, RZ, c[0x0][0x334], R4 ;  /* 0x0000cd00ff030a19 */ /* 0x000fe40000011604 */
.L_x_1055:
[----:B------:R-:W-:Y:S05]  /*10fb0*/  BSYNC B0 ;  /* 0x0000000000007941 */ /* 0x000fea0003800000 */
.L_x_1053:
[----:B------:R-:W-:-:S05]  /*10fc0*/  IMAD R3, R3, c[0x0][0x32c], R11 ;  /* 0x0000cb0003037a24 */ /* 0x000fca00078e020b */
[----:B------:R-:W-:Y:S02]  /*10fd0*/  IADD3 R4, R3, c[0x0][0x32c], RZ ;  /* 0x0000cb0003047a10 */ /* 0x000fe40007ffe0ff */
[----:B------:R-:W-:Y:S02]  /*10fe0*/  IMNMX R0, R0, R3, !PT ;  /* 0x0000000300007217 */ /* 0x000fe40007800200 */
[----:B------:R-:W-:Y:S02]  /*10ff0*/  IMNMX R2, R2, R4, PT ;  /* 0x0000000402027217 */ /* 0x000fe40003800200 */
.L_x_1052:
        /* <DEDUP_REMOVED lines=85> */
[----:B--234-:R-:W-:Y:S02]  /*11550*/  FMNMX.FTZ R7, R9, R10, !PT ;  /* 0x0000000a09077209 */ /* 0x01cfe40007810000 */
        /* <DEDUP_REMOVED lines=55> */
[----:B------:R-:W-:Y:S02]  /*118d0*/  FSEL R56, R87, -INF , !P0 ;  /* 0xff80000057387808 */ /* 0x000fe40004000000 */
[----:B------:R-:W-:-:S02]  /*118e0*/  FMNMX.FTZ R3, R103, R4, !PT ;  /* 0x0000000467037209 */ /* 0x000fc40007810000 */
        /* <DEDUP_REMOVED lines=9> */
.L_x_1231:
[----:B-12---:R-:W-:Y:S01]  /*11980*/  FMNMX.FTZ R4, R4, R0, !PT ;  /* 0x0000000004047209 */ /* 0x006fe20007810000 */
        /* <DEDUP_REMOVED lines=14> */
.L_x_1232:
[C---:B------:R-:W-:Y:S01]  /*11a70*/  FMUL.FTZ R0, R87.reuse, c[0x0][0x2d0] ;  /* 0x0000b40057007a20 */ /* 0x040fe20000410000 */
[----:B------:R-:W-:Y:S01]  /*11a80*/  FSETP.NEU.FTZ.AND P0, PT, R87, -INF , PT ;  /* 0xff8000005700780b */ /* 0x000fe20003f1d000 */
[----:B------:R-:W2:Y:S01]  /*11a90*/  LDL R231, [R1+0x44] ;  /* 0x0000440001e77983 */ /* 0x000ea20000100800 */
[----:B------:R-:W-:Y:S01]  /*11aa0*/  FMUL.FTZ R3, R86, c[0x0][0x2d0] ;  /* 0x0000b40056037a20 */ /* 0x000fe20000410000 */
[----:B----4-:R-:W-:Y:S01]  /*11ab0*/  FMNMX.FTZ R68, R8, R7, !PT ;  /* 0x0000000708447209 */ /* 0x010fe20007810000 */
[----:B------:R-:W-:Y:S01]  /*11ac0*/  WARPSYNC 0xffffffff ;  /* 0xffffffff00007948 */ /* 0x000fe20003800000 */
[----:B------:R-:W-:Y:S01]  /*11ad0*/  FSEL R4, R0, RZ, P0 ;  /* 0x000000ff00047208 */ /* 0x000fe20000000000 */
[----:B------:R-:W1:Y:S01]  /*11ae0*/  LDSM.16.MT88.4 R48, [R193] ;  /* 0x00000000c130783b */ /* 0x000e620000004200 */
[----:B------:R-:W-:-:S02]  /*11af0*/  FSETP.NEU.FTZ.AND P0, PT, R86, -INF , PT ;  /* 0xff8000005600780b */ /* 0x000fc40003f1d000 */
[----:B------:R-:W-:Y:S01]  /*11b00*/  MOV R232, c[0x0][0x2c4] ;  /* 0x0000b10000e87a02 */ /* 0x000fe20000000f00 */
[--C-:B------:R-:W-:Y:S01]  /*11b10*/  FFMA.FTZ R0, R14, c[0x0][0x2d0], -R4.reuse ;  /* 0x0000b4000e007a23 */ /* 0x100fe20000010804 */
[----:B------:R-:W-:Y:S01]  /*11b20*/  FSEL R3, R3, RZ, P0 ;  /* 0x000000ff03037208 */ /* 0x000fe20000000000 */
[--C-:B------:R-:W-:Y:S01]  /*11b30*/  FFMA.FTZ R2, R28, c[0x0][0x2d0], -R4.reuse ;  /* 0x0000b4001c027a23 */ /* 0x100fe20000010804 */
[----:B------:R-:W-:Y:S01]  /*11b40*/  FSETP.NEU.FTZ.AND P0, PT, R85, -INF , PT ;  /* 0xff8000005500780b */ /* 0x000fe20003f1d000 */
[----:B------:R4:W-:Y:S01]  /*11b50*/  MUFU.EX2 R160, R0 ;  /* 0x0000000000a07308 */ /* 0x0009e20000000800 */
[----:B------:R-:W-:Y:S01]  /*11b60*/  LDSM.16.MT88.4 R40, [R193+0x800] ;  /* 0x00080000c128783b */ /* 0x000fe20000004200 */
[----:B------:R-:W-:Y:S01]  /*11b70*/  FFMA.FTZ R5, R27, c[0x0][0x2d0], -R3 ;  /* 0x0000b4001b057a23 */ /* 0x000fe20000010803 */
[----:B------:R-:W-:Y:S01]  /*11b80*/  ISETP.NE.AND P1, PT, R232, 0x1, PT ;  /* 0x00000001e800780c */ /* 0x000fe20003f25270 */
        /* <DEDUP_REMOVED lines=9> */
[--C-:B----4-:R-:W-:Y:S02]  /*11c20*/  FFMA.FTZ R0, R15, c[0x0][0x2d0], -R4.reuse ;  /* 0x0000b4000f007a23 */ /* 0x110fe40000010804 */
[----:B------:R-:W-:-:S02]  /*11c30*/  FFMA.FTZ R147, R107, c[0x0][0x2d0], -R4 ;  /* 0x0000b4006b937a23 */ /* 0x000fc40000010804 */
[--C-:B------:R-:W-:Y:S02]  /*11c40*/  FFMA.FTZ R146, R106, c[0x0][0x2d0], -R4.reuse ;  /* 0x0000b4006a927a23 */ /* 0x100fe40000010804 */
[--C-:B------:R-:W-:Y:S01]  /*11c50*/  FFMA.FTZ R165, R105, c[0x0][0x2d0], -R4.reuse ;  /* 0x0000b40069a57a23 */ /* 0x100fe20000010804 */
[----:B------:R4:W-:Y:S01]  /*11c60*/  MUFU.EX2 R159, R0 ;  /* 0x00000000009f7308 */ /* 0x0009e20000000800 */
[----:B---3--:R-:W-:Y:S02]  /*11c70*/  FMUL.FTZ R2, R85, c[0x0][0x2d0] ;  /* 0x0000b40055027a20 */ /* 0x008fe40000410000 */
[--C-:B------:R-:W-:Y:S02]  /*11c80*/  FFMA.FTZ R169, R104, c[0x0][0x2d0], -R4.reuse ;  /* 0x0000b40068a97a23 */ /* 0x100fe40000010804 */
[--C-:B------:R-:W-:Y:S01]  /*11c90*/  FFMA.FTZ R168, R103, c[0x0][0x2d0], -R4.reuse ;  /* 0x0000b40067a87a23 */ /* 0x100fe20000010804 */
[----:B------:R-:W-:Y:S01]  /*11ca0*/  FSEL R2, R2, RZ, P0 ;  /* 0x000000ff02027208 */ /* 0x000fe20000000000 */
[----:B------:R-:W-:Y:S01]  /*11cb0*/  FFMA.FTZ R167, R102, c[0x0][0x2d0], -R4 ;  /* 0x0000b40066a77a23 */ /* 0x000fe20000010804 */
[----:B------:R-:W-:Y:S01]  /*11cc0*/  FSETP.NEU.FTZ.AND P0, PT, R68, -INF , PT ;  /* 0xff8000004400780b */ /* 0x000fe20003f1d000 */
[----:B------:R-:W-:Y:S01]  /*11cd0*/  FFMA.FTZ R166, R65, c[0x0][0x2d0], -R3 ;  /* 0x0000b40041a67a23 */ /* 0x000fe20000010803 */
[----:B------:R-:W-:Y:S01]  /*11ce0*/  MUFU.EX2 R70, R70 ;  /* 0x0000004600467308 */ /* 0x000fe20000000800 */
[----:B-1----:R-:W-:-:S02]  /*11cf0*/  FFMA.FTZ R5, R37, c[0x0][0x2d0], -R2 ;  /* 0x0000b40025057a23 */ /* 0x002fc40000010802 */
[----:B------:R-:W-:Y:S02]  /*11d00*/  FFMA.FTZ R171, R64, c[0x0][0x2d0], -R3 ;  /* 0x0000b40040ab7a23 */ /* 0x000fe40000010803 */
[----:B------:R-:W-:Y:S02]  /*11d10*/  FFMA.FTZ R65, R80, c[0x0][0x2d0], -R2 ;  /* 0x0000b40050417a23 */ /* 0x000fe40000010802 */
[----:B----4-:R-:W-:Y:S01]  /*11d20*/  FFMA.FTZ R0, R19, c[0x0][0x2d0], -R4 ;  /* 0x0000b40013007a23 */ /* 0x010fe20000010804 */
[----:B------:R1:W-:Y:S01]  /*11d30*/  MUFU.EX2 R219, R5 ;  /* 0x0000000500db7308 */ /* 0x0003e20000000800 */
[--C-:B------:R-:W-:Y:S02]  /*11d40*/  FFMA.FTZ R64, R82, c[0x0][0x2d0], -R2.reuse ;  /* 0x0000b40052407a23 */ /* 0x100fe40000010802 */
[--C-:B------:R-:W-:Y:S02]  /*11d50*/  FFMA.FTZ R155, R101, c[0x0][0x2d0], -R2.reuse ;  /* 0x0000b400659b7a23 */ /* 0x100fe40000010802 */
[----:B------:R-:W-:-:S02]  /*11d60*/  FFMA.FTZ R154, R100, c[0x0][0x2d0], -R2 ;  /* 0x0000b400649a7a23 */ /* 0x000fc40000010802 */
[--C-:B------:R-:W-:Y:S01]  /*11d70*/  FFMA.FTZ R153, R99, c[0x0][0x2d0], -R2.reuse ;  /* 0x0000b40063997a23 */ /* 0x100fe20000010802 */
[----:B------:R3:W-:Y:S01]  /*11d80*/  MUFU.EX2 R164, R0 ;  /* 0x0000000000a47308 */ /* 0x0007e20000000800 */
[--C-:B------:R-:W-:Y:S02]  /*11d90*/  FFMA.FTZ R152, R98, c[0x0][0x2d0], -R2.reuse ;  /* 0x0000b40062987a23 */ /* 0x100fe40000010802 */
[--C-:B------:R-:W-:Y:S02]  /*11da0*/  FFMA.FTZ R179, R97, c[0x0][0x2d0], -R2.reuse ;  /* 0x0000b40061b37a23 */ /* 0x100fe40000010802 */
[--C-:B------:R-:W-:Y:S02]  /*11db0*/  FFMA.FTZ R178, R96, c[0x0][0x2d0], -R2.reuse ;  /* 0x0000b40060b27a23 */ /* 0x100fe40000010802 */
[--C-:B------:R-:W-:Y:S01]  /*11dc0*/  FFMA.FTZ R177, R94, c[0x0][0x2d0], -R2.reuse ;  /* 0x0000b4005eb17a23 */ /* 0x100fe20000010802 */
[----:B------:R-:W-:Y:S01]  /*11dd0*/  MUFU.EX2 R186, R67 ;  /* 0x0000004300ba7308 */ /* 0x000fe20000000800 */
[----:B-1----:R-:W-:-:S02]  /*11de0*/  FFMA.FTZ R5, R38, c[0x0][0x2d0], -R2 ;  /* 0x0000b40026057a23 */ /* 0x002fc40000010802 */
[----:B------:R-:W-:Y:S02]  /*11df0*/  FFMA.FTZ R176, R90, c[0x0][0x2d0], -R2 ;  /* 0x0000b4005ab07a23 */ /* 0x000fe40000010802 */
[--C-:B------:R-:W-:Y:S02]  /*11e00*/  FFMA.FTZ R71, R71, c[0x0][0x2d0], -R3.reuse ;  /* 0x0000b40047477a23 */ /* 0x100fe40000010803 */
[--C-:B------:R-:W-:Y:S01]  /*11e10*/  FFMA.FTZ R84, R77, c[0x0][0x2d0], -R3.reuse ;  /* 0x0000b4004d547a23 */ /* 0x100fe20000010803 */
[----:B------:R-:W-:Y:S01]  /*11e20*/  MUFU.EX2 R227, R5 ;  /* 0x0000000500e37308 */ /* 0x000fe20000000800 */
[----:B---3--:R-:W-:Y:S02]  /*11e30*/  FFMA.FTZ R0, R22, c[0x0][0x2d0], -R4 ;  /* 0x0000b40016007a23 */ /* 0x008fe40000010804 */
[--C-:B------:R-:W-:Y:S02]  /*11e40*/  FFMA.FTZ R79, R79, c[0x0][0x2d0], -R3.reuse ;  /* 0x0000b4004f4f7a23 */ /* 0x100fe40000010803 */
[----:B------:R-:W-:-:S02]  /*11e50*/  FFMA.FTZ R78, R78, c[0x0][0x2d0], -R3 ;  /* 0x0000b4004e4e7a23 */ /* 0x000fc40000010803 */
[--C-:B------:R-:W-:Y:S01]  /*11e60*/  FFMA.FTZ R92, R92, c[0x0][0x2d0], -R3.reuse ;  /* 0x0000b4005c5c7a23 */ /* 0x100fe20000010803 */
[----:B------:R1:W3:Y:S01]  /*11e70*/  MUFU.EX2 R170, R0 ;  /* 0x0000000000aa7308 */ /* 0x0002e20000000800 */
[--C-:B------:R-:W-:Y:S02]  /*11e80*/  FFMA.FTZ R144, R83, c[0x0][0x2d0], -R3.reuse ;  /* 0x0000b40053907a23 */ /* 0x100fe40000010803 */
[--C-:B------:R-:W-:Y:S02]  /*11e90*/  FFMA.FTZ R145, R81, c[0x0][0x2d0], -R3.reuse ;  /* 0x0000b40051917a23 */ /* 0x100fe40000010803 */
[--C-:B------:R-:W-:Y:S02]  /*11ea0*/  FFMA.FTZ R150, R76, c[0x0][0x2d0], -R3.reuse ;  /* 0x0000b4004c967a23 */ /* 0x100fe40000010803 */
[--C-:B------:R-:W-:Y:S01]  /*11eb0*/  FFMA.FTZ R163, R75, c[0x0][0x2d0], -R3.reuse ;  /* 0x0000b4004ba37a23 */ /* 0x100fe20000010803 */
[----:B------:R-:W-:Y:S01]  /*11ec0*/  MUFU.EX2 R211, R66 ;  /* 0x0000004200d37308 */ /* 0x000fe20000000800 */
[----:B------:R-:W-:-:S02]  /*11ed0*/  FFMA.FTZ R162, R74, c[0x0][0x2d0], -R3 ;  /* 0x0000b4004aa27a23 */ /* 0x000fc40000010803 */
[----:B-1----:R-:W-:Y:S01]  /*11ee0*/  FFMA.FTZ R0, R25, c[0x0][0x2d0], -R4 ;  /* 0x0000b40019007a23 */ /* 0x002fe20000010804 */
[----:B---3--:R-:W-:-:S04]  /*11ef0*/  F2FP.PACK_AB R22, R170, R164 ;  /* 0x000000a4aa16723e */ /* 0x008fc800000000ff */
[----:B------:R-:W-:Y:S08]  /*11f00*/  MUFU.EX2 R191, R78 ;  /* 0x0000004e00bf7308 */ /* 0x000ff00000000800 */
[----:B------:R1:W-:Y:S08]  /*11f10*/  MUFU.EX2 R183, R0 ;  /* 0x0000000000b77308 */ /* 0x0003f00000000800 */
[----:B------:R-:W-:Y:S01]  /*11f20*/  MUFU.EX2 R184, R147 ;  /* 0x0000009300b87308 */ /* 0x000fe20000000800 */
[----:B-1----:R-:W-:-:S07]  /*11f30*/  FFMA.FTZ R0, R26, c[0x0][0x2d0], -R4 ;  /* 0x0000b4001a007a23 */ /* 0x002fce0000010804 */
[----:B------:R-:W-:Y:S08]  /*11f40*/  MUFU.EX2 R185, R146 ;  /* 0x0000009200b97308 */ /* 0x000ff00000000800 */
[----:B------:R1:W3:Y:S02]  /*11f50*/  MUFU.EX2 R222, R0 ;  /* 0x0000000000de7308 */ /* 0x0002e40000000800 */
[----:B-1----:R-:W-:-:S06]  /*11f60*/  FFMA.FTZ R0, R36, c[0x0][0x2d0], -R4 ;  /* 0x0000b40024007a23 */ /* 0x002fcc0000010804 */
[----:B------:R1:W4:Y:S02]  /*11f70*/  MUFU.EX2 R226, R0 ;  /* 0x0000000000e27308 */ /* 0x0003240000000800 */
[----:B-1----:R-:W-:Y:S01]  /*11f80*/  FFMA.FTZ R0, R12, c[0x0][0x2d0], -R3 ;  /* 0x0000b4000c007a23 */ /* 0x002fe20000010803 */
[----:B---3--:R-:W-:Y:S02]  /*11f90*/  F2FP.PACK_AB R12, R222, R183 ;  /* 0x000000b7de0c723e */ /* 0x008fe400000000ff */
[----:B----4-:R-:W-:-:S03]  /*11fa0*/  F2FP.PACK_AB R14, R226, R224 ;  /* 0x000000e0e20e723e */ /* 0x010fc600000000ff */
[----:B------:R1:W-:Y:S02]  /*11fb0*/  MUFU.EX2 R156, R0 ;  /* 0x00000000009c7308 */ /* 0x0003e40000000800 */
[----:B-1----:R-:W-:-:S06]  /*11fc0*/  FFMA.FTZ R0, R13, c[0x0][0x2d0], -R3 ;  /* 0x0000b4000d007a23 */ /* 0x002fcc0000010803 */
[----:B------:R1:W3:Y:S02]  /*11fd0*/  MUFU.EX2 R151, R0 ;  /* 0x0000000000977308 */ /* 0x0002e40000000800 */
[----:B-1----:R-:W-:-:S06]  /*11fe0*/  FFMA.FTZ R0, R16, c[0x0][0x2d0], -R3 ;  /* 0x0000b40010007a23 */ /* 0x002fcc0000010803 */
[----:B------:R1:W-:Y:S02]  /*11ff0*/  MUFU.EX2 R158, R0 ;  /* 0x00000000009e7308 */ /* 0x0003e40000000800 */
[----:B-1----:R-:W-:-:S06]  /*12000*/  FFMA.FTZ R0, R18, c[0x0][0x2d0], -R3 ;  /* 0x0000b40012007a23 */ /* 0x002fcc0000010803 */
[----:B------:R1:W-:Y:S02]  /*12010*/  MUFU.EX2 R161, R0 ;  /* 0x0000000000a17308 */ /* 0x0003e40000000800 */
[----:B-1----:R-:W-:Y:S01]  /*12020*/  FFMA.FTZ R0, R21, c[0x0][0x2d0], -R3 ;  /* 0x0000b40015007a23 */ /* 0x002fe20000010803 */
[----:B---3--:R-:W-:-:S05]  /*12030*/  F2FP.PACK_AB R21, R151, R156 ;  /* 0x0000009c9715723e */ /* 0x008fca00000000ff */
[----:B------:R1:W-:Y:S02]  /*12040*/  MUFU.EX2 R182, R0 ;  /* 0x0000000000b67308 */ /* 0x0003e40000000800 */
[----:B-1----:R-:W-:-:S06]  /*12050*/  FFMA.FTZ R0, R24, c[0x0][0x2d0], -R3 ;  /* 0x0000b40018007a23 */ /* 0x002fcc0000010803 */
        /* <DEDUP_REMOVED lines=10> */
[----:B------:R-:W-:Y:S08]  /*12100*/  MUFU.EX2 R170, R152 ;  /* 0x0000009800aa7308 */ /* 0x000ff00000000800 */
[----:B------:R1:W-:Y:S02]  /*12110*/  MUFU.EX2 R113, R0 ;  /* 0x0000000000717308 */ /* 0x0003e40000000800 */
[----:B-1----:R-:W-:Y:S01]  /*12120*/  FFMA.FTZ R0, R20, c[0x0][0x2d0], -R2 ;  /* 0x0000b40014007a23 */ /* 0x002fe20000010802 */
[----:B------:R-:W-:-:S05]  /*12130*/  F2FP.PACK_AB R20, R159, R160 ;  /* 0x000000a09f14723e */ /* 0x000fca00000000ff */
[----:B------:R-:W-:Y:S08]  /*12140*/  MUFU.EX2 R159, R84 ;  /* 0x00000054009f7308 */ /* 0x000ff00000000800 */
[----:B------:R1:W3:Y:S08]  /*12150*/  MUFU.EX2 R112, R0 ;  /* 0x0000000000707308 */ /* 0x0002f00000000800 */
[----:B------:R-:W-:Y:S01]  /*12160*/  MUFU.EX2 R160, R79 ;  /* 0x0000004f00a07308 */ /* 0x000fe20000000800 */
[----:B-1----:R-:W-:Y:S01]  /*12170*/  FFMA.FTZ R0, R29, c[0x0][0x2d0], -R2 ;  /* 0x0000b4001d007a23 */ /* 0x002fe20000010802 */
[----:B---3--:R-:W-:-:S06]  /*12180*/  F2FP.PACK_AB R16, R112, R113 ;  /* 0x000000717010723e */ /* 0x008fcc00000000ff */
[----:B------:R1:W-:Y:S02]  /*12190*/  MUFU.EX2 R115, R0 ;  /* 0x0000000000737308 */ /* 0x0003e40000000800 */
[----:B-1----:R-:W-:-:S06]  /*121a0*/  FFMA.FTZ R0, R32, c[0x0][0x2d0], -R2 ;  /* 0x0000b40020007a23 */ /* 0x002fcc0000010802 */
[----:B------:R1:W3:Y:S02]  /*121b0*/  MUFU.EX2 R157, R0 ;  /* 0x00000000009d7308 */ /* 0x0002e40000000800 */
[----:B-1----:R-:W-:Y:S01]  /*121c0*/  FFMA.FTZ R0, R33, c[0x0][0x2d0], -R2 ;  /* 0x0000b40021007a23 */ /* 0x002fe20000010802 */
[----:B---3--:R-:W-:-:S05]  /*121d0*/  F2FP.PACK_AB R18, R157, R115 ;  /* 0x000000739d12723e */ /* 0x008fca00000000ff */
[----:B------:R1:W-:Y:S02]  /*121e0*/  MUFU.EX2 R181, R0 ;  /* 0x0000000000b57308 */ /* 0x0003e40000000800 */
[----:B-1----:R-:W-:-:S06]  /*121f0*/  FFMA.FTZ R0, R34, c[0x0][0x2d0], -R2 ;  /* 0x0000b40022007a23 */ /* 0x002fcc0000010802 */
[----:B------:R1:W-:Y:S02]  /*12200*/  MUFU.EX2 R217, R0 ;  /* 0x0000000000d97308 */ /* 0x0003e40000000800 */
[----:B-1----:R-:W-:-:S05]  /*12210*/  FMUL.FTZ R0, R68, c[0x0][0x2d0] ;  /* 0x0000b40044007a20 */ /* 0x002fca0000410000 */
[----:B------:R-:W-:-:S05]  /*12220*/  FSEL R0, R0, RZ, P0 ;  /* 0x000000ff00007208 */ /* 0x000fca0000000000 */
[--C-:B------:R-:W-:Y:S02]  /*12230*/  FFMA.FTZ R5, R9, c[0x0][0x2d0], -R0.reuse ;  /* 0x0000b40009057a23 */ /* 0x100fe40000010800 */
[--C-:B------:R-:W-:Y:S02]  /*12240*/  FFMA.FTZ R6, R31, c[0x0][0x2d0], -R0.reuse ;  /* 0x0000b4001f067a23 */ /* 0x100fe40000010800 */
[----:B------:R1:W-:Y:S01]  /*12250*/  MUFU.EX2 R114, R5 ;  /* 0x0000000500727308 */ /* 0x0003e20000000800 */
[----:B------:R-:W3:Y:S01]  /*12260*/  LDSM.16.MT88.4 R28, [R197+0x800] ;  /* 0x00080000c51c783b */ /* 0x000ee20000004200 */
[--C-:B------:R-:W-:Y:S02]  /*12270*/  FFMA.FTZ R94, R72, c[0x0][0x2d0], -R0.reuse ;  /* 0x0000b400485e7a23 */ /* 0x100fe40000010800 */
[--C-:B------:R-:W-:Y:S02]  /*12280*/  FFMA.FTZ R175, R61, c[0x0][0x2d0], -R0.reuse ;  /* 0x0000b4003daf7a23 */ /* 0x100fe40000010800 */
[----:B------:R-:W-:-:S02]  /*12290*/  FFMA.FTZ R174, R60, c[0x0][0x2d0], -R0 ;  /* 0x0000b4003cae7a23 */ /* 0x000fc40000010800 */
[----:B------:R-:W-:Y:S01]  /*122a0*/  MUFU.EX2 R213, R6 ;  /* 0x0000000600d57308 */ /* 0x000fe20000000800 */
[--C-:B------:R-:W-:Y:S02]  /*122b0*/  FFMA.FTZ R173, R59, c[0x0][0x2d0], -R0.reuse ;  /* 0x0000b4003bad7a23 */ /* 0x100fe40000010800 */
[--C-:B------:R-:W-:Y:S02]  /*122c0*/  FFMA.FTZ R172, R56, c[0x0][0x2d0], -R0.reuse ;  /* 0x0000b40038ac7a23 */ /* 0x100fe40000010800 */
[----:B-1----:R-:W-:-:S03]  /*122d0*/  FFMA.FTZ R5, R10, c[0x0][0x2d0], -R0 ;  /* 0x0000b4000a057a23 */ /* 0x002fc60000010800 */
[----:B------:R-:W-:Y:S08]  /*122e0*/  MUFU.EX2 R94, R94 ;  /* 0x0000005e005e7308 */ /* 0x000ff00000000800 */
[----:B------:R1:W4:Y:S02]  /*122f0*/  MUFU.EX2 R111, R5 ;  /* 0x00000005006f7308 */ /* 0x0003240000000800 */
[----:B-1----:R-:W-:Y:S01]  /*12300*/  FFMA.FTZ R5, R11, c[0x0][0x2d0], -R0 ;  /* 0x0000b4000b057a23 */ /* 0x002fe20000010800 */
[----:B----4-:R-:W-:Y:S01]  /*12310*/  F2FP.PACK_AB R17, R111, R114 ;  /* 0x000000726f11723e */ /* 0x010fe200000000ff */
[----:B------:R-:W-:-:S04]  /*12320*/  FADD.FTZ R90, R114, R111 ;  /* 0x0000006f725a7221 */ /* 0x000fc80000010000 */
[----:B------:R1:W-:Y:S02]  /*12330*/  MUFU.EX2 R180, R5 ;  /* 0x0000000500b47308 */ /* 0x0003e40000000800 */
[----:B-1----:R-:W-:Y:S01]  /*12340*/  FFMA.FTZ R5, R23, c[0x0][0x2d0], -R0 ;  /* 0x0000b40017057a23 */ /* 0x002fe20000010800 */
[----:B------:R-:W-:-:S05]  /*12350*/  F2FP.PACK_AB R23, R161, R158 ;  /* 0x0000009ea117723e */ /* 0x000fca00000000ff */
[----:B------:R1:W4:Y:S02]  /*12360*/  MUFU.EX2 R212, R5 ;  /* 0x0000000500d47308 */ /* 0x0003240000000800 */
[C---:B------:R-:W-:Y:S08]  /*12370*/  HMMA.16816.F32 R8, R20.reuse, R48, RZ ;  /* 0x000000301408723c */ /* 0x040ff000000018ff */
[----:B-----5:R-:W-:Y:S01]  /*12380*/  HMMA.16816.F32 R36, R20, R44, RZ ;  /* 0x0000002c1424723c */ /* 0x020fe200000018ff */
[----:B-1----:R-:W-:Y:S01]  /*12390*/  FFMA.FTZ R5, R35, c[0x0][0x2d0], -R0 ;  /* 0x0000b40023057a23 */ /* 0x002fe20000010800 */
[----:B----4-:R-:W-:-:S03]  /*123a0*/  F2FP.PACK_AB R19, R212, R180 ;  /* 0x000000b4d413723e */ /* 0x010fc600000000ff */
[----:B------:R1:W4:Y:S04]  /*123b0*/  MUFU.EX2 R214, R5 ;  /* 0x0000000500d67308 */ /* 0x0003280000000800 */
[----:B------:R-:W-:Y:S08]  /*123c0*/  HMMA.16816.F32 R32, R16, R48, RZ ;  /* 0x000000301020723c */ /* 0x000ff000000018ff */
[----:B------:R-:W-:Y:S01]  /*123d0*/  HMMA.16816.F32 R124, R12, R40, R8 ;  /* 0x000000280c7c723c */ /* 0x000fe20000001808 */
[----:B-1----:R-:W-:-:S06]  /*123e0*/  FFMA.FTZ R5, R52, c[0x0][0x2d0], -R0 ;  /* 0x0000b40034057a23 */ /* 0x002fcc0000010800 */
[----:B------:R-:W-:Y:S01]  /*123f0*/  F2FP.PACK_AB R8, R217, R181 ;  /* 0x000000b5d908723e */ /* 0x000fe200000000ff */
[----:B------:R1:W-:Y:S01]  /*12400*/  MUFU.EX2 R218, R5 ;  /* 0x0000000500da7308 */ /* 0x0003e20000000800 */
[----:B------:R-:W-:Y:S01]  /*12410*/  F2FP.PACK_AB R10, R227, R219 ;  /* 0x000000dbe30a723e */ /* 0x000fe200000000ff */
[----:B------:R-:W-:Y:S01]  /*12420*/  HMMA.16816.F32 R24, R16, R44, RZ ;  /* 0x0000002c1018723c */ /* 0x000fe200000018ff */
[----:B----4-:R-:W-:-:S07]  /*12430*/  F2FP.PACK_AB R9, R214, R213 ;  /* 0x000000d5d609723e */ /* 0x010fce00000000ff */
[----:B---3--:R-:W-:Y:S01]  /*12440*/  HMMA.16816.F32 R140, R12, R28, R36 ;  /* 0x0000001c0c8c723c */ /* 0x008fe20000001824 */
[----:B------:R-:W-:Y:S01]  /*12450*/  LDSM.16.MT88.4 R36, [R194+0x800] ;  /* 0x00080000c224783b */ /* 0x000fe20000004200 */
[----:B-1----:R-:W-:-:S04]  /*12460*/  FFMA.FTZ R5, R53, c[0x0][0x2d0], -R0 ;  /* 0x0000b40035057a23 */ /* 0x002fc80000010800 */
        /* <DEDUP_REMOVED lines=8> */
[----:B------:R-:W-:Y:S01]  /*124f0*/  MUFU.EX2 R188, R41 ;  /* 0x0000002900bc7308 */ /* 0x000fe20000000800 */
[----:B------:R-:W-:-:S02]  /*12500*/  FFMA.FTZ R151, R73, c[0x0][0x2d0], -R0 ;  /* 0x0000b40049977a23 */ /* 0x000fc40000010800 */
[--C-:B------:R-:W-:Y:S02]  /*12510*/  FFMA.FTZ R29, R57, c[0x0][0x2d0], -R0.reuse ;  /* 0x0000b400391d7a23 */ /* 0x100fe40000010800 */
[--C-:B------:R-:W-:Y:S02]  /*12520*/  FFMA.FTZ R28, R58, c[0x0][0x2d0], -R0.reuse ;  /* 0x0000b4003a1c7a23 */ /* 0x100fe40000010800 */
[--C-:B------:R-:W-:Y:S01]  /*12530*/  FFMA.FTZ R93, R63, c[0x0][0x2d0], -R0.reuse ;  /* 0x0000b4003f5d7a23 */ /* 0x100fe20000010800 */
[----:B------:R-:W-:Y:S01]  /*12540*/  MUFU.EX2 R156, R65 ;  /* 0x00000041009c7308 */ /* 0x000fe20000000800 */
[----:B------:R-:W-:Y:S02]  /*12550*/  FFMA.FTZ R91, R62, c[0x0][0x2d0], -R0 ;  /* 0x0000b4003e5b7a23 */ /* 0x000fe40000010800 */
[----:B------:R-:W-:-:S04]  /*12560*/  FADD.FTZ R2, R158, R2 ;  /* 0x000000029e027221 */ /* 0x000fc80000010000 */
[----:B------:R-:W-:Y:S01]  /*12570*/  FADD.FTZ R76, R161, R2 ;  /* 0x00000002a14c7221 */ /* 0x000fe20000010000 */
[----:B------:R-:W-:Y:S01]  /*12580*/  MUFU.EX2 R158, R64 ;  /* 0x00000040009e7308 */ /* 0x000fe20000000800 */
[----:B------:R-:W-:-:S04]  /*12590*/  FADD.FTZ R2, R183, R77 ;  /* 0x0000004db7027221 */ /* 0x000fc80000010000 */
[----:B------:R-:W-:-:S03]  /*125a0*/  FADD.FTZ R2, R222, R2 ;  /* 0x00000002de027221 */ /* 0x000fc60000010000 */
[----:B------:R-:W3:Y:S01]  /*125b0*/  MUFU.EX2 R161, R69 ;  /* 0x0000004500a17308 */ /* 0x000ee20000000800 */
[----:B------:R-:W-:Y:S01]  /*125c0*/  FADD.FTZ R2, R224, R2 ;  /* 0x00000002e0027221 */ /* 0x000fe20000010000 */
[----:B-1----:R-:W-:Y:S03]  /*125d0*/  HMMA.16816.F32 R24, R20, R32, RZ ;  /* 0x000000201418723c */ /* 0x002fe600000018ff */
[----:B------:R-:W-:-:S03]  /*125e0*/  FADD.FTZ R2, R226, R2 ;  /* 0x00000002e2027221 */ /* 0x000fc60000010000 */
[----:B------:R-:W-:Y:S01]  /*125f0*/  MUFU.EX2 R190, R40 ;  /* 0x0000002800be7308 */ /* 0x000fe20000000800 */
[----:B------:R-:W-:Y:S01]  /*12600*/  FADD.FTZ R2, R70, R2 ;  /* 0x0000000246027221 */ /* 0x000fe20000010000 */
[----:B------:R-:W-:Y:S06]  /*12610*/  HMMA.16816.F32 R4, R16, R32, RZ ;  /* 0x000000201004723c */ /* 0x000fec00000018ff */
[----:B------:R-:W-:Y:S01]  /*12620*/  MUFU.EX2 R187, R29 ;  /* 0x0000001d00bb7308 */ /* 0x000fe20000000800 */
[----:B---3--:R-:W-:-:S04]  /*12630*/  FADD.FTZ R2, R161, R2 ;  /* 0x00000002a1027221 */ /* 0x008fc80000010000 */
[----:B------:R-:W-:-:S03]  /*12640*/  FADD.FTZ R2, R186, R2 ;  /* 0x00000002ba027221 */ /* 0x000fc60000010000 */
[----:B------:R-:W-:Y:S01]  /*12650*/  MUFU.EX2 R189, R28 ;  /* 0x0000001c00bd7308 */ /* 0x000fe20000000800 */
[----:B------:R-:W-:Y:S01]  /*12660*/  FADD.FTZ R2, R211, R2 ;  /* 0x00000002d3027221 */ /* 0x000fe20000010000 */
[-C--:B------:R-:W-:Y:S01]  /*12670*/  HMMA.16816.F32 R120, R12, R36.reuse, R24 ;  /* 0x000000240c78723c */ /* 0x080fe20000001818 */
[----:B------:R-:W1:Y:S05]  /*12680*/  LDSM.16.MT88.4 R24, [R196] ;  /* 0x00000000c418783b */ /* 0x000e6a0000004200 */
[----:B------:R-:W-:Y:S02]  /*12690*/  MUFU.EX2 R183, R148 ;  /* 0x0000009400b77308 */ /* 0x000fe40000000800 */
[----:B------:R-:W-:Y:S06]  /*126a0*/  HMMA.16816.F32 R116, R8, R36, R4 ;  /* 0x000000240874723c */ /* 0x000fec0000001804 */
[----:B------:R-:W-:Y:S01]  /*126b0*/  MUFU.EX2 R84, R151 ;  /* 0x0000009700547308 */ /* 0x000fe20000000800 */
[----:B------:R-:W-:-:S02]  /*126c0*/  FADD.FTZ R4, R113, R112 ;  /* 0x0000007071047221 */ /* 0x000fc40000010000 */
[--C-:B------:R-:W-:Y:S02]  /*126d0*/  FFMA.FTZ R37, R54, c[0x0][0x2d0], -R0.reuse ;  /* 0x0000b40036257a23 */ /* 0x100fe40000010800 */
[----:B------:R-:W-:-:S03]  /*126e0*/  FFMA.FTZ R36, R55, c[0x0][0x2d0], -R0 ;  /* 0x0000b40037247a23 */ /* 0x000fc60000010800 */
        /* <DEDUP_REMOVED lines=14> */
[----:B------:R-:W-:Y:S04]  /*127d0*/  MUFU.EX2 R71, R169 ;  /* 0x000000a900477308 */ /* 0x000fe80000000800 */
[----:B---3--:R-:W-:Y:S01]  /*127e0*/  HMMA.16816.F32 R108, R8, R4, R52 ;  /* 0x00000004086c723c */ /* 0x008fe20000001834 */
[----:B-1----:R-:W-:-:S03]  /*127f0*/  FADD.FTZ R0, R25, R0 ;  /* 0x0000000019007221 */ /* 0x002fc60000010000 */
[----:B------:R-:W-:Y:S01]  /*12800*/  MUFU.EX2 R69, R163 ;  /* 0x000000a300457308 */ /* 0x000fe20000000800 */
[----:B------:R-:W-:-:S03]  /*12810*/  FADD.FTZ R0, R159, R0 ;  /* 0x000000009f007221 */ /* 0x000fc60000010000 */
[----:B------:R-:W-:Y:S01]  /*12820*/  HMMA.16816.F32 R52, R16, R50, RZ ;  /* 0x000000321034723c */ /* 0x000fe200000018ff */
[----:B------:R-:W-:-:S04]  /*12830*/  FADD.FTZ R0, R160, R0 ;  /* 0x00000000a0007221 */ /* 0x000fc80000010000 */
[----:B------:R-:W-:-:S03]  /*12840*/  FADD.FTZ R0, R191, R0 ;  /* 0x00000000bf007221 */ /* 0x000fc60000010000 */
[----:B------:R-:W-:Y:S07]  /*12850*/  HMMA.16816.F32 R112, R12, R4, R56 ;  /* 0x000000040c70723c */ /* 0x000fee0000001838 */
[----:B------:R-:W-:Y:S01]  /*12860*/  F2FP.PACK_AB R4, R158, R156 ;  /* 0x0000009c9e04723e */ /* 0x000fe200000000ff */
[----:B------:R-:W-:Y:S08]  /*12870*/  HMMA.16816.F32 R48, R20, R50, RZ ;  /* 0x000000321430723c */ /* 0x000ff000000018ff */
        /* <DEDUP_REMOVED lines=14> */
[C---:B------:R-:W-:Y:S01]  /*12960*/  HMMA.16816.F32 R72, R8.reuse, R38, R52 ;  /* 0x000000260848723c */ /* 0x040fe20000001834 */
[----:B------:R-:W-:Y:S01]  /*12970*/  MUFU.EX2 R27, R166 ;  /* 0x000000a6001b7308 */ /* 0x000fe20000000800 */
[----:B---3--:R-:W-:Y:S11]  /*12980*/  F2FP.PACK_AB R5, R157, R26 ;  /* 0x0000001a9d05723e */ /* 0x008ff600000000ff */
[----:B------:R-:W-:Y:S03]  /*12990*/  @!UPT UIADD3 URZ, URZ, URZ, URZ ;  /* 0x0000003f3f3ff290 */ /* 0x000fe6000fffe03f */
[----:B------:R-:W-:Y:S07]  /*129a0*/  HMMA.16816.F32 R80, R8, R6, R16 ;  /* 0x000000060850723c */ /* 0x000fee0000001810 */
        /* <DEDUP_REMOVED lines=13> */
[----:B------:R-:W-:Y:S01]  /*12a80*/  MUFU.EX2 R180, R145 ;  /* 0x0000009100b47308 */ /* 0x000fe20000000800 */
[----:B------:R-:W-:Y:S02]  /*12a90*/  IADD3 R214, R230, -0x2, RZ ;  /* 0xfffffffee6d67810 */ /* 0x000fe40007ffe0ff */
[----:B------:R-:W-:-:S03]  /*12aa0*/  FADD.FTZ R3, R218, R3 ;  /* 0x00000003da037221 */ /* 0x000fc60000010000 */
[----:B------:R-:W-:Y:S01]  /*12ab0*/  HMMA.16816.F32 R104, R4, R14, R56 ;  /* 0x0000000e0468723c */ /* 0x000fe20000001838 */
[----:B------:R-:W-:Y:S01]  /*12ac0*/  FADD.FTZ R3, R225, R3 ;  /* 0x00000003e1037221 */ /* 0x000fe20000010000 */
[----:B------:R-:W-:Y:S03]  /*12ad0*/  MUFU.EX2 R90, R155 ;  /* 0x0000009b005a7308 */ /* 0x000fe60000000800 */
[----:B------:R-:W-:-:S03]  /*12ae0*/  FADD.FTZ R3, R26, R3 ;  /* 0x000000031a037221 */ /* 0x000fc60000010000 */
[----:B------:R-:W-:Y:S01]  /*12af0*/  HMMA.16816.F32 R124, R4, R12, R132 ;  /* 0x0000000c047c723c */ /* 0x000fe20000001884 */
[----:B------:R-:W-:Y:S01]  /*12b00*/  FADD.FTZ R3, R157, R3 ;  /* 0x000000039d037221 */ /* 0x000fe20000010000 */
[----:B------:R-:W1:Y:S03]  /*12b10*/  MUFU.EX2 R70, R171 ;  /* 0x000000ab00467308 */ /* 0x000e660000000800 */
[----:B------:R-:W-:-:S03]  /*12b20*/  FADD.FTZ R3, R187, R3 ;  /* 0x00000003bb037221 */ /* 0x000fc60000010000 */
[----:B------:R-:W-:Y:S01]  /*12b30*/  HMMA.16816.F32 R56, R8, R14, R48 ;  /* 0x0000000e0838723c */ /* 0x000fe20000001830 */
[----:B------:R-:W3:Y:S01]  /*12b40*/  LDSM.16.MT88.4 R12, [R197+0x1000] ;  /* 0x00100000c50c783b */ /* 0x000ee20000004200 */
[----:B------:R-:W-:Y:S01]  /*12b50*/  MUFU.EX2 R25, R176 ;  /* 0x000000b000197308 */ /* 0x000fe20000000800 */
[----:B------:R-:W-:-:S04]  /*12b60*/  FADD.FTZ R3, R189, R3 ;  /* 0x00000003bd037221 */ /* 0x000fc80000010000 */
[----:B------:R-:W-:-:S03]  /*12b70*/  FADD.FTZ R3, R84, R3 ;  /* 0x0000000354037221 */ /* 0x000fc60000010000 */
[----:B------:R-:W-:Y:S01]  /*12b80*/  MUFU.EX2 R26, R172 ;  /* 0x000000ac001a7308 */ /* 0x000fe20000000800 */
[----:B-1----:R-:W-:Y:S01]  /*12b90*/  F2FP.PACK_AB R163, R70, R27 ;  /* 0x0000001b46a3723e */ /* 0x002fe200000000ff */
[----:B------:R-:W-:-:S04]  /*12ba0*/  FADD.FTZ R3, R94, R3 ;  /* 0x000000035e037221 */ /* 0x000fc80000010000 */
[----:B------:R-:W-:Y:S01]  /*12bb0*/  FADD.FTZ R3, R93, R3 ;  /* 0x000000035d037221 */ /* 0x000fe20000010000 */
[-C--:B---3--:R-:W-:Y:S08]  /*12bc0*/  HMMA.16816.F32 R52, R8, R12.reuse, R140 ;  /* 0x0000000c0834723c */ /* 0x088ff0000000188c */
[C---:B------:R-:W-:Y:S08]  /*12bd0*/  HMMA.16816.F32 R100, R4.reuse, R12, R136 ;  /* 0x0000000c0464723c */ /* 0x040ff00000001888 */
[-C--:B------:R-:W-:Y:S08]  /*12be0*/  HMMA.16816.F32 R96, R4, R14.reuse, R60 ;  /* 0x0000000e0460723c */ /* 0x080ff0000000183c */
[C---:B------:R-:W-:Y:S01]  /*12bf0*/  HMMA.16816.F32 R48, R8.reuse, R14, R44 ;  /* 0x0000000e0830723c */ /* 0x040fe2000000182c */
[----:B------:R-:W1:Y:S07]  /*12c00*/  LDSM.16.MT88.4 R12, [R194+0x1000] ;  /* 0x00100000c20c783b */ /* 0x000e6e0000004200 */
[-C--:B-1----:R-:W-:Y:S01]  /*12c10*/  HMMA.16816.F32 R44, R8, R12.reuse, R120 ;  /* 0x0000000c082c723c */ /* 0x082fe20000001878 */
[----:B------:R-:W-:Y:S07]  /*12c20*/  LDSM.16.MT88.4 R120, [R193+0x2000] ;  /* 0x00200000c178783b */ /* 0x000fee0000004200 */
[C---:B------:R-:W-:Y:S08]  /*12c30*/  HMMA.16816.F32 R76, R4.reuse, R12, R116 ;  /* 0x0000000c044c723c */ /* 0x040ff00000001874 */
[-C--:B------:R-:W-:Y:S08]  /*12c40*/  HMMA.16816.F32 R72, R4, R14.reuse, R72 ;  /* 0x0000000e0448723c */ /* 0x080ff00000001848 */
[----:B------:R-:W-:Y:S01]  /*12c50*/  HMMA.16816.F32 R32, R8, R14, R32 ;  /* 0x0000000e0820723c */ /* 0x000fe20000001820 */
[----:B------:R-:W1:Y:S07]  /*12c60*/  LDSM.16.MT88.4 R12, [R196+0x1000] ;  /* 0x00100000c40c783b */ /* 0x000e6e0000004200 */
[C---:B-1----:R-:W-:Y:S01]  /*12c70*/  HMMA.16816.F32 R60, R4.reuse, R12, R108 ;  /* 0x0000000c043c723c */ /* 0x042fe2000000186c */
[----:B------:R-:W1:Y:S07]  /*12c80*/  MUFU.EX2 R109, R149 ;  /* 0x00000095006d7308 */ /* 0x000e6e0000000800 */
[----:B------:R-:W-:Y:S01]  /*12c90*/  HMMA.16816.F32 R40, R4, R14, R80 ;  /* 0x0000000e0428723c */ /* 0x000fe20000001850 */
[----:B------:R-:W3:Y:S06]  /*12ca0*/  MUFU.EX2 R108, R92 ;  /* 0x0000005c006c7308 */ /* 0x000eec0000000800 */
[----:B------:R-:W-:Y:S01]  /*12cb0*/  FADD.FTZ R4, R217, R16 ;  /* 0x00000010d9047221 */ /* 0x000fe20000010000 */
[C---:B------:R-:W-:Y:S01]  /*12cc0*/  HMMA.16816.F32 R36, R8.reuse, R12, R112 ;  /* 0x0000000c0824723c */ /* 0x040fe20000001870 */
[----:B------:R-:W4:Y:S01]  /*12cd0*/  LDSM.16.MT88.4 R16, [R197+0x1800] ;  /* 0x00180000c510783b */ /* 0x000f220000004200 */
[----:B------:R-:W-:Y:S01]  /*12ce0*/  MUFU.EX2 R92, R154 ;  /* 0x0000009a005c7308 */ /* 0x000fe20000000800 */
[----:B------:R-:W-:Y:S01]  /*12cf0*/  FADD.FTZ R24, R219, R4 ;  /* 0x00000004db187221 */ /* 0x000fe20000010000 */
[----:B-1----:R-:W-:Y:S01]  /*12d00*/  F2FP.PACK_AB R4, R183, R109 ;  /* 0x0000006db704723e */ /* 0x002fe200000000ff */
[----:B------:R-:W-:Y:S01]  /*12d10*/  LDSM.16.MT88.4 R112, [R197+0x2000] ;  /* 0x00200000c570783b */ /* 0x000fe20000004200 */
[----:B------:R-:W-:Y:S01]  /*12d20*/  F2FP.PACK_AB R6, R185, R184 ;  /* 0x000000b8b906723e */ /* 0x000fe200000000ff */
[----:B------:R-:W-:Y:S01]  /*12d30*/  FADD.FTZ R24, R227, R24 ;  /* 0x00000018e3187221 */ /* 0x000fe20000010000 */
[----:B------:R-:W-:Y:S01]  /*12d40*/  HMMA.16816.F32 R28, R8, R14, R20 ;  /* 0x0000000e081c723c */ /* 0x000fe20000001814 */
[----:B------:R-:W1:Y:S01]  /*12d50*/  LDSM.16.MT88.4 R20, [R193+0x1800] ;  /* 0x00180000c114783b */ /* 0x000e620000004200 */
[----:B---3--:R-:W-:Y:S01]  /*12d60*/  F2FP.PACK_AB R5, R181, R108 ;  /* 0x0000006cb505723e */ /* 0x008fe200000000ff */
[----:B------:R-:W3:Y:S01]  /*12d70*/  MUFU.EX2 R81, R165 ;  /* 0x000000a500517308 */ /* 0x000ee20000000800 */
[----:B------:R-:W-:Y:S01]  /*12d80*/  F2FP.PACK_AB R7, R182, R180 ;  /* 0x000000b4b607723e */ /* 0x000fe200000000ff */
[----:B------:R-:W5:Y:S04]  /*12d90*/  LDSM.16.MT88.4 R12, [R194+0x1800] ;  /* 0x00180000c20c783b */ /* 0x000f680000004200 */
[----:B------:R-:W2:Y:S02]  /*12da0*/  LDSM.16.MT88.4 R8, [R196+0x1800] ;  /* 0x00180000c408783b */ /* 0x000ea40000004200 */
[----:B------:R-:W-:Y:S08]  /*12db0*/  MUFU.EX2 R82, R168 ;  /* 0x000000a800527308 */ /* 0x000ff00000000800 */
[----:B------:R-:W-:Y:S01]  /*12dc0*/  MUFU.EX2 R83, R167 ;  /* 0x000000a700537308 */ /* 0x000fe20000000800 */
[----:B---3--:R-:W-:-:S07]  /*12dd0*/  F2FP.PACK_AB R160, R71, R81 ;  /* 0x0000005147a0723e */ /* 0x008fce00000000ff */
[----:B------:R-:W3:Y:S01]  /*12de0*/  MUFU.EX2 R80, R162 ;  /* 0x000000a200507308 */ /* 0x000ee20000000800 */
[C---:B----4-:R-:W-:Y:S08]  /*12df0*/  HMMA.16816.F32 R52, R4.reuse, R16, R52 ;  /* 0x000000100434723c */ /* 0x050ff00000001834 */
[----:B-1----:R-:W-:Y:S01]  /*12e00*/  HMMA.16816.F32 R64, R4, R20, R64 ;  /* 0x000000140440723c */ /* 0x002fe20000001840 */
[----:B---3--:R-:W-:-:S02]  /*12e10*/  F2FP.PACK_AB R161, R80, R69 ;  /* 0x0000004550a1723e */ /* 0x008fc400000000ff */
[----:B------:R-:W-:-:S05]  /*12e20*/  F2FP.PACK_AB R162, R83, R82 ;  /* 0x0000005253a2723e */ /* 0x000fca00000000ff */
[C---:B------:R-:W-:Y:S08]  /*12e30*/  HMMA.16816.F32 R56, R4.reuse, R22, R56 ;  /* 0x000000160438723c */ /* 0x040ff00000001838 */
[C---:B------:R-:W-:Y:S08]  /*12e40*/  HMMA.16816.F32 R48, R4.reuse, R18, R48 ;  /* 0x000000120430723c */ /* 0x040ff00000001830 */
[C---:B-----5:R-:W-:Y:S08]  /*12e50*/  HMMA.16816.F32 R44, R4.reuse, R12, R44 ;  /* 0x0000000c042c723c */ /* 0x060ff0000000182c */
[C---:B------:R-:W-:Y:S08]  /*12e60*/  HMMA.16816.F32 R32, R4.reuse, R14, R32 ;  /* 0x0000000e0420723c */ /* 0x040ff00000001820 */
[C---:B--2---:R-:W-:Y:S08]  /*12e70*/  HMMA.16816.F32 R36, R4.reuse, R8, R36 ;  /* 0x000000080424723c */ /* 0x044ff00000001824 */
[----:B------:R-:W-:Y:S07]  /*12e80*/  HMMA.16816.F32 R28, R4, R10, R28 ;  /* 0x0000000a041c723c */ /* 0x000fee000000181c */
[----:B------:R-:W-:Y:S01]  /*12e90*/  F2FP.PACK_AB R4, R92, R90 ;  /* 0x0000005a5c04723e */ /* 0x000fe200000000ff */
[----:B------:R-:W-:Y:S01]  /*12ea0*/  HMMA.16816.F32 R140, R160, R112, R52 ;  /* 0x00000070a08c723c */ /* 0x000fe20000001834 */
[----:B------:R-:W-:-:S02]  /*12eb0*/  F2FP.PACK_AB R6, R170, R164 ;  /* 0x000000a4aa06723e */ /* 0x000fc400000000ff */
[----:B------:R-:W-:Y:S02]  /*12ec0*/  F2FP.PACK_AB R5, R94, R84 ;  /* 0x000000545e05723e */ /* 0x000fe400000000ff */
[----:B------:R-:W-:-:S03]  /*12ed0*/  F2FP.PACK_AB R7, R91, R93 ;  /* 0x0000005d5b07723e */ /* 0x000fc600000000ff */
[----:B------:R-:W-:Y:S08]  /*12ee0*/  HMMA.16816.F32 R144, R160, R114, R48 ;  /* 0x00000072a090723c */ /* 0x000ff00000001830 */
[C---:B------:R-:W-:Y:S08]  /*12ef0*/  HMMA.16816.F32 R124, R4.reuse, R20, R124 ;  /* 0x00000014047c723c */ /* 0x040ff0000000187c */
[C---:B------:R-:W-:Y:S08]  /*12f00*/  HMMA.16816.F32 R100, R4.reuse, R16, R100 ;  /* 0x000000100464723c */ /* 0x040ff00000001864 */
[C---:B------:R-:W-:Y:S01]  /*12f10*/  HMMA.16816.F32 R20, R4.reuse, R22, R104 ;  /* 0x000000160414723c */ /* 0x040fe20000001868 */
[----:B------:R-:W1:Y:S07]  /*12f20*/  LDSM.16.MT88.4 R104, [R194+0x2000] ;  /* 0x00200000c268783b */ /* 0x000e6e0000004200 */
[C---:B------:R-:W-:Y:S08]  /*12f30*/  HMMA.16816.F32 R16, R4.reuse, R18, R96 ;  /* 0x000000120410723c */ /* 0x040ff00000001860 */
[C---:B------:R-:W-:Y:S01]  /*12f40*/  HMMA.16816.F32 R76, R4.reuse, R12, R76 ;  /* 0x0000000c044c723c */ /* 0x040fe2000000184c */
[----:B------:R-:W-:Y:S07]  /*12f50*/  MUFU.EX2 R13, R178 ;  /* 0x000000b2000d7308 */ /* 0x000fee0000000800 */
[C---:B------:R-:W-:Y:S01]  /*12f60*/  HMMA.16816.F32 R72, R4.reuse, R14, R72 ;  /* 0x0000000e0448723c */ /* 0x040fe20000001848 */
[----:B------:R-:W2:Y:S07]  /*12f70*/  MUFU.EX2 R15, R177 ;  /* 0x000000b1000f7308 */ /* 0x000eae0000000800 */
[C---:B------:R-:W-:Y:S01]  /*12f80*/  HMMA.16816.F32 R60, R4.reuse, R8, R60 ;  /* 0x00000008043c723c */ /* 0x040fe2000000183c */
[----:B------:R-:W-:Y:S07]  /*12f90*/  MUFU.EX2 R12, R175 ;  /* 0x000000af000c7308 */ /* 0x000fee0000000800 */
[----:B------:R-:W-:Y:S01]  /*12fa0*/  HMMA.16816.F32 R40, R4, R10, R40 ;  /* 0x0000000a0428723c */ /* 0x000fe20000001828 */
[----:B------:R-:W3:Y:S01]  /*12fb0*/  LDSM.16.MT88.4 R8, [R196+0x2000] ;  /* 0x00200000c408783b */ /* 0x000ee20000004200 */
[----:B------:R-:W4:Y:S01]  /*12fc0*/  MUFU.EX2 R7, R179 ;  /* 0x000000b300077308 */ /* 0x000f220000000800 */
[----:B--2---:R-:W-:-:S04]  /*12fd0*/  F2FP.PACK_AB R98, R25, R15 ;  /* 0x0000000f1962723e */ /* 0x004fc800000000ff */
[----:B------:R-:W-:Y:S01]  /*12fe0*/  FADD.FTZ R4, R156, R24 ;  /* 0x000000189c047221 */ /* 0x000fe20000010000 */
[----:B------:R-:W-:Y:S01]  /*12ff0*/  HMMA.16816.F32 R132, R160, R120, R64 ;  /* 0x00000078a084723c */ /* 0x000fe20000001840 */
[----:B------:R-:W-:Y:S01]  /*13000*/  FADD.FTZ R5, R109, R2 ;  /* 0x000000026d057221 */ /* 0x000fe20000010000 */
[----:B------:R-:W2:Y:S01]  /*13010*/  MUFU.EX2 R14, R174 ;  /* 0x000000ae000e7308 */ /* 0x000ea20000000800 */
[----:B------:R-:W-:Y:S02]  /*13020*/  FADD.FTZ R4, R158, R4 ;  /* 0x000000049e047221 */ /* 0x000fe40000010000 */
[----:B------:R-:W-:-:S03]  /*13030*/  @P1 IMAD.HI.U32 R2, R231, c[0x0][0x2c8], RZ ;  /* 0x0000b200e7021a27 */ /* 0x000fc600078e00ff */
[C---:B------:R-:W-:Y:S01]  /*13040*/  HMMA.16816.F32 R136, R160.reuse, R122, R56 ;  /* 0x0000007aa088723c */ /* 0x040fe20000001838 */
[----:B------:R-:W-:Y:S01]  /*13050*/  FADD.FTZ R4, R188, R4 ;  /* 0x00000004bc047221 */ /* 0x000fe20000010000 */
[----:B------:R-:W5:Y:S01]  /*13060*/  MUFU.EX2 R24, R173 ;  /* 0x000000ad00187308 */ /* 0x000f620000000800 */
[----:B------:R-:W-:Y:S01]  /*13070*/  FADD.FTZ R6, R108, R0 ;  /* 0x000000006c067221 */ /* 0x000fe20000010000 */
[----:B------:R-:W-:Y:S01]  /*13080*/  MOV R0, R231 ;  /* 0x000000e700007202 */ /* 0x000fe20000000f00 */
[----:B------:R-:W-:Y:S01]  /*13090*/  FADD.FTZ R4, R190, R4 ;  /* 0x00000004be047221 */ /* 0x000fe20000010000 */
[----:B------:R-:W-:Y:S01]  /*130a0*/  @P1 SHF.R.U32.HI R0, RZ, c[0x0][0x2cc], R2 ;  /* 0x0000b300ff001a19 */ /* 0x000fe20000011602 */
[----:B------:R-:W-:Y:S01]  /*130b0*/  FADD.FTZ R5, R183, R5 ;  /* 0x00000005b7057221 */ /* 0x000fe20000010000 */
[----:B----4-:R-:W-:Y:S01]  /*130c0*/  F2FP.PACK_AB R96, R13, R7 ;  /* 0x000000070d60723e */ /* 0x010fe200000000ff */
[----:B------:R-:W-:Y:S01]  /*130d0*/  FADD.FTZ R6, R181, R6 ;  /* 0x00000006b5067221 */ /* 0x000fe20000010000 */
[----:B------:R-:W-:Y:S01]  /*130e0*/  IADD3 R2, R229, R0, RZ ;  /* 0x00000000e5027210 */ /* 0x000fe20007ffe0ff */
[----:B------:R-:W-:Y:S01]  /*130f0*/  FADD.FTZ R0, R90, R4 ;  /* 0x000000045a007221 */ /* 0x000fe20000010000 */
[----:B--2---:R-:W-:Y:S01]  /*13100*/  F2FP.PACK_AB R97, R14, R12 ;  /* 0x0000000c0e61723e */ /* 0x004fe200000000ff */
[----:B------:R-:W-:Y:S01]  /*13110*/  FADD.FTZ R5, R184, R5 ;  /* 0x00000005b8057221 */ /* 0x000fe20000010000 */
[----:B-1----:R-:W-:Y:S01]  /*13120*/  HMMA.16816.F32 R148, R160, R104, R44 ;  /* 0x00000068a094723c */ /* 0x002fe2000000182c */
[----:B------:R-:W-:-:S02]  /*13130*/  FADD.FTZ R0, R92, R0 ;  /* 0x000000005c007221 */ /* 0x000fc40000010000 */
[----:B------:R-:W-:Y:S01]  /*13140*/  FADD.FTZ R6, R180, R6 ;  /* 0x00000006b4067221 */ /* 0x000fe20000010000 */
[----:B-----5:R-:W-:Y:S01]  /*13150*/  F2FP.PACK_AB R99, R26, R24 ;  /* 0x000000181a63723e */ /* 0x020fe200000000ff */
        /* <DEDUP_REMOVED lines=16> */
[----:B------:R-:W-:Y:S01]  /*13260*/  MOV R16, c[0x0][0x32c] ;  /* 0x0000cb0000107a02 */ /* 0x000fe20000000f00 */
[----:B------:R-:W-:Y:S01]  /*13270*/  HMMA.16816.F32 R124, R96, R120, R124 ;  /* 0x00000078607c723c */ /* 0x000fe2000000187c */
[----:B------:R-:W-:Y:S02]  /*13280*/  FADD.FTZ R0, R82, R5 ;  /* 0x0000000552007221 */ /* 0x000fe40000010000 */
[----:B------:R-:W-:Y:S01]  /*13290*/  ISETP.GE.AND P0, PT, R16, 0x1, PT ;  /* 0x000000011000780c */ /* 0x000fe20003f06270 */
[----:B------:R-:W-:Y:S02]  /*132a0*/  FADD.FTZ R3, R24, R3 ;  /* 0x0000000318037221 */ /* 0x000fe40000010000 */
[----:B------:R-:W-:-:S02]  /*132b0*/  FADD.FTZ R5, R27, R6 ;  /* 0x000000061b057221 */ /* 0x000fc40000010000 */
[----:B------:R-:W-:Y:S01]  /*132c0*/  HMMA.16816.F32 R108, R96, R104, R76 ;  /* 0x00000068606c723c */ /* 0x000fe2000000184c */
[----:B------:R-:W-:Y:S02]  /*132d0*/  FADD.FTZ R4, R15, R4 ;  /* 0x000000040f047221 */ /* 0x000fe40000010000 */
[----:B------:R-:W-:Y:S01]  /*132e0*/  FADD.FTZ R247, R26, R3 ;  /* 0x000000031af77221 */ /* 0x000fe20000010000 */
[----:B------:R-:W-:Y:S01]  /*132f0*/  IADD3 R3, R2, c[0x0][0x328], RZ ;  /* 0x0000ca0002037a10 */ /* 0x000fe20007ffe0ff */
[----:B------:R-:W-:Y:S02]  /*13300*/  FADD.FTZ R229, R83, R0 ;  /* 0x0000000053e57221 */ /* 0x000fe40000010000 */
[----:B------:R-:W-:Y:S01]  /*13310*/  FADD.FTZ R227, R70, R5 ;  /* 0x0000000546e37221 */ /* 0x000fe20000010000 */
[----:B---3--:R-:W-:Y:S01]  /*13320*/  HMMA.16816.F32 R156, R160, R8, R36 ;  /* 0x00000008a09c723c */ /* 0x008fe20000001824 */
[----:B------:R-:W-:-:S07]  /*13330*/  FADD.FTZ R246, R25, R4 ;  /* 0x0000000419f67221 */ /* 0x000fce0000010000 */
[C---:B------:R-:W-:Y:S08]  /*13340*/  HMMA.16816.F32 R120, R96.reuse, R122, R20 ;  /* 0x0000007a6078723c */ /* 0x040ff00000001814 */
[C---:B------:R-:W-:Y:S08]  /*13350*/  HMMA.16816.F32 R104, R96.reuse, R106, R72 ;  /* 0x0000006a6068723c */ /* 0x040ff00000001848 */
[----:B------:R-:W-:Y:S08]  /*13360*/  HMMA.16816.F32 R100, R96, R8, R60 ;  /* 0x000000086064723c */ /* 0x000ff0000000183c */
[-C--:B------:R-:W-:Y:S08]  /*13370*/  HMMA.16816.F32 R160, R160, R10.reuse, R28 ;  /* 0x0000000aa0a0723c */ /* 0x080ff0000000181c */
        /* <DEDUP_REMOVED lines=13> */
.L_x_1060:
[----:B------:R-:W-:-:S04]  /*13450*/  MOV R2, 0x1 ;  /* 0x0000000100027802 */ /* 0x000fc80000000f00 */
[----:B------:R-:W-:-:S13]  /*13460*/  ISETP.NE.AND P0, PT, R2, c[0x0][0x32c], PT ;  /* 0x0000cb0002007a0c */ /* 0x000fda0003f05270 */
[----:B------:R-:W-:-:S05]  /*13470*/  @P0 IMAD.HI.U32 R2, R0, c[0x0][0x330], RZ ;  /* 0x0000cc0000020a27 */ /* 0x000fca00078e00ff */
[----:B------:R-:W-:Y:S02]  /*13480*/  @P0 SHF.R.U32.HI R0, RZ, c[0x0][0x334], R2 ;  /* 0x0000cd00ff000a19 */ /* 0x000fe40000011602 */
.L_x_1061:
[----:B------:R-:W-:Y:S05]  /*13490*/  BSYNC B0 ;  /* 0x0000000000007941 */ /* 0x000fea0003800000 */
.L_x_1059:
[----:B------:R-:W-:-:S05]  /*134a0*/  MOV R2, c[0x0][0x32c] ;  /* 0x0000cb0000027a02 */ /* 0x000fca0000000f00 */
[----:B------:R-:W-:-:S05]  /*134b0*/  IMAD R0, R0, R2, c[0x0][0x32c] ;  /* 0x0000cb0000007624 */ /* 0x000fca00078e0202 */
[----:B------:R-:W-:-:S04]  /*134c0*/  IMNMX R3, R3, R0, PT ;  /* 0x0000000003037217 */ /* 0x000fc80003800200 */
.L_x_1058:
[----:B------:R-:W2:Y:S01]  /*134d0*/  LDL R2, [R1+0x14] ;  /* 0x0000140001027983 */ /* 0x000ea20000100800 */
        /* <DEDUP_REMOVED lines=10> */
.L_x_1093:
        /* <DEDUP_REMOVED lines=24> */
[----:B------:R-:W2:Y:S04]  /*13700*/  LDL.64 R6, [R1+0x20] ;  /* 0x0000200001067983 */ /* 0x000ea80000100a00 */
[----:B------:R-:W-:Y:S02]  /*13710*/  IMAD R0, R0, c[0x0][0x208], RZ ;  /* 0x0000820000007a24 */ /* 0x000fe400078e02ff */
[----:B------:R-:W3:Y:S02]  /*13720*/  LDL R5, [R1+0x28] ;  /* 0x0000280001057983 */ /* 0x000ee40000100800 */
[----:B------:R-:W-:Y:S04]  /*13730*/  IMAD R0, R216, c[0x0][0x20c], R0 ;  /* 0x00008300d8007a24 */ /* 0x000fe800078e0200 */
[----:B------:R-:W-:Y:S01]  /*13740*/  IMAD.IADD R3, R3, 0x1, R0 ;  /* 0x0000000103037824 */ /* 0x000fe200078e0200 */
[----:B------:R-:W-:Y:S03]  /*13750*/  SHF.R.S32.HI R0, RZ, 0x1f, R215 ;  /* 0x0000001fff007819 */ /* 0x000fe600000114d7 */
[C---:B------:R-:W-:Y:S04]  /*13760*/  IMAD.WIDE.U32 R2, R215.reuse, c[0x0][0x218], R2 ;  /* 0x00008600d7027a25 */ /* 0x040fe800078e0002 */
[----:B------:R-:W-:Y:S04]  /*13770*/  IMAD R0, R0, c[0x0][0x218], RZ ;  /* 0x0000860000007a24 */ /* 0x000fe800078e02ff */
[----:B------:R-:W-:Y:S01]  /*13780*/  IMAD R4, R215, c[0x0][0x21c], R0 ;  /* 0x00008700d7047a24 */ /* 0x000fe200078e0200 */
[----:B--2---:R-:W-:Y:S02]  /*13790*/  IADD3 R2, P1, R6, R2, RZ ;  /* 0x0000000206027210 */ /* 0x004fe40007f3e0ff */
[----:B------:R-:W-:Y:S02]  /*137a0*/  SHF.L.U64.HI R6, R248, 0x1, R249 ;  /* 0x00000001f8067819 */ /* 0x000fe400000102f9 */
[----:B------:R-:W-:Y:S02]  /*137b0*/  LEA R0, P0, R2, c[0x0][0x1f8], 0x1 ;  /* 0x00007e0002007a11 */ /* 0x000fe400078008ff */
[----:B---3--:R-:W-:Y:S02]  /*137c0*/  IADD3.X R3, R5, R3, R4, P1, !PT ;  /* 0x0000000305037210 */ /* 0x008fe40000ffe404 */
[----:B------:R-:W-:Y:S02]  /*137d0*/  SHF.L.U32 R5, R248, 0x1, RZ ;  /* 0x00000001f8057819 */ /* 0x000fe400000006ff */
[----:B------:R-:W-:Y:S01]  /*137e0*/  LEA.HI.X R4, R2, c[0x0][0x1fc], R3, 0x1, P0 ;  /* 0x00007f0002047a11 */ /* 0x000fe200000f0c03 */
[----:B------:R-:W-:-:S05]  /*137f0*/  BRA.DIV ~URZ, `(.L_x_1065) ;  /* 0x00013d127f007947 */ /* 0x000fca000b800000 */
[----:B------:R1:W2:Y:S02]  /*13800*/  SHFL.IDX PT, R8, R4, RZ, 0x181f ;  /* 0x00181fff04087589 */ /* 0x0002a400000e0000 */
.L_x_1233:
[----:B------:R-:W-:-:S05]  /*13810*/  BRA.DIV ~URZ, `(.L_x_1066) ;  /* 0x00013d627f007947 */ /* 0x000fca000b800000 */
[----:B------:R-:W3:Y:S01]  /*13820*/  SHFL.IDX PT, R2, R0, RZ, 0x181f ;  /* 0x00181fff00027589 */ /* 0x000ee200000e0000 */
[----:B------:R-:W-:Y:S03]  /*13830*/  LOP3.LUT P2, RZ, R208, 0x100, RZ, 0xc0, !PT ;  /* 0x00000100d0ff7812 */ /* 0x000fe6000784c0ff */
[----:B------:R-:W4:Y:S04]  /*13840*/  SHFL.IDX PT, R7, R0, 0x1, 0x181f ;  /* 0x00381f0000077f89 */ /* 0x000f2800000e0000 */
[----:B------:R-:W5:Y:S04]  /*13850*/  SHFL.IDX PT, R11, R4, 0x1, 0x181f ;  /* 0x00381f00040b7f89 */ /* 0x000f6800000e0000 */
[----:B------:R-:W-:Y:S04]  /*13860*/  SHFL.IDX PT, R9, R0, 0x3, 0x181f ;  /* 0x00781f0000097f89 */ /* 0x000fe800000e0000 */
[----:B------:R-:W-:Y:S01]  /*13870*/  SHFL.IDX PT, R12, R4, 0x2, 0x181f ;  /* 0x00581f00040c7f89 */ /* 0x000fe200000e0000 */
[-C--:B---3--:R-:W-:Y:S05]  /*13880*/  IADD3 R2, P0, R2, R5.reuse, RZ ;  /* 0x0000000502027210 */ /* 0x088fea0007f1e0ff */
[--C-:B--2---:R-:W-:Y:S01]  /*13890*/  IMAD.X R3, R8, 0x1, R6.reuse, P0 ;  /* 0x0000000108037824 */ /* 0x104fe200000e0606 */
[-C--:B----4-:R-:W-:Y:S01]  /*138a0*/  IADD3 R10, P0, R7, R5.reuse, RZ ;  /* 0x00000005070a7210 */ /* 0x090fe20007f1e0ff */
[----:B------:R-:W2:Y:S04]  /*138b0*/  SHFL.IDX PT, R8, R0, 0x2, 0x181f ;  /* 0x00581f0000087f89 */ /* 0x000ea800000e0000 */
[----:B------:R3:W-:Y:S01]  /*138c0*/  LDGSTS.E.BYPASS.LTC128B.128 [R210+0x100], [R2.64], !P2 ;  /* 0x0010000002d27fae */ /* 0x0007e2000d101d48 */
[--C-:B-----5:R-:W-:Y:S03]  /*138d0*/  IMAD.X R11, R11, 0x1, R6.reuse, P0 ;  /* 0x000000010b0b7824 */ /* 0x120fe600000e0606 */
[----:B------:R-:W-:Y:S04]  /*138e0*/  SHFL.IDX PT, R0, R0, 0x4, 0x181f ;  /* 0x00981f0000007f89 */ /* 0x000fe800000e0000 */
[----:B------:R4:W-:Y:S01]  /*138f0*/  LDGSTS.E.BYPASS.LTC128B.128 [R210+0x900], [R10.64], !P2 ;  /* 0x009000000ad27fae */ /* 0x0009e2000d101d48 */
[-C--:B--2---:R-:W-:Y:S03]  /*13900*/  IADD3 R8, P1, R8, R5.reuse, RZ ;  /* 0x0000000508087210 */ /* 0x084fe60007f3e0ff */
[----:B---3--:R-:W2:Y:S01]  /*13910*/  SHFL.IDX PT, R3, R4, 0x3, 0x181f ;  /* 0x00781f0004037f89 */ /* 0x008ea200000e0000 */
[----:B------:R-:W-:Y:S01]  /*13920*/  IADD3 R2, P0, R9, R5, RZ ;  /* 0x0000000509027210 */ /* 0x000fe20007f1e0ff */
[--C-:B------:R-:W-:Y:S02]  /*13930*/  IMAD.X R9, R12, 0x1, R6.reuse, P1 ;  /* 0x000000010c097824 */ /* 0x100fe400008e0606 */
[----:B-1----:R-:W1:Y:S04]  /*13940*/  SHFL.IDX PT, R4, R4, 0x4, 0x181f ;  /* 0x00981f0004047f89 */ /* 0x002e6800000e0000 */
[----:B------:R4:W-:Y:S01]  /*13950*/  LDGSTS.E.BYPASS.LTC128B.128 [R210+0x1100], [R8.64], !P2 ;  /* 0x0110000008d27fae */ /* 0x0009e2000d101d48 */
[----:B--2---:R-:W-:Y:S05]  /*13960*/  IMAD.X R3, R3, 0x1, R6, P0 ;  /* 0x0000000103037824 */ /* 0x004fea00000e0606 */
[----:B------:R4:W-:Y:S02]  /*13970*/  LDGSTS.E.BYPASS.LTC128B.128 [R210+0x1900], [R2.64], !P2 ;  /* 0x0190000002d27fae */ /* 0x0009e4000d101d48 */
.L_x_1234:
[----:B-1----:R-:W-:Y:S02]  /*13980*/  LOP3.LUT P1, RZ, R208, 0x100, RZ, 0xc0, !PT ;  /* 0x00000100d0ff7812 */ /* 0x002fe4000782c0ff */
[----:B----4-:R-:W-:Y:S05]  /*13990*/  IADD3 R2, P0, R0, R5, RZ ;  /* 0x0000000500027210 */ /* 0x010fea0007f1e0ff */
[----:B------:R-:W-:Y:S06]  /*139a0*/  IMAD.X R3, R4, 0x1, R6, P0 ;  /* 0x0000000104037824 */ /* 0x000fec00000e0606 */
[----:B------:R-:W-:Y:S01]  /*139b0*/  @!PT LDS RZ, [RZ] ;  /* 0x00000000fffff984 */ /* 0x000fe20000000800 */
[----:B------:R-:W-:Y:S01]  /*139c0*/  @!PT LDS RZ, [RZ] ;  /* 0x00000000fffff984 */ /* 0x000fe20000000800 */
[----:B------:R-:W-:Y:S01]  /*139d0*/  @!PT LDS RZ, [RZ] ;  /* 0x00000000fffff984 */ /* 0x000fe20000000800 */
[----:B------:R1:W-:Y:S02]  /*139e0*/  LDGSTS.E.BYPASS.LTC128B.128 [R210+0x2100], [R2.64], !P1 ;  /* 0x0210000002d27fae */ /* 0x0003e4000c901d48 */
.L_x_1064:
[----:B-1-34-:R-:W-:Y:S05]  /*139f0*/  BSYNC B0 ;  /* 0x0000000000007941 */ /* 0x01afea0003800000 */
.L_x_1063:
        /* <DEDUP_REMOVED lines=106> */
[C---:B------:R-:W-:Y:S01]  /*140a0*/  SHF.L.U64.HI R86, R248.reuse, 0x1, R249 ;  /* 0x00000001f8567819 */ /* 0x040fe200000102f9 */
[----:B------:R-:W-:Y:S01]  /*140b0*/  IMAD.SHL.U32 R85, R248, 0x2, RZ ;  /* 0x00000002f8557824 */ /* 0x000fe200078e00ff */
[----:B------:R-:W3:Y:S01]  /*140c0*/  LDL R0, [R1+0x1c] ;  /* 0x00001c0001007983 */ /* 0x000ee20000100800 */
[----:B------:R-:W-:Y:S03]  /*140d0*/  ISETP.NE.AND P2, PT, R3, 0x1, PT ;  /* 0x000000010300780c */ /* 0x000fe60003f45270 */
        /* <DEDUP_REMOVED lines=14> */
[C---:B------:R-:W-:Y:S04]  /*141c0*/  @!P1 LEA R2, P0, R3.reuse, c[0x0][0x2a0], 0x2 ;  /* 0x0000a80003029a11 */ /* 0x040fe800078010ff */
        /* <DEDUP_REMOVED lines=8> */
[C---:B------:R-:W-:Y:S04]  /*14250*/  IMAD.WIDE.U32 R2, R215.reuse, c[0x0][0x1f0], R2 ;  /* 0x00007c00d7027a25 */ /* 0x040fe800078e0002 */
[----:B------:R-:W-:Y:S01]  /*14260*/  IMAD R0, R0, c[0x0][0x1f0], RZ ;  /* 0x00007c0000007a24 */ /* 0x000fe200078e02ff */
[----:B------:R-:W-:Y:S03]  /*14270*/  IADD3 R2, P0, R212, R2, RZ ;  /* 0x00000002d4027210 */ /* 0x000fe60007f1e0ff */
[----:B------:R-:W-:Y:S05]  /*14280*/  IMAD R0, R215, c[0x0][0x1f4], R0 ;  /* 0x00007d00d7007a24 */ /* 0x000fea00078e0200 */
[----:B------:R-:W-:Y:S02]  /*14290*/  IADD3.X R3, R94, R3, R0, P0, !PT ;  /* 0x000000035e037210 */ /* 0x000fe400007fe400 */
[C---:B------:R-:W-:Y:S04]  /*142a0*/  LEA R0, P0, R2.reuse, c[0x0][0x1c8], 0x1 ;  /* 0x0000720002007a11 */ /* 0x040fe800078008ff */
[----:B------:R-:W-:Y:S01]  /*142b0*/  LEA.HI.X R84, R2, c[0x0][0x1cc], R3, 0x1, P0 ;  /* 0x0000730002547a11 */ /* 0x000fe200000f0c03 */
[----:B------:R-:W-:-:S06]  /*142c0*/  BRA.DIV ~URZ, `(.L_x_1069) ;  /* 0x000137a27f007947 */ /* 0x000fcc000b800000 */
[----:B------:R1:W2:Y:S02]  /*142d0*/  SHFL.IDX PT, R87, R84, RZ, 0x181f ;  /* 0x00181fff54577589 */ /* 0x0002a400000e0000 */
.L_x_1235:
[----:B------:R-:W-:-:S05]  /*142e0*/  BRA.DIV ~URZ, `(.L_x_1070) ;  /* 0x000137f27f007947 */ /* 0x000fca000b800000 */
[----:B------:R-:W3:Y:S01]  /*142f0*/  SHFL.IDX PT, R2, R0, RZ, 0x181f ;  /* 0x00181fff00027589 */ /* 0x000ee200000e0000 */
[----:B------:R-:W-:Y:S02]  /*14300*/  LOP3.LUT P1, RZ, R208, 0x100, RZ, 0xc0, !PT ;  /* 0x00000100d0ff7812 */ /* 0x000fe4000782c0ff */
[-C--:B---3--:R-:W-:Y:S05]  /*14310*/  IADD3 R2, P0, R2, R85.reuse, RZ ;  /* 0x0000005502027210 */ /* 0x088fea0007f1e0ff */
[--C-:B--2---:R-:W-:Y:S06]  /*14320*/  IMAD.X R3, R87, 0x1, R86.reuse, P0 ;  /* 0x0000000157037824 */ /* 0x104fec00000e0656 */
[----:B------:R-:W-:Y:S01]  /*14330*/  @!PT LDS RZ, [RZ] ;  /* 0x00000000fffff984 */ /* 0x000fe20000000800 */
[----:B------:R-:W-:Y:S01]  /*14340*/  @!PT LDS RZ, [RZ] ;  /* 0x00000000fffff984 */ /* 0x000fe20000000800 */
[----:B------:R2:W-:Y:S04]  /*14350*/  LDGSTS.E.BYPASS.LTC128B.128 [R210+0x2900], [R2.64], !P1 ;  /* 0x0290000002d27fae */ /* 0x0005e8000c901d48 */
[----:B--2---:R-:W2:Y:S04]  /*14360*/  SHFL.IDX PT, R2, R0, 0x1, 0x181f ;  /* 0x00381f0000027f89 */ /* 0x004ea800000e0000 */
[----:B------:R-:W3:Y:S01]  /*14370*/  SHFL.IDX PT, R3, R84, 0x1, 0x181f ;  /* 0x00381f0054037f89 */ /* 0x000ee200000e0000 */
[-C--:B--2---:R-:W-:Y:S05]  /*14380*/  IADD3 R2, P0, R2, R85.reuse, RZ ;  /* 0x0000005502027210 */ /* 0x084fea0007f1e0ff */
[--C-:B---3--:R-:W-:Y:S05]  /*14390*/  IMAD.X R3, R3, 0x1, R86.reuse, P0 ;  /* 0x0000000103037824 */ /* 0x108fea00000e0656 */
[----:B------:R2:W-:Y:S04]  /*143a0*/  LDGSTS.E.BYPASS.LTC128B.128 [R210+0x3100], [R2.64], !P1 ;  /* 0x0310000002d27fae */ /* 0x0005e8000c901d48 */
[----:B--2---:R-:W2:Y:S04]  /*143b0*/  SHFL.IDX PT, R2, R0, 0x2, 0x181f ;  /* 0x00581f0000027f89 */ /* 0x004ea800000e0000 */
[----:B------:R-:W3:Y:S01]  /*143c0*/  SHFL.IDX PT, R3, R84, 0x2, 0x181f ;  /* 0x00581f0054037f89 */ /* 0x000ee200000e0000 */
[-C--:B--2---:R-:W-:Y:S05]  /*143d0*/  IADD3 R2, P0, R2, R85.reuse, RZ ;  /* 0x0000005502027210 */ /* 0x084fea0007f1e0ff */
[--C-:B---3--:R-:W-:Y:S05]  /*143e0*/  IMAD.X R3, R3, 0x1, R86.reuse, P0 ;  /* 0x0000000103037824 */ /* 0x108fea00000e0656 */
[----:B------:R2:W-:Y:S04]  /*143f0*/  LDGSTS.E.BYPASS.LTC128B.128 [R210+0x3900], [R2.64], !P1 ;  /* 0x0390000002d27fae */ /* 0x0005e8000c901d48 */
[----:B--2---:R-:W2:Y:S04]  /*14400*/  SHFL.IDX PT, R2, R0, 0x3, 0x181f ;  /* 0x00781f0000027f89 */ /* 0x004ea800000e0000 */
[----:B------:R-:W3:Y:S04]  /*14410*/  SHFL.IDX PT, R3, R84, 0x3, 0x181f ;  /* 0x00781f0054037f89 */ /* 0x000ee800000e0000 */
[----:B------:R-:W4:Y:S04]  /*14420*/  SHFL.IDX PT, R0, R0, 0x4, 0x181f ;  /* 0x00981f0000007f89 */ /* 0x000f2800000e0000 */
[----:B-1----:R-:W1:Y:S01]  /*14430*/  SHFL.IDX PT, R84, R84, 0x4, 0x181f ;  /* 0x00981f0054547f89 */ /* 0x002e6200000e0000 */
[----:B--2---:R-:W-:Y:S05]  /*14440*/  IADD3 R2, P0, R2, R85, RZ ;  /* 0x0000005502027210 */ /* 0x004fea0007f1e0ff */
[----:B---3--:R-:W-:Y:S05]  /*14450*/  IMAD.X R3, R3, 0x1, R86, P0 ;  /* 0x0000000103037824 */ /* 0x008fea00000e0656 */
[----:B------:R2:W-:Y:S03]  /*14460*/  LDGSTS.E.BYPASS.LTC128B.128 [R210+0x4100], [R2.64], !P1 ;  /* 0x0410000002d27fae */ /* 0x0005e6000c901d48 */
.L_x_1236:
[----:B----4-:R-:W-:Y:S02]  /*14470*/  LOP3.LUT P1, RZ, R208, 0x100, RZ, 0xc0, !PT ;  /* 0x00000100d0ff7812 */ /* 0x010fe4000782c0ff */
[----:B--2---:R-:W-:Y:S05]  /*14480*/  IADD3 R2, P0, R0, R85, RZ ;  /* 0x0000005500027210 */ /* 0x004fea0007f1e0ff */
[----:B-1----:R-:W-:Y:S06]  /*14490*/  IMAD.X R3, R84, 0x1, R86, P0 ;  /* 0x0000000154037824 */ /* 0x002fec00000e0656 */
[----:B------:R-:W-:Y:S01]  /*144a0*/  @!PT LDS RZ, [RZ] ;  /* 0x00000000fffff984 */ /* 0x000fe20000000800 */
[----:B------:R-:W-:Y:S01]  /*144b0*/  @!PT LDS RZ, [RZ] ;  /* 0x00000000fffff984 */ /* 0x000fe20000000800 */
[----:B------:R-:W-:Y:S01]  /*144c0*/  @!PT LDS RZ, [RZ] ;  /* 0x00000000fffff984 */ /* 0x000fe20000000800 */
[----:B------:R1:W-:Y:S02]  /*144d0*/  LDGSTS.E.BYPASS.LTC128B.128 [R210+0x4900], [R2.64], !P1 ;  /* 0x0490000002d27fae */ /* 0x0003e4000c901d48 */
.L_x_1068:
[----:B------:R-:W-:Y:S05]  /*144e0*/  BSYNC B0 ;  /* 0x0000000000007941 */ /* 0x000fea0003800000 */
.L_x_1067:
[----:B------:R-:W2:Y:S01]  /*144f0*/  LDL R84, [R1+0x44] ;  /* 0x0000440001547983 */ /* 0x000ea20000100800 */
[----:B------:R-:W-:Y:S01]  /*14500*/  IMAD.MOV.U32 R85, RZ, RZ, c[0x0][0x2c4] ;  /* 0x0000b100ff557624 */ /* 0x000fe200078e00ff */
[----:B------:R-:W-:Y:S02]  /*14510*/  LOP3.LUT R166, RZ, c[0x0][0x324], RZ, 0x33, !PT ;  /* 0x0000c900ffa67a12 */ /* 0x000fe400078e33ff */
[----:B------:R-:W2:Y:S02]  /*14520*/  LDL R0, [R1+0x4c] ;  /* 0x00004c0001007983 */ /* 0x000ea40000100800 */
[----:B------:R-:W-:Y:S02]  /*14530*/  ISETP.NE.AND P0, PT, R85, 0x1, PT ;  /* 0x000000015500780c */ /* 0x000fe40003f05270 */
[----:B-1----:R-:W3:Y:S04]  /*14540*/  LDL R3, [R1+0x4] ;  /* 0x0000040001037983 */ /* 0x002ee80000100800 */
[----:B------:R-:W4:Y:S04]  /*14550*/  LDL R2, [R1] ;  /* 0x0000000001027983 */ /* 0x000f280000100800 */
[----:B------:R-:W0:Y:S01]  /*14560*/  LDGDEPBAR ;  /* 0x00000000000079af */ /* 0x000e220000000000 */
[----:B--2---:R-:W-:Y:S02]  /*14570*/  IMAD.IADD R164, R0, 0x1, R84 ;  /* 0x0000000100a47824 */ /* 0x004fe400078e0254 */
[----:B------:R-:W-:Y:S02]  /*14580*/  IMAD R84, R214, -0x50, RZ ;  /* 0xffffffb0d6547824 */ /* 0x000fe400078e02ff */
[----:B------:R-:W-:Y:S05]  /*14590*/  @P0 IMAD.HI.U32 R0, R164, c[0x0][0x2c8], RZ ;  /* 0x0000b200a4000a27 */ /* 0x000fea00078e00ff */
[----:B------:R-:W-:Y:S02]  /*145a0*/  @P0 SHF.R.U32.HI R164, RZ, c[0x0][0x2cc], R0 ;  /* 0x0000b300ffa40a19 */ /* 0x000fe40000011600 */
[----:B---3--:R-:W-:Y:S04]  /*145b0*/  IADD3 R0, -R3, 0x1, R84 ;  /* 0x0000000103007810 */ /* 0x008fe80007ffe154 */
[----:B----4-:R-:W-:Y:S04]  /*145c0*/  IADD3 R85, -R252, R0, R2 ;  /* 0x00000000fc557210 */ /* 0x010fe80007ffe102 */
[----:B------:R-:W-:Y:S01]  /*145d0*/  IADD3 R165, R85, c[0x0][0x328], RZ ;  /* 0x0000ca0055a57a10 */ /* 0x000fe20007ffe0ff */
[----:B------:R-:W-:-:S05]  /*145e0*/  BRA.DIV ~URZ, `(.L_x_1071) ;  /* 0x000139e27f007947 */ /* 0x000fca000b800000 */
[----:B------:R1:W2:Y:S02]  /*145f0*/  SHFL.IDX PT, R0, R164, RZ, 0x1c1f ;  /* 0x001c1fffa4007589 */ /* 0x0002a400000e0000 */
.L_x_1237:
[-C--:B--2---:R-:W-:Y:S01]  /*14600*/  IADD3 R87, R165, R0.reuse, RZ ;  /* 0x00000000a5577210 */ /* 0x084fe20007ffe0ff */
[----:B------:R-:W-:Y:S02]  /*14610*/  IMAD.MOV.U32 R2, RZ, RZ, c[0x0][0x32c] ;  /* 0x0000cb00ff027624 */ /* 0x000fe400078e00ff */
[----:B------:R-:W-:Y:S03]  /*14620*/  IMAD.IADD R166, R166, 0x1, R85 ;  /* 0x00000001a6a67824 */ /* 0x000fe600078e0255 */
[----:B------:R-:W-:Y:S02]  /*14630*/  ISETP.GE.AND P0, PT, R2, 0x1, PT ;  /* 0x000000010200780c */ /* 0x000fe40003f06270 */
[----:B------:R-:W-:Y:S11]  /*14640*/  IADD3 R85, R166, R0, RZ ;  /* 0x00000000a6557210 */ /* 0x000ff60007ffe0ff */
[----:B------:R-:W-:-:S05]  /*14650*/  @!P0 BRA `(.L_x_1072) ;  /* 0x000001a000008947 */ /* 0x000fca0003800000 */
[----:B------:R-:W2:Y:S01]  /*14660*/  LDL R2, [R1] ;  /* 0x0000000001027983 */ /* 0x000ea20000100800 */
[----:B------:R-:W-:Y:S01]  /*14670*/  BSSY B0, `(.L_x_1073) ;  /* 0x0000012000007945 */ /* 0x000fe20003800000 */
[----:B--2---:R-:W-:Y:S04]  /*14680*/  IADD3 R0, -R252, R2, R0 ;  /* 0x00000002fc007210 */ /* 0x004fe80007ffe100 */
        /* <DEDUP_REMOVED lines=11> */
.L_x_1074:
[----:B------:R-:W-:Y:S04]  /*14740*/  MOV R2, c[0x0][0x32c] ;  /* 0x0000cb0000027a02 */ /* 0x000fe80000000f00 */
[----:B------:R-:W-:Y:S11]  /*14750*/  ISETP.NE.AND P0, PT, R2, 0x1, PT ;  /* 0x000000010200780c */ /* 0x000ff60003f05270 */
[----:B------:R-:W-:Y:S02]  /*14760*/  @!UPT UIADD3 URZ, URZ, URZ, URZ ;  /* 0x0000003f3f3ff290 */ /* 0x000fe4000fffe03f */
[----:B------:R-:W-:Y:S05]  /*14770*/  @P0 IMAD.HI.U32 R2, R0, c[0x0][0x330], RZ ;  /* 0x0000cc0000020a27 */ /* 0x000fea00078e00ff */
[----:B------:R-:W-:Y:S02]  /*14780*/  @P0 SHF.R.U32.HI R0, RZ, c[0x0][0x334], R2 ;  /* 0x0000cd00ff000a19 */ /* 0x000fe40000011602 */
.L_x_1075:
[----:B------:R-:W-:Y:S05]  /*14790*/  BSYNC B0 ;  /* 0x0000000000007941 */ /* 0x000fea0003800000 */
.L_x_1073:
[----:B------:R-:W2:Y:S02]  /*147a0*/  LDL R2, [R1+0x4] ;  /* 0x0000040001027983 */ /* 0x000ea40000100800 */
[----:B--2---:R-:W-:Y:S04]  /*147b0*/  IMAD.IADD R2, R84, 0x1, -R2 ;  /* 0x0000000154027824 */ /* 0x004fe800078e0a02 */
[----:B------:R-:W-:Y:S05]  /*147c0*/  IMAD R0, R0, c[0x0][0x32c], R2 ;  /* 0x0000cb0000007a24 */ /* 0x000fea00078e0202 */
[----:B------:R-:W-:Y:S02]  /*147d0*/  IMNMX R85, R85, R0, !PT ;  /* 0x0000000055557217 */ /* 0x000fe40007800200 */
[----:B------:R-:W-:Y:S04]  /*147e0*/  IADD3 R0, R0, c[0x0][0x32c], RZ ;  /* 0x0000cb0000007a10 */ /* 0x000fe80007ffe0ff */
[----:B------:R-:W-:Y:S02]  /*147f0*/  IMNMX R87, R87, R0, PT ;  /* 0x0000000057577217 */ /* 0x000fe40003800200 */
.L_x_1072:
[----:B------:R-:W-:-:S05]  /*14800*/  BRA.DIV ~URZ, `(.L_x_1076) ;  /* 0x000138327f007947 */ /* 0x000fca000b800000 */
[----:B------:R2:W3:Y:S02]  /*14810*/  SHFL.IDX PT, R2, R164, 0x1, 0x1c1f ;  /* 0x003c1f00a4027f89 */ /* 0x0004e400000e0000 */
.L_x_1238:
[----:B---3--:R-:W-:Y:S01]  /*14820*/  IADD3 R86, R165, R2, RZ ;  /* 0x00000002a5567210 */ /* 0x008fe20007ffe0ff */
[----:B------:R-:W-:Y:S05]  /*14830*/  IMAD.MOV.U32 R0, RZ, RZ, c[0x0][0x32c] ;  /* 0x0000cb00ff007624 */ /* 0x000fea00078e00ff */
[----:B------:R-:W-:Y:S01]  /*14840*/  ISETP.GE.AND P0, PT, R0, 0x1, PT ;  /* 0x000000010000780c */ /* 0x000fe20003f06270 */
[----:B------:R-:W-:Y:S11]  /*14850*/  IMAD.IADD R0, R166, 0x1, R2 ;  /* 0x00000001a6007824 */ /* 0x000ff600078e0202 */
[----:B------:R-:W-:Y:S01]  /*14860*/  @!UPT UIADD3 URZ, URZ, URZ, URZ ;  /* 0x0000003f3f3ff290 */ /* 0x000fe2000fffe03f */
[----:B------:R-:W-:-:S05]  /*14870*/  @!P0 BRA `(.L_x_1077) ;  /* 0x000001a000008947 */ /* 0x000fca0003800000 */
[----:B------:R-:W3:Y:S01]  /*14880*/  LDL R3, [R1] ;  /* 0x0000000001037983 */ /* 0x000ee20000100800 */
[----:B------:R-:W-:Y:S01]  /*14890*/  BSSY B0, `(.L_x_1078) ;  /* 0x0000012000007945 */ /* 0x000fe20003800000 */
[----:B---3--:R-:W-:Y:S04]  /*148a0*/  IADD3 R2, -R252, R3, R2 ;  /* 0x00000003fc027210 */ /* 0x008fe80007ffe102 */
        /* <DEDUP_REMOVED lines=11> */
.L_x_1079:
[----:B------:R-:W-:Y:S04]  /*14960*/  MOV R3, c[0x0][0x32c] ;  /* 0x0000cb0000037a02 */ /* 0x000fe80000000f00 */
[----:B------:R-:W-:Y:S11]  /*14970*/  ISETP.NE.AND P0, PT, R3, 0x1, PT ;  /* 0x000000010300780c */ /* 0x000ff60003f05270 */
[----:B------:R-:W-:Y:S02]  /*14980*/  @!UPT UIADD3 URZ, URZ, URZ, URZ ;  /* 0x0000003f3f3ff290 */ /* 0x000fe4000fffe03f */
[----:B------:R-:W-:Y:S05]  /*14990*/  @P0 IMAD.HI.U32 R3, R2, c[0x0][0x330], RZ ;  /* 0x0000cc0002030a27 */ /* 0x000fea00078e00ff */
[----:B------:R-:W-:Y:S02]  /*149a0*/  @P0 SHF.R.U32.HI R2, RZ, c[0x0][0x334], R3 ;  /* 0x0000cd00ff020a19 */ /* 0x000fe40000011603 */
.L_x_1080:
[----:B------:R-:W-:Y:S05]  /*149b0*/  BSYNC B0 ;  /* 0x0000000000007941 */ /* 0x000fea0003800000 */
.L_x_1078:
[----:B------:R-:W3:Y:S02]  /*149c0*/  LDL R3, [R1+0x4] ;  /* 0x0000040001037983 */ /* 0x000ee40000100800 */
[----:B---3--:R-:W-:Y:S04]  /*149d0*/  IMAD.IADD R3, R84, 0x1, -R3 ;  /* 0x0000000154037824 */ /* 0x008fe800078e0a03 */
[----:B------:R-:W-:Y:S05]  /*149e0*/  IMAD R2, R2, c[0x0][0x32c], R3 ;  /* 0x0000cb0002027a24 */ /* 0x000fea00078e0203 */
[----:B------:R-:W-:Y:S02]  /*149f0*/  IMNMX R0, R0, R2, !PT ;  /* 0x0000000200007217 */ /* 0x000fe40007800200 */
[----:B------:R-:W-:Y:S04]  /*14a00*/  IADD3 R2, R2, c[0x0][0x32c], RZ ;  /* 0x0000cb0002027a10 */ /* 0x000fe80007ffe0ff */
[----:B------:R-:W-:Y:S02]  /*14a10*/  IMNMX R86, R86, R2, PT ;  /* 0x0000000256567217 */ /* 0x000fe40003800200 */
.L_x_1077:
[----:B------:R-:W-:-:S05]  /*14a20*/  BRA.DIV ~URZ, `(.L_x_1081) ;  /* 0x000136827f007947 */ /* 0x000fca000b800000 */
[----:B------:R3:W4:Y:S02]  /*14a30*/  SHFL.IDX PT, R94, R164, 0x2, 0x1c1f ;  /* 0x005c1f00a45e7f89 */ /* 0x00072400000e0000 */
.L_x_1239:
[----:B----4-:R-:W-:Y:S01]  /*14a40*/  IADD3 R3, R165, R94, RZ ;  /* 0x0000005ea5037210 */ /* 0x010fe20007ffe0ff */
[----:B------:R-:W-:Y:S05]  /*14a50*/  IMAD.MOV.U32 R2, RZ, RZ, c[0x0][0x32c] ;  /* 0x0000cb00ff027624 */ /* 0x000fea00078e00ff */
[----:B------:R-:W-:Y:S01]  /*14a60*/  ISETP.GE.AND P0, PT, R2, 0x1, PT ;  /* 0x000000010200780c */ /* 0x000fe20003f06270 */
[----:B------:R-:W-:Y:S11]  /*14a70*/  IMAD.IADD R2, R166, 0x1, R94 ;  /* 0x00000001a6027824 */ /* 0x000ff600078e025e */
[----:B------:R-:W-:Y:S01]  /*14a80*/  @!UPT UIADD3 URZ, URZ, URZ, URZ ;  /* 0x0000003f3f3ff290 */ /* 0x000fe2000fffe03f */
[----:B------:R-:W-:-:S05]  /*14a90*/  @!P0 BRA `(.L_x_1082) ;  /* 0x000001a000008947 */ /* 0x000fca0003800000 */
[----:B------:R-:W4:Y:S01]  /*14aa0*/  LDL R167, [R1] ;  /* 0x0000000001a77983 */ /* 0x000f220000100800 */
[----:B------:R-:W-:Y:S01]  /*14ab0*/  BSSY B0, `(.L_x_1083) ;  /* 0x0000012000007945 */ /* 0x000fe20003800000 */
[----:B----4-:R-:W-:Y:S04]  /*14ac0*/  IADD3 R94, -R252, R167, R94 ;  /* 0x000000a7fc5e7210 */ /* 0x010fe80007ffe15e */
        /* <DEDUP_REMOVED lines=11> */
.L_x_1084:
[----:B------:R-:W-:Y:S04]  /*14b80*/  MOV R167, c[0x0][0x32c] ;  /* 0x0000cb0000a77a02 */ /* 0x000fe80000000f00 */
[----:B------:R-:W-:Y:S11]  /*14b90*/  ISETP.NE.AND P0, PT, R167, 0x1, PT ;  /* 0x00000001a700780c */ /* 0x000ff60003f05270 */
[----:B------:R-:W-:Y:S02]  /*14ba0*/  @!UPT UIADD3 URZ, URZ, URZ, URZ ;  /* 0x0000003f3f3ff290 */ /* 0x000fe4000fffe03f */
[----:B------:R-:W-:Y:S05]  /*14bb0*/  @P0 IMAD.HI.U32 R167, R94, c[0x0][0x330], RZ ;  /* 0x0000cc005ea70a27 */ /* 0x000fea00078e00ff */
[----:B------:R-:W-:Y:S02]  /*14bc0*/  @P0 SHF.R.U32.HI R94, RZ, c[0x0][0x334], R167 ;  /* 0x0000cd00ff5e0a19 */ /* 0x000fe400000116a7 */
.L_x_1085:
[----:B------:R-:W-:Y:S05]  /*14bd0*/  BSYNC B0 ;  /* 0x0000000000007941 */ /* 0x000fea0003800000 */
.L_x_1083:
[----:B------:R-:W4:Y:S02]  /*14be0*/  LDL R167, [R1+0x4] ;  /* 0x0000040001a77983 */ /* 0x000f240000100800 */
[----:B----4-:R-:W-:Y:S04]  /*14bf0*/  IMAD.IADD R167, R84, 0x1, -R167 ;  /* 0x0000000154a77824 */ /* 0x010fe800078e0aa7 */
[----:B------:R-:W-:Y:S05]  /*14c00*/  IMAD R94, R94, c[0x0][0x32c], R167 ;  /* 0x0000cb005e5e7a24 */ /* 0x000fea00078e02a7 */
[----:B------:R-:W-:Y:S02]  /*14c10*/  IMNMX R2, R2, R94, !PT ;  /* 0x0000005e02027217 */ /* 0x000fe40007800200 */
[----:B------:R-:W-:Y:S04]  /*14c20*/  IADD3 R94, R94, c[0x0][0x32c], RZ ;  /* 0x0000cb005e5e7a10 */ /* 0x000fe80007ffe0ff */
[----:B------:R-:W-:Y:S02]  /*14c30*/  IMNMX R3, R3, R94, PT ;  /* 0x0000005e03037217 */ /* 0x000fe40003800200 */
.L_x_1082:
[C---:B------:R-:W-:Y:S02]  /*14c40*/  ISETP.GE.AND P0, PT, R84.reuse, 0x9, PT ;  /* 0x000000095400780c */ /* 0x040fe40003f06270 */
[----:B------:R-:W-:Y:S02]  /*14c50*/  ISETP.GE.AND P1, PT, R84, 0xa, PT ;  /* 0x0000000a5400780c */ /* 0x000fe40003f26270 */
[----:B------:R-:W-:Y:S02]  /*14c60*/  LOP3.LUT R208, R208, 0xfffffff7, RZ, 0xc0, !PT ;  /* 0xfffffff7d0d07812 */ /* 0x000fe400078ec0ff */
[C---:B------:R-:W-:Y:S02]  /*14c70*/  ISETP.GE.AND P3, PT, R84.reuse, 0x19, PT ;  /* 0x000000195400780c */ /* 0x040fe40003f66270 */
[C---:B------:R-:W-:Y:S02]  /*14c80*/  ISETP.GE.AND P5, PT, R84.reuse, 0x21, PT ;  /* 0x000000215400780c */ /* 0x040fe40003fa6270 */
[----:B------:R-:W-:Y:S02]  /*14c90*/  ISETP.GE.AND P6, PT, R84, 0x29, PT ;  /* 0x000000295400780c */ /* 0x000fe40003fc6270 */
[----:B------:R-:W-:Y:S02]  /*14ca0*/  LOP3.LUT R209, R209, 0xffffffbf, RZ, 0xc0, !PT ;  /* 0xffffffbfd1d17812 */ /* 0x000fe400078ec0ff */
[----:B------:R-:W-:Y:S02]  /*14cb0*/  @P0 LOP3.LUT R208, R208, 0x8, RZ, 0xfc, !PT ;  /* 0x00000008d0d00812 */ /* 0x000fe400078efcff */
[----:B------:R-:W-:Y:S02]  /*14cc0*/  ISETP.GT.AND P0, PT, R85, 0x8, !P0 ;  /* 0x000000085500780c */ /* 0x000fe40004704270 */
[----:B------:R-:W-:Y:S02]  /*14cd0*/  LOP3.LUT R208, R208, 0xfffffffb, RZ, 0xc0, !PT ;  /* 0xfffffffbd0d07812 */ /* 0x000fe400078ec0ff */
        /* <DEDUP_REMOVED lines=8> */
[----:B------:R-:W-:Y:S04]  /*14d60*/  ISETP.GT.AND P0, PT, R85, 0x10, !P1 ;  /* 0x000000105500780c */ /* 0x000fe80004f04270 */
[----:B------:R-:W-:Y:S02]  /*14d70*/  ISETP.LT.OR P2, PT, R87, 0x11, P0 ;  /* 0x000000115700780c */ /* 0x000fe40000741670 */
[----:B------:R-:W-:Y:S02]  /*14d80*/  @P1 LOP3.LUT R208, R208, 0x2, RZ, 0xfc, !PT ;  /* 0x00000002d0d01812 */ /* 0x000fe400078efcff */
[----:B------:R-:W-:Y:S02]  /*14d90*/  ISETP.GE.AND P1, PT, R84, 0x12, PT ;  /* 0x000000125400780c */ /* 0x000fe40003f26270 */
[----:B------:R-:W-:Y:S02]  /*14da0*/  LOP3.LUT R208, R208, 0xffffffef, RZ, 0xc0, !PT ;  /* 0xffffffefd0d07812 */ /* 0x000fe400078ec0ff */
[----:B------:R-:W-:Y:S02]  /*14db0*/  ISETP.GT.AND P0, PT, R85, 0x11, !P1 ;  /* 0x000000115500780c */ /* 0x000fe40004f04270 */
[----:B------:R-:W-:Y:S07]  /*14dc0*/  FSEL R184, R20, -INF , !P2 ;  /* 0xff80000014b87808 */ /* 0x000fee0005000000 */
[----:B------:R-:W-:Y:S02]  /*14dd0*/  @P1 LOP3.LUT R208, R208, 0x10, RZ, 0xfc, !PT ;  /* 0x00000010d0d01812 */ /* 0x000fe400078efcff */
[----:B------:R-:W-:Y:S02]  /*14de0*/  ISETP.LT.OR P1, PT, R87, 0x12, P0 ;  /* 0x000000125700780c */ /* 0x000fe40000721670 */
[----:B------:R-:W-:Y:S02]  /*14df0*/  LOP3.LUT R208, R208, 0xffffffdf, RZ, 0xc0, !PT ;  /* 0xffffffdfd0d07812 */ /* 0x000fe400078ec0ff */
[----:B------:R-:W-:Y:S02]  /*14e00*/  ISETP.GT.AND P0, PT, R85, 0x18, !P3 ;  /* 0x000000185500780c */ /* 0x000fe40005f04270 */
[----:B------:R-:W-:Y:S02]  /*14e10*/  @P3 LOP3.LUT R208, R208, 0x20, RZ, 0xfc, !PT ;  /* 0x00000020d0d03812 */ /* 0x000fe400078efcff */
[----:B------:R-:W-:Y:S02]  /*14e20*/  ISETP.GE.AND P3, PT, R84, 0x1a, PT ;  /* 0x0000001a5400780c */ /* 0x000fe40003f66270 */
[----:B------:R-:W-:Y:S02]  /*14e30*/  LOP3.LUT R208, R208, 0xffffffbf, RZ, 0xc0, !PT ;  /* 0xffffffbfd0d07812 */ /* 0x000fe400078ec0ff */
[----:B------:R-:W-:Y:S02]  /*14e40*/  ISETP.LT.OR P4, PT, R87, 0x19, P0 ;  /* 0x000000195700780c */ /* 0x000fe40000781670 */
[----:B------:R-:W-:Y:S02]  /*14e50*/  ISETP.GT.AND P0, PT, R85, 0x19, !P3 ;  /* 0x000000195500780c */ /* 0x000fe40005f04270 */
[----:B------:R-:W-:Y:S02]  /*14e60*/  FSEL R183, R21, -INF , !P1 ;  /* 0xff80000015b77808 */ /* 0x000fe40004800000 */
[----:B------:R-:W-:Y:S03]  /*14e70*/  FSEL R180, R32, -INF , !P4 ;  /* 0xff80000020b47808 */ /* 0x000fe60006000000 */
[----:B------:R-:W-:Y:S02]  /*14e80*/  @P3 LOP3.LUT R208, R208, 0x40, RZ, 0xfc, !PT ;  /* 0x00000040d0d03812 */ /* 0x000fe400078efcff */
[----:B------:R-:W-:Y:S02]  /*14e90*/  ISETP.LT.OR P3, PT, R87, 0x1a, P0 ;  /* 0x0000001a5700780c */ /* 0x000fe40000761670 */
[----:B------:R-:W-:Y:S02]  /*14ea0*/  ISETP.GT.AND P0, PT, R85, 0x20, !P5 ;  /* 0x000000205500780c */ /* 0x000fe40006f04270 */
[----:B------:R-:W-:Y:S02]  /*14eb0*/  LOP3.LUT R208, R208, 0xffffff7f, RZ, 0xc0, !PT ;  /* 0xffffff7fd0d07812 */ /* 0x000fe400078ec0ff */
[----:B------:R-:W-:Y:S02]  /*14ec0*/  ISETP.LT.OR P0, PT, R87, 0x21, P0 ;  /* 0x000000215700780c */ /* 0x000fe40000701670 */
[----:B------:R-:W-:Y:S02]  /*14ed0*/  @P5 LOP3.LUT R208, R208, 0x80, RZ, 0xfc, !PT ;  /* 0x00000080d0d05812 */ /* 0x000fe400078efcff */
[----:B------:R-:W-:Y:S02]  /*14ee0*/  ISETP.GE.AND P5, PT, R84, 0x22, PT ;  /* 0x000000225400780c */ /* 0x000fe40003fa6270 */
[----:B------:R-:W-:Y:S02]  /*14ef0*/  LOP3.LUT R208, R208, 0xfffffdff, RZ, 0xc0, !PT ;  /* 0xfffffdffd0d07812 */ /* 0x000fe400078ec0ff */
[----:B------:R-:W-:Y:S02]  /*14f00*/  FSEL R179, R33, -INF , !P3 ;  /* 0xff80000021b37808 */ /* 0x000fe40005800000 */
[----:B------:R-:W-:Y:S04]  /*14f10*/  LOP3.LUT R208, R208, 0xfff7ffff, RZ, 0xc0, !PT ;  /* 0xfff7ffffd0d07812 */ /* 0x000fe800078ec0ff */
[----:B------:R-:W-:Y:S02]  /*14f20*/  @P0 LOP3.LUT R208, R208, 0x80000, RZ, 0xfc, !PT ;  /* 0x00080000d0d00812 */ /* 0x000fe400078efcff */
[----:B------:R-:W-:Y:S02]  /*14f30*/  ISETP.GT.AND P0, PT, R85, 0x21, !P5 ;  /* 0x000000215500780c */ /* 0x000fe40006f04270 */
        /* <DEDUP_REMOVED lines=14> */
[----:B------:R-:W-:Y:S02]  /*15020*/  ISETP.GE.AND P6, PT, R84, 0x31, PT ;  /* 0x000000315400780c */ /* 0x000fe40003fc6270 */
[----:B------:R-:W-:Y:S04]  /*15030*/  LOP3.LUT R208, R208, 0xffffefff, RZ, 0xc0, !PT ;  /* 0xffffefffd0d07812 */ /* 0x000fe800078ec0ff */
[----:B------:R-:W-:Y:S05]  /*15040*/  LOP3.LUT R208, R208, 0xffefffff, RZ, 0xc0, !PT ;  /* 0xffefffffd0d07812 */ /* 0x000fea00078ec0ff */
        /* <DEDUP_REMOVED lines=32> */
[----:B------:R-:W-:Y:S02]  /*15250*/  LOP3.LUT R208, R208, 0xfffbffff, RZ, 0xc0, !PT ;  /* 0xfffbffffd0d07812 */ /* 0x000fe400078ec0ff */
[----:B------:R-:W-:Y:S02]  /*15260*/  ISETP.GE.AND P6, PT, R84, 0x42, PT ;  /* 0x000000425400780c */ /* 0x000fe40003fc6270 */
[----:B------:R-:W-:Y:S07]  /*15270*/  LOP3.LUT R208, R208, 0xefffffff, RZ, 0xc0, !PT ;  /* 0xefffffffd0d07812 */ /* 0x000fee00078ec0ff */
[----:B------:R-:W-:Y:S02]  /*15280*/  @P0 LOP3.LUT R208, R208, 0x10000000, RZ, 0xfc, !PT ;  /* 0x10000000d0d00812 */ /* 0x000fe400078efcff */
[----:B------:R-:W-:Y:S02]  /*15290*/  ISETP.GT.AND P0, PT, R85, 0x41, !P6 ;  /* 0x000000415500780c */ /* 0x000fe40007704270 */
[----:B------:R-:W-:Y:S02]  /*152a0*/  @P6 LOP3.LUT R208, R208, 0x40000, RZ, 0xfc, !PT ;  /* 0x00040000d0d06812 */ /* 0x000fe400078efcff */
[----:B------:R-:W-:Y:S02]  /*152b0*/  ISETP.LT.OR P0, PT, R87, 0x42, P0 ;  /* 0x000000425700780c */ /* 0x000fe40000701670 */
[----:B------:R-:W-:Y:S02]  /*152c0*/  ISETP.GE.AND P6, PT, R84, 0x1, PT ;  /* 0x000000015400780c */ /* 0x000fe40003fc6270 */
[----:B------:R-:W-:Y:S09]  /*152d0*/  LOP3.LUT R208, R208, 0xf7ffffff, RZ, 0xc0, !PT ;  /* 0xf7ffffffd0d07812 */ /* 0x000ff200078ec0ff */
[----:B------:R-:W-:Y:S02]  /*152e0*/  @P0 LOP3.LUT R208, R208, 0x8000000, RZ, 0xfc, !PT ;  /* 0x08000000d0d00812 */ /* 0x000fe400078efcff */
[----:B------:R-:W-:Y:S02]  /*152f0*/  ISETP.GT.AND P0, PT, R85, RZ, !P6 ;  /* 0x000000ff5500720c */ /* 0x000fe40007704270 */
[----:B------:R-:W-:Y:S02]  /*15300*/  @P6 LOP3.LUT R209, R209, 0x40, RZ, 0xfc, !PT ;  /* 0x00000040d1d16812 */ /* 0x000fe400078efcff */
[----:B------:R-:W-:Y:S02]  /*15310*/  ISETP.LT.OR P0, PT, R87, 0x1, P0 ;  /* 0x000000015700780c */ /* 0x000fe40000701670 */
[----:B------:R-:W-:Y:S02]  /*15320*/  ISETP.GE.AND P6, PT, R84, 0x2, PT ;  /* 0x000000025400780c */ /* 0x000fe40003fc6270 */
[----:B------:R-:W-:Y:S02]  /*15330*/  LOP3.LUT R208, R208, 0xfffffffe, RZ, 0xc0, !PT ;  /* 0xfffffffed0d07812 */ /* 0x000fe400078ec0ff */
[----:B------:R-:W-:Y:S02]  /*15340*/  LOP3.LUT R209, R209, 0xffffff7f, RZ, 0xc0, !PT ;  /* 0xffffff7fd1d17812 */ /* 0x000fe400078ec0ff */
[----:B------:R-:W-:Y:S05]  /*15350*/  LOP3.LUT R208, R208, 0xbfffffff, RZ, 0xc0, !PT ;  /* 0xbfffffffd0d07812 */ /* 0x000fea00078ec0ff */
[----:B------:R-:W-:Y:S02]  /*15360*/  @P0 LOP3.LUT R208, R208, 0x40000000, RZ, 0xfc, !PT ;  /* 0x40000000d0d00812 */ /* 0x000fe400078efcff */
[----:B------:R-:W-:Y:S02]  /*15370*/  ISETP.GT.AND P0, PT, R85, 0x1, !P6 ;  /* 0x000000015500780c */ /* 0x000fe40007704270 */
[----:B------:R-:W-:Y:S02]  /*15380*/  @P6 LOP3.LUT R208, R208, 0x1, RZ, 0xfc, !PT ;  /* 0x00000001d0d06812 */ /* 0x000fe400078efcff */
[----:B------:R-:W-:Y:S02]  /*15390*/  ISETP.LT.OR P6, PT, R87, 0x2, P0 ;  /* 0x000000025700780c */ /* 0x000fe400007c1670 */
[----:B------:R-:W-:Y:S11]  /*153a0*/  ISETP.GE.AND P0, PT, R84, 0x49, PT ;  /* 0x000000495400780c */ /* 0x000ff60003f06270 */
[----:B------:R-:W-:Y:S02]  /*153b0*/  @P6 LOP3.LUT R209, R209, 0x80, RZ, 0xfc, !PT ;  /* 0x00000080d1d16812 */ /* 0x000fe400078efcff */
[C---:B------:R-:W-:Y:S02]  /*153c0*/  LOP3.LUT P6, RZ, R208.reuse, 0x20, RZ, 0xc0, !PT ;  /* 0x00000020d0ff7812 */ /* 0x040fe400078cc0ff */
[----:B------:R-:W-:Y:S02]  /*153d0*/  LOP3.LUT R208, R208, 0xfffeffff, RZ, 0xc0, !PT ;  /* 0xfffeffffd0d07812 */ /* 0x000fe400078ec0ff */
[----:B------:R-:W-:Y:S02]  /*153e0*/  LOP3.LUT R209, R209, 0xfffffffe, RZ, 0xc0, !PT ;  /* 0xfffffffed1d17812 */ /* 0x000fe400078ec0ff */
[----:B------:R-:W-:Y:S02]  /*153f0*/  @P0 LOP3.LUT R208, R208, 0x10000, RZ, 0xfc, !PT ;  /* 0x00010000d0d00812 */ /* 0x000fe400078efcff */
[----:B------:R-:W-:Y:S02]  /*15400*/  ISETP.GT.AND P0, PT, R85, 0x48, !P0 ;  /* 0x000000485500780c */ /* 0x000fe40004704270 */
[----:B------:R-:W-:Y:S02]  /*15410*/  LOP3.LUT R208, R208, 0xfdffffff, RZ, 0xc0, !PT ;  /* 0xfdffffffd0d07812 */ /* 0x000fe400078ec0ff */
[----:B------:R-:W-:Y:S11]  /*15420*/  ISETP.LT.OR P0, PT, R87, 0x49, P0 ;  /* 0x000000495700780c */ /* 0x000ff60000701670 */
[----:B------:R-:W-:Y:S02]  /*15430*/  @!UPT UIADD3 URZ, URZ, URZ, URZ ;  /* 0x0000003f3f3ff290 */ /* 0x000fe4000fffe03f */
[----:B------:R-:W-:Y:S02]  /*15440*/  @P0 LOP3.LUT R209, R209, 0x1, RZ, 0xfc, !PT ;  /* 0x00000001d1d10812 */ /* 0x000fe400078efcff */
[----:B------:R-:W-:Y:S02]  /*15450*/  ISETP.GE.AND P0, PT, R84, 0x4a, PT ;  /* 0x0000004a5400780c */ /* 0x000fe40003f06270 */
[----:B------:R-:W-:Y:S11]  /*15460*/  LOP3.LUT R209, R209, 0xfffff7ff, RZ, 0xc0, !PT ;  /* 0xfffff7ffd1d17812 */ /* 0x000ff600078ec0ff */
[----:B------:R-:W-:Y:S02]  /*15470*/  @P0 LOP3.LUT R208, R208, 0x2000000, RZ, 0xfc, !PT ;  /* 0x02000000d0d00812 */ /* 0x000fe400078efcff */
[----:B------:R-:W-:Y:S02]  /*15480*/  ISETP.GT.AND P0, PT, R85, 0x49, !P0 ;  /* 0x000000495500780c */ /* 0x000fe40004704270 */
[----:B------:R-:W-:Y:S02]  /*15490*/  LOP3.LUT R208, R208, 0x7fffffff, RZ, 0xc0, !PT ;  /* 0x7fffffffd0d07812 */ /* 0x000fe400078ec0ff */
[----:B------:R-:W-:Y:S11]  /*154a0*/  ISETP.LT.OR P0, PT, R87, 0x4a, P0 ;  /* 0x0000004a5700780c */ /* 0x000ff60000701670 */
[----:B------:R-:W-:Y:S02]  /*154b0*/  @!UPT UIADD3 URZ, URZ, URZ, URZ ;  /* 0x0000003f3f3ff290 */ /* 0x000fe4000fffe03f */
[----:B------:R-:W-:Y:S04]  /*154c0*/  @P0 LOP3.LUT R208, R208, 0x80000000, RZ, 0xfc, !PT ;  /* 0x80000000d0d00812 */ /* 0x000fe800078efcff */
[C---:B------:R-:W-:Y:S02]  /*154d0*/  LOP3.LUT P0, RZ, R208.reuse, 0x8, RZ, 0xc0, !PT ;  /* 0x00000008d0ff7812 */ /* 0x040fe4000780c0ff */
[----:B------:R-:W-:Y:S02]  /*154e0*/  LOP3.LUT P1, RZ, R208, 0x40, RZ, 0xc0, !PT ;  /* 0x00000040d0ff7812 */ /* 0x000fe4000782c0ff */
[----:B------:R-:W-:Y:S02]  /*154f0*/  ISETP.GT.AND P0, PT, R0, 0x8, !P0 ;  /* 0x000000080000780c */ /* 0x000fe40004704270 */
[----:B------:R-:W-:Y:S02]  /*15500*/  LOP3.LUT P3, RZ, R208, 0x20000, RZ, 0xc0, !PT ;  /* 0x00020000d0ff7812 */ /* 0x000fe4000786c0ff */
[----:B------:R-:W-:Y:S02]  /*15510*/  ISETP.LT.OR P0, PT, R86, 0x9, P0 ;  /* 0x000000095600780c */ /* 0x000fe40000701670 */
[----:B------:R-:W-:Y:S02]  /*15520*/  LOP3.LUT P5, RZ, R208, 0x8000, RZ, 0xc0, !PT ;  /* 0x00008000d0ff7812 */ /* 0x000fe400078ac0ff */
[----:B------:R-:W-:Y:S02]  /*15530*/  FSEL R213, R18, -INF , !P0 ;  /* 0xff80000012d57808 */ /* 0x000fe40004000000 */
[C---:B------:R-:W-:Y:S02]  /*15540*/  LOP3.LUT P0, RZ, R208.reuse, 0x4, RZ, 0xc0, !PT ;  /* 0x00000004d0ff7812 */ /* 0x040fe4000780c0ff */
[----:B------:R-:W-:Y:S02]  /*15550*/  LOP3.LUT P4, RZ, R208, 0x200000, RZ, 0xc0, !PT ;  /* 0x00200000d0ff7812 */ /* 0x000fe4000788c0ff */
[----:B------:R-:W-:Y:S02]  /*15560*/  ISETP.GT.AND P0, PT, R0, 0x9, !P0 ;  /* 0x000000090000780c */ /* 0x000fe40004704270 */
[----:B------:R-:W-:Y:S02]  /*15570*/  FSEL R172, R48, -INF , !P4 ;  /* 0xff80000030ac7808 */ /* 0x000fe40006000000 */
[----:B------:R-:W-:Y:S02]  /*15580*/  ISETP.LT.OR P0, PT, R86, 0xa, P0 ;  /* 0x0000000a5600780c */ /* 0x000fe40000701670 */
[C---:B------:R-:W-:Y:S02]  /*15590*/  LOP3.LUT P4, RZ, R208.reuse, 0x40000, RZ, 0xc0, !PT ;  /* 0x00040000d0ff7812 */ /* 0x040fe4000788c0ff */
[----:B------:R-:W-:Y:S02]  /*155a0*/  FSEL R212, R19, -INF , !P0 ;  /* 0xff80000013d47808 */ /* 0x000fe40004000000 */
[C---:B------:R-:W-:Y:S02]  /*155b0*/  LOP3.LUT P0, RZ, R208.reuse, 0x2, RZ, 0xc0, !PT ;  /* 0x00000002d0ff7812 */ /* 0x040fe4000780c0ff */
[----:B------:R-:W-:Y:S02]  /*155c0*/  LOP3.LUT P2, RZ, R208, 0x80000, RZ, 0xc0, !PT ;  /* 0x00080000d0ff7812 */ /* 0x000fe4000784c0ff */
[----:B------:R-:W-:Y:S02]  /*155d0*/  ISETP.GT.AND P0, PT, R0, 0x10, !P0 ;  /* 0x000000100000780c */ /* 0x000fe40004704270 */
[----:B------:R-:W-:Y:S02]  /*155e0*/  FSEL R176, R36, -INF , !P2 ;  /* 0xff80000024b07808 */ /* 0x000fe40005000000 */
[----:B------:R-:W-:Y:S02]  /*155f0*/  ISETP.LT.OR P0, PT, R86, 0x11, P0 ;  /* 0x000000115600780c */ /* 0x000fe40000701670 */
[----:B------:R-:W-:Y:S02]  /*15600*/  LOP3.LUT P2, RZ, R208, 0x400000, RZ, 0xc0, !PT ;  /* 0x00400000d0ff7812 */ /* 0x000fe4000784c0ff */
[----:B------:R-:W-:Y:S02]  /*15610*/  FSEL R211, R22, -INF , !P0 ;  /* 0xff80000016d37808 */ /* 0x000fe40004000000 */
[----:B------:R-:W-:Y:S02]  /*15620*/  LOP3.LUT P0, RZ, R208, 0x10, RZ, 0xc0, !PT ;  /* 0x00000010d0ff7812 */ /* 0x000fe4000780c0ff */
[----:B------:R-:W-:Y:S02]  /*15630*/  FSEL R167, R53, -INF , !P2 ;  /* 0xff80000035a77808 */ /* 0x000fe40005000000 */
[----:B------:R-:W-:Y:S02]  /*15640*/  ISETP.GT.AND P0, PT, R0, 0x11, !P0 ;  /* 0x000000110000780c */ /* 0x000fe40004704270 */
[----:B------:R-:W-:Y:S02]  /*15650*/  LOP3.LUT P2, RZ, R208, 0x2000000, RZ, 0xc0, !PT ;  /* 0x02000000d0ff7812 */ /* 0x000fe4000784c0ff */
[----:B------:R-:W-:Y:S04]  /*15660*/  ISETP.LT.OR P0, PT, R86, 0x12, P0 ;  /* 0x000000125600780c */ /* 0x000fe80000701670 */
[----:B------:R-:W-:Y:S02]  /*15670*/  FSEL R191, R23, -INF , !P0 ;  /* 0xff80000017bf7808 */ /* 0x000fe40004000000 */
[----:B------:R-:W-:Y:S02]  /*15680*/  ISETP.GT.AND P0, PT, R0, 0x18, !P6 ;  /* 0x000000180000780c */ /* 0x000fe40007704270 */
[----:B------:R-:W-:Y:S02]  /*15690*/  LOP3.LUT P6, RZ, R208, 0x800, RZ, 0xc0, !PT ;  /* 0x00000800d0ff7812 */ /* 0x000fe400078cc0ff */
[----:B------:R-:W-:Y:S04]  /*156a0*/  ISETP.LT.OR P0, PT, R86, 0x19, P0 ;  /* 0x000000195600780c */ /* 0x000fe80000701670 */
[----:B------:R-:W-:Y:S02]  /*156b0*/  FSEL R190, R34, -INF , !P0 ;  /* 0xff80000022be7808 */ /* 0x000fe40004000000 */
[----:B------:R-:W-:Y:S02]  /*156c0*/  ISETP.GT.AND P0, PT, R0, 0x19, !P1 ;  /* 0x000000190000780c */ /* 0x000fe40004f04270 */
[----:B------:R-:W-:Y:S02]  /*156d0*/  LOP3.LUT P1, RZ, R208, 0x800000, RZ, 0xc0, !PT ;  /* 0x00800000d0ff7812 */ /* 0x000fe4000782c0ff */
[----:B------:R-:W-:Y:S02]  /*156e0*/  ISETP.LT.OR P0, PT, R86, 0x1a, P0 ;  /* 0x0000001a5600780c */ /* 0x000fe40000701670 */
[----:B------:R-:W-:Y:S02]  /*156f0*/  @P6 LOP3.LUT R209, R209, 0x800, RZ, 0xfc, !PT ;  /* 0x00000800d1d16812 */ /* 0x000fe400078efcff */
[----:B------:R-:W-:Y:S02]  /*15700*/  FSEL R189, R35, -INF , !P0 ;  /* 0xff80000023bd7808 */ /* 0x000fe40004000000 */
[----:B------:R-:W-:Y:S02]  /*15710*/  LOP3.LUT R209, R209, 0xfffffeff, RZ, 0xc0, !PT ;  /* 0xfffffeffd1d17812 */ /* 0x000fe400078ec0ff */
[----:B------:R-:W-:Y:S02]  /*15720*/  LOP3.LUT P0, RZ, R208, 0x80, RZ, 0xc0, !PT ;  /* 0x00000080d0ff7812 */ /* 0x000fe4000780c0ff */
[----:B------:R-:W-:Y:S02]  /*15730*/  @P3 LOP3.LUT R209, R209, 0x100, RZ, 0xfc, !PT ;  /* 0x00000100d1d13812 */ /* 0x000fe400078efcff */
[----:B------:R-:W-:Y:S02]  /*15740*/  ISETP.GT.AND P0, PT, R0, 0x20, !P0 ;  /* 0x000000200000780c */ /* 0x000fe40004704270 */
[----:B------:R-:W-:Y:S02]  /*15750*/  LOP3.LUT R209, R209, 0xfffffdff, RZ, 0xc0, !PT ;  /* 0xfffffdffd1d17812 */ /* 0x000fe400078ec0ff */
[----:B------:R-:W-:Y:S02]  /*15760*/  LOP3.LUT P3, RZ, R208, 0x200, RZ, 0xc0, !PT ;  /* 0x00000200d0ff7812 */ /* 0x000fe4000786c0ff */
[----:B------:R-:W-:Y:S02]  /*15770*/  ISETP.LT.OR P0, PT, R86, 0x21, P0 ;  /* 0x000000215600780c */ /* 0x000fe40000701670 */
[----:B------:R-:W-:Y:S02]  /*15780*/  @P5 LOP3.LUT R209, R209, 0x200, RZ, 0xfc, !PT ;  /* 0x00000200d1d15812 */ /* 0x000fe400078efcff */
[----:B------:R-:W-:Y:S02]  /*15790*/  LOP3.LUT P5, RZ, R208, 0x1000000, RZ, 0xc0, !PT ;  /* 0x01000000d0ff7812 */ /* 0x000fe400078ac0ff */
[----:B------:R-:W-:Y:S02]  /*157a0*/  FSEL R186, R38, -INF , !P0 ;  /* 0xff80000026ba7808 */ /* 0x000fe40004000000 */
[----:B------:R-:W-:Y:S02]  /*157b0*/  ISETP.GT.AND P0, PT, R0, 0x21, !P3 ;  /* 0x000000210000780c */ /* 0x000fe40005f04270 */
[----:B------:R-:W-:Y:S02]  /*157c0*/  LOP3.LUT R209, R209, 0xfffffbff, RZ, 0xc0, !PT ;  /* 0xfffffbffd1d17812 */ /* 0x000fe400078ec0ff */
[----:B------:R-:W-:Y:S02]  /*157d0*/  ISETP.LT.OR P0, PT, R86, 0x22, P0 ;  /* 0x000000225600780c */ /* 0x000fe40000701670 */
[C---:B------:R-:W-:Y:S02]  /*157e0*/  LOP3.LUT P6, RZ, R208.reuse, 0x100000, RZ, 0xc0, !PT ;  /* 0x00100000d0ff7812 */ /* 0x040fe400078cc0ff */
[----:B------:R-:W-:Y:S02]  /*157f0*/  FSEL R185, R39, -INF , !P0 ;  /* 0xff80000027b97808 */ /* 0x000fe40004000000 */
[----:B------:R-:W-:Y:S02]  /*15800*/  LOP3.LUT P0, RZ, R208, 0x400, RZ, 0xc0, !PT ;  /* 0x00000400d0ff7812 */ /* 0x000fe4000780c0ff */
[----:B------:R-:W-:Y:S02]  /*15810*/  @P5 LOP3.LUT R209, R209, 0x400, RZ, 0xfc, !PT ;  /* 0x00000400d1d15812 */ /* 0x000fe400078efcff */
[----:B------:R-:W-:Y:S02]  /*15820*/  ISETP.GT.AND P0, PT, R0, 0x28, !P0 ;  /* 0x000000280000780c */ /* 0x000fe40004704270 */
[----:B------:R-:W-:Y:S02]  /*15830*/  FSEL R171, R49, -INF , !P6 ;  /* 0xff80000031ab7808 */ /* 0x000fe40007000000 */
[C---:B------:R-:W-:Y:S02]  /*15840*/  LOP3.LUT P6, RZ, R209.reuse, 0x800, RZ, 0xc0, !PT ;  /* 0x00000800d1ff7812 */ /* 0x040fe400078cc0ff */
[----:B------:R-:W-:Y:S02]  /*15850*/  ISETP.LT.OR P0, PT, R86, 0x29, P0 ;  /* 0x000000295600780c */ /* 0x000fe40000701670 */
[----:B------:R-:W-:Y:S02]  /*15860*/  FSEL R168, R52, -INF , !P1 ;  /* 0xff80000034a87808 */ /* 0x000fe40004800000 */
[----:B------:R-:W-:Y:S02]  /*15870*/  FSEL R182, R50, -INF , !P0 ;  /* 0xff80000032b67808 */ /* 0x000fe40004000000 */
[----:B------:R-:W-:Y:S02]  /*15880*/  ISETP.GT.AND P0, PT, R0, 0x29, !P6 ;  /* 0x000000290000780c */ /* 0x000fe40007704270 */
[----:B------:R-:W-:Y:S02]  /*15890*/  LOP3.LUT P1, RZ, R208, 0x10000, RZ, 0xc0, !PT ;  /* 0x00010000d0ff7812 */ /* 0x000fe4000782c0ff */
[----:B------:R-:W-:Y:S02]  /*158a0*/  ISETP.LT.OR P0, PT, R86, 0x2a, P0 ;  /* 0x0000002a5600780c */ /* 0x000fe40000701670 */
[----:B------:R-:W-:Y:S02]  /*158b0*/  LOP3.LUT R209, R209, 0xffffffdf, RZ, 0xc0, !PT ;  /* 0xffffffdfd1d17812 */ /* 0x000fe400078ec0ff */
[----:B------:R-:W-:Y:S02]  /*158c0*/  FSEL R181, R51, -INF , !P0 ;  /* 0xff80000033b57808 */ /* 0x000fe40004000000 */
[C---:B------:R-:W-:Y:S02]  /*158d0*/  LOP3.LUT P0, RZ, R208.reuse, 0x1000, RZ, 0xc0, !PT ;  /* 0x00001000d0ff7812 */ /* 0x040fe4000780c0ff */
[----:B------:R-:W-:Y:S02]  /*158e0*/  LOP3.LUT P5, RZ, R208, 0x4000000, RZ, 0xc0, !PT ;  /* 0x04000000d0ff7812 */ /* 0x000fe400078ac0ff */
[----:B------:R-:W-:Y:S02]  /*158f0*/  ISETP.GT.AND P0, PT, R0, 0x30, !P0 ;  /* 0x000000300000780c */ /* 0x000fe40004704270 */
[----:B------:R-:W-:Y:S02]  /*15900*/  @P1 LOP3.LUT R209, R209, 0x20, RZ, 0xfc, !PT ;  /* 0x00000020d1d11812 */ /* 0x000fe400078efcff */
[----:B------:R-:W-:Y:S02]  /*15910*/  ISETP.LT.OR P0, PT, R86, 0x31, P0 ;  /* 0x000000315600780c */ /* 0x000fe40000701670 */
[----:B------:R-:W-:Y:S02]  /*15920*/  FSEL R94, R64, -INF , !P5 ;  /* 0xff800000405e7808 */ /* 0x000fe40006800000 */
[----:B------:R-:W-:Y:S02]  /*15930*/  FSEL R178, R54, -INF , !P0 ;  /* 0xff80000036b27808 */ /* 0x000fe40004000000 */
[----:B------:R-:W-:Y:S02]  /*15940*/  LOP3.LUT P0, RZ, R208, 0x2000, RZ, 0xc0, !PT ;  /* 0x00002000d0ff7812 */ /* 0x000fe4000780c0ff */
[----:B------:R-:W-:Y:S02]  /*15950*/  LOP3.LUT P5, RZ, R209, 0x400, RZ, 0xc0, !PT ;  /* 0x00000400d1ff7812 */ /* 0x000fe400078ac0ff */
[----:B------:R-:W-:Y:S02]  /*15960*/  ISETP.GT.AND P0, PT, R0, 0x31, !P0 ;  /* 0x000000310000780c */ /* 0x000fe40004704270 */
[----:B------:R-:W-:Y:S02]  /*15970*/  FSEL R65, R65, -INF , !P5 ;  /* 0xff80000041417808 */ /* 0x000fe40006800000 */
        /* <DEDUP_REMOVED lines=10> */
[----:B------:R-:W-:Y:S02]  /*15a20*/  ISETP.GT.AND P0, PT, R0, 0x39, !P5 ;  /* 0x000000390000780c */ /* 0x000fe40006f04270 */
[----:B------:R-:W-:Y:S02]  /*15a30*/  LOP3.LUT P6, RZ, R208, 0x40000000, RZ, 0xc0, !PT ;  /* 0x40000000d0ff7812 */ /* 0x000fe400078cc0ff */
[----:B------:R-:W-:Y:S02]  /*15a40*/  ISETP.LT.OR P0, PT, R86, 0x3a, P0 ;  /* 0x0000003a5600780c */ /* 0x000fe40000701670 */
[----:B------:R-:W-:Y:S02]  /*15a50*/  FSEL R33, R4, -INF , !P6 ;  /* 0xff80000004217808 */ /* 0x000fe40007000000 */
[----:B------:R-:W-:Y:S02]  /*15a60*/  FSEL R173, R67, -INF , !P0 ;  /* 0xff80000043ad7808 */ /* 0x000fe40004000000 */
[----:B------:R-:W-:Y:S02]  /*15a70*/  LOP3.LUT P0, RZ, R208, 0x8000000, RZ, 0xc0, !PT ;  /* 0x08000000d0ff7812 */ /* 0x000fe4000780c0ff */
[----:B------:R-:W-:Y:S02]  /*15a80*/  LOP3.LUT P6, RZ, R209, 0x80, RZ, 0xc0, !PT ;  /* 0x00000080d1ff7812 */ /* 0x000fe400078cc0ff */
[----:B------:R-:W-:Y:S02]  /*15a90*/  FSEL R48, R69, -INF , !P0 ;  /* 0xff80000045307808 */ /* 0x000fe40004000000 */
[----:B------:R-:W-:Y:S02]  /*15aa0*/  ISETP.GT.AND P0, PT, R0, 0x40, !P3 ;  /* 0x000000400000780c */ /* 0x000fe40005f04270 */
[----:B------:R-:W-:Y:S02]  /*15ab0*/  FSEL R37, R5, -INF , !P6 ;  /* 0xff80000005257808 */ /* 0x000fe40007000000 */
[----:B------:R-:W-:Y:S02]  /*15ac0*/  ISETP.LT.OR P0, PT, R86, 0x41, P0 ;  /* 0x000000415600780c */ /* 0x000fe40000701670 */
[C---:B------:R-:W-:Y:S02]  /*15ad0*/  LOP3.LUT P6, RZ, R209.reuse, 0x40, RZ, 0xc0, !PT ;  /* 0x00000040d1ff7812 */ /* 0x040fe400078cc0ff */
        /* <DEDUP_REMOVED lines=8> */
[----:B------:R-:W-:Y:S04]  /*15b60*/  ISETP.GT.AND P0, PT, R0, 0x1, !P0 ;  /* 0x000000010000780c */ /* 0x000fe80004704270 */
[----:B------:R-:W-:Y:S04]  /*15b70*/  ISETP.LT.OR P0, PT, R86, 0x2, P0 ;  /* 0x000000025600780c */ /* 0x000fe80000701670 */
[----:B------:R-:W-:Y:S02]  /*15b80*/  FSEL R66, R7, -INF , !P0 ;  /* 0xff80000007427808 */ /* 0x000fe40004000000 */
[----:B------:R-:W-:Y:S04]  /*15b90*/  ISETP.GT.AND P0, PT, R0, RZ, !P6 ;  /* 0x000000ff0000720c */ /* 0x000fe80007704270 */
[----:B------:R-:W-:Y:S04]  /*15ba0*/  ISETP.LT.OR P0, PT, R86, 0x1, P0 ;  /* 0x000000015600780c */ /* 0x000fe80000701670 */
[----:B------:R-:W-:Y:S02]  /*15bb0*/  FSEL R39, R6, -INF , !P0 ;  /* 0xff80000006277808 */ /* 0x000fe40004000000 */
[----:B------:R-:W-:Y:S04]  /*15bc0*/  LOP3.LUT P0, RZ, R208, 0x80000000, RZ, 0xc0, !PT ;  /* 0x80000000d0ff7812 */ /* 0x000fe8000780c0ff */
[----:B------:R-:W-:Y:S02]  /*15bd0*/  FSEL R34, R81, -INF , !P0 ;  /* 0xff80000051227808 */ /* 0x000fe40004000000 */
[----:B------:R-:W-:Y:S04]  /*15be0*/  ISETP.GT.AND P0, PT, R0, 0x48, !P1 ;  /* 0x000000480000780c */ /* 0x000fe80004f04270 */
[----:B------:R-:W-:Y:S04]  /*15bf0*/  ISETP.LT.OR P0, PT, R86, 0x49, P0 ;  /* 0x000000495600780c */ /* 0x000fe80000701670 */
[----:B------:R-:W-:Y:S02]  /*15c00*/  FSEL R55, R82, -INF , !P0 ;  /* 0xff80000052377808 */ /* 0x000fe40004000000 */
[----:B------:R-:W-:Y:S04]  /*15c10*/  ISETP.GT.AND P0, PT, R0, 0x49, !P2 ;  /* 0x000000490000780c */ /* 0x000fe80005704270 */
[----:B------:R-:W-:Y:S04]  /*15c20*/  ISETP.LT.OR P0, PT, R86, 0x4a, P0 ;  /* 0x0000004a5600780c */ /* 0x000fe80000701670 */
        /* <DEDUP_REMOVED lines=72> */
[----:B------:R-:W-:Y:S04]  /*160b0*/  ISETP.GT.AND P0, PT, R2, 0x49, !P2 ;  /* 0x000000490200780c */ /* 0x000fe80005704270 */
[----:B------:R-:W-:Y:S04]  /*160c0*/  ISETP.LT.OR P0, PT, R3, 0x4a, P0 ;  /* 0x0000004a0300780c */ /* 0x000fe80000701670 */
[----:B------:R-:W-:Y:S01]  /*160d0*/  FSEL R35, R77, -INF , !P0 ;  /* 0xff8000004d237808 */ /* 0x000fe20004000000 */
[----:B------:R-:W-:-:S06]  /*160e0*/  BRA.DIV ~URZ, `(.L_x_1086) ;  /* 0x000120327f007947 */ /* 0x000fcc000b800000 */
[----:B------:R4:W1:Y:S02]  /*160f0*/  SHFL.IDX PT, R3, R164, 0x3, 0x1c1f ;  /* 0x007c1f00a4037f89 */ /* 0x00086400000e0000 */
.L_x_1240:
[----:B-1----:R-:W-:Y:S01]  /*16100*/  IADD3 R2, R165, R3, RZ ;  /* 0x00000003a5027210 */ /* 0x002fe20007ffe0ff */
[----:B------:R-:W-:Y:S05]  /*16110*/  IMAD.MOV.U32 R0, RZ, RZ, c[0x0][0x32c] ;  /* 0x0000cb00ff007624 */ /* 0x000fea00078e00ff */
[----:B------:R-:W-:Y:S01]  /*16120*/  ISETP.GE.AND P0, PT, R0, 0x1, PT ;  /* 0x000000010000780c */ /* 0x000fe20003f06270 */
[----:B------:R-:W-:Y:S11]  /*16130*/  IMAD.IADD R0, R166, 0x1, R3 ;  /* 0x00000001a6007824 */ /* 0x000ff600078e0203 */
[----:B------:R-:W-:Y:S01]  /*16140*/  @!UPT UIADD3 URZ, URZ, URZ, URZ ;  /* 0x0000003f3f3ff290 */ /* 0x000fe2000fffe03f */
[----:B------:R-:W-:-:S05]  /*16150*/  @!P0 BRA `(.L_x_1087) ;  /* 0x000001a000008947 */ /* 0x000fca0003800000 */
[----:B------:R-:W5:Y:S01]  /*16160*/  LDL R4, [R1] ;  /* 0x0000000001047983 */ /* 0x000f620000100800 */
[----:B------:R-:W-:Y:S01]  /*16170*/  BSSY B0, `(.L_x_1088) ;  /* 0x0000012000007945 */ /* 0x000fe20003800000 */
[----:B-----5:R-:W-:Y:S04]  /*16180*/  IADD3 R3, -R252, R4, R3 ;  /* 0x00000004fc037210 */ /* 0x020fe80007ffe103 */
        /* <DEDUP_REMOVED lines=11> */
.L_x_1089:
[----:B------:R-:W-:Y:S04]  /*16240*/  MOV R4, c[0x0][0x32c] ;  /* 0x0000cb0000047a02 */ /* 0x000fe80000000f00 */
[----:B------:R-:W-:Y:S11]  /*16250*/  ISETP.NE.AND P0, PT, R4, 0x1, PT ;  /* 0x000000010400780c */ /* 0x000ff60003f05270 */
[----:B------:R-:W-:Y:S02]  /*16260*/  @!UPT UIADD3 URZ, URZ, URZ, URZ ;  /* 0x0000003f3f3ff290 */ /* 0x000fe4000fffe03f */
[----:B------:R-:W-:Y:S05]  /*16270*/  @P0 IMAD.HI.U32 R4, R3, c[0x0][0x330], RZ ;  /* 0x0000cc0003040a27 */ /* 0x000fea00078e00ff */
[----:B------:R-:W-:Y:S02]  /*16280*/  @P0 SHF.R.U32.HI R3, RZ, c[0x0][0x334], R4 ;  /* 0x0000cd00ff030a19 */ /* 0x000fe40000011604 */
.L_x_1090:
[----:B------:R-:W-:Y:S05]  /*16290*/  BSYNC B0 ;  /* 0x0000000000007941 */ /* 0x000fea0003800000 */
.L_x_1088:
[----:B------:R-:W5:Y:S02]  /*162a0*/  LDL R4, [R1+0x4] ;  /* 0x0000040001047983 */ /* 0x000f640000100800 */
[----:B-----5:R-:W-:Y:S04]  /*162b0*/  IMAD.IADD R4, R84, 0x1, -R4 ;  /* 0x0000000154047824 */ /* 0x020fe800078e0a04 */
[----:B------:R-:W-:Y:S05]  /*162c0*/  IMAD R3, R3, c[0x0][0x32c], R4 ;  /* 0x0000cb0003037a24 */ /* 0x000fea00078e0204 */
[----:B------:R-:W-:Y:S02]  /*162d0*/  IMNMX R0, R0, R3, !PT ;  /* 0x0000000300007217 */ /* 0x000fe40007800200 */
[----:B------:R-:W-:Y:S04]  /*162e0*/  IADD3 R3, R3, c[0x0][0x32c], RZ ;  /* 0x0000cb0003037a10 */ /* 0x000fe80007ffe0ff */
[----:B------:R-:W-:Y:S02]  /*162f0*/  IMNMX R2, R2, R3, PT ;  /* 0x0000000302027217 */ /* 0x000fe40003800200 */
.L_x_1087:
[----:B------:R-:W-:Y:S02]  /*16300*/  ISETP.GT.AND P0, PT, R0, RZ, !P6 ;  /* 0x000000ff0000720c */ /* 0x000fe40007704270 */
[----:B------:R-:W-:Y:S02]  /*16310*/  LOP3.LUT P2, RZ, R208, 0x1, RZ, 0xc0, !PT ;  /* 0x00000001d0ff7812 */ /* 0x000fe4000784c0ff */
[----:B------:R-:W-:Y:S02]  /*16320*/  ISETP.LT.OR P0, PT, R2, 0x1, P0 ;  /* 0x000000010200780c */ /* 0x000fe40000701670 */
[----:B------:R-:W-:Y:S02]  /*16330*/  LOP3.LUT P1, RZ, R208, 0x8, RZ, 0xc0, !PT ;  /* 0x00000008d0ff7812 */ /* 0x000fe4000782c0ff */
[----:B------:R-:W-:Y:S02]  /*16340*/  FSEL R16, R10, -INF , !P0 ;  /* 0xff8000000a107808 */ /* 0x000fe40004000000 */
[----:B------:R-:W-:Y:S02]  /*16350*/  ISETP.GT.AND P0, PT, R0, 0x1, !P2 ;  /* 0x000000010000780c */ /* 0x000fe40005704270 */
        /* <DEDUP_REMOVED lines=57> */
[----:B------:R-:W-:Y:S02]  /*166f0*/  ISETP.GT.AND P1, PT, R0, 0x48, !P1 ;  /* 0x000000480000780c */ /* 0x000fe40004f24270 */
[----:B------:R-:W-:Y:S02]  /*16700*/  FSEL R19, R58, -INF , !P0 ;  /* 0xff8000003a137808 */ /* 0x000fe40004000000 */
[----:B------:R-:W-:Y:S02]  /*16710*/  LOP3.LUT P0, RZ, R208, 0x2000, RZ, 0xc0, !PT ;  /* 0x00002000d0ff7812 */ /* 0x000fe4000780c0ff */
[----:B------:R-:W-:Y:S02]  /*16720*/  ISETP.LT.OR P1, PT, R2, 0x49, P1 ;  /* 0x000000490200780c */ /* 0x000fe40000f21670 */
        /* <DEDUP_REMOVED lines=94> */
.L_x_1241:
[----:B-12---:R-:W-:Y:S01]  /*16d10*/  FMNMX.FTZ R84, R84, R0, !PT ;  /* 0x0000000054547209 */ /* 0x006fe20007810000 */
[----:B------:R-:W-:-:S05]  /*16d20*/  BRA.DIV ~URZ, `(.L_x_1092) ;  /* 0x000114a27f007947 */ /* 0x000fca000b800000 */
        /* <DEDUP_REMOVED lines=13> */
.L_x_1242:
[C---:B------:R-:W-:Y:S01]  /*16e00*/  FSETP.NEU.FTZ.AND P0, PT, R87.reuse, -INF , PT ;  /* 0xff8000005700780b */ /* 0x040fe20003f1d000 */
[C---:B------:R-:W-:Y:S01]  /*16e10*/  FMUL.FTZ R2, R87.reuse, c[0x0][0x2d0] ;  /* 0x0000b40057027a20 */ /* 0x040fe20000410000 */
[----:B--2---:R-:W-:Y:S01]  /*16e20*/  FMNMX.FTZ R68, R0, R84, !PT ;  /* 0x0000005400447209 */ /* 0x004fe20007810000 */
[----:B------:R-:W-:Y:S01]  /*16e30*/  WARPSYNC 0xffffffff ;  /* 0xffffffff00007948 */ /* 0x000fe20003800000 */
[----:B------:R-:W-:Y:S02]  /*16e40*/  FSEL R0, R87, RZ, P0 ;  /* 0x000000ff57007208 */ /* 0x000fe40000000000 */
[----:B------:R-:W-:Y:S02]  /*16e50*/  FSEL R2, R2, RZ, P0 ;  /* 0x000000ff02027208 */ /* 0x000fe40000000000 */
[----:B------:R-:W-:Y:S01]  /*16e60*/  FSETP.NEU.FTZ.AND P0, PT, R86, -INF , PT ;  /* 0xff8000005600780b */ /* 0x000fe20003f1d000 */
[----:B------:R-:W-:Y:S02]  /*16e70*/  FADD.FTZ R0, -R0, R90 ;  /* 0x0000005a00007221 */ /* 0x000fe40000010100 */
[--C-:B------:R-:W-:Y:S02]  /*16e80*/  FFMA.FTZ R3, R33, c[0x0][0x2d0], -R2.reuse ;  /* 0x0000b40021037a23 */ /* 0x100fe40000010802 */
[----:B------:R-:W-:Y:S02]  /*16e90*/  FMUL.FTZ R0, R0, c[0x0][0x2d0] ;  /* 0x0000b40000007a20 */ /* 0x000fe40000410000 */
        /* <DEDUP_REMOVED lines=22> */
[----:B------:R-:W-:Y:S05]  /*17000*/  FFMA.FTZ R223, R94, c[0x0][0x2d0], -R2 ;  /* 0x0000b4005edf7a23 */ /* 0x000fea0000010802 */
[----:B------:R-:W2:Y:S02]  /*17010*/  MUFU.EX2 R2, R4 ;  /* 0x0000000400027308 */ /* 0x000ea40000000800 */
[----:B--2---:R-:W-:Y:S01]  /*17020*/  F2FP.PACK_AB R72, R2, R3 ;  /* 0x000000030248723e */ /* 0x004fe200000000ff */
[C---:B------:R-:W-:Y:S01]  /*17030*/  FFMA.FTZ R0, R65.reuse, R229, R3 ;  /* 0x000000e541007223 */ /* 0x040fe20000010003 */
[----:B------:R-:W-:Y:S01]  /*17040*/  F2FP.PACK_AB R74, R30, R31 ;  /* 0x0000001f1e4a723e */ /* 0x000fe200000000ff */
[----:B------:R-:W-:Y:S02]  /*17050*/  FMUL.FTZ R48, R65, R152 ;  /* 0x0000009841307220 */ /* 0x000fe40000410000 */
[----:B------:R-:W-:Y:S01]  /*17060*/  FADD.FTZ R8, R2, R0 ;  /* 0x0000000002087221 */ /* 0x000fe20000010000 */
[C---:B------:R-:W-:Y:S01]  /*17070*/  FSEL R0, R86.reuse, RZ, P0 ;  /* 0x000000ff56007208 */ /* 0x040fe20000000000 */
[----:B------:R-:W-:Y:S04]  /*17080*/  FMUL.FTZ R2, R86, c[0x0][0x2d0] ;  /* 0x0000b40056027a20 */ /* 0x000fe80000410000 */
[----:B------:R-:W-:Y:S01]  /*17090*/  FADD.FTZ R0, -R0, R91 ;  /* 0x0000005b00007221 */ /* 0x000fe20000010100 */
[----:B------:R-:W-:Y:S02]  /*170a0*/  FSEL R2, R2, RZ, P0 ;  /* 0x000000ff02027208 */ /* 0x000fe40000000000 */
[----:B------:R-:W-:Y:S01]  /*170b0*/  FSETP.NEU.FTZ.AND P0, PT, R85, -INF , PT ;  /* 0xff8000005500780b */ /* 0x000fe20003f1d000 */
        /* <DEDUP_REMOVED lines=23> */
[----:B------:R-:W5:Y:S01]  /*17230*/  MUFU.EX2 R2, R4 ;  /* 0x0000000400027308 */ /* 0x000f620000000800 */
[C---:B--2---:R-:W-:Y:S02]  /*17240*/  FFMA.FTZ R0, R3.reuse, R227, R5 ;  /* 0x000000e303007223 */ /* 0x044fe40000010005 */
[C---:B------:R-:W-:Y:S02]  /*17250*/  FMUL.FTZ R50, R3.reuse, R154 ;  /* 0x0000009a03327220 */ /* 0x040fe40000410000 */
[----:B------:R-:W-:Y:S02]  /*17260*/  FMUL.FTZ R51, R3, R155 ;  /* 0x0000009b03337220 */ /* 0x000fe40000410000 */
[C---:B-----5:R-:W-:Y:S01]  /*17270*/  FADD.FTZ R34, R2.reuse, R0 ;  /* 0x0000000002227221 */ /* 0x060fe20000010000 */
[----:B------:R-:W-:Y:S01]  /*17280*/  F2FP.PACK_AB R73, R2, R5 ;  /* 0x000000050249723e */ /* 0x000fe200000000ff */
[C---:B------:R-:W-:Y:S01]  /*17290*/  FMUL.FTZ R2, R85.reuse, c[0x0][0x2d0] ;  /* 0x0000b40055027a20 */ /* 0x040fe20000410000 */
[----:B------:R-:W-:Y:S04]  /*172a0*/  FSEL R0, R85, RZ, P0 ;  /* 0x000000ff55007208 */ /* 0x000fe80000000000 */
[----:B------:R-:W-:Y:S01]  /*172b0*/  FSEL R2, R2, RZ, P0 ;  /* 0x000000ff02027208 */ /* 0x000fe20000000000 */
[----:B------:R-:W-:Y:S01]  /*172c0*/  FADD.FTZ R0, -R0, R92 ;  /* 0x0000005c00007221 */ /* 0x000fe20000010100 */
[----:B------:R-:W-:Y:S03]  /*172d0*/  FSETP.NEU.FTZ.AND P0, PT, R68, -INF , PT ;  /* 0xff8000004400780b */ /* 0x000fe60003f1d000 */
[--C-:B------:R-:W-:Y:S02]  /*172e0*/  FFMA.FTZ R5, R83, c[0x0][0x2d0], -R2.reuse ;  /* 0x0000b40053057a23 */ /* 0x100fe40000010802 */
[--C-:B------:R-:W-:Y:S02]  /*172f0*/  FFMA.FTZ R33, R82, c[0x0][0x2d0], -R2.reuse ;  /* 0x0000b40052217a23 */ /* 0x100fe40000010802 */
[--C-:B------:R-:W-:Y:S02]  /*17300*/  FFMA.FTZ R166, R80, c[0x0][0x2d0], -R2.reuse ;  /* 0x0000b40050a67a23 */ /* 0x100fe40000010802 */
[--C-:B------:R-:W-:Y:S02]  /*17310*/  FFMA.FTZ R170, R54, c[0x0][0x2d0], -R2.reuse ;  /* 0x0000b40036aa7a23 */ /* 0x100fe40000010802 */
[--C-:B------:R-:W-:Y:S02]  /*17320*/  FFMA.FTZ R177, R53, c[0x0][0x2d0], -R2.reuse ;  /* 0x0000b40035b17a23 */ /* 0x100fe40000010802 */
[--C-:B------:R-:W-:Y:S02]  /*17330*/  FFMA.FTZ R186, R52, c[0x0][0x2d0], -R2.reuse ;  /* 0x0000b40034ba7a23 */ /* 0x100fe40000010802 */
[----:B------:R-:W-:Y:S01]  /*17340*/  LDSM.16.MT88.4 R52, [R194] ;  /* 0x00000000c234783b */ /* 0x000fe20000004200 */
[--C-:B------:R-:W-:Y:S02]  /*17350*/  FFMA.FTZ R241, R38, c[0x0][0x2d0], -R2.reuse ;  /* 0x0000b40026f17a23 */ /* 0x100fe40000010802 */
[--C-:B------:R-:W-:Y:S02]  /*17360*/  FFMA.FTZ R4, R32, c[0x0][0x2d0], -R2.reuse ;  /* 0x0000b40020047a23 */ /* 0x100fe40000010802 */
[--C-:B------:R-:W-:Y:S02]  /*17370*/  FFMA.FTZ R32, R81, c[0x0][0x2d0], -R2.reuse ;  /* 0x0000b40051207a23 */ /* 0x100fe40000010802 */
[----:B------:R2:W-:Y:S01]  /*17380*/  MUFU.EX2 R37, R4 ;  /* 0x0000000400257308 */ /* 0x0005e20000000800 */
[----:B------:R-:W-:Y:S01]  /*17390*/  LDSM.16.MT88.4 R80, [R196] ;  /* 0x00000000c450783b */ /* 0x000fe20000004200 */
[--C-:B------:R-:W-:Y:S02]  /*173a0*/  FFMA.FTZ R185, R49, c[0x0][0x2d0], -R2.reuse ;  /* 0x0000b40031b97a23 */ /* 0x100fe40000010802 */
[----:B------:R-:W-:Y:S02]  /*173b0*/  FMUL.FTZ R49, R65, R153 ;  /* 0x0000009941317220 */ /* 0x000fe40000410000 */
[--C-:B------:R-:W-:Y:S02]  /*173c0*/  FFMA.FTZ R178, R45, c[0x0][0x2d0], -R2.reuse ;  /* 0x0000b4002db27a23 */ /* 0x100fe40000010802 */
[--C-:B------:R-:W-:Y:S01]  /*173d0*/  FFMA.FTZ R174, R44, c[0x0][0x2d0], -R2.reuse ;  /* 0x0000b4002cae7a23 */ /* 0x100fe20000010802 */
[----:B------:R-:W-:Y:S01]  /*173e0*/  LDSM.16.MT88.4 R152, [R194+0x2000] ;  /* 0x00200000c298783b */ /* 0x000fe20000004200 */
[--C-:B------:R-:W-:Y:S02]  /*173f0*/  FFMA.FTZ R165, R71, c[0x0][0x2d0], -R2.reuse ;  /* 0x0000b40047a57a23 */ /* 0x100fe40000010802 */
[----:B------:R-:W-:Y:S01]  /*17400*/  MUFU.EX2 R178, R178 ;  /* 0x000000b200b27308 */ /* 0x000fe20000000800 */
[--C-:B---34-:R-:W-:Y:S02]  /*17410*/  FFMA.FTZ R164, R70, c[0x0][0x2d0], -R2.reuse ;  /* 0x0000b40046a47a23 */ /* 0x118fe40000010802 */
[--C-:B------:R-:W-:Y:S02]  /*17420*/  FFMA.FTZ R94, R69, c[0x0][0x2d0], -R2.reuse ;  /* 0x0000b400455e7a23 */ /* 0x100fe40000010802 */
[--C-:B------:R-:W-:Y:S02]  /*17430*/  FFMA.FTZ R167, R67, c[0x0][0x2d0], -R2.reuse ;  /* 0x0000b40043a77a23 */ /* 0x100fe40000010802 */
[--C-:B------:R-:W-:Y:S02]  /*17440*/  FFMA.FTZ R237, R41, c[0x0][0x2d0], -R2.reuse ;  /* 0x0000b40029ed7a23 */ /* 0x100fe40000010802 */
[--C-:B------:R-:W-:Y:S01]  /*17450*/  FFMA.FTZ R238, R40, c[0x0][0x2d0], -R2.reuse ;  /* 0x0000b40028ee7a23 */ /* 0x100fe20000010802 */
[----:B------:R-:W-:Y:S01]  /*17460*/  MUFU.EX2 R70, R217 ;  /* 0x000000d900467308 */ /* 0x000fe20000000800 */
[--C-:B------:R-:W-:Y:S02]  /*17470*/  FFMA.FTZ R243, R35, c[0x0][0x2d0], -R2.reuse ;  /* 0x0000b40023f37a23 */ /* 0x100fe40000010802 */
[----:B------:R-:W-:Y:S01]  /*17480*/  FFMA.FTZ R169, R64, c[0x0][0x2d0], -R2 ;  /* 0x0000b40040a97a23 */ /* 0x000fe20000010802 */
[----:B------:R-:W-:Y:S01]  /*17490*/  FSEL R2, R68, RZ, P0 ;  /* 0x000000ff44027208 */ /* 0x000fe20000000000 */
[----:B------:R-:W-:Y:S02]  /*174a0*/  FMUL.FTZ R0, R0, c[0x0][0x2d0] ;  /* 0x0000b40000007a20 */ /* 0x000fe40000410000 */
[----:B--2---:R-:W-:Y:S02]  /*174b0*/  FMUL.FTZ R4, R68, c[0x0][0x2d0] ;  /* 0x0000b40044047a20 */ /* 0x004fe40000410000 */
[----:B------:R-:W-:Y:S01]  /*174c0*/  FADD.FTZ R2, -R2, R93 ;  /* 0x0000005d02027221 */ /* 0x000fe20000010100 */
[----:B------:R-:W2:Y:S02]  /*174d0*/  MUFU.EX2 R35, R5 ;  /* 0x0000000500237308 */ /* 0x000ea40000000800 */
[----:B------:R-:W-:Y:S01]  /*174e0*/  FSEL R4, R4, RZ, P0 ;  /* 0x000000ff04047208 */ /* 0x000fe20000000000 */
[----:B------:R-:W-:Y:S01]  /*174f0*/  FMUL.FTZ R2, R2, c[0x0][0x2d0] ;  /* 0x0000b40002027a20 */ /* 0x000fe20000410000 */
[C---:B------:R-:W-:Y:S02]  /*17500*/  ISETP.GT.AND P0, PT, R214.reuse, R250, PT ;  /* 0x000000fad600720c */ /* 0x040fe40003f04270 */
[----:B------:R-:W-:Y:S01]  /*17510*/  IADD3 R214, R214, -0x1, RZ ;  /* 0xffffffffd6d67810 */ /* 0x000fe20007ffe0ff */
[--C-:B------:R-:W-:Y:S02]  /*17520*/  FFMA.FTZ R173, R23, c[0x0][0x2d0], -R4.reuse ;  /* 0x0000b40017ad7a23 */ /* 0x100fe40000010804 */
[--C-:B------:R-:W-:Y:S01]  /*17530*/  FFMA.FTZ R189, R22, c[0x0][0x2d0], -R4.reuse ;  /* 0x0000b40016bd7a23 */ /* 0x100fe20000010804 */
[----:B------:R-:W3:Y:S01]  /*17540*/  MUFU.EX2 R0, R0 ;  /* 0x0000000000007308 */ /* 0x000ee20000000800 */
[--C-:B------:R-:W-:Y:S02]  /*17550*/  FFMA.FTZ R190, R21, c[0x0][0x2d0], -R4.reuse ;  /* 0x0000b40015be7a23 */ /* 0x100fe40000010804 */
[--C-:B------:R-:W-:Y:S02]  /*17560*/  FFMA.FTZ R191, R20, c[0x0][0x2d0], -R4.reuse ;  /* 0x0000b40014bf7a23 */ /* 0x100fe40000010804 */
[----:B------:R-:W4:Y:S01]  /*17570*/  LDSM.16.MT88.4 R20, [R193] ;  /* 0x00000000c114783b */ /* 0x000f220000004200 */
[--C-:B------:R-:W-:Y:S02]  /*17580*/  FFMA.FTZ R6, R16, c[0x0][0x2d0], -R4.reuse ;  /* 0x0000b40010067a23 */ /* 0x100fe40000010804 */
[--C-:B------:R-:W-:Y:S02]  /*17590*/  FFMA.FTZ R7, R29, c[0x0][0x2d0], -R4.reuse ;  /* 0x0000b4001d077a23 */ /* 0x100fe40000010804 */
[----:B------:R-:W5:Y:S01]  /*175a0*/  MUFU.EX2 R2, R2 ;  /* 0x0000000200027308 */ /* 0x000f620000000800 */
[--C-:B------:R-:W-:Y:S02]  /*175b0*/  FFMA.FTZ R17, R17, c[0x0][0x2d0], -R4.reuse ;  /* 0x0000b40011117a23 */ /* 0x100fe40000010804 */
[--C-:B------:R-:W-:Y:S01]  /*175c0*/  FFMA.FTZ R16, R28, c[0x0][0x2d0], -R4.reuse ;  /* 0x0000b4001c107a23 */ /* 0x100fe20000010804 */
[----:B--2---:R-:W-:Y:S01]  /*175d0*/  F2FP.PACK_AB R76, R35, R37 ;  /* 0x00000025234c723e */ /* 0x004fe200000000ff */
[--C-:B------:R-:W-:Y:S02]  /*175e0*/  FFMA.FTZ R93, R26, c[0x0][0x2d0], -R4.reuse ;  /* 0x0000b4001a5d7a23 */ /* 0x100fe40000010804 */
[--C-:B------:R-:W-:Y:S02]  /*175f0*/  FFMA.FTZ R92, R27, c[0x0][0x2d0], -R4.reuse ;  /* 0x0000b4001b5c7a23 */ /* 0x100fe40000010804 */
[--C-:B------:R-:W-:Y:S01]  /*17600*/  FFMA.FTZ R91, R25, c[0x0][0x2d0], -R4.reuse ;  /* 0x0000b400195b7a23 */ /* 0x100fe20000010804 */
[----:B------:R-:W-:Y:S01]  /*17610*/  MUFU.EX2 R64, R219 ;  /* 0x000000db00407308 */ /* 0x000fe20000000800 */
[--C-:B------:R-:W-:Y:S02]  /*17620*/  FFMA.FTZ R67, R24, c[0x0][0x2d0], -R4.reuse ;  /* 0x0000b40018437a23 */ /* 0x100fe40000010804 */
[--C-:B------:R-:W-:Y:S02]  /*17630*/  FFMA.FTZ R227, R19, c[0x0][0x2d0], -R4.reuse ;  /* 0x0000b40013e37a23 */ /* 0x100fe40000010804 */
[C---:B---3--:R-:W-:Y:S02]  /*17640*/  FMUL.FTZ R44, R0.reuse, R104 ;  /* 0x00000068002c7220 */ /* 0x048fe40000410000 */
[C---:B------:R-:W-:Y:S02]  /*17650*/  FMUL.FTZ R45, R0.reuse, R105 ;  /* 0x00000069002d7220 */ /* 0x040fe40000410000 */
[C---:B------:R-:W-:Y:S01]  /*17660*/  FMUL.FTZ R60, R0.reuse, R96 ;  /* 0x00000060003c7220 */ /* 0x040fe20000410000 */
[----:B------:R-:W-:Y:S01]  /*17670*/  MUFU.EX2 R69, R188 ;  /* 0x000000bc00457308 */ /* 0x000fe20000000800 */
[----:B------:R-:W-:Y:S02]  /*17680*/  FMUL.FTZ R61, R0, R97 ;  /* 0x00000061003d7220 */ /* 0x000fe40000410000 */
[--C-:B------:R-:W-:Y:S02]  /*17690*/  FFMA.FTZ R229, R18, c[0x0][0x2d0], -R4.reuse ;  /* 0x0000b40012e57a23 */ /* 0x100fe40000010804 */
[--C-:B------:R-:W-:Y:S02]  /*176a0*/  FFMA.FTZ R230, R15, c[0x0][0x2d0], -R4.reuse ;  /* 0x0000b4000fe67a23 */ /* 0x100fe40000010804 */
[--C-:B------:R-:W-:Y:S02]  /*176b0*/  FFMA.FTZ R231, R14, c[0x0][0x2d0], -R4.reuse ;  /* 0x0000b4000ee77a23 */ /* 0x100fe40000010804 */
[--C-:B------:R-:W-:Y:S01]  /*176c0*/  FFMA.FTZ R240, R13, c[0x0][0x2d0], -R4.reuse ;  /* 0x0000b4000df07a23 */ /* 0x100fe20000010804 */
[----:B------:R-:W2:Y:S01]  /*176d0*/  MUFU.EX2 R18, R6 ;  /* 0x0000000600127308 */ /* 0x000ea20000000800 */
[--C-:B------:R-:W-:Y:S02]  /*176e0*/  FFMA.FTZ R242, R12, c[0x0][0x2d0], -R4.reuse ;  /* 0x0000b4000cf27a23 */ /* 0x100fe40000010804 */
[--C-:B------:R-:W-:Y:S02]  /*176f0*/  FFMA.FTZ R244, R11, c[0x0][0x2d0], -R4.reuse ;  /* 0x0000b4000bf47a23 */ /* 0x100fe40000010804 */
[----:B------:R-:W-:Y:S02]  /*17700*/  FFMA.FTZ R245, R9, c[0x0][0x2d0], -R4 ;  /* 0x0000b40009f57a23 */ /* 0x000fe40000010804 */
[C---:B------:R-:W-:Y:S02]  /*17710*/  FFMA.FTZ R4, R0.reuse, R246, R37 ;  /* 0x000000f600047223 */ /* 0x040fe40000010025 */
[C---:B------:R-:W-:Y:S01]  /*17720*/  FMUL.FTZ R40, R0.reuse, R108 ;  /* 0x0000006c00287220 */ /* 0x040fe20000410000 */
[----:B------:R-:W-:Y:S01]  /*17730*/  MUFU.EX2 R219, R94 ;  /* 0x0000005e00db7308 */ /* 0x000fe20000000800 */
[C---:B------:R-:W-:Y:S02]  /*17740*/  FMUL.FTZ R41, R0.reuse, R109 ;  /* 0x0000006d00297220 */ /* 0x040fe40000410000 */
[C---:B------:R-:W-:Y:S02]  /*17750*/  FMUL.FTZ R56, R0.reuse, R100 ;  /* 0x0000006400387220 */ /* 0x040fe40000410000 */
[----:B------:R-:W-:Y:S02]  /*17760*/  FMUL.FTZ R57, R0, R101 ;  /* 0x0000006500397220 */ /* 0x000fe40000410000 */
[----:B-----5:R-:W-:Y:S02]  /*17770*/  FMUL.FTZ R59, R2, R103 ;  /* 0x00000067023b7220 */ /* 0x020fe40000410000 */
[C---:B------:R-:W-:Y:S01]  /*17780*/  FMUL.FTZ R9, R0.reuse, R125 ;  /* 0x0000007d00097220 */ /* 0x040fe20000410000 */
[----:B------:R3:W-:Y:S01]  /*17790*/  MUFU.EX2 R103, R36 ;  /* 0x0000002400677308 */ /* 0x0007e20000000800 */
[C---:B------:R-:W-:Y:S02]  /*177a0*/  FMUL.FTZ R12, R0.reuse, R120 ;  /* 0x00000078000c7220 */ /* 0x040fe40000410000 */
[C---:B------:R-:W-:Y:S02]  /*177b0*/  FMUL.FTZ R13, R0.reuse, R121 ;  /* 0x00000079000d7220 */ /* 0x040fe40000410000 */
[C---:B------:R-:W-:Y:S02]  /*177c0*/  FMUL.FTZ R24, R0.reuse, R116 ;  /* 0x0000007400187220 */ /* 0x040fe40000410000 */
[C---:B------:R-:W-:Y:S02]  /*177d0*/  FMUL.FTZ R25, R0.reuse, R117 ;  /* 0x0000007500197220 */ /* 0x040fe40000410000 */
[C---:B------:R-:W-:Y:S01]  /*177e0*/  FMUL.FTZ R28, R0.reuse, R112 ;  /* 0x00000070001c7220 */ /* 0x040fe20000410000 */
[----:B------:R5:W-:Y:S01]  /*177f0*/  MUFU.EX2 R116, R7 ;  /* 0x0000000700747308 */ /* 0x000be20000000800 */
[C---:B------:R-:W-:Y:S02]  /*17800*/  FMUL.FTZ R29, R0.reuse, R113 ;  /* 0x00000071001d7220 */ /* 0x040fe40000410000 */
[----:B------:R-:W-:Y:S02]  /*17810*/  FADD.FTZ R5, R31, R8 ;  /* 0x000000081f057221 */ /* 0x000fe40000010000 */
[----:B------:R-:W-:Y:S02]  /*17820*/  FMUL.FTZ R8, R0, R124 ;  /* 0x0000007c00087220 */ /* 0x000fe40000410000 */
[----:B------:R-:W-:Y:S02]  /*17830*/  FMUL.FTZ R19, R3, R139 ;  /* 0x0000008b03137220 */ /* 0x000fe40000410000 */
[C---:B------:R-:W-:Y:S01]  /*17840*/  FMUL.FTZ R46, R2.reuse, R106 ;  /* 0x0000006a022e7220 */ /* 0x040fe20000410000 */
[----:B------:R-:W1:Y:S01]  /*17850*/  MUFU.EX2 R0, R10 ;  /* 0x0000000a00007308 */ /* 0x000e620000000800 */
[----:B------:R-:W-:Y:S02]  /*17860*/  FMUL.FTZ R58, R2, R102 ;  /* 0x00000066023a7220 */ /* 0x000fe40000410000 */
[----:B------:R-:W-:Y:S01]  /*17870*/  FADD.FTZ R90, R35, R4 ;  /* 0x00000004235a7221 */ /* 0x000fe20000010000 */
[----:B---3--:R-:W3:Y:S01]  /*17880*/  LDSM.16.MT88.4 R36, [R197] ;  /* 0x00000000c524783b */ /* 0x008ee20000004200 */
[----:B------:R-:W-:Y:S02]  /*17890*/  FMUL.FTZ R6, R3, R134 ;  /* 0x0000008603067220 */ /* 0x000fe40000410000 */
[----:B------:R-:W-:Y:S02]  /*178a0*/  FADD.FTZ R66, R30, R5 ;  /* 0x000000051e427221 */ /* 0x000fe40000010000 */
[C---:B------:R-:W-:Y:S01]  /*178b0*/  FMUL.FTZ R4, R65.reuse, R132 ;  /* 0x0000008441047220 */ /* 0x040fe20000410000 */
[----:B------:R-:W-:Y:S01]  /*178c0*/  MUFU.EX2 R102, R33 ;  /* 0x0000002100667308 */ /* 0x000fe20000000800 */
[----:B------:R-:W-:Y:S02]  /*178d0*/  FMUL.FTZ R5, R65, R133 ;  /* 0x0000008541057220 */ /* 0x000fe40000410000 */
[C---:B------:R-:W-:Y:S02]  /*178e0*/  FMUL.FTZ R11, R2.reuse, R127 ;  /* 0x0000007f020b7220 */ /* 0x040fe40000410000 */
[C---:B-----5:R-:W-:Y:S02]  /*178f0*/  FMUL.FTZ R7, R3.reuse, R135 ;  /* 0x0000008703077220 */ /* 0x060fe40000410000 */
[C---:B------:R-:W-:Y:S02]  /*17900*/  FMUL.FTZ R14, R2.reuse, R122 ;  /* 0x0000007a020e7220 */ /* 0x040fe40000410000 */
[C---:B------:R-:W-:Y:S01]  /*17910*/  FMUL.FTZ R15, R2.reuse, R123 ;  /* 0x0000007b020f7220 */ /* 0x040fe20000410000 */
[----:B------:R-:W5:Y:S01]  /*17920*/  MUFU.EX2 R100, R17 ;  /* 0x0000001100647308 */ /* 0x000f620000000800 */
[C---:B-12---:R-:W-:Y:S02]  /*17930*/  FFMA.FTZ R84, R2.reuse, R247, R18 ;  /* 0x000000f702547223 */ /* 0x046fe40000010012 */
[----:B------:R-:W-:Y:S01]  /*17940*/  FMUL.FTZ R35, R3, R147 ;  /* 0x0000009303237220 */ /* 0x000fe20000410000 */
[----:B------:R-:W-:Y:S01]  /*17950*/  F2FP.PACK_AB R75, R103, R0 ;  /* 0x00000000674b723e */ /* 0x000fe200000000ff */
[C---:B------:R-:W-:Y:S02]  /*17960*/  FMUL.FTZ R47, R2.reuse, R107 ;  /* 0x0000006b022f7220 */ /* 0x040fe40000410000 */
[----:B------:R-:W-:Y:S01]  /*17970*/  LDSM.16.MT88.4 R104, [R194+0x1000] ;  /* 0x00100000c268783b */ /* 0x000fe20000004200 */
[C---:B------:R-:W-:Y:S02]  /*17980*/  FMUL.FTZ R62, R2.reuse, R98 ;  /* 0x00000062023e7220 */ /* 0x040fe40000410000 */
[----:B------:R-:W1:Y:S01]  /*17990*/  MUFU.EX2 R101, R16 ;  /* 0x0000001000657308 */ /* 0x000e620000000800 */
[-C--:B----4-:R-:W-:Y:S05]  /*179a0*/  HMMA.16816.F32 R4, R72, R20.reuse, R4 ;  /* 0x000000144804723c */ /* 0x090fea0000001804 */
[C---:B------:R-:W-:Y:S02]  /*179b0*/  FMUL.FTZ R10, R2.reuse, R126 ;  /* 0x0000007e020a7220 */ /* 0x040fe40000410000 */
[C---:B------:R-:W-:Y:S02]  /*179c0*/  FMUL.FTZ R26, R2.reuse, R118 ;  /* 0x00000076021a7220 */ /* 0x040fe40000410000 */
[----:B------:R-:W2:Y:S03]  /*179d0*/  MUFU.EX2 R117, R32 ;  /* 0x0000002000757308 */ /* 0x000ea60000000800 */
[----:B------:R-:W-:Y:S01]  /*179e0*/  FMUL.FTZ R27, R2, R119 ;  /* 0x00000077021b7220 */ /* 0x000fe20000410000 */
[----:B-----5:R-:W-:Y:S01]  /*179f0*/  F2FP.PACK_AB R77, R100, R18 ;  /* 0x00000012644d723e */ /* 0x020fe200000000ff */
[----:B------:R-:W-:Y:S02]  /*17a00*/  FMUL.FTZ R17, R65, R137 ;  /* 0x0000008941117220 */ /* 0x000fe40000410000 */
[----:B------:R-:W-:Y:S02]  /*17a10*/  FMUL.FTZ R18, R3, R138 ;  /* 0x0000008a03127220 */ /* 0x000fe40000410000 */
[C---:B------:R-:W-:Y:S01]  /*17a20*/  FMUL.FTZ R33, R65.reuse, R145 ;  /* 0x0000009141217220 */ /* 0x040fe20000410000 */
[----:B------:R-:W-:Y:S01]  /*17a30*/  MUFU.EX2 R108, R184 ;  /* 0x000000b8006c7308 */ /* 0x000fe20000000800 */
[----:B------:R-:W-:Y:S02]  /*17a40*/  FMUL.FTZ R63, R2, R99 ;  /* 0x00000063023f7220 */ /* 0x000fe40000410000 */
[----:B------:R-:W4:Y:S01]  /*17a50*/  LDSM.16.MT88.4 R96, [R193+0x800] ;  /* 0x00080000c160783b */ /* 0x000f220000004200 */
[----:B-1----:R-:W-:Y:S01]  /*17a60*/  F2FP.PACK_AB R79, R116, R101 ;  /* 0x00000065744f723e */ /* 0x002fe200000000ff */
[----:B------:R-:W-:Y:S02]  /*17a70*/  FMUL.FTZ R16, R65, R136 ;  /* 0x0000008841107220 */ /* 0x000fe40000410000 */
[----:B------:R-:W-:Y:S02]  /*17a80*/  FADD.FTZ R71, R0, R34 ;  /* 0x0000002200477221 */ /* 0x000fe40000010000 */
[----:B------:R-:W-:Y:S01]  /*17a90*/  FMUL.FTZ R34, R3, R146 ;  /* 0x0000009203227220 */ /* 0x000fe20000410000 */
[----:B------:R-:W-:Y:S01]  /*17aa0*/  MUFU.EX2 R109, R183 ;  /* 0x000000b7006d7308 */ /* 0x000fe20000000800 */
[----:B------:R-:W-:Y:S01]  /*17ab0*/  LDSM.16.MT88.4 R136, [R193+0x2000] ;  /* 0x00200000c188783b */ /* 0x000fe20000004200 */
[C---:B------:R-:W-:Y:S01]  /*17ac0*/  FMUL.FTZ R42, R2.reuse, R110 ;  /* 0x0000006e022a7220 */ /* 0x040fe20000410000 */
[----:B--2---:R-:W-:Y:S01]  /*17ad0*/  F2FP.PACK_AB R78, R117, R102 ;  /* 0x00000066754e723e */ /* 0x004fe200000000ff */
[C---:B------:R-:W-:Y:S02]  /*17ae0*/  FMUL.FTZ R32, R65.reuse, R144 ;  /* 0x0000009041207220 */ /* 0x040fe40000410000 */
[C---:B------:R-:W-:Y:S03]  /*17af0*/  FMUL.FTZ R43, R2.reuse, R111 ;  /* 0x0000006f022b7220 */ /* 0x040fe60000410000 */
[----:B------:R-:W-:Y:S01]  /*17b00*/  LDSM.16.MT88.4 R144, [R197+0x2000] ;  /* 0x00200000c590783b */ /* 0x000fe20000004200 */
        /* <DEDUP_REMOVED lines=9> */
[----:B------:R-:W1:Y:S01]  /*17ba0*/  MUFU.EX2 R2, R218 ;  /* 0x000000da00027308 */ /* 0x000e620000000800 */
[----:B------:R-:W-:Y:S02]  /*17bb0*/  FADD.FTZ R0, R64, R66 ;  /* 0x0000004240007221 */ /* 0x000fe40000010000 */
[C---:B------:R-:W-:Y:S02]  /*17bc0*/  FMUL.FTZ R66, R3.reuse, R162 ;  /* 0x000000a203427220 */ /* 0x040fe40000410000 */
[C---:B------:R-:W-:Y:S04]  /*17bd0*/  FMUL.FTZ R22, R3.reuse, R142 ;  /* 0x0000008e03167220 */ /* 0x040fe80000410000 */
[----:B------:R-:W-:Y:S01]  /*17be0*/  FMUL.FTZ R23, R3, R143 ;  /* 0x0000008f03177220 */ /* 0x000fe20000410000 */
[----:B------:R-:W-:Y:S06]  /*17bf0*/  MUFU.EX2 R120, R165 ;  /* 0x000000a500787308 */ /* 0x000fec0000000800 */
[-C--:B---3--:R-:W-:Y:S04]  /*17c00*/  HMMA.16816.F32 R20, R72, R36.reuse, R20 ;  /* 0x000000244814723c */ /* 0x088fe80000001814 */
[----:B------:R-:W-:Y:S04]  /*17c10*/  MUFU.EX2 R94, R180 ;  /* 0x000000b4005e7308 */ /* 0x000fe80000000800 */
[C---:B------:R-:W-:Y:S04]  /*17c20*/  HMMA.16816.F32 R24, R76.reuse, R36, R24 ;  /* 0x000000244c18723c */ /* 0x040fe80000001818 */
[----:B-1----:R-:W-:Y:S02]  /*17c30*/  FADD.FTZ R0, R2, R0 ;  /* 0x0000000002007221 */ /* 0x002fe40000010000 */
[----:B------:R-:W-:Y:S01]  /*17c40*/  MUFU.EX2 R174, R174 ;  /* 0x000000ae00ae7308 */ /* 0x000fe20000000800 */
[C---:B------:R-:W-:Y:S01]  /*17c50*/  FMUL.FTZ R36, R65.reuse, R148 ;  /* 0x0000009441247220 */ /* 0x040fe20000410000 */
[-C--:B------:R-:W-:Y:S04]  /*17c60*/  HMMA.16816.F32 R28, R76, R38.reuse, R28 ;  /* 0x000000264c1c723c */ /* 0x080fe8000000181c */
[----:B------:R-:W-:Y:S02]  /*17c70*/  FADD.FTZ R0, R70, R0 ;  /* 0x0000000046007221 */ /* 0x000fe40000010000 */
[----:B------:R-:W-:Y:S02]  /*17c80*/  FMUL.FTZ R37, R65, R149 ;  /* 0x0000009541257220 */ /* 0x000fe40000410000 */
[C---:B------:R-:W-:Y:S01]  /*17c90*/  HMMA.16816.F32 R32, R72.reuse, R38, R32 ;  /* 0x000000264820723c */ /* 0x040fe20000001820 */
[----:B------:R-:W-:Y:S03]  /*17ca0*/  MUFU.EX2 R166, R229 ;  /* 0x000000e500a67308 */ /* 0x000fe60000000800 */
[----:B------:R-:W-:Y:S03]  /*17cb0*/  FADD.FTZ R0, R69, R0 ;  /* 0x0000000045007221 */ /* 0x000fe60000010000 */
[C---:B------:R-:W-:Y:S02]  /*17cc0*/  FMUL.FTZ R38, R3.reuse, R150 ;  /* 0x0000009603267220 */ /* 0x040fe40000410000 */
[----:B------:R-:W-:Y:S02]  /*17cd0*/  FMUL.FTZ R39, R3, R151 ;  /* 0x0000009703277220 */ /* 0x000fe40000410000 */
[----:B------:R-:W-:Y:S01]  /*17ce0*/  MUFU.EX2 R165, R230 ;  /* 0x000000e600a57308 */ /* 0x000fe20000000800 */
[----:B------:R-:W-:Y:S04]  /*17cf0*/  FADD.FTZ R0, R110, R0 ;  /* 0x000000006e007221 */ /* 0x000fe80000010000 */
[-C--:B------:R-:W-:Y:S03]  /*17d00*/  HMMA.16816.F32 R36, R72, R52.reuse, R36 ;  /* 0x000000344824723c */ /* 0x080fe60000001824 */
[----:B------:R-:W-:Y:S02]  /*17d10*/  FADD.FTZ R0, R108, R0 ;  /* 0x000000006c007221 */ /* 0x000fe40000010000 */
[----:B------:R1:W-:Y:S02]  /*17d20*/  MUFU.EX2 R184, R67 ;  /* 0x0000004300b87308 */ /* 0x0003e40000000800 */
[----:B------:R-:W-:Y:S01]  /*17d30*/  FADD.FTZ R0, R109, R0 ;  /* 0x000000006d007221 */ /* 0x000fe20000010000 */
[C---:B------:R-:W-:Y:S07]  /*17d40*/  HMMA.16816.F32 R40, R76.reuse, R52, R40 ;  /* 0x000000344c28723c */ /* 0x040fee0000001828 */
[C---:B------:R-:W-:Y:S01]  /*17d50*/  FMUL.FTZ R52, R65.reuse, R156 ;  /* 0x0000009c41347220 */ /* 0x040fe20000410000 */
[-C--:B------:R-:W-:Y:S01]  /*17d60*/  HMMA.16816.F32 R44, R76, R54.reuse, R44 ;  /* 0x000000364c2c723c */ /* 0x080fe2000000182c */
[----:B------:R-:W-:Y:S03]  /*17d70*/  MUFU.EX2 R112, R179 ;  /* 0x000000b300707308 */ /* 0x000fe60000000800 */
[----:B------:R-:W-:Y:S04]  /*17d80*/  FMUL.FTZ R53, R65, R157 ;  /* 0x0000009d41357220 */ /* 0x000fe80000410000 */
[C---:B------:R-:W-:Y:S03]  /*17d90*/  HMMA.16816.F32 R48, R72.reuse, R54, R48 ;  /* 0x000000364830723c */ /* 0x040fe60000001830 */
[----:B------:R-:W2:Y:S01]  /*17da0*/  MUFU.EX2 R119, R176 ;  /* 0x000000b000777308 */ /* 0x000ea20000000800 */
[C---:B-1----:R-:W-:Y:S03]  /*17db0*/  FMUL.FTZ R67, R3.reuse, R163 ;  /* 0x000000a303437220 */ /* 0x042fe60000410000 */
[C---:B------:R-:W-:Y:S02]  /*17dc0*/  FMUL.FTZ R54, R3.reuse, R158 ;  /* 0x0000009e03367220 */ /* 0x040fe40000410000 */
[----:B------:R-:W-:Y:S03]  /*17dd0*/  FMUL.FTZ R55, R3, R159 ;  /* 0x0000009f03377220 */ /* 0x000fe60000410000 */
[----:B------:R-:W-:Y:S01]  /*17de0*/  FADD.FTZ R3, R102, R90 ;  /* 0x0000005a66037221 */ /* 0x000fe20000010000 */
[----:B------:R-:W-:Y:S03]  /*17df0*/  MUFU.EX2 R122, R175 ;  /* 0x000000af007a7308 */ /* 0x000fe60000000800 */
[-C--:B------:R-:W-:Y:S07]  /*17e00*/  HMMA.16816.F32 R52, R72, R80.reuse, R52 ;  /* 0x000000504834723c */ /* 0x080fee0000001834 */
[----:B------:R-:W1:Y:S01]  /*17e10*/  MUFU.EX2 R124, R172 ;  /* 0x000000ac007c7308 */ /* 0x000e620000000800 */
[C---:B------:R-:W-:Y:S08]  /*17e20*/  HMMA.16816.F32 R56, R76.reuse, R80, R56 ;  /* 0x000000504c38723c */ /* 0x040ff00000001838 */
[-C--:B------:R-:W-:Y:S01]  /*17e30*/  HMMA.16816.F32 R60, R76, R82.reuse, R60 ;  /* 0x000000524c3c723c */ /* 0x080fe2000000183c */
[----:B------:R-:W3:Y:S06]  /*17e40*/  MUFU.EX2 R123, R164 ;  /* 0x000000a4007b7308 */ /* 0x000eec0000000800 */
[----:B------:R-:W-:Y:S01]  /*17e50*/  F2FP.PACK_AB R76, R2, R64 ;  /* 0x00000040024c723e */ /* 0x000fe200000000ff */
[----:B------:R-:W-:Y:S01]  /*17e60*/  FMUL.FTZ R64, R65, R160 ;  /* 0x000000a041407220 */ /* 0x000fe20000410000 */
[----:B------:R-:W-:Y:S02]  /*17e70*/  F2FP.PACK_AB R78, R69, R70 ;  /* 0x00000046454e723e */ /* 0x000fe400000000ff */
[----:B------:R-:W-:Y:S01]  /*17e80*/  MUFU.EX2 R113, R93 ;  /* 0x0000005d00717308 */ /* 0x000fe20000000800 */
[----:B------:R-:W-:Y:S01]  /*17e90*/  FMUL.FTZ R65, R65, R161 ;  /* 0x000000a141417220 */ /* 0x000fe20000410000 */
[----:B--2---:R-:W-:Y:S01]  /*17ea0*/  F2FP.PACK_AB R77, R119, R112 ;  /* 0x00000070774d723e */ /* 0x004fe200000000ff */
[----:B------:R-:W-:Y:S01]  /*17eb0*/  FADD.FTZ R2, R100, R84 ;  /* 0x0000005464027221 */ /* 0x000fe20000010000 */
[----:B-1----:R-:W-:Y:S01]  /*17ec0*/  F2FP.PACK_AB R79, R124, R122 ;  /* 0x0000007a7c4f723e */ /* 0x002fe200000000ff */
[----:B------:R-:W-:Y:S02]  /*17ed0*/  FADD.FTZ R70, R103, R71 ;  /* 0x0000004767467221 */ /* 0x000fe40000010000 */
[----:B------:R-:W-:Y:S01]  /*17ee0*/  FADD.FTZ R69, R101, R2 ;  /* 0x0000000265457221 */ /* 0x000fe20000010000 */
[----:B------:R-:W-:Y:S01]  /*17ef0*/  HMMA.16816.F32 R64, R72, R82, R64 ;  /* 0x000000524840723c */ /* 0x000fe20000001840 */
[----:B------:R-:W1:Y:S01]  /*17f00*/  LDSM.16.MT88.4 R80, [R197+0x800] ;  /* 0x00080000c550783b */ /* 0x000e620000004200 */
[----:B------:R-:W2:Y:S02]  /*17f10*/  MUFU.EX2 R114, R92 ;  /* 0x0000005c00727308 */ /* 0x000ea40000000800 */
[----:B------:R-:W-:Y:S02]  /*17f20*/  FADD.FTZ R2, R94, R0 ;  /* 0x000000005e027221 */ /* 0x000fe40000010000 */
[----:B------:R-:W-:Y:S01]  /*17f30*/  FADD.FTZ R0, R117, R3 ;  /* 0x0000000375007221 */ /* 0x000fe20000010000 */
[----:B------:R-:W-:Y:S01]  /*17f40*/  F2FP.PACK_AB R72, R120, R111 ;  /* 0x0000006f7848723e */ /* 0x000fe200000000ff */
[-C--:B----4-:R-:W-:Y:S01]  /*17f50*/  HMMA.16816.F32 R4, R76, R96.reuse, R4 ;  /* 0x000000604c04723c */ /* 0x090fe20000001804 */
[----:B------:R-:W4:Y:S03]  /*17f60*/  LDSM.16.MT88.4 R100, [R194+0x800] ;  /* 0x00080000c264783b */ /* 0x000f260000004200 */
[----:B------:R-:W5:Y:S01]  /*17f70*/  MUFU.EX2 R121, R91 ;  /* 0x0000005b00797308 */ /* 0x000f620000000800 */
[----:B---3--:R-:W-:Y:S01]  /*17f80*/  F2FP.PACK_AB R74, R219, R123 ;  /* 0x0000007bdb4a723e */ /* 0x008fe200000000ff */
[----:B------:R-:W-:Y:S02]  /*17f90*/  FADD.FTZ R3, R112, R70 ;  /* 0x0000004670037221 */ /* 0x000fe40000010000 */
[----:B------:R-:W-:Y:S04]  /*17fa0*/  FADD.FTZ R70, R111, R0 ;  /* 0x000000006f467221 */ /* 0x000fe80000010000 */
[----:B------:R-:W-:Y:S02]  /*17fb0*/  FADD.FTZ R69, R116, R69 ;  /* 0x0000004574457221 */ /* 0x000fe40000010000 */
[----:B------:R-:W-:Y:S01]  /*17fc0*/  MUFU.EX2 R172, R186 ;  /* 0x000000ba00ac7308 */ /* 0x000fe20000000800 */
[----:B------:R-:W-:Y:S02]  /*17fd0*/  FADD.FTZ R3, R119, R3 ;  /* 0x0000000377037221 */ /* 0x000fe40000010000 */
[----:B------:R-:W-:Y:S01]  /*17fe0*/  FADD.FTZ R70, R120, R70 ;  /* 0x0000004678467221 */ /* 0x000fe20000010000 */
[----:B--2---:R-:W-:Y:S06]  /*17ff0*/  F2FP.PACK_AB R73, R114, R113 ;  /* 0x000000717249723e */ /* 0x004fec00000000ff */
[----:B------:R-:W-:Y:S01]  /*18000*/  MUFU.EX2 R217, R171 ;  /* 0x000000ab00d97308 */ /* 0x000fe20000000800 */
[----:B-----5:R-:W-:Y:S09]  /*18010*/  F2FP.PACK_AB R75, R184, R121 ;  /* 0x00000079b84b723e */ /* 0x020ff200000000ff */
[----:B------:R-:W2:Y:S01]  /*18020*/  MUFU.EX2 R218, R168 ;  /* 0x000000a800da7308 */ /* 0x000ea20000000800 */
[C---:B------:R-:W-:Y:S08]  /*18030*/  HMMA.16816.F32 R8, R72.reuse, R96, R8 ;  /* 0x000000604808723c */ /* 0x040ff00000001808 */
[-C--:B------:R-:W-:Y:S01]  /*18040*/  HMMA.16816.F32 R12, R72, R98.reuse, R12 ;  /* 0x00000062480c723c */ /* 0x080fe2000000180c */
[----:B------:R-:W-:Y:S07]  /*18050*/  MUFU.EX2 R187, R182 ;  /* 0x000000b600bb7308 */ /* 0x000fee0000000800 */
[C---:B------:R-:W-:Y:S01]  /*18060*/  HMMA.16816.F32 R16, R76.reuse, R98, R16 ;  /* 0x000000624c10723c */ /* 0x040fe20000001810 */
[----:B------:R-:W3:Y:S02]  /*18070*/  LDSM.16.MT88.4 R96, [R196+0x800] ;  /* 0x00080000c460783b */ /* 0x000ee40000004200 */
[----:B------:R-:W5:Y:S05]  /*18080*/  MUFU.EX2 R188, R181 ;  /* 0x000000b500bc7308 */ /* 0x000f6a0000000800 */
[-C--:B-1----:R-:W-:Y:S05]  /*18090*/  HMMA.16816.F32 R20, R76, R80.reuse, R20 ;  /* 0x000000504c14723c */ /* 0x082fea0000001814 */
[----:B------:R-:W-:Y:S03]  /*180a0*/  MUFU.EX2 R183, R167 ;  /* 0x000000a700b77308 */ /* 0x000fe60000000800 */
[C---:B------:R-:W-:Y:S07]  /*180b0*/  HMMA.16816.F32 R24, R72.reuse, R80, R24 ;  /* 0x000000504818723c */ /* 0x040fee0000001818 */
[----:B------:R-:W-:Y:S01]  /*180c0*/  MUFU.EX2 R167, R227 ;  /* 0x000000e300a77308 */ /* 0x000fe20000000800 */
[-C--:B------:R-:W-:Y:S08]  /*180d0*/  HMMA.16816.F32 R28, R72, R82.reuse, R28 ;  /* 0x00000052481c723c */ /* 0x080ff0000000181c */
[C---:B------:R-:W-:Y:S01]  /*180e0*/  HMMA.16816.F32 R32, R76.reuse, R82, R32 ;  /* 0x000000524c20723c */ /* 0x040fe20000001820 */
[----:B------:R-:W1:Y:S01]  /*180f0*/  LDSM.16.MT88.4 R80, [R193+0x1000] ;  /* 0x00100000c150783b */ /* 0x000e620000004200 */
[----:B------:R-:W1:Y:S06]  /*18100*/  MUFU.EX2 R182, R169 ;  /* 0x000000a900b67308 */ /* 0x000e6c0000000800 */
[-C--:B----4-:R-:W-:Y:S04]  /*18110*/  HMMA.16816.F32 R36, R76, R100.reuse, R36 ;  /* 0x000000644c24723c */ /* 0x090fe80000001824 */
[----:B------:R-:W-:Y:S04]  /*18120*/  MUFU.EX2 R159, R170 ;  /* 0x000000aa009f7308 */ /* 0x000fe80000000800 */
[C---:B------:R-:W-:Y:S06]  /*18130*/  HMMA.16816.F32 R40, R72.reuse, R100, R40 ;  /* 0x000000644828723c */ /* 0x040fec0000001828 */
[----:B------:R-:W4:Y:S02]  /*18140*/  MUFU.EX2 R179, R177 ;  /* 0x000000b100b37308 */ /* 0x000f240000000800 */
[-C--:B------:R-:W-:Y:S08]  /*18150*/  HMMA.16816.F32 R44, R72, R102.reuse, R44 ;  /* 0x00000066482c723c */ /* 0x080ff0000000182c */
[C---:B------:R-:W-:Y:S01]  /*18160*/  HMMA.16816.F32 R48, R76.reuse, R102, R48 ;  /* 0x000000664c30723c */ /* 0x040fe20000001830 */
[----:B------:R-:W1:Y:S01]  /*18170*/  LDSM.16.MT88.4 R100, [R197+0x1000] ;  /* 0x00100000c564783b */ /* 0x000e620000004200 */
[----:B------:R-:W-:Y:S06]  /*18180*/  MUFU.EX2 R177, R185 ;  /* 0x000000b900b17308 */ /* 0x000fec0000000800 */
[-C--:B---3--:R-:W-:Y:S04]  /*18190*/  HMMA.16816.F32 R52, R76, R96.reuse, R52 ;  /* 0x000000604c34723c */ /* 0x088fe80000001834 */
[----:B------:R-:W-:Y:S04]  /*181a0*/  MUFU.EX2 R158, R173 ;  /* 0x000000ad009e7308 */ /* 0x000fe80000000800 */
[C---:B------:R-:W-:Y:S06]  /*181b0*/  HMMA.16816.F32 R56, R72.reuse, R96, R56 ;  /* 0x000000604838723c */ /* 0x040fec0000001838 */
[----:B------:R-:W3:Y:S02]  /*181c0*/  MUFU.EX2 R157, R189 ;  /* 0x000000bd009d7308 */ /* 0x000ee40000000800 */
[-C--:B------:R-:W-:Y:S07]  /*181d0*/  HMMA.16816.F32 R60, R72, R98.reuse, R60 ;  /* 0x00000062483c723c */ /* 0x080fee000000183c */
[----:B------:R-:W-:Y:S01]  /*181e0*/  F2FP.PACK_AB R72, R108, R110 ;  /* 0x0000006e6c48723e */ /* 0x000fe200000000ff */
[----:B------:R-:W-:Y:S01]  /*181f0*/  HMMA.16816.F32 R64, R76, R98, R64 ;  /* 0x000000624c40723c */ /* 0x000fe20000001840 */
[----:B------:R-:W-:Y:S01]  /*18200*/  MUFU.EX2 R156, R190 ;  /* 0x000000be009c7308 */ /* 0x000fe20000000800 */
[----:B------:R-:W3:Y:S02]  /*18210*/  LDSM.16.MT88.4 R96, [R196+0x1000] ;  /* 0x00100000c460783b */ /* 0x000ee40000004200 */
[----:B------:R-:W-:Y:S02]  /*18220*/  F2FP.PACK_AB R74, R94, R109 ;  /* 0x0000006d5e4a723e */ /* 0x000fe400000000ff */
[----:B--2---:R-:W-:Y:S02]  /*18230*/  F2FP.PACK_AB R73, R218, R217 ;  /* 0x000000d9da49723e */ /* 0x004fe400000000ff */
[----:B-----5:R-:W-:Y:S02]  /*18240*/  F2FP.PACK_AB R75, R188, R187 ;  /* 0x000000bbbc4b723e */ /* 0x020fe400000000ff */
[----:B------:R-:W-:Y:S01]  /*18250*/  LDSM.16.MT88.4 R108, [R196+0x1800] ;  /* 0x00180000c46c783b */ /* 0x000fe20000004200 */
[----:B------:R-:W2:Y:S01]  /*18260*/  MUFU.EX2 R171, R191 ;  /* 0x000000bf00ab7308 */ /* 0x000ea20000000800 */
[----:B-1----:R-:W-:Y:S02]  /*18270*/  F2FP.PACK_AB R76, R182, R183 ;  /* 0x000000b7b64c723e */ /* 0x002fe400000000ff */
[----:B----4-:R-:W-:Y:S01]  /*18280*/  F2FP.PACK_AB R78, R179, R159 ;  /* 0x0000009fb34e723e */ /* 0x010fe200000000ff */
[-C--:B------:R-:W-:Y:S05]  /*18290*/  HMMA.16816.F32 R4, R72, R80.reuse, R4 ;  /* 0x000000504804723c */ /* 0x080fea0000001804 */
[----:B---3--:R-:W-:Y:S01]  /*182a0*/  F2FP.PACK_AB R77, R157, R158 ;  /* 0x0000009e9d4d723e */ /* 0x008fe200000000ff */
[----:B------:R-:W-:Y:S10]  /*182b0*/  MUFU.EX2 R94, R231 ;  /* 0x000000e7005e7308 */ /* 0x000ff40000000800 */
[----:B------:R-:W1:Y:S01]  /*182c0*/  MUFU.EX2 R84, R225 ;  /* 0x000000e100547308 */ /* 0x000e620000000800 */
[----:B--2---:R-:W-:Y:S09]  /*182d0*/  F2FP.PACK_AB R79, R171, R156 ;  /* 0x0000009cab4f723e */ /* 0x004ff200000000ff */
[----:B------:R-:W2:Y:S01]  /*182e0*/  MUFU.EX2 R71, R224 ;  /* 0x000000e000477308 */ /* 0x000ea20000000800 */
[C---:B------:R-:W-:Y:S08]  /*182f0*/  HMMA.16816.F32 R8, R76.reuse, R80, R8 ;  /* 0x000000504c08723c */ /* 0x040ff00000001808 */
[-C--:B------:R-:W-:Y:S01]  /*18300*/  HMMA.16816.F32 R12, R76, R82.reuse, R12 ;  /* 0x000000524c0c723c */ /* 0x080fe2000000180c */
[----:B------:R-:W3:Y:S03]  /*18310*/  MUFU.EX2 R91, R223 ;  /* 0x000000df005b7308 */ /* 0x000ee60000000800 */
[----:B-1----:R-:W-:Y:S04]  /*18320*/  FADD.FTZ R0, R84, R2 ;  /* 0x0000000254007221 */ /* 0x002fe80000010000 */
[C---:B------:R-:W-:Y:S01]  /*18330*/  HMMA.16816.F32 R16, R72.reuse, R82, R16 ;  /* 0x000000524810723c */ /* 0x040fe20000001810 */
[----:B------:R-:W1:Y:S02]  /*18340*/  LDSM.16.MT88.4 R80, [R193+0x1800] ;  /* 0x00180000c150783b */ /* 0x000e640000004200 */
[----:B------:R-:W4:Y:S01]  /*18350*/  MUFU.EX2 R90, R222 ;  /* 0x000000de005a7308 */ /* 0x000f220000000800 */
[----:B--2---:R-:W-:Y:S04]  /*18360*/  FADD.FTZ R0, R71, R0 ;  /* 0x0000000047007221 */ /* 0x004fe80000010000 */
[-C--:B------:R-:W-:Y:S05]  /*18370*/  HMMA.16816.F32 R20, R72, R100.reuse, R20 ;  /* 0x000000644814723c */ /* 0x080fea0000001814 */
[----:B------:R-:W-:Y:S03]  /*18380*/  MUFU.EX2 R175, R220 ;  /* 0x000000dc00af7308 */ /* 0x000fe60000000800 */
[C---:B------:R-:W-:Y:S04]  /*18390*/  HMMA.16816.F32 R24, R76.reuse, R100, R24 ;  /* 0x000000644c18723c */ /* 0x040fe80000001818 */
[----:B---3--:R-:W-:Y:S03]  /*183a0*/  FADD.FTZ R0, R91, R0 ;  /* 0x000000005b007221 */ /* 0x008fe60000010000 */
[----:B------:R-:W-:Y:S01]  /*183b0*/  MUFU.EX2 R176, R213 ;  /* 0x000000d500b07308 */ /* 0x000fe20000000800 */
[-C--:B------:R-:W-:Y:S04]  /*183c0*/  HMMA.16816.F32 R28, R76, R102.reuse, R28 ;  /* 0x000000664c1c723c */ /* 0x080fe8000000181c */
[----:B----4-:R-:W-:Y:S02]  /*183d0*/  FADD.FTZ R2, R90, R0 ;  /* 0x000000005a027221 */ /* 0x010fe40000010000 */
[----:B------:R-:W-:Y:S02]  /*183e0*/  FADD.FTZ R0, R113, R69 ;  /* 0x0000004571007221 */ /* 0x000fe40000010000 */
[C---:B------:R-:W-:Y:S01]  /*183f0*/  HMMA.16816.F32 R32, R72.reuse, R102, R32 ;  /* 0x000000664820723c */ /* 0x040fe20000001820 */
[----:B------:R-:W2:Y:S01]  /*18400*/  LDSM.16.MT88.4 R100, [R197+0x1800] ;  /* 0x00180000c564783b */ /* 0x000ea20000004200 */
[----:B------:R-:W-:Y:S02]  /*18410*/  MUFU.EX2 R180, R212 ;  /* 0x000000d400b47308 */ /* 0x000fe40000000800 */
[----:B------:R-:W-:Y:S04]  /*18420*/  FADD.FTZ R69, R114, R0 ;  /* 0x0000000072457221 */ /* 0x000fe80000010000 */
[-C--:B------:R-:W-:Y:S04]  /*18430*/  HMMA.16816.F32 R36, R72, R104.reuse, R36 ;  /* 0x000000684824723c */ /* 0x080fe80000001824 */
[----:B------:R-:W-:Y:S04]  /*18440*/  MUFU.EX2 R181, R211 ;  /* 0x000000d300b57308 */ /* 0x000fe80000000800 */
[C---:B------:R-:W-:Y:S06]  /*18450*/  HMMA.16816.F32 R40, R76.reuse, R104, R40 ;  /* 0x000000684c28723c */ /* 0x040fec0000001828 */
[----:B------:R-:W3:Y:S02]  /*18460*/  MUFU.EX2 R118, R221 ;  /* 0x000000dd00767308 */ /* 0x000ee40000000800 */
[-C--:B------:R-:W-:Y:S08]  /*18470*/  HMMA.16816.F32 R44, R76, R106.reuse, R44 ;  /* 0x0000006a4c2c723c */ /* 0x080ff0000000182c */
[C---:B------:R-:W-:Y:S01]  /*18480*/  HMMA.16816.F32 R48, R72.reuse, R106, R48 ;  /* 0x0000006a4830723c */ /* 0x040fe20000001830 */
[----:B------:R-:W4:Y:S01]  /*18490*/  LDSM.16.MT88.4 R104, [R194+0x1800] ;  /* 0x00180000c268783b */ /* 0x000f220000004200 */
[----:B------:R-:W5:Y:S06]  /*184a0*/  MUFU.EX2 R115, R226 ;  /* 0x000000e200737308 */ /* 0x000f6c0000000800 */
[-C--:B------:R-:W-:Y:S04]  /*184b0*/  HMMA.16816.F32 R52, R72, R96.reuse, R52 ;  /* 0x000000604834723c */ /* 0x080fe80000001834 */
[----:B------:R-:W1:Y:S01]  /*184c0*/  MUFU.EX2 R93, R232 ;  /* 0x000000e8005d7308 */ /* 0x000e620000000800 */
[----:B---3--:R-:W-:Y:S03]  /*184d0*/  FADD.FTZ R0, R118, R2 ;  /* 0x0000000276007221 */ /* 0x008fe60000010000 */
[C---:B------:R-:W-:Y:S04]  /*184e0*/  HMMA.16816.F32 R56, R76.reuse, R96, R56 ;  /* 0x000000604c38723c */ /* 0x040fe80000001838 */
[----:B------:R-:W-:Y:S02]  /*184f0*/  FADD.FTZ R2, R121, R69 ;  /* 0x0000004579027221 */ /* 0x000fe40000010000 */
[----:B------:R-:W3:Y:S02]  /*18500*/  MUFU.EX2 R92, R236 ;  /* 0x000000ec005c7308 */ /* 0x000ee40000000800 */
[-C--:B------:R-:W-:Y:S04]  /*18510*/  HMMA.16816.F32 R60, R76, R98.reuse, R60 ;  /* 0x000000624c3c723c */ /* 0x080fe8000000183c */
[C---:B-----5:R-:W-:Y:S01]  /*18520*/  F2FP.PACK_AB R160, R115.reuse, R118 ;  /* 0x0000007673a0723e */ /* 0x060fe200000000ff */
[----:B------:R-:W-:Y:S02]  /*18530*/  FADD.FTZ R0, R115, R0 ;  /* 0x0000000073007221 */ /* 0x000fe40000010000 */
[----:B------:R-:W-:Y:S01]  /*18540*/  F2FP.PACK_AB R76, R71, R84 ;  /* 0x00000054474c723e */ /* 0x000fe200000000ff */
[----:B------:R-:W-:Y:S01]  /*18550*/  HMMA.16816.F32 R64, R72, R98, R64 ;  /* 0x000000624840723c */ /* 0x000fe20000001840 */
[----:B------:R-:W-:Y:S03]  /*18560*/  MUFU.EX2 R170, R233 ;  /* 0x000000e900aa7308 */ /* 0x000fe60000000800 */
[----:B------:R-:W-:Y:S01]  /*18570*/  F2FP.PACK_AB R78, R90, R91 ;  /* 0x0000005b5a4e723e */ /* 0x000fe200000000ff */
[----:B-1----:R-:W-:Y:S01]  /*18580*/  FADD.FTZ R0, R93, R0 ;  /* 0x000000005d007221 */ /* 0x002fe20000010000 */
[----:B------:R-:W-:Y:S01]  /*18590*/  F2FP.PACK_AB R77, R176, R175 ;  /* 0x000000afb04d723e */ /* 0x000fe200000000ff */
[----:B------:R-:W-:Y:S01]  /*185a0*/  FADD.FTZ R2, R184, R2 ;  /* 0x00000002b8027221 */ /* 0x000fe20000010000 */
[----:B------:R-:W-:Y:S03]  /*185b0*/  F2FP.PACK_AB R79, R181, R180 ;  /* 0x000000b4b54f723e */ /* 0x000fe600000000ff */
[----:B------:R-:W1:Y:S01]  /*185c0*/  MUFU.EX2 R169, R234 ;  /* 0x000000ea00a97308 */ /* 0x000e620000000800 */
[----:B------:R-:W-:Y:S01]  /*185d0*/  F2FP.PACK_AB R72, R177, R172 ;  /* 0x000000acb148723e */ /* 0x000fe200000000ff */
[----:B------:R-:W-:Y:S01]  /*185e0*/  FADD.FTZ R2, R158, R2 ;  /* 0x000000029e027221 */ /* 0x000fe20000010000 */
[----:B------:R-:W-:Y:S01]  /*185f0*/  F2FP.PACK_AB R74, R174, R178 ;  /* 0x000000b2ae4a723e */ /* 0x000fe200000000ff */
[-C--:B------:R-:W-:Y:S05]  /*18600*/  HMMA.16816.F32 R4, R76, R80.reuse, R4 ;  /* 0x000000504c04723c */ /* 0x080fea0000001804 */
[----:B------:R-:W-:Y:S01]  /*18610*/  F2FP.PACK_AB R73, R166, R167 ;  /* 0x000000a7a649723e */ /* 0x000fe200000000ff */
[----:B------:R-:W-:Y:S01]  /*18620*/  MUFU.EX2 R168, R235 ;  /* 0x000000eb00a87308 */ /* 0x000fe20000000800 */
[----:B------:R-:W-:Y:S01]  /*18630*/  F2FP.PACK_AB R75, R94, R165 ;  /* 0x000000a55e4b723e */ /* 0x000fe200000000ff */
[C---:B---3--:R-:W-:Y:S01]  /*18640*/  FADD.FTZ R229, R92.reuse, R0 ;  /* 0x000000005ce57221 */ /* 0x048fe20000010000 */
[----:B------:R-:W-:Y:S03]  /*18650*/  F2FP.PACK_AB R162, R92, R93 ;  /* 0x0000005d5ca2723e */ /* 0x000fe600000000ff */
[----:B------:R-:W-:Y:S01]  /*18660*/  FADD.FTZ R0, R122, R3 ;  /* 0x000000037a007221 */ /* 0x000fe20000010000 */
[----:B------:R-:W-:Y:S01]  /*18670*/  MOV R92, R85 ;  /* 0x00000055005c7202 */ /* 0x000fe20000000f00 */
[C---:B------:R-:W-:Y:S02]  /*18680*/  HMMA.16816.F32 R8, R72.reuse, R80, R8 ;  /* 0x000000504808723c */ /* 0x040fe40000001808 */
[----:B------:R-:W3:Y:S02]  /*18690*/  MUFU.EX2 R164, R239 ;  /* 0x000000ef00a47308 */ /* 0x000ee40000000800 */
[----:B------:R-:W-:Y:S01]  /*186a0*/  FADD.FTZ R0, R124, R0 ;  /* 0x000000007c007221 */ /* 0x000fe20000010000 */
[----:B------:R-:W-:Y:S01]  /*186b0*/  MOV R93, R68 ;  /* 0x00000044005d7202 */ /* 0x000fe20000000f00 */
[----:B------:R-:W-:Y:S01]  /*186c0*/  FADD.FTZ R3, R123, R70 ;  /* 0x000000467b037221 */ /* 0x000fe20000010000 */
[----:B-1----:R-:W-:Y:S01]  /*186d0*/  F2FP.PACK_AB R161, R169, R170 ;  /* 0x000000aaa9a1723e */ /* 0x002fe200000000ff */
[-C--:B------:R-:W-:Y:S04]  /*186e0*/  HMMA.16816.F32 R12, R72, R82.reuse, R12 ;  /* 0x00000052480c723c */ /* 0x080fe8000000180c */
[----:B------:R-:W-:Y:S01]  /*186f0*/  MUFU.EX2 R91, R237 ;  /* 0x000000ed005b7308 */ /* 0x000fe20000000800 */
[----:B------:R-:W-:Y:S02]  /*18700*/  FADD.FTZ R3, R219, R3 ;  /* 0x00000003db037221 */ /* 0x000fe40000010000 */
[----:B------:R-:W-:Y:S01]  /*18710*/  FADD.FTZ R2, R157, R2 ;  /* 0x000000029d027221 */ /* 0x000fe20000010000 */
[C---:B------:R-:W-:Y:S04]  /*18720*/  HMMA.16816.F32 R16, R76.reuse, R82, R16 ;  /* 0x000000524c10723c */ /* 0x040fe80000001810 */
[----:B------:R-:W-:Y:S02]  /*18730*/  FADD.FTZ R3, R183, R3 ;  /* 0x00000003b7037221 */ /* 0x000fe40000010000 */
[----:B------:R-:W1:Y:S01]  /*18740*/  MUFU.EX2 R90, R238 ;  /* 0x000000ee005a7308 */ /* 0x000e620000000800 */
[----:B------:R-:W-:Y:S01]  /*18750*/  FADD.FTZ R0, R217, R0 ;  /* 0x00000000d9007221 */ /* 0x000fe20000010000 */
[-C--:B--2---:R-:W-:Y:S04]  /*18760*/  HMMA.16816.F32 R20, R76, R100.reuse, R20 ;  /* 0x000000644c14723c */ /* 0x084fe80000001814 */
[----:B---3--:R-:W-:Y:S01]  /*18770*/  F2FP.PACK_AB R163, R164, R168 ;  /* 0x000000a8a4a3723e */ /* 0x008fe200000000ff */
[----:B------:R-:W-:Y:S02]  /*18780*/  FADD.FTZ R3, R182, R3 ;  /* 0x00000003b6037221 */ /* 0x000fe40000010000 */
[----:B------:R-:W-:Y:S01]  /*18790*/  FADD.FTZ R2, R156, R2 ;  /* 0x000000029c027221 */ /* 0x000fe20000010000 */
[C---:B------:R-:W-:Y:S01]  /*187a0*/  HMMA.16816.F32 R24, R72.reuse, R100, R24 ;  /* 0x000000644818723c */ /* 0x040fe20000001818 */
[----:B------:R-:W-:Y:S03]  /*187b0*/  MUFU.EX2 R84, R241 ;  /* 0x000000f100547308 */ /* 0x000fe60000000800 */
[----:B------:R-:W-:Y:S02]  /*187c0*/  FADD.FTZ R3, R159, R3 ;  /* 0x000000039f037221 */ /* 0x000fe40000010000 */
[----:B------:R-:W-:Y:S02]  /*187d0*/  FADD.FTZ R0, R218, R0 ;  /* 0x00000000da007221 */ /* 0x000fe40000010000 */
[-C--:B------:R-:W-:Y:S03]  /*187e0*/  HMMA.16816.F32 R28, R72, R102.reuse, R28 ;  /* 0x00000066481c723c */ /* 0x080fe6000000181c */
[----:B------:R-:W2:Y:S01]  /*187f0*/  MUFU.EX2 R83, R243 ;  /* 0x000000f300537308 */ /* 0x000ea20000000800 */
[----:B------:R-:W-:Y:S01]  /*18800*/  FADD.FTZ R0, R187, R0 ;  /* 0x00000000bb007221 */ /* 0x000fe20000010000 */
[----:B-1----:R-:W-:Y:S01]  /*18810*/  F2FP.PACK_AB R96, R90, R91 ;  /* 0x0000005b5a60723e */ /* 0x002fe200000000ff */
[----:B------:R-:W-:Y:S02]  /*18820*/  FADD.FTZ R3, R179, R3 ;  /* 0x00000003b3037221 */ /* 0x000fe40000010000 */
[C---:B------:R-:W-:Y:S04]  /*18830*/  HMMA.16816.F32 R32, R76.reuse, R102, R32 ;  /* 0x000000664c20723c */ /* 0x040fe80000001820 */
[----:B------:R-:W-:Y:S01]  /*18840*/  FADD.FTZ R0, R188, R0 ;  /* 0x00000000bc007221 */ /* 0x000fe20000010000 */
[----:B------:R-:W-:Y:S01]  /*18850*/  MUFU.EX2 R81, R240 ;  /* 0x000000f000517308 */ /* 0x000fe20000000800 */
[----:B------:R-:W-:Y:S02]  /*18860*/  FADD.FTZ R2, R171, R2 ;  /* 0x00000002ab027221 */ /* 0x000fe40000010000 */
[-C--:B----4-:R-:W-:Y:S04]  /*18870*/  HMMA.16816.F32 R36, R76, R104.reuse, R36 ;  /* 0x000000684c24723c */ /* 0x090fe80000001824 */
[----:B------:R-:W-:Y:S02]  /*18880*/  FADD.FTZ R0, R175, R0 ;  /* 0x00000000af007221 */ /* 0x000fe40000010000 */
[----:B------:R-:W-:Y:S01]  /*18890*/  FADD.FTZ R3, R172, R3 ;  /* 0x00000003ac037221 */ /* 0x000fe20000010000 */
[----:B------:R-:W1:Y:S01]  /*188a0*/  MUFU.EX2 R82, R242 ;  /* 0x000000f200527308 */ /* 0x000e620000000800 */
[C---:B------:R-:W-:Y:S04]  /*188b0*/  HMMA.16816.F32 R40, R72.reuse, R104, R40 ;  /* 0x000000684828723c */ /* 0x040fe80000001828 */
[----:B--2---:R-:W-:Y:S01]  /*188c0*/  F2FP.PACK_AB R98, R83, R84 ;  /* 0x000000545362723e */ /* 0x004fe200000000ff */
[----:B------:R-:W-:Y:S02]  /*188d0*/  FADD.FTZ R2, R167, R2 ;  /* 0x00000002a7027221 */ /* 0x000fe40000010000 */
[----:B------:R-:W-:Y:S01]  /*188e0*/  FADD.FTZ R0, R176, R0 ;  /* 0x00000000b0007221 */ /* 0x000fe20000010000 */
[-C--:B------:R-:W-:Y:S01]  /*188f0*/  HMMA.16816.F32 R44, R72, R106.reuse, R44 ;  /* 0x0000006a482c723c */ /* 0x080fe2000000182c */
[----:B------:R-:W-:Y:S03]  /*18900*/  MUFU.EX2 R80, R244 ;  /* 0x000000f400507308 */ /* 0x000fe60000000800 */
[----:B------:R-:W-:Y:S02]  /*18910*/  FADD.FTZ R3, R177, R3 ;  /* 0x00000003b1037221 */ /* 0x000fe40000010000 */
[----:B------:R-:W-:Y:S02]  /*18920*/  FADD.FTZ R2, R166, R2 ;  /* 0x00000002a6027221 */ /* 0x000fe40000010000 */
[C---:B------:R-:W-:Y:S03]  /*18930*/  HMMA.16816.F32 R48, R76.reuse, R106, R48 ;  /* 0x0000006a4c30723c */ /* 0x040fe60000001830 */
[----:B------:R-:W2:Y:S01]  /*18940*/  MUFU.EX2 R71, R245 ;  /* 0x000000f500477308 */ /* 0x000ea20000000800 */
[----:B------:R-:W-:Y:S02]  /*18950*/  FADD.FTZ R0, R180, R0 ;  /* 0x00000000b4007221 */ /* 0x000fe40000010000 */
[----:B------:R-:W-:Y:S01]  /*18960*/  FADD.FTZ R3, R178, R3 ;  /* 0x00000003b2037221 */ /* 0x000fe20000010000 */
[----:B-1----:R-:W-:Y:S01]  /*18970*/  F2FP.PACK_AB R97, R82, R81 ;  /* 0x000000515261723e */ /* 0x002fe200000000ff */
[-C--:B------:R-:W-:Y:S04]  /*18980*/  HMMA.16816.F32 R52, R76, R108.reuse, R52 ;  /* 0x0000006c4c34723c */ /* 0x080fe80000001834 */
[----:B------:R-:W-:Y:S02]  /*18990*/  FADD.FTZ R2, R165, R2 ;  /* 0x00000002a5027221 */ /* 0x000fe40000010000 */
[----:B------:R-:W-:Y:S02]  /*189a0*/  FADD.FTZ R0, R181, R0 ;  /* 0x00000000b5007221 */ /* 0x000fe40000010000 */
[C---:B------:R-:W-:Y:S04]  /*189b0*/  HMMA.16816.F32 R56, R72.reuse, R108, R56 ;  /* 0x0000006c4838723c */ /* 0x040fe80000001838 */
[----:B------:R-:W-:Y:S02]  /*189c0*/  FADD.FTZ R3, R174, R3 ;  /* 0x00000003ae037221 */ /* 0x000fe40000010000 */
[----:B------:R-:W-:Y:S02]  /*189d0*/  FADD.FTZ R2, R94, R2 ;  /* 0x000000025e027221 */ /* 0x000fe40000010000 */
[-C--:B------:R-:W-:Y:S01]  /*189e0*/  HMMA.16816.F32 R60, R72, R110.reuse, R60 ;  /* 0x0000006e483c723c */ /* 0x080fe2000000183c */
[----:B------:R-:W1:Y:S03]  /*189f0*/  LDSM.16.MT88.4 R72, [R196+0x2000] ;  /* 0x00200000c448783b */ /* 0x000e660000004200 */
[----:B--2---:R-:W-:Y:S01]  /*18a00*/  F2FP.PACK_AB R99, R71, R80 ;  /* 0x000000504763723e */ /* 0x004fe200000000ff */
[----:B------:R-:W-:Y:S03]  /*18a10*/  FADD.FTZ R0, R170, R0 ;  /* 0x00000000aa007221 */ /* 0x000fe60000010000 */
[----:B------:R-:W-:Y:S08]  /*18a20*/  HMMA.16816.F32 R64, R76, R110, R64 ;  /* 0x0000006e4c40723c */ /* 0x000ff00000001840 */
[-C--:B------:R-:W-:Y:S07]  /*18a30*/  HMMA.16816.F32 R132, R160, R136.reuse, R4 ;  /* 0x00000088a084723c */ /* 0x080fee0000001804 */
[----:B------:R-:W-:Y:S01]  /*18a40*/  FADD.FTZ R4, R91, R3 ;  /* 0x000000035b047221 */ /* 0x000fe20000010000 */
[C---:B------:R-:W-:Y:S04]  /*18a50*/  HMMA.16816.F32 R124, R96.reuse, R136, R8 ;  /* 0x00000088607c723c */ /* 0x040fe80000001808 */
[----:B------:R-:W-:Y:S01]  /*18a60*/  FADD.FTZ R3, R81, R2 ;  /* 0x0000000251037221 */ /* 0x000fe20000010000 */
[----:B------:R-:W-:Y:S01]  /*18a70*/  MOV R91, R86 ;  /* 0x00000056005b7202 */ /* 0x000fe20000000f00 */
[----:B------:R-:W-:Y:S02]  /*18a80*/  FADD.FTZ R2, R169, R0 ;  /* 0x00000000a9027221 */ /* 0x000fe40000010000 */
[-C--:B------:R-:W-:Y:S04]  /*18a90*/  HMMA.16816.F32 R120, R96, R138.reuse, R12 ;  /* 0x0000008a6078723c */ /* 0x080fe8000000180c */
[----:B------:R-:W-:Y:S01]  /*18aa0*/  FADD.FTZ R0, R90, R4 ;  /* 0x000000045a007221 */ /* 0x000fe20000010000 */
[----:B------:R-:W-:Y:S01]  /*18ab0*/  MOV R90, R87 ;  /* 0x00000057005a7202 */ /* 0x000fe20000000f00 */
        /* <DEDUP_REMOVED lines=21> */
.L_x_1062:
[----:B------:R-:W2:Y:S01]  /*18c10*/  LDL R0, [R1+0x44] ;  /* 0x0000440001007983 */ /* 0x000ea20000100800 */
[----:B------:R-:W-:-:S03]  /*18c20*/  IMAD.MOV.U32 R3, RZ, RZ, c[0x0][0x2c4] ;  /* 0x0000b100ff037624 */ /* 0x000fc600078e00ff */
[----:B------:R-:W3:Y:S02]  /*18c30*/  LDL R2, [R1] ;  /* 0x0000000001027983 */ /* 0x000ee40000100800 */
[----:B------:R-:W-:Y:S01]  /*18c40*/  ISETP.NE.AND P1, PT, R3, 0x1, PT ;  /* 0x000000010300780c */ /* 0x000fe20003f25270 */
[----:B------:R-:W-:-:S05]  /*18c50*/  IMAD.MOV.U32 R4, RZ, RZ, c[0x0][0x32c] ;  /* 0x0000cb00ff047624 */ /* 0x000fca00078e00ff */
[----:B------:R-:W-:Y:S02]  /*18c60*/  ISETP.GE.AND P0, PT, R4, 0x1, PT ;  /* 0x000000010400780c */ /* 0x000fe40003f06270 */
[----:B--2---:R-:W-:-:S05]  /*18c70*/  IADD3 R0, R0, 0x7f, RZ ;  /* 0x0000007f00007810 */ /* 0x004fca0007ffe0ff */
[----:B------:R-:W-:Y:S01]  /*18c80*/  @P1 IMAD.HI.U32 R3, R0, c[0x0][0x2c8], RZ ;  /* 0x0000b20000031a27 */ /* 0x000fe200078e00ff */
[----:B---3--:R-:W-:-:S04]  /*18c90*/  IADD3 R2, R2, 0x1, -R252 ;  /* 0x0000000102027810 */ /* 0x008fc80007ffe8fc */
        /* <DEDUP_REMOVED lines=14> */
.L_x_1096:
[----:B------:R-:W-:-:S04]  /*18d80*/  MOV R3, 0x1 ;  /* 0x0000000100037802 */ /* 0x000fc80000000f00 */
[----:B------:R-:W-:-:S13]  /*18d90*/  ISETP.NE.AND P0, PT, R3, c[0x0][0x32c], PT ;  /* 0x0000cb0003007a0c */ /* 0x000fda0003f05270 */
[----:B------:R-:W-:-:S05]  /*18da0*/  @P0 IMAD.HI.U32 R3, R0, c[0x0][0x330], RZ ;  /* 0x0000cc0000030a27 */ /* 0x000fca00078e00ff */
[----:B------:R-:W-:Y:S02]  /*18db0*/  @P0 SHF.R.U32.HI R0, RZ, c[0x0][0x334], R3 ;  /* 0x0000cd00ff000a19 */ /* 0x000fe40000011603 */
.L_x_1097:
[----:B------:R-:W-:Y:S05]  /*18dc0*/  BSYNC B0 ;  /* 0x0000000000007941 */ /* 0x000fea0003800000 */
.L_x_1095:
[----:B------:R-:W-:-:S05]  /*18dd0*/  IMAD R0, R0, c[0x0][0x32c], RZ ;  /* 0x0000cb0000007a24 */ /* 0x000fca00078e02ff */
[----:B------:R-:W-:-:S03]  /*18de0*/  IMNMX R2, R2, R0, !PT ;  /* 0x0000000002027217 */ /* 0x000fc60007800200 */
.L_x_1094:
[----:B------:R-:W2:Y:S01]  /*18df0*/  LDL R3, [R1+0x14] ;  /* 0x0000140001037983 */ /* 0x000ea20000100800 */
[----:B------:R-:W-:-:S05]  /*18e00*/  IADD3 R2, R2, 0x4f, RZ ;  /* 0x0000004f02027810 */ /* 0x000fca0007ffe0ff */
        /* <DEDUP_REMOVED lines=11> */
.L_x_1109:
        /* <DEDUP_REMOVED lines=41> */
.L_x_1243:
        /* <DEDUP_REMOVED lines=23> */
.L_x_1244:
[----:B-1----:R-:W-:Y:S02]  /*192c0*/  LOP3.LUT P1, RZ, R208, 0x100, RZ, 0xc0, !PT ;  /* 0x00000100d0ff7812 */ /* 0x002fe4000782c0ff */
[----:B----4-:R-:W-:Y:S05]  /*192d0*/  IADD3 R2, P0, R0, R5, RZ ;  /* 0x0000000500027210 */ /* 0x010fea0007f1e0ff */
[----:B------:R-:W-:Y:S06]  /*192e0*/  IMAD.X R3, R4, 0x1, R6, P0 ;  /* 0x0000000104037824 */ /* 0x000fec00000e0606 */
[----:B------:R-:W-:Y:S01]  /*192f0*/  @!PT LDS RZ, [RZ] ;  /* 0x00000000fffff984 */ /* 0x000fe20000000800 */
[----:B------:R-:W-:Y:S01]  /*19300*/  @!PT LDS RZ, [RZ] ;  /* 0x00000000fffff984 */ /* 0x000fe20000000800 */
[----:B------:R-:W-:Y:S01]  /*19310*/  @!PT LDS RZ, [RZ] ;  /* 0x00000000fffff984 */ /* 0x000fe20000000800 */
[----:B------:R1:W-:Y:S02]  /*19320*/  LDGSTS.E.BYPASS.LTC128B.128 [R210+0x2100], [R2.64], !P1 ;  /* 0x0210000002d27fae */ /* 0x0003e4000c901d48 */
.L_x_1100:
[----:B-1-34-:R-:W-:Y:S05]  /*19330*/  BSYNC B0 ;  /* 0x0000000000007941 */ /* 0x01afea0003800000 */
.L_x_1099:
        /* <DEDUP_REMOVED lines=142> */
.L_x_1245:
        /* <DEDUP_REMOVED lines=25> */
.L_x_1246:
[----:B----4-:R-:W-:Y:S02]  /*19db0*/  LOP3.LUT P1, RZ, R208, 0x100, RZ, 0xc0, !PT ;  /* 0x00000100d0ff7812 */ /* 0x010fe4000782c0ff */
[----:B--2---:R-:W-:Y:S05]  /*19dc0*/  IADD3 R2, P0, R0, R85, RZ ;  /* 0x0000005500027210 */ /* 0x004fea0007f1e0ff */
[----:B-1----:R-:W-:Y:S06]  /*19dd0*/  IMAD.X R3, R84, 0x1, R86, P0 ;  /* 0x0000000154037824 */ /* 0x002fec00000e0656 */
[----:B------:R-:W-:Y:S01]  /*19de0*/  @!PT LDS RZ, [RZ] ;  /* 0x00000000fffff984 */ /* 0x000fe20000000800 */
[----:B------:R-:W-:Y:S01]  /*19df0*/  @!PT LDS RZ, [RZ] ;  /* 0x00000000fffff984 */ /* 0x000fe20000000800 */
[----:B------:R-:W-:Y:S01]  /*19e00*/  @!PT LDS RZ, [RZ] ;  /* 0x00000000fffff984 */ /* 0x000fe20000000800 */
[----:B------:R1:W-:Y:S02]  /*19e10*/  LDGSTS.E.BYPASS.LTC128B.128 [R210+0x4900], [R2.64], !P1 ;  /* 0x0490000002d27fae */ /* 0x0003e4000c901d48 */
.L_x_1104:
[----:B------:R-:W-:Y:S05]  /*19e20*/  BSYNC B0 ;  /* 0x0000000000007941 */ /* 0x000fea0003800000 */
.L_x_1103:
        /* <DEDUP_REMOVED lines=83> */
.L_x_1247:
        /* <DEDUP_REMOVED lines=15> */
.L_x_1248:
[C---:B------:R-:W-:Y:S01]  /*1a450*/  FMUL.FTZ R2, R87.reuse, c[0x0][0x2d0] ;  /* 0x0000b40057027a20 */ /* 0x040fe20000410000 */
        /* <DEDUP_REMOVED lines=29> */
[C---:B------:R-:W-:Y:S01]  /*1a630*/  F2FP.PACK_AB R68, R3.reuse, R2 ;  /* 0x000000020344723e */ /* 0x040fe200000000ff */
[C---:B------:R-:W-:Y:S02]  /*1a640*/  FMUL.FTZ R2, R86.reuse, c[0x0][0x2d0] ;  /* 0x0000b40056027a20 */ /* 0x040fe40000410000 */
        /* <DEDUP_REMOVED lines=208> */
[----:B------:R3:W-:Y:S03]  /*1b350*/  MUFU.EX2 R159, R187 ;  /* 0x000000bb009f7308 */ /* 0x0007e60000000800 */
[-C--:B------:R-:W-:Y:S07]  /*1b360*/  HMMA.16816.F32 R52, R68, R72.reuse, R52 ;  /* 0x000000484434723c */ /* 0x080fee0000001834 */
[----:B------:R-:W-:Y:S01]  /*1b370*/  MUFU.EX2 R110, R171 ;  /* 0x000000ab006e7308 */ /* 0x000fe20000000800 */
[C---:B------:R-:W-:Y:S04]  /*1b380*/  HMMA.16816.F32 R56, R64.reuse, R72, R56 ;  /* 0x000000484038723c */ /* 0x040fe80000001838 */
[C---:B--2---:R-:W-:Y:S01]  /*1b390*/  FADD.FTZ R0, R78.reuse, R0 ;  /* 0x000000004e007221 */ /* 0x044fe20000010000 */
[----:B------:R-:W-:Y:S03]  /*1b3a0*/  F2FP.PACK_AB R78, R78, R77 ;  /* 0x0000004d4e4e723e */ /* 0x000fe600000000ff */
[-C--:B------:R-:W-:Y:S01]  /*1b3b0*/  HMMA.16816.F32 R60, R64, R74.reuse, R60 ;  /* 0x0000004a403c723c */ /* 0x080fe2000000183c */
[----:B------:R-:W2:Y:S03]  /*1b3c0*/  MUFU.EX2 R118, R170 ;  /* 0x000000aa00767308 */ /* 0x000ea60000000800 */
[----:B------:R-:W-:Y:S01]  /*1b3d0*/  FADD.FTZ R0, R107, R0 ;  /* 0x000000006b007221 */ /* 0x000fe20000010000 */
[----:B---3--:R-:W3:Y:S02]  /*1b3e0*/  LDL R187, [R1+0x18] ;  /* 0x0000180001bb7983 */ /* 0x008ee40000100800 */
        /* <DEDUP_REMOVED lines=9> */
[----:B------:R-:W4:Y:S03]  /*1b480*/  MUFU.EX2 R123, R168 ;  /* 0x000000a8007b7308 */ /* 0x000f260000000800 */
        /* <DEDUP_REMOVED lines=8> */
[----:B------:R-:W-:Y:S03]  /*1b510*/  LDSM.16.MT88.4 R100, [R194+0x1000] ;  /* 0x00100000c264783b */ /* 0x000fe60000004200 */
[----:B------:R-:W-:Y:S02]  /*1b520*/  FADD.FTZ R2, R104, R0 ;  /* 0x0000000068027221 */ /* 0x000fe40000010000 */
[----:B------:R-:W-:Y:S02]  /*1b530*/  FADD.FTZ R0, R116, R91 ;  /* 0x0000005b74007221 */ /* 0x000fe40000010000 */
[----:B------:R-:W-:Y:S01]  /*1b540*/  FADD.FTZ R91, R115, R84 ;  /* 0x00000054735b7221 */ /* 0x000fe20000010000 */
[----:B------:R-:W5:Y:S01]  /*1b550*/  MUFU.EX2 R113, R164 ;  /* 0x000000a400717308 */ /* 0x000f620000000800 */
[----:B------:R-:W-:Y:S01]  /*1b560*/  FADD.FTZ R84, R109, R0 ;  /* 0x000000006d547221 */ /* 0x000fe20000010000 */
[----:B----4-:R-:W-:Y:S08]  /*1b570*/  F2FP.PACK_AB R79, R123, R122 ;  /* 0x0000007a7b4f723e */ /* 0x010ff000000000ff */
[----:B------:R-:W4:Y:S01]  /*1b580*/  MUFU.EX2 R120, R93 ;  /* 0x0000005d00787308 */ /* 0x000f220000000800 */
[-C--:B-1----:R-:W-:Y:S09]  /*1b590*/  HMMA.16816.F32 R4, R76, R80.reuse, R4 ;  /* 0x000000504c04723c */ /* 0x082ff20000001804 */
[----:B------:R-:W-:Y:S03]  /*1b5a0*/  MUFU.EX2 R158, R188 ;  /* 0x000000bc009e7308 */ /* 0x000fe60000000800 */
[----:B-----5:R-:W-:Y:S07]  /*1b5b0*/  F2FP.PACK_AB R69, R113, R112 ;  /* 0x000000707145723e */ /* 0x020fee00000000ff */
[----:B------:R-:W-:Y:S01]  /*1b5c0*/  MUFU.EX2 R157, R191 ;  /* 0x000000bf009d7308 */ /* 0x000fe20000000800 */
[----:B----4-:R-:W-:Y:S09]  /*1b5d0*/  F2FP.PACK_AB R71, R184, R120 ;  /* 0x00000078b847723e */ /* 0x010ff200000000ff */
[----:B------:R-:W-:Y:S01]  /*1b5e0*/  MUFU.EX2 R178, R185 ;  /* 0x000000b900b27308 */ /* 0x000fe20000000800 */
[C---:B------:R-:W-:Y:S08]  /*1b5f0*/  HMMA.16816.F32 R8, R68.reuse, R80, R8 ;  /* 0x000000504408723c */ /* 0x040ff00000001808 */
        /* <DEDUP_REMOVED lines=20> */
[----:B------:R-:W5:Y:S06]  /*1b740*/  MUFU.EX2 R108, R224 ;  /* 0x000000e0006c7308 */ /* 0x000f6c0000000800 */
[-C--:B-1----:R-:W-:Y:S04]  /*1b750*/  HMMA.16816.F32 R52, R76, R80.reuse, R52 ;  /* 0x000000504c34723c */ /* 0x082fe80000001834 */
[----:B------:R-:W1:Y:S04]  /*1b760*/  MUFU.EX2 R92, R223 ;  /* 0x000000df005c7308 */ /* 0x000e680000000800 */
[C---:B------:R-:W-:Y:S06]  /*1b770*/  HMMA.16816.F32 R56, R68.reuse, R80, R56 ;  /* 0x000000504438723c */ /* 0x040fec0000001838 */
[----:B------:R-:W2:Y:S02]  /*1b780*/  MUFU.EX2 R94, R222 ;  /* 0x000000de005e7308 */ /* 0x000ea40000000800 */
[-C--:B------:R-:W-:Y:S04]  /*1b790*/  HMMA.16816.F32 R60, R68, R82.reuse, R60 ;  /* 0x00000052443c723c */ /* 0x080fe8000000183c */
[----:B-----5:R-:W-:Y:S03]  /*1b7a0*/  FADD.FTZ R0, R108, R2 ;  /* 0x000000026c007221 */ /* 0x020fe60000010000 */
[----:B------:R-:W-:Y:S01]  /*1b7b0*/  F2FP.PACK_AB R68, R105, R107 ;  /* 0x0000006b6944723e */ /* 0x000fe200000000ff */
[----:B------:R-:W-:Y:S01]  /*1b7c0*/  HMMA.16816.F32 R64, R76, R82, R64 ;  /* 0x000000524c40723c */ /* 0x000fe20000001840 */
[----:B------:R-:W5:Y:S01]  /*1b7d0*/  LDSM.16.MT88.4 R80, [R196+0x1000] ;  /* 0x00100000c450783b */ /* 0x000f620000004200 */
[----:B------:R-:W4:Y:S02]  /*1b7e0*/  MUFU.EX2 R93, R221 ;  /* 0x000000dd005d7308 */ /* 0x000f240000000800 */
[----:B------:R-:W-:Y:S01]  /*1b7f0*/  F2FP.PACK_AB R70, R104, R106 ;  /* 0x0000006a6846723e */ /* 0x000fe200000000ff */
[----:B-1----:R-:W-:Y:S01]  /*1b800*/  FADD.FTZ R0, R92, R0 ;  /* 0x000000005c007221 */ /* 0x002fe20000010000 */
[----:B------:R-:W-:Y:S02]  /*1b810*/  F2FP.PACK_AB R69, R245, R251 ;  /* 0x000000fbf545723e */ /* 0x000fe400000000ff */
[----:B------:R-:W-:Y:S01]  /*1b820*/  F2FP.PACK_AB R71, R247, R246 ;  /* 0x000000f6f747723e */ /* 0x000fe200000000ff */
[----:B------:R-:W-:Y:S03]  /*1b830*/  LDSM.16.MT88.4 R104, [R194+0x1800] ;  /* 0x00180000c268783b */ /* 0x000fe60000004200 */
[----:B------:R-:W-:Y:S01]  /*1b840*/  F2FP.PACK_AB R76, R182, R183 ;  /* 0x000000b7b64c723e */ /* 0x000fe200000000ff */
[----:B------:R-:W-:Y:S01]  /*1b850*/  MUFU.EX2 R175, R219 ;  /* 0x000000db00af7308 */ /* 0x000fe20000000800 */
[----:B------:R-:W-:Y:S01]  /*1b860*/  F2FP.PACK_AB R78, R159, R179 ;  /* 0x000000b39f4e723e */ /* 0x000fe200000000ff */
[-C--:B--2---:R-:W-:Y:S05]  /*1b870*/  HMMA.16816.F32 R4, R68, R72.reuse, R4 ;  /* 0x000000484404723c */ /* 0x084fea0000001804 */
[----:B------:R-:W-:Y:S01]  /*1b880*/  F2FP.PACK_AB R77, R157, R158 ;  /* 0x0000009e9d4d723e */ /* 0x000fe200000000ff */
[----:B------:R-:W-:Y:S01]  /*1b890*/  FADD.FTZ R0, R94, R0 ;  /* 0x000000005e007221 */ /* 0x000fe20000010000 */
[----:B------:R-:W-:Y:S01]  /*1b8a0*/  F2FP.PACK_AB R79, R172, R156 ;  /* 0x0000009cac4f723e */ /* 0x000fe200000000ff */
[----:B------:R-:W1:Y:S04]  /*1b8b0*/  MUFU.EX2 R176, R218 ;  /* 0x000000da00b07308 */ /* 0x000e680000000800 */
[C---:B----4-:R-:W-:Y:S02]  /*1b8c0*/  FADD.FTZ R2, R93.reuse, R0 ;  /* 0x000000005d027221 */ /* 0x050fe40000010000 */
[C---:B------:R-:W-:Y:S04]  /*1b8d0*/  HMMA.16816.F32 R8, R76.reuse, R72, R8 ;  /* 0x000000484c08723c */ /* 0x040fe80000001808 */
[----:B------:R-:W-:Y:S01]  /*1b8e0*/  MUFU.EX2 R180, R217 ;  /* 0x000000d900b47308 */ /* 0x000fe20000000800 */
[----:B------:R-:W-:Y:S02]  /*1b8f0*/  FADD.FTZ R0, R112, R91 ;  /* 0x0000005b70007221 */ /* 0x000fe40000010000 */
[----:B------:R-:W-:Y:S01]  /*1b900*/  F2FP.PACK_AB R72, R92, R108 ;  /* 0x0000006c5c48723e */ /* 0x000fe200000000ff */
[-C--:B------:R-:W-:Y:S06]  /*1b910*/  HMMA.16816.F32 R12, R76, R74.reuse, R12 ;  /* 0x0000004a4c0c723c */ /* 0x080fec000000180c */
[----:B------:R-:W2:Y:S02]  /*1b920*/  MUFU.EX2 R181, R213 ;  /* 0x000000d500b57308 */ /* 0x000ea40000000800 */
[C---:B------:R-:W-:Y:S04]  /*1b930*/  HMMA.16816.F32 R16, R68.reuse, R74, R16 ;  /* 0x0000004a4410723c */ /* 0x040fe80000001810 */
[----:B-1----:R-:W-:Y:S03]  /*1b940*/  F2FP.PACK_AB R73, R176, R175 ;  /* 0x000000afb049723e */ /* 0x002fe600000000ff */
[----:B------:R-:W-:Y:S01]  /*1b950*/  F2FP.PACK_AB R74, R93, R94 ;  /* 0x0000005e5d4a723e */ /* 0x000fe200000000ff */
[-C--:B------:R-:W-:Y:S01]  /*1b960*/  HMMA.16816.F32 R20, R68, R96.reuse, R20 ;  /* 0x000000604414723c */ /* 0x080fe20000001814 */
[----:B------:R-:W-:Y:S07]  /*1b970*/  MUFU.EX2 R117, R220 ;  /* 0x000000dc00757308 */ /* 0x000fee0000000800 */
[C---:B------:R-:W-:Y:S03]  /*1b980*/  HMMA.16816.F32 R24, R76.reuse, R96, R24 ;  /* 0x000000604c18723c */ /* 0x040fe60000001818 */
[----:B------:R-:W1:Y:S01]  /*1b990*/  MUFU.EX2 R114, R225 ;  /* 0x000000e100727308 */ /* 0x000e620000000800 */
[----:B--2---:R-:W-:Y:S04]  /*1b9a0*/  F2FP.PACK_AB R75, R181, R180 ;  /* 0x000000b4b54b723e */ /* 0x004fe800000000ff */
[-C--:B------:R-:W-:Y:S05]  /*1b9b0*/  HMMA.16816.F32 R28, R76, R98.reuse, R28 ;  /* 0x000000624c1c723c */ /* 0x080fea000000181c */
[----:B------:R-:W-:Y:S03]  /*1b9c0*/  MUFU.EX2 R111, R230 ;  /* 0x000000e6006f7308 */ /* 0x000fe60000000800 */
[C---:B------:R-:W-:Y:S01]  /*1b9d0*/  HMMA.16816.F32 R32, R68.reuse, R98, R32 ;  /* 0x000000624420723c */ /* 0x040fe20000001820 */
[----:B------:R-:W2:Y:S06]  /*1b9e0*/  LDSM.16.MT88.4 R96, [R193+0x1800] ;  /* 0x00180000c160783b */ /* 0x000eac0000004200 */
[----:B------:R-:W4:Y:S01]  /*1b9f0*/  MUFU.EX2 R109, R234 ;  /* 0x000000ea006d7308 */ /* 0x000f220000000800 */
[-C--:B------:R-:W-:Y:S04]  /*1ba00*/  HMMA.16816.F32 R36, R68, R100.reuse, R36 ;  /* 0x000000644424723c */ /* 0x080fe80000001824 */
[----:B-1----:R-:W-:Y:S04]  /*1ba10*/  F2FP.PACK_AB R160, R114, R117 ;  /* 0x0000007572a0723e */ /* 0x002fe800000000ff */
[C---:B------:R-:W-:Y:S01]  /*1ba20*/  HMMA.16816.F32 R40, R76.reuse, R100, R40 ;  /* 0x000000644c28723c */ /* 0x040fe20000001828 */
[----:B------:R-:W-:Y:S07]  /*1ba30*/  MUFU.EX2 R171, R231 ;  /* 0x000000e700ab7308 */ /* 0x000fee0000000800 */
[-C--:B------:R-:W-:Y:S03]  /*1ba40*/  HMMA.16816.F32 R44, R76, R102.reuse, R44 ;  /* 0x000000664c2c723c */ /* 0x080fe6000000182c */
[----:B------:R-:W1:Y:S01]  /*1ba50*/  MUFU.EX2 R170, R233 ;  /* 0x000000e900aa7308 */ /* 0x000e620000000800 */
[----:B----4-:R-:W-:Y:S04]  /*1ba60*/  F2FP.PACK_AB R162, R109, R111 ;  /* 0x0000006f6da2723e */ /* 0x010fe800000000ff */
[C---:B------:R-:W-:Y:S01]  /*1ba70*/  HMMA.16816.F32 R48, R68.reuse, R102, R48 ;  /* 0x000000664430723c */ /* 0x040fe20000001830 */
[----:B------:R-:W4:Y:S03]  /*1ba80*/  LDSM.16.MT88.4 R100, [R197+0x1800] ;  /* 0x00180000c564783b */ /* 0x000f260000004200 */
[C---:B---3--:R-:W-:Y:S01]  /*1ba90*/  ISETP.GT.AND P0, PT, R214.reuse, R187, PT ;  /* 0x000000bbd600720c */ /* 0x048fe20003f04270 */
[----:B------:R-:W-:Y:S01]  /*1baa0*/  MUFU.EX2 R169, R235 ;  /* 0x000000eb00a97308 */ /* 0x000fe20000000800 */
[----:B------:R-:W-:Y:S02]  /*1bab0*/  IADD3 R214, R214, -0x1, RZ ;  /* 0xffffffffd6d67810 */ /* 0x000fe40007ffe0ff */
[-C--:B-----5:R-:W-:Y:S07]  /*1bac0*/  HMMA.16816.F32 R52, R68, R80.reuse, R52 ;  /* 0x000000504434723c */ /* 0x0a0fee0000001834 */
[----:B------:R-:W3:Y:S01]  /*1bad0*/  MUFU.EX2 R165, R237 ;  /* 0x000000ed00a57308 */ /* 0x000ee20000000800 */
[C---:B------:R-:W-:Y:S04]  /*1bae0*/  HMMA.16816.F32 R56, R76.reuse, R80, R56 ;  /* 0x000000504c38723c */ /* 0x040fe80000001838 */
[----:B-1----:R-:W-:Y:S03]  /*1baf0*/  F2FP.PACK_AB R161, R170, R171 ;  /* 0x000000abaaa1723e */ /* 0x002fe600000000ff */
[----:B------:R-:W-:Y:S01]  /*1bb00*/  FADD.FTZ R80, R118, R3 ;  /* 0x0000000376507221 */ /* 0x000fe20000010000 */
[-C--:B------:R-:W-:Y:S01]  /*1bb10*/  HMMA.16816.F32 R60, R76, R82.reuse, R60 ;  /* 0x000000524c3c723c */ /* 0x080fe2000000183c */
[----:B------:R-:W1:Y:S01]  /*1bb20*/  LDSM.16.MT88.4 R76, [R196+0x1800] ;  /* 0x00180000c44c783b */ /* 0x000e620000004200 */
[----:B------:R-:W-:Y:S02]  /*1bb30*/  MUFU.EX2 R94, R236 ;  /* 0x000000ec005e7308 */ /* 0x000fe40000000800 */
[----:B------:R-:W-:Y:S02]  /*1bb40*/  FADD.FTZ R3, R119, R84 ;  /* 0x0000005477037221 */ /* 0x000fe40000010000 */
[----:B------:R-:W-:Y:S02]  /*1bb50*/  FADD.FTZ R81, R113, R0 ;  /* 0x0000000071517221 */ /* 0x000fe40000010000 */
[----:B------:R-:W-:Y:S04]  /*1bb60*/  HMMA.16816.F32 R64, R68, R82, R64 ;  /* 0x000000524440723c */ /* 0x000fe80000001840 */
[----:B------:R-:W5:Y:S01]  /*1bb70*/  MUFU.EX2 R93, R238 ;  /* 0x000000ee005d7308 */ /* 0x000f620000000800 */
[----:B------:R-:W-:Y:S02]  /*1bb80*/  FADD.FTZ R0, R117, R2 ;  /* 0x0000000275007221 */ /* 0x000fe40000010000 */
[----:B------:R-:W-:Y:S01]  /*1bb90*/  F2FP.PACK_AB R68, R174, R173 ;  /* 0x000000adae44723e */ /* 0x000fe200000000ff */
[-C--:B--2---:R-:W-:Y:S05]  /*1bba0*/  HMMA.16816.F32 R4, R72, R96.reuse, R4 ;  /* 0x000000604804723c */ /* 0x084fea0000001804 */
[----:B------:R-:W-:Y:S01]  /*1bbb0*/  F2FP.PACK_AB R70, R178, R177 ;  /* 0x000000b1b246723e */ /* 0x000fe200000000ff */
[----:B------:R-:W-:Y:S01]  /*1bbc0*/  MUFU.EX2 R92, R240 ;  /* 0x000000f0005c7308 */ /* 0x000fe20000000800 */
[----:B------:R-:W-:Y:S01]  /*1bbd0*/  F2FP.PACK_AB R69, R167, R168 ;  /* 0x000000a8a745723e */ /* 0x000fe200000000ff */
[----:B------:R-:W-:Y:S01]  /*1bbe0*/  FADD.FTZ R0, R114, R0 ;  /* 0x0000000072007221 */ /* 0x000fe20000010000 */
[----:B------:R-:W-:Y:S03]  /*1bbf0*/  F2FP.PACK_AB R71, R164, R166 ;  /* 0x000000a6a447723e */ /* 0x000fe600000000ff */
[----:B---3--:R-:W-:Y:S01]  /*1bc00*/  F2FP.PACK_AB R163, R165, R169 ;  /* 0x000000a9a5a3723e */ /* 0x008fe200000000ff */
[----:B------:R-:W-:Y:S03]  /*1bc10*/  FADD.FTZ R0, R111, R0 ;  /* 0x000000006f007221 */ /* 0x000fe60000010000 */
[C---:B------:R-:W-:Y:S01]  /*1bc20*/  HMMA.16816.F32 R8, R68.reuse, R96, R8 ;  /* 0x000000604408723c */ /* 0x040fe20000001808 */
[----:B------:R-:W2:Y:S03]  /*1bc30*/  MUFU.EX2 R91, R242 ;  /* 0x000000f2005b7308 */ /* 0x000ea60000000800 */
[----:B------:R-:W-:Y:S02]  /*1bc40*/  FADD.FTZ R229, R109, R0 ;  /* 0x000000006de57221 */ /* 0x000fe40000010000 */
[----:B------:R-:W-:Y:S01]  /*1bc50*/  FADD.FTZ R0, R122, R80 ;  /* 0x000000507a007221 */ /* 0x000fe20000010000 */
[----:B-----5:R-:W-:Y:S01]  /*1bc60*/  F2FP.PACK_AB R96, R93, R94 ;  /* 0x0000005e5d60723e */ /* 0x020fe200000000ff */
[-C--:B------:R-:W-:Y:S03]  /*1bc70*/  HMMA.16816.F32 R12, R68, R98.reuse, R12 ;  /* 0x00000062440c723c */ /* 0x080fe6000000180c */
[----:B------:R-:W-:Y:S01]  /*1bc80*/  MUFU.EX2 R83, R239 ;  /* 0x000000ef00537308 */ /* 0x000fe20000000800 */
[----:B------:R-:W-:Y:S04]  /*1bc90*/  FADD.FTZ R2, R123, R0 ;  /* 0x000000007b027221 */ /* 0x000fe80000010000 */
[C---:B------:R-:W-:Y:S04]  /*1bca0*/  HMMA.16816.F32 R16, R72.reuse, R98, R16 ;  /* 0x000000624810723c */ /* 0x040fe80000001810 */
[----:B------:R-:W-:Y:S01]  /*1bcb0*/  FADD.FTZ R2, R251, R2 ;  /* 0x00000002fb027221 */ /* 0x000fe20000010000 */
[----:B------:R-:W3:Y:S03]  /*1bcc0*/  MUFU.EX2 R84, R241 ;  /* 0x000000f100547308 */ /* 0x000ee60000000800 */
[-C--:B----4-:R-:W-:Y:S04]  /*1bcd0*/  HMMA.16816.F32 R20, R72, R100.reuse, R20 ;  /* 0x000000644814723c */ /* 0x090fe80000001814 */
[----:B--2---:R-:W-:Y:S01]  /*1bce0*/  F2FP.PACK_AB R98, R91, R92 ;  /* 0x0000005c5b62723e */ /* 0x004fe200000000ff */
[----:B------:R-:W-:Y:S02]  /*1bcf0*/  FADD.FTZ R2, R245, R2 ;  /* 0x00000002f5027221 */ /* 0x000fe40000010000 */
[----:B------:R-:W-:Y:S01]  /*1bd00*/  MUFU.EX2 R82, R243 ;  /* 0x000000f300527308 */ /* 0x000fe20000000800 */
[C---:B------:R-:W-:Y:S04]  /*1bd10*/  HMMA.16816.F32 R24, R68.reuse, R100, R24 ;  /* 0x000000644418723c */ /* 0x040fe80000001818 */
[----:B------:R-:W-:Y:S04]  /*1bd20*/  FADD.FTZ R2, R246, R2 ;  /* 0x00000002f6027221 */ /* 0x000fe80000010000 */
[-C--:B------:R-:W-:Y:S04]  /*1bd30*/  HMMA.16816.F32 R28, R68, R102.reuse, R28 ;  /* 0x00000066441c723c */ /* 0x080fe8000000181c */
[----:B------:R-:W-:Y:S01]  /*1bd40*/  FADD.FTZ R2, R247, R2 ;  /* 0x00000002f7027221 */ /* 0x000fe20000010000 */
[----:B---3--:R-:W-:Y:S03]  /*1bd50*/  F2FP.PACK_AB R97, R84, R83 ;  /* 0x000000535461723e */ /* 0x008fe600000000ff */
[C---:B------:R-:W-:Y:S04]  /*1bd60*/  HMMA.16816.F32 R32, R72.reuse, R102, R32 ;  /* 0x000000664820723c */ /* 0x040fe80000001820 */
[----:B------:R-:W-:Y:S04]  /*1bd70*/  FADD.FTZ R2, R175, R2 ;  /* 0x00000002af027221 */ /* 0x000fe80000010000 */
[-C--:B------:R-:W-:Y:S04]  /*1bd80*/  HMMA.16816.F32 R36, R72, R104.reuse, R36 ;  /* 0x000000684824723c */ /* 0x080fe80000001824 */
[----:B------:R-:W-:Y:S04]  /*1bd90*/  FADD.FTZ R2, R176, R2 ;  /* 0x00000002b0027221 */ /* 0x000fe80000010000 */
[C---:B------:R-:W-:Y:S04]  /*1bda0*/  HMMA.16816.F32 R40, R68.reuse, R104, R40 ;  /* 0x000000684428723c */ /* 0x040fe80000001828 */
[----:B------:R-:W-:Y:S04]  /*1bdb0*/  FADD.FTZ R2, R180, R2 ;  /* 0x00000002b4027221 */ /* 0x000fe80000010000 */
[-C--:B------:R-:W-:Y:S04]  /*1bdc0*/  HMMA.16816.F32 R44, R68, R106.reuse, R44 ;  /* 0x0000006a442c723c */ /* 0x080fe8000000182c */
[----:B------:R-:W-:Y:S04]  /*1bdd0*/  FADD.FTZ R2, R181, R2 ;  /* 0x00000002b5027221 */ /* 0x000fe80000010000 */
[C---:B------:R-:W-:Y:S04]  /*1bde0*/  HMMA.16816.F32 R48, R72.reuse, R106, R48 ;  /* 0x0000006a4830723c */ /* 0x040fe80000001830 */
[----:B------:R-:W-:Y:S04]  /*1bdf0*/  FADD.FTZ R2, R171, R2 ;  /* 0x00000002ab027221 */ /* 0x000fe80000010000 */
[-C--:B-1----:R-:W-:Y:S08]  /*1be00*/  HMMA.16816.F32 R52, R72, R76.reuse, R52 ;  /* 0x0000004c4834723c */ /* 0x082ff00000001834 */
[C---:B------:R-:W-:Y:S01]  /*1be10*/  HMMA.16816.F32 R56, R68.reuse, R76, R56 ;  /* 0x0000004c4438723c */ /* 0x040fe20000001838 */
[----:B------:R-:W1:Y:S06]  /*1be20*/  MUFU.EX2 R77, R244 ;  /* 0x000000f4004d7308 */ /* 0x000e6c0000000800 */
[----:B------:R-:W-:Y:S01]  /*1be30*/  FADD.FTZ R76, R121, R3 ;  /* 0x00000003794c7221 */ /* 0x000fe20000010000 */
        /* <DEDUP_REMOVED lines=8> */
[----:B-1----:R-:W-:Y:S01]  /*1bec0*/  F2FP.PACK_AB R99, R77, R82 ;  /* 0x000000524d63723e */ /* 0x002fe200000000ff */
[----:B------:R-:W-:Y:S02]  /*1bed0*/  FADD.FTZ R3, R158, R3 ;  /* 0x000000039e037221 */ /* 0x000fe40000010000 */
[----:B------:R-:W-:Y:S04]  /*1bee0*/  FADD.FTZ R0, R182, R0 ;  /* 0x00000000b6007221 */ /* 0x000fe80000010000 */
        /* <DEDUP_REMOVED lines=28> */
[----:B------:R-:W-:Y:S02]  /*1c0b0*/  FADD.FTZ R0, R84, R4 ;  /* 0x0000000454007221 */ /* 0x000fe40000010000 */
[-C--:B------:R-:W-:Y:S04]  /*1c0c0*/  HMMA.16816.F32 R104, R96, R154.reuse, R44 ;  /* 0x0000009a6068723c */ /* 0x080fe8000000182c */
[----:B------:R-:W-:Y:S02]  /*1c0d0*/  FADD.FTZ R3, R169, R3 ;  /* 0x00000003a9037221 */ /* 0x000fe40000010000 */
[----:B------:R-:W-:Y:S01]  /*1c0e0*/  FADD.FTZ R2, R92, R2 ;  /* 0x000000025c027221 */ /* 0x000fe20000010000 */
[----:B------:R-:W-:Y:S01]  /*1c0f0*/  MOV R92, R86 ;  /* 0x00000056005c7202 */ /* 0x000fe20000000f00 */
[C---:B------:R-:W-:Y:S04]  /*1c100*/  HMMA.16816.F32 R152, R160.reuse, R154, R48 ;  /* 0x0000009aa098723c */ /* 0x040fe80000001830 */
[----:B------:R-:W-:Y:S02]  /*1c110*/  FADD.FTZ R0, R82, R0 ;  /* 0x0000000052007221 */ /* 0x000fe40000010000 */
[----:B------:R-:W-:Y:S02]  /*1c120*/  FADD.FTZ R227, R165, R3 ;  /* 0x00000003a5e37221 */ /* 0x000fe40000010000 */
[-C--:B--2---:R-:W-:Y:S04]  /*1c130*/  HMMA.16816.F32 R156, R160, R68.reuse, R52 ;  /* 0x00000044a09c723c */ /* 0x084fe80000001834 */
[----:B------:R-:W-:Y:S01]  /*1c140*/  FADD.FTZ R246, R91, R2 ;  /* 0x000000025bf67221 */ /* 0x000fe20000010000 */
[----:B------:R-:W-:Y:S01]  /*1c150*/  MOV R91, R87 ;  /* 0x00000057005b7202 */ /* 0x000fe20000000f00 */
[----:B------:R-:W-:Y:S02]  /*1c160*/  FADD.FTZ R247, R77, R0 ;  /* 0x000000004df77221 */ /* 0x000fe40000010000 */
[C---:B------:R-:W-:Y:S07]  /*1c170*/  HMMA.16816.F32 R100, R96.reuse, R68, R56 ;  /* 0x000000446064723c */ /* 0x040fee0000001838 */
[----:B------:R-:W-:Y:S01]  /*1c180*/  MOV R68, R90 ;  /* 0x0000005a00447202 */ /* 0x000fe20000000f00 */
[-C--:B------:R-:W-:Y:S08]  /*1c190*/  HMMA.16816.F32 R96, R96, R70.reuse, R60 ;  /* 0x000000466060723c */ /* 0x080ff0000000183c */
[----:B------:R-:W-:Y:S01]  /*1c1a0*/  HMMA.16816.F32 R160, R160, R70, R64 ;  /* 0x00000046a0a0723c */ /* 0x000fe20000001840 */
[----:B------:R-:W-:-:S07]  /*1c1b0*/  @P0 BRA `(.L_x_1109) ;  /* 0xffffcd0000000947 */ /* 0x000fce000383ffff */
.L_x_1098:
[----:B------:R-:W2:Y:S02]  /*1c1c0*/  LDL R0, [R1+0x14] ;  /* 0x0000140001007983 */ /* 0x000ea40000100800 */
[----:B--2---:R-:W-:-:S13]  /*1c1d0*/  ISETP.GE.AND P0, PT, R214, R0, PT ;  /* 0x00000000d600720c */ /* 0x004fda0003f06270 */
[----:B------:R-:W-:Y:S05]  /*1c1e0*/  @!P0 BRA `(.L_x_1110) ;  /* 0x0000566000008947 */ /* 0x000fea0003800000 */
[----:B------:R-:W-:Y:S01]  /*1c1f0*/  IMAD.MOV.U32 R91, RZ, RZ, R86 ;  /* 0x000000ffff5b7224 */ /* 0x000fe200078e0056 */
[----:B------:R-:W-:Y:S01]  /*1c200*/  MOV R93, R68 ;  /* 0x00000044005d7202 */ /* 0x000fe20000000f00 */
[----:B------:R-:W-:Y:S01]  /*1c210*/  IMAD.MOV.U32 R90, RZ, RZ, R87 ;  /* 0x000000ffff5a7224 */ /* 0x000fe200078e0057 */
[----:B------:R-:W-:Y:S02]  /*1c220*/  MOV R92, R85 ;  /* 0x00000055005c7202 */ /* 0x000fe40000000f00 */
.L_x_1138:
[----:B------:R-:W2:Y:S01]  /*1c230*/  LDL.64 R6, [R1+0x20] ;  /* 0x0000200001067983 */ /* 0x000ea20000100a00 */
[----:B------:R-:W-:Y:S04]  /*1c240*/  DEPBAR.LE SB0, 0x0 ;  /* 0x000080000000791a */ /* 0x000fe80000000000 */
[----:B------:R-:W3:Y:S01]  /*1c250*/  LDL R4, [R1+0x28] ;  /* 0x0000280001047983 */ /* 0x000ee20000100800 */
[----:B------:R-:W-:Y:S01]  /*1c260*/  WARPSYNC 0xffffffff ;  /* 0xffffffff00007948 */ /* 0x000fe20003800000 */
[----:B------:R-:W-:Y:S01]  /*1c270*/  SHF.R.S32.HI R0, RZ, 0x1f, R216 ;  /* 0x0000001fff007819 */ /* 0x000fe200000114d8 */
[----:B-1----:R-:W-:Y:S01]  /*1c280*/  IMAD.WIDE.U32 R2, R216, c[0x0][0x208], RZ ;  /* 0x00008200d8027a25 */ /* 0x002fe200078e00ff */
[----:B------:R-:W-:Y:S01]  /*1c290*/  BAR.SYNC.DEFER_BLOCKING 0x0 ;  /* 0x0000000000007b1d */ /* 0x000fe20000010000 */
[----:B------:R-:W-:Y:S02]  /*1c2a0*/  SHF.L.U64.HI R68, R248, 0x1, R249 ;  /* 0x00000001f8447819 */ /* 0x000fe400000102f9 */
[----:B------:R-:W-:Y:S01]  /*1c2b0*/  IMAD R0, R0, c[0x0][0x208], RZ ;  /* 0x0000820000007a24 */ /* 0x000fe200078e02ff */
[----:B------:R-:W-:Y:S03]  /*1c2c0*/  SHF.L.U32 R53, R248, 0x1, RZ ;  /* 0x00000001f8357819 */ /* 0x000fe600000006ff */
[----:B------:R-:W-:Y:S04]  /*1c2d0*/  IMAD R0, R216, c[0x0][0x20c], R0 ;  /* 0x00008300d8007a24 */ /* 0x000fe800078e0200 */
[----:B------:R-:W-:Y:S01]  /*1c2e0*/  IMAD.IADD R3, R3, 0x1, R0 ;  /* 0x0000000103037824 */ /* 0x000fe200078e0200 */
[----:B------:R-:W-:Y:S03]  /*1c2f0*/  SHF.R.S32.HI R0, RZ, 0x1f, R215 ;  /* 0x0000001fff007819 */ /* 0x000fe600000114d7 */
[C---:B------:R-:W-:Y:S04]  /*1c300*/  IMAD.WIDE.U32 R2, R215.reuse, c[0x0][0x218], R2 ;  /* 0x00008600d7027a25 */ /* 0x040fe800078e0002 */
        /* <DEDUP_REMOVED lines=22> */
.L_x_1249:
[-C--:B------:R-:W-:Y:S01]  /*1c470*/  HMMA.16816.F32 R4, R80, R16.reuse, RZ ;  /* 0x000000105004723c */ /* 0x080fe200000018ff */
[----:B------:R-:W3:Y:S01]  /*1c480*/  LDL R94, [R1+0x14] ;  /* 0x00001400015e7983 */ /* 0x000ee20000100800 */
[----:B------:R-:W-:Y:S01]  /*1c490*/  BSSY B0, `(.L_x_1112) ;  /* 0x00000c4000007945 */ /* 0x000fe20003800000 */
[----:B------:R-:W-:Y:S02]  /*1c4a0*/  LOP3.LUT P2, RZ, R208, 0x100, RZ, 0xc0, !PT ;  /* 0x00000100d0ff7812 */ /* 0x000fe4000784c0ff */
        /* <DEDUP_REMOVED lines=12> */
[----:B------:R-:W1:Y:S03]  /*1c570*/  SHFL.IDX PT, R0, R0, 0x4, 0x181f ;  /* 0x00981f0000007f89 */ /* 0x000e6600000e0000 */
[C---:B------:R-:W-:Y:S05]  /*1c580*/  HMMA.16816.F32 R32, R80.reuse, R34, RZ ;  /* 0x000000225020723c */ /* 0x040fea00000018ff */
[----:B------:R-:W1:Y:S03]  /*1c590*/  SHFL.IDX PT, R69, R52, 0x3, 0x181f ;  /* 0x00781f0034457f89 */ /* 0x000e6600000e0000 */
[-C--:B------:R-:W-:Y:S05]  /*1c5a0*/  HMMA.16816.F32 R36, R80, R48.reuse, RZ ;  /* 0x000000305024723c */ /* 0x080fea00000018ff */
[----:B------:R1:W1:Y:S03]  /*1c5b0*/  SHFL.IDX PT, R73, R52, 0x4, 0x181f ;  /* 0x00981f0034497f89 */ /* 0x00026600000e0000 */
        /* <DEDUP_REMOVED lines=9> */
[-C--:B------:R-:W-:Y:S03]  /*1c650*/  IADD3 R70, P1, R55, R53.reuse, RZ ;  /* 0x0000003537467210 */ /* 0x080fe60007f3e0ff */
[--C-:B------:R-:W-:Y:S01]  /*1c660*/  IMAD.X R61, R57, 0x1, R68.reuse, P0 ;  /* 0x00000001393d7824 */ /* 0x100fe200000e0644 */
[----:B------:R-:W-:Y:S01]  /*1c670*/  IADD3 R72, P0, R0, R53, RZ ;  /* 0x0000003500487210 */ /* 0x000fe20007f1e0ff */
[--C-:B------:R-:W-:Y:S01]  /*1c680*/  IMAD.X R71, R69, 0x1, R68.reuse, P1 ;  /* 0x0000000145477824 */ /* 0x100fe200008e0644 */
[-C--:B------:R-:W-:Y:S01]  /*1c690*/  HMMA.16816.F32 R52, R80, R64.reuse, RZ ;  /* 0x000000405034723c */ /* 0x080fe200000018ff */
[----:B------:R2:W-:Y:S02]  /*1c6a0*/  LDGSTS.E.BYPASS.LTC128B.128 [R210+0x900], [R62.64], !P2 ;  /* 0x009000003ed27fae */ /* 0x0005e4000d101d48 */
[----:B------:R-:W-:Y:S05]  /*1c6b0*/  IMAD.X R73, R73, 0x1, R68, P0 ;  /* 0x0000000149497824 */ /* 0x000fea00000e0644 */
[C---:B------:R-:W-:Y:S01]  /*1c6c0*/  HMMA.16816.F32 R56, R76.reuse, R64, RZ ;  /* 0x000000404c38723c */ /* 0x040fe200000018ff */
        /* <DEDUP_REMOVED lines=128> */
.L_x_1250:
        /* <DEDUP_REMOVED lines=25> */
.L_x_1251:
[----:B----4-:R-:W-:Y:S02]  /*1d060*/  LOP3.LUT P1, RZ, R208, 0x100, RZ, 0xc0, !PT ;  /* 0x00000100d0ff7812 */ /* 0x010fe4000782c0ff */
[----:B--2---:R-:W-:Y:S05]  /*1d070*/  IADD3 R2, P0, R0, R85, RZ ;  /* 0x0000005500027210 */ /* 0x004fea0007f1e0ff */
[----:B-1----:R-:W-:Y:S06]  /*1d080*/  IMAD.X R3, R84, 0x1, R86, P0 ;  /* 0x0000000154037824 */ /* 0x002fec00000e0656 */
[----:B------:R-:W-:Y:S01]  /*1d090*/  @!PT LDS RZ, [RZ] ;  /* 0x00000000fffff984 */ /* 0x000fe20000000800 */
[----:B------:R-:W-:Y:S01]  /*1d0a0*/  @!PT LDS RZ, [RZ] ;  /* 0x00000000fffff984 */ /* 0x000fe20000000800 */
[----:B------:R-:W-:Y:S01]  /*1d0b0*/  @!PT LDS RZ, [RZ] ;  /* 0x00000000fffff984 */ /* 0x000fe20000000800 */
[----:B------:R1:W-:Y:S02]  /*1d0c0*/  LDGSTS.E.BYPASS.LTC128B.128 [R210+0x4900], [R2.64], !P1 ;  /* 0x0490000002d27fae */ /* 0x0003e4000c901d48 */
.L_x_1113:
[----:B------:R-:W-:Y:S05]  /*1d0d0*/  BSYNC B0 ;  /* 0x0000000000007941 */ /* 0x000fea0003800000 */
.L_x_1112:
[----:B------:R-:W2:Y:S01]  /*1d0e0*/  LDL R84, [R1+0x44] ;  /* 0x0000440001547983 */ /* 0x000ea20000100800 */
[----:B------:R-:W-:Y:S01]  /*1d0f0*/  IMAD.MOV.U32 R85, RZ, RZ, c[0x0][0x2c4] ;  /* 0x0000b100ff557624 */ /* 0x000fe200078e00ff */
[----:B------:R-:W-:Y:S02]  /*1d100*/  ULDC UR4, c[0x0][0x324] ;  /* 0x0000c90000047ab9 */ /* 0x000fe40000000800 */
[----:B------:R-:W2:Y:S01]  /*1d110*/  LDL R0, [R1+0x4c] ;  /* 0x00004c0001007983 */ /* 0x000ea20000100800 */
[----:B------:R-:W-:Y:S01]  /*1d120*/  ULOP3.LUT UR4, URZ, UR4, URZ, 0x33, !UPT ;  /* 0x000000043f047292 */ /* 0x000fe2000f8e333f */
        /* <DEDUP_REMOVED lines=10> */
[C---:B------:R-:W-:Y:S02]  /*1d1d0*/  IADD3 R166, R0.reuse, UR4, RZ ;  /* 0x0000000400a67c10 */ /* 0x040fe4000fffe0ff */
[----:B------:R-:W-:Y:S01]  /*1d1e0*/  IADD3 R165, R0, c[0x0][0x328], RZ ;  /* 0x0000ca0000a57a10 */ /* 0x000fe20007ffe0ff */
[----:B------:R-:W-:-:S05]  /*1d1f0*/  BRA.DIV ~URZ, `(.L_x_1116) ;  /* 0x0000c4827f007947 */ /* 0x000fca000b800000 */
[----:B------:R1:W2:Y:S02]  /*1d200*/  SHFL.IDX PT, R0, R164, RZ, 0x1c1f ;  /* 0x001c1fffa4007589 */ /* 0x0002a400000e0000 */
.L_x_1252:
[----:B--2---:R-:W-:Y:S01]  /*1d210*/  IADD3 R87, R165, R0, RZ ;  /* 0x00000000a5577210 */ /* 0x004fe20007ffe0ff */
[----:B------:R-:W-:Y:S02]  /*1d220*/  IMAD.MOV.U32 R2, RZ, RZ, c[0x0][0x32c] ;  /* 0x0000cb00ff027624 */ /* 0x000fe400078e00ff */
[----:B------:R-:W-:Y:S03]  /*1d230*/  IMAD.IADD R85, R166, 0x1, R0 ;  /* 0x00000001a6557824 */ /* 0x000fe600078e0200 */
[----:B------:R-:W-:Y:S11]  /*1d240*/  ISETP.GE.AND P0, PT, R2, 0x1, PT ;  /* 0x000000010200780c */ /* 0x000ff60003f06270 */
[----:B------:R-:W-:Y:S02]  /*1d250*/  @!UPT UIADD3 URZ, URZ, URZ, URZ ;  /* 0x0000003f3f3ff290 */ /* 0x000fe4000fffe03f */
        /* <DEDUP_REMOVED lines=15> */
.L_x_1119:
[----:B------:R-:W-:Y:S04]  /*1d350*/  MOV R2, c[0x0][0x32c] ;  /* 0x0000cb0000027a02 */ /* 0x000fe80000000f00 */
[----:B------:R-:W-:Y:S11]  /*1d360*/  ISETP.NE.AND P0, PT, R2, 0x1, PT ;  /* 0x000000010200780c */ /* 0x000ff60003f05270 */
[----:B------:R-:W-:Y:S02]  /*1d370*/  @!UPT UIADD3 URZ, URZ, URZ, URZ ;  /* 0x0000003f3f3ff290 */ /* 0x000fe4000fffe03f */
[----:B------:R-:W-:Y:S05]  /*1d380*/  @P0 IMAD.HI.U32 R2, R0, c[0x0][0x330], RZ ;  /* 0x0000cc0000020a27 */ /* 0x000fea00078e00ff */
[----:B------:R-:W-:Y:S02]  /*1d390*/  @P0 SHF.R.U32.HI R0, RZ, c[0x0][0x334], R2 ;  /* 0x0000cd00ff000a19 */ /* 0x000fe40000011602 */
.L_x_1120:
[----:B------:R-:W-:Y:S05]  /*1d3a0*/  BSYNC B0 ;  /* 0x0000000000007941 */ /* 0x000fea0003800000 */
.L_x_1118:
[----:B------:R-:W2:Y:S02]  /*1d3b0*/  LDL R2, [R1+0x4] ;  /* 0x0000040001027983 */ /* 0x000ea40000100800 */
[----:B--2---:R-:W-:Y:S04]  /*1d3c0*/  IMAD.IADD R2, R84, 0x1, -R2 ;  /* 0x0000000154027824 */ /* 0x004fe800078e0a02 */
[----:B------:R-:W-:Y:S05]  /*1d3d0*/  IMAD R0, R0, c[0x0][0x32c], R2 ;  /* 0x0000cb0000007a24 */ /* 0x000fea00078e0202 */
[----:B------:R-:W-:Y:S02]  /*1d3e0*/  IMNMX R85, R85, R0, !PT ;  /* 0x0000000055557217 */ /* 0x000fe40007800200 */
[----:B------:R-:W-:Y:S04]  /*1d3f0*/  IADD3 R0, R0, c[0x0][0x32c], RZ ;  /* 0x0000cb0000007a10 */ /* 0x000fe80007ffe0ff */
[----:B------:R-:W-:Y:S02]  /*1d400*/  IMNMX R87, R87, R0, PT ;  /* 0x0000000057577217 */ /* 0x000fe40003800200 */
.L_x_1117:
[----:B------:R-:W-:-:S05]  /*1d410*/  BRA.DIV ~URZ, `(.L_x_1121) ;  /* 0x0000c2d27f007947 */ /* 0x000fca000b800000 */
[----:B------:R2:W3:Y:S02]  /*1d420*/  SHFL.IDX PT, R2, R164, 0x1, 0x1c1f ;  /* 0x003c1f00a4027f89 */ /* 0x0004e400000e0000 */
.L_x_1253:
        /* <DEDUP_REMOVED lines=20> */
.L_x_1124:
[----:B------:R-:W-:Y:S04]  /*1d570*/  MOV R3, c[0x0][0x32c] ;  /* 0x0000cb0000037a02 */ /* 0x000fe80000000f00 */
[----:B------:R-:W-:Y:S11]  /*1d580*/  ISETP.NE.AND P0, PT, R3, 0x1, PT ;  /* 0x000000010300780c */ /* 0x000ff60003f05270 */
[----:B------:R-:W-:Y:S02]  /*1d590*/  @!UPT UIADD3 URZ, URZ, URZ, URZ ;  /* 0x0000003f3f3ff290 */ /* 0x000fe4000fffe03f */
[----:B------:R-:W-:Y:S05]  /*1d5a0*/  @P0 IMAD.HI.U32 R3, R2, c[0x0][0x330], RZ ;  /* 0x0000cc0002030a27 */ /* 0x000fea00078e00ff */
[----:B------:R-:W-:Y:S02]  /*1d5b0*/  @P0 SHF.R.U32.HI R2, RZ, c[0x0][0x334], R3 ;  /* 0x0000cd00ff020a19 */ /* 0x000fe40000011603 */
.L_x_1125:
[----:B------:R-:W-:Y:S05]  /*1d5c0*/  BSYNC B0 ;  /* 0x0000000000007941 */ /* 0x000fea0003800000 */
.L_x_1123:
[----:B------:R-:W3:Y:S02]  /*1d5d0*/  LDL R3, [R1+0x4] ;  /* 0x0000040001037983 */ /* 0x000ee40000100800 */
[----:B---3--:R-:W-:Y:S04]  /*1d5e0*/  IMAD.IADD R3, R84, 0x1, -R3 ;  /* 0x0000000154037824 */ /* 0x008fe800078e0a03 */
[----:B------:R-:W-:Y:S05]  /*1d5f0*/  IMAD R2, R2, c[0x0][0x32c], R3 ;  /* 0x0000cb0002027a24 */ /* 0x000fea00078e0203 */
[----:B------:R-:W-:Y:S02]  /*1d600*/  IMNMX R0, R0, R2, !PT ;  /* 0x0000000200007217 */ /* 0x000fe40007800200 */
[----:B------:R-:W-:Y:S04]  /*1d610*/  IADD3 R2, R2, c[0x0][0x32c], RZ ;  /* 0x0000cb0002027a10 */ /* 0x000fe80007ffe0ff */
[----:B------:R-:W-:Y:S02]  /*1d620*/  IMNMX R86, R86, R2, PT ;  /* 0x0000000256567217 */ /* 0x000fe40003800200 */
.L_x_1122:
[----:B------:R-:W-:-:S05]  /*1d630*/  BRA.DIV ~URZ, `(.L_x_1126) ;  /* 0x0000c1227f007947 */ /* 0x000fca000b800000 */
[----:B------:R3:W4:Y:S02]  /*1d640*/  SHFL.IDX PT, R94, R164, 0x2, 0x1c1f ;  /* 0x005c1f00a45e7f89 */ /* 0x00072400000e0000 */
.L_x_1254:
        /* <DEDUP_REMOVED lines=20> */
.L_x_1129:
[----:B------:R-:W-:Y:S04]  /*1d790*/  MOV R167, c[0x0][0x32c] ;  /* 0x0000cb0000a77a02 */ /* 0x000fe80000000f00 */
[----:B------:R-:W-:Y:S11]  /*1d7a0*/  ISETP.NE.AND P0, PT, R167, 0x1, PT ;  /* 0x00000001a700780c */ /* 0x000ff60003f05270 */
[----:B------:R-:W-:Y:S02]  /*1d7b0*/  @!UPT UIADD3 URZ, URZ, URZ, URZ ;  /* 0x0000003f3f3ff290 */ /* 0x000fe4000fffe03f */
[----:B------:R-:W-:Y:S05]  /*1d7c0*/  @P0 IMAD.HI.U32 R167, R94, c[0x0][0x330], RZ ;  /* 0x0000cc005ea70a27 */ /* 0x000fea00078e00ff */
[----:B------:R-:W-:Y:S02]  /*1d7d0*/  @P0 SHF.R.U32.HI R94, RZ, c[0x0][0x334], R167 ;  /* 0x0000cd00ff5e0a19 */ /* 0x000fe400000116a7 */
.L_x_1130:
[----:B------:R-:W-:Y:S05]  /*1d7e0*/  BSYNC B0 ;  /* 0x0000000000007941 */ /* 0x000fea0003800000 */
.L_x_1128:
[----:B------:R-:W4:Y:S02]  /*1d7f0*/  LDL R167, [R1+0x4] ;  /* 0x0000040001a77983 */ /* 0x000f240000100800 */
[----:B----4-:R-:W-:Y:S04]  /*1d800*/  IMAD.IADD R167, R84, 0x1, -R167 ;  /* 0x0000000154a77824 */ /* 0x010fe800078e0aa7 */
[----:B------:R-:W-:Y:S05]  /*1d810*/  IMAD R94, R94, c[0x0][0x32c], R167 ;  /* 0x0000cb005e5e7a24 */ /* 0x000fea00078e02a7 */
[----:B------:R-:W-:Y:S02]  /*1d820*/  IMNMX R2, R2, R94, !PT ;  /* 0x0000005e02027217 */ /* 0x000fe40007800200 */
[----:B------:R-:W-:Y:S04]  /*1d830*/  IADD3 R94, R94, c[0x0][0x32c], RZ ;  /* 0x0000cb005e5e7a10 */ /* 0x000fe80007ffe0ff */
[----:B------:R-:W-:Y:S02]  /*1d840*/  IMNMX R3, R3, R94, PT ;  /* 0x0000005e03037217 */ /* 0x000fe40003800200 */
.L_x_1127:
        /* <DEDUP_REMOVED lines=332> */
.L_x_1255:
        /* <DEDUP_REMOVED lines=20> */
.L_x_1134:
[----:B------:R-:W-:Y:S04]  /*1ee50*/  MOV R4, c[0x0][0x32c] ;  /* 0x0000cb0000047a02 */ /* 0x000fe80000000f00 */
[----:B------:R-:W-:Y:S11]  /*1ee60*/  ISETP.NE.AND P0, PT, R4, 0x1, PT ;  /* 0x000000010400780c */ /* 0x000ff60003f05270 */
[----:B------:R-:W-:Y:S02]  /*1ee70*/  @!UPT UIADD3 URZ, URZ, URZ, URZ ;  /* 0x0000003f3f3ff290 */ /* 0x000fe4000fffe03f */
[----:B------:R-:W-:Y:S05]  /*1ee80*/  @P0 IMAD.HI.U32 R4, R3, c[0x0][0x330], RZ ;  /* 0x0000cc0003040a27 */ /* 0x000fea00078e00ff */
[----:B------:R-:W-:Y:S02]  /*1ee90*/  @P0 SHF.R.U32.HI R3, RZ, c[0x0][0x334], R4 ;  /* 0x0000cd00ff030a19 */ /* 0x000fe40000011604 */
.L_x_1135:
[----:B------:R-:W-:Y:S05]  /*1eea0*/  BSYNC B0 ;  /* 0x0000000000007941 */ /* 0x000fea0003800000 */
.L_x_1133:
[----:B------:R-:W5:Y:S02]  /*1eeb0*/  LDL R4, [R1+0x4] ;  /* 0x0000040001047983 */ /* 0x000f640000100800 */
[----:B-----5:R-:W-:Y:S04]  /*1eec0*/  IMAD.IADD R4, R84, 0x1, -R4 ;  /* 0x0000000154047824 */ /* 0x020fe800078e0a04 */
[----:B------:R-:W-:Y:S05]  /*1eed0*/  IMAD R3, R3, c[0x0][0x32c], R4 ;  /* 0x0000cb0003037a24 */ /* 0x000fea00078e0204 */
[----:B------:R-:W-:Y:S02]  /*1eee0*/  IMNMX R0, R0, R3, !PT ;  /* 0x0000000300007217 */ /* 0x000fe40007800200 */
[----:B------:R-:W-:Y:S04]  /*1eef0*/  IADD3 R3, R3, c[0x0][0x32c], RZ ;  /* 0x0000cb0003037a10 */ /* 0x000fe80007ffe0ff */
[----:B------:R-:W-:Y:S02]  /*1ef00*/  IMNMX R2, R2, R3, PT ;  /* 0x0000000302027217 */ /* 0x000fe40003800200 */
.L_x_1132:
        /* <DEDUP_REMOVED lines=161> */
.L_x_1256:
        /* <DEDUP_REMOVED lines=15> */
.L_x_1257:
[C---:B------:R-:W-:Y:S01]  /*1fa10*/  FSETP.NEU.FTZ.AND P0, PT, R87.reuse, -INF , PT ;  /* 0xff8000005700780b */ /* 0x040fe20003f1d000 */
[C---:B------:R-:W-:Y:S01]  /*1fa20*/  FMUL.FTZ R2, R87.reuse, c[0x0][0x2d0] ;  /* 0x0000b40057027a20 */ /* 0x040fe20000410000 */
[----:B--2---:R-:W-:Y:S01]  /*1fa30*/  FMNMX.FTZ R68, R0, R4, !PT ;  /* 0x0000000400447209 */ /* 0x004fe20007810000 */
[----:B------:R-:W2:Y:S01]  /*1fa40*/  LDL R250, [R1+0x14] ;  /* 0x0000140001fa7983 */ /* 0x000ea20000100800 */
[----:B------:R-:W-:Y:S01]  /*1fa50*/  FSEL R0, R87, RZ, P0 ;  /* 0x000000ff57007208 */ /* 0x000fe20000000000 */
[----:B------:R-:W-:Y:S01]  /*1fa60*/  WARPSYNC 0xffffffff ;  /* 0xffffffff00007948 */ /* 0x000fe20003800000 */
[----:B------:R-:W-:Y:S02]  /*1fa70*/  FSEL R2, R2, RZ, P0 ;  /* 0x000000ff02027208 */ /* 0x000fe40000000000 */
[----:B------:R-:W-:Y:S01]  /*1fa80*/  FSETP.NEU.FTZ.AND P0, PT, R86, -INF , PT ;  /* 0xff8000005600780b */ /* 0x000fe20003f1d000 */
[----:B------:R-:W-:Y:S02]  /*1fa90*/  FADD.FTZ R0, -R0, R90 ;  /* 0x0000005a00007221 */ /* 0x000fe40000010100 */
[--C-:B------:R-:W-:Y:S02]  /*1faa0*/  FFMA.FTZ R3, R33, c[0x0][0x2d0], -R2.reuse ;  /* 0x0000b40021037a23 */ /* 0x100fe40000010802 */
[----:B------:R-:W-:Y:S02]  /*1fab0*/  FMUL.FTZ R0, R0, c[0x0][0x2d0] ;  /* 0x0000b40000007a20 */ /* 0x000fe40000410000 */
[--C-:B------:R-:W-:Y:S02]  /*1fac0*/  FFMA.FTZ R222, R65, c[0x0][0x2d0], -R2.reuse ;  /* 0x0000b40041de7a23 */ /* 0x100fe40000010802 */
[----:B------:R-:W-:Y:S01]  /*1fad0*/  MUFU.EX2 R3, R3 ;  /* 0x0000000300037308 */ /* 0x000fe20000000800 */
[--C-:B-1----:R-:W-:Y:S02]  /*1fae0*/  FFMA.FTZ R4, R37, c[0x0][0x2d0], -R2.reuse ;  /* 0x0000b40025047a23 */ /* 0x102fe40000010802 */
[--C-:B------:R-:W-:Y:S02]  /*1faf0*/  FFMA.FTZ R221, R51, c[0x0][0x2d0], -R2.reuse ;  /* 0x0000b40033dd7a23 */ /* 0x100fe40000010802 */
[--C-:B------:R-:W-:Y:S02]  /*1fb00*/  FFMA.FTZ R226, R48, c[0x0][0x2d0], -R2.reuse ;  /* 0x0000b40030e27a23 */ /* 0x100fe40000010802 */
[--C-:B------:R-:W-:Y:S02]  /*1fb10*/  FFMA.FTZ R232, R36, c[0x0][0x2d0], -R2.reuse ;  /* 0x0000b40024e87a23 */ /* 0x100fe40000010802 */
[--C-:B------:R-:W-:Y:S01]  /*1fb20*/  FFMA.FTZ R7, R188, c[0x0][0x2d0], -R2.reuse ;  /* 0x0000b400bc077a23 */ /* 0x100fe20000010802 */
[----:B------:R-:W1:Y:S01]  /*1fb30*/  MUFU.EX2 R65, R0 ;  /* 0x0000000000417308 */ /* 0x000e620000000800 */
        /* <DEDUP_REMOVED lines=11> */
[----:B------:R-:W5:Y:S01]  /*1fbf0*/  MUFU.EX2 R30, R6 ;  /* 0x00000006001e7308 */ /* 0x000f620000000800 */
[--C-:B------:R-:W-:Y:S02]  /*1fc00*/  FFMA.FTZ R225, R168, c[0x0][0x2d0], -R2.reuse ;  /* 0x0000b400a8e17a23 */ /* 0x100fe40000010802 */
[--C-:B------:R-:W-:Y:S02]  /*1fc10*/  FFMA.FTZ R224, R167, c[0x0][0x2d0], -R2.reuse ;  /* 0x0000b400a7e07a23 */ /* 0x100fe40000010802 */
[----:B------:R-:W-:Y:S05]  /*1fc20*/  FFMA.FTZ R223, R94, c[0x0][0x2d0], -R2 ;  /* 0x0000b4005edf7a23 */ /* 0x000fea0000010802 */
[----:B------:R-:W3:Y:S01]  /*1fc30*/  MUFU.EX2 R2, R4 ;  /* 0x0000000400027308 */ /* 0x000ee20000000800 */
[C---:B-1----:R-:W-:Y:S02]  /*1fc40*/  FFMA.FTZ R0, R65.reuse, R229, R3 ;  /* 0x000000e541007223 */ /* 0x042fe40000010003 */
[----:B------:R-:W-:Y:S01]  /*1fc50*/  FMUL.FTZ R48, R65, R152 ;  /* 0x0000009841307220 */ /* 0x000fe20000410000 */
[----:B-----5:R-:W-:Y:S02]  /*1fc60*/  F2FP.PACK_AB R74, R30, R31 ;  /* 0x0000001f1e4a723e */ /* 0x020fe400000000ff */
[C---:B---3--:R-:W-:Y:S01]  /*1fc70*/  F2FP.PACK_AB R72, R2.reuse, R3 ;  /* 0x000000030248723e */ /* 0x048fe200000000ff */
        /* <DEDUP_REMOVED lines=29> */
[----:B------:R-:W3:Y:S01]  /*1fe50*/  MUFU.EX2 R2, R4 ;  /* 0x0000000400027308 */ /* 0x000ee20000000800 */
[C---:B-1----:R-:W-:Y:S02]  /*1fe60*/  FFMA.FTZ R0, R3.reuse, R227, R5 ;  /* 0x000000e303007223 */ /* 0x042fe40000010005 */
[C---:B------:R-:W-:Y:S02]  /*1fe70*/  FMUL.FTZ R50, R3.reuse, R154 ;  /* 0x0000009a03327220 */ /* 0x040fe40000410000 */
[----:B------:R-:W-:Y:S02]  /*1fe80*/  FMUL.FTZ R51, R3, R155 ;  /* 0x0000009b03337220 */ /* 0x000fe40000410000 */
[C---:B---3--:R-:W-:Y:S01]  /*1fe90*/  FADD.FTZ R34, R2.reuse, R0 ;  /* 0x0000000002227221 */ /* 0x048fe20000010000 */
        /* <DEDUP_REMOVED lines=25> */
[--C-:B----4-:R-:W-:Y:S02]  /*20030*/  FFMA.FTZ R164, R70, c[0x0][0x2d0], -R2.reuse ;  /* 0x0000b40046a47a23 */ /* 0x110fe40000010802 */
        /* <DEDUP_REMOVED lines=9> */
[----:B-1----:R-:W-:Y:S02]  /*200d0*/  FMUL.FTZ R4, R68, c[0x0][0x2d0] ;  /* 0x0000b40044047a20 */ /* 0x002fe40000410000 */
[----:B------:R-:W-:Y:S01]  /*200e0*/  FADD.FTZ R2, -R2, R93 ;  /* 0x0000005d02027221 */ /* 0x000fe20000010100 */
[----:B------:R-:W1:Y:S02]  /*200f0*/  MUFU.EX2 R35, R5 ;  /* 0x0000000500237308 */ /* 0x000e640000000800 */
[----:B------:R-:W-:Y:S01]  /*20100*/  FSEL R4, R4, RZ, P0 ;  /* 0x000000ff04047208 */ /* 0x000fe20000000000 */
[----:B------:R-:W-:Y:S04]  /*20110*/  FMUL.FTZ R2, R2, c[0x0][0x2d0] ;  /* 0x0000b40002027a20 */ /* 0x000fe80000410000 */
        /* <DEDUP_REMOVED lines=11> */
[----:B-1----:R-:W-:Y:S01]  /*201d0*/  F2FP.PACK_AB R76, R35, R37 ;  /* 0x00000025234c723e */ /* 0x002fe200000000ff */
        /* <DEDUP_REMOVED lines=15> */
[----:B------:R-:W1:Y:S01]  /*202d0*/  MUFU.EX2 R18, R6 ;  /* 0x0000000600127308 */ /* 0x000e620000000800 */
        /* <DEDUP_REMOVED lines=18> */
[----:B------:R-:W-:Y:S01]  /*20400*/  FMUL.FTZ R29, R0, R113 ;  /* 0x00000071001d7220 */ /* 0x000fe20000410000 */
[----:B--2---:R-:W-:Y:S01]  /*20410*/  ISETP.GT.AND P0, PT, R214, R250, PT ;  /* 0x000000fad600720c */ /* 0x004fe20003f04270 */
[----:B------:R-:W-:Y:S02]  /*20420*/  FADD.FTZ R5, R31, R8 ;  /* 0x000000081f057221 */ /* 0x000fe40000010000 */
[----:B------:R-:W-:Y:S02]  /*20430*/  FMUL.FTZ R8, R0, R124 ;  /* 0x0000007c00087220 */ /* 0x000fe40000410000 */
[----:B------:R-:W-:Y:S02]  /*20440*/  FMUL.FTZ R19, R3, R139 ;  /* 0x0000008b03137220 */ /* 0x000fe40000410000 */
[C---:B------:R-:W-:Y:S01]  /*20450*/  FMUL.FTZ R46, R2.reuse, R106 ;  /* 0x0000006a022e7220 */ /* 0x040fe20000410000 */
[----:B------:R-:W2:Y:S01]  /*20460*/  MUFU.EX2 R0, R10 ;  /* 0x0000000a00007308 */ /* 0x000ea20000000800 */
        /* <DEDUP_REMOVED lines=13> */
[C---:B-1----:R-:W-:Y:S02]  /*20540*/  FFMA.FTZ R84, R2.reuse, R247, R18 ;  /* 0x000000f702547223 */ /* 0x042fe40000010012 */
[----:B------:R-:W-:Y:S01]  /*20550*/  FMUL.FTZ R35, R3, R147 ;  /* 0x0000009303237220 */ /* 0x000fe20000410000 */
[----:B--2---:R-:W-:Y:S01]  /*20560*/  F2FP.PACK_AB R75, R103, R0 ;  /* 0x00000000674b723e */ /* 0x004fe200000000ff */
        /* <DEDUP_REMOVED lines=283> */
[----:B------:R-:W-:Y:S01]  /*21720*/  FADD.FTZ R2, R80, R0 ;  /* 0x0000000050027221 */ /* 0x000fe20000010000 */
[----:B------:R-:W-:Y:S01]  /*21730*/  IADD3 R0, R214, -0x1, RZ ;  /* 0xffffffffd6007810 */ /* 0x000fe20007ffe0ff */
[----:B------:R-:W-:Y:S02]  /*21740*/  FADD.FTZ R227, R164, R4 ;  /* 0x00000004a4e37221 */ /* 0x000fe40000010000 */
[C---:B------:R-:W-:Y:S04]  /*21750*/  HMMA.16816.F32 R116, R96.reuse, R144, R24 ;  /* 0x000000906074723c */ /* 0x040fe80000001818 */
[----:B------:R-:W-:Y:S01]  /*21760*/  FADD.FTZ R246, R83, R3 ;  /* 0x0000000353f67221 */ /* 0x000fe20000010000 */
[----:B------:R-:W-:Y:S01]  /*21770*/  MOV R214, R0 ;  /* 0x0000000000d67202 */ /* 0x000fe20000000f00 */
        /* <DEDUP_REMOVED lines=11> */
[----:B------:R-:W-:Y:S07]  /*21830*/  @!UPT UIADD3 URZ, URZ, URZ, URZ ;  /* 0x0000003f3f3ff290 */ /* 0x000fee000fffe03f */
[----:B------:R-:W-:-:S11]  /*21840*/  @P0 BRA `(.L_x_1138) ;  /* 0xffffa9e000000947 */ /* 0x000fd6000383ffff */
.L_x_1110:
[----:B------:R-:W-:Y:S05]  /*21850*/  BRA.DIV ~URZ, `(.L_x_1139) ;  /* 0x000082227f007947 */ /* 0x000fea000b800000 */
[----:B------:R2:W3:Y:S02]  /*21860*/  SHFL.BFLY PT, R0, R229, 0x2, 0x1f ;  /* 0x0c401f00e5007f89 */ /* 0x0004e400000e0000 */
.L_x_1258:
[----:B---3--:R-:W-:Y:S01]  /*21870*/  FADD.FTZ R4, R0, R229 ;  /* 0x000000e500047221 */ /* 0x008fe20000010000 */
[----:B------:R-:W-:Y:S05]  /*21880*/  BRA.DIV ~URZ, `(.L_x_1140) ;  /* 0x000082427f007947 */ /* 0x000fea000b800000 */
[----:B------:R-:W3:Y:S04]  /*21890*/  SHFL.BFLY PT, R2, R227, 0x2, 0x1f ;  /* 0x0c401f00e3027f89 */ /* 0x000ee800000e0000 */
[----:B------:R-:W4:Y:S04]  /*218a0*/  SHFL.BFLY PT, R0, R246, 0x2, 0x1f ;  /* 0x0c401f00f6007f89 */ /* 0x000f2800000e0000 */
[----:B------:R-:W5:Y:S04]  /*218b0*/  SHFL.BFLY PT, R7, R247, 0x2, 0x1f ;  /* 0x0c401f00f7077f89 */ /* 0x000f6800000e0000 */
[----:B-1----:R-:W1:Y:S01]  /*218c0*/  SHFL.BFLY PT, R3, R4, 0x1, 0x1f ;  /* 0x0c201f0004037f89 */ /* 0x002e6200000e0000 */
[----:B---3--:R-:W-:-:S02]  /*218d0*/  FADD.FTZ R2, R2, R227 ;  /* 0x000000e302027221 */ /* 0x008fc40000010000 */
[----:B----4-:R-:W-:-:S03]  /*218e0*/  FADD.FTZ R0, R0, R246 ;  /* 0x000000f600007221 */ /* 0x010fc60000010000 */
[----:B------:R-:W3:Y:S01]  /*218f0*/  SHFL.BFLY PT, R6, R2, 0x1, 0x1f ;  /* 0x0c201f0002067f89 */ /* 0x000ee200000e0000 */
[----:B-----5:R-:W-:-:S03]  /*21900*/  FADD.FTZ R7, R7, R247 ;  /* 0x000000f707077221 */ /* 0x020fc60000010000 */
[----:B------:R-:W4:Y:S01]  /*21910*/  SHFL.BFLY PT, R5, R0, 0x1, 0x1f ;  /* 0x0c201f0000057f89 */ /* 0x000f2200000e0000 */
[----:B-1----:R-:W-:-:S03]  /*21920*/  FADD.FTZ R4, R4, R3 ;  /* 0x0000000304047221 */ /* 0x002fc60000010000 */
[----:B------:R1:W2:Y:S01]  /*21930*/  SHFL.BFLY PT, R8, R7, 0x1, 0x1f ;  /* 0x0c201f0007087f89 */ /* 0x0002a200000e0000 */
[----:B---3--:R-:W-:Y:S02]  /*21940*/  FADD.FTZ R6, R2, R6 ;  /* 0x0000000602067221 */ /* 0x008fe40000010000 */
[----:B----4-:R-:W-:Y:S02]  /*21950*/  FADD.FTZ R5, R0, R5 ;  /* 0x0000000500057221 */ /* 0x010fe40000010000 */
.L_x_1259:
        /* <DEDUP_REMOVED lines=8> */
[----:B------:R-:W3:Y:S01]  /*219e0*/  @P3 MUFU.RCP R0, R4 ;  /* 0x0000000400003308 */ /* 0x000ee20000001000 */
[----:B------:R-:W-:-:S05]  /*219f0*/  MOV R22, 0xff800000 ;  /* 0xff80000000167802 */ /* 0x000fca0000000f00 */
[----:B------:R-:W-:Y:S02]  /*21a00*/  @P1 MOV R10, 0x3f317218 ;  /* 0x3f317218000a1802 */ /* 0x000fe40000000f00 */
[----:B------:R4:W-:Y:S01]  /*21a10*/  @P3 MUFU.LG2 R9, R4 ;  /* 0x0000000400093308 */ /* 0x0009e20000000c00 */
[----:B---3--:R-:W-:-:S07]  /*21a20*/  FMUL.FTZ R64, R0, R132 ;  /* 0x0000008400407220 */ /* 0x008fce0000410000 */
        /* <DEDUP_REMOVED lines=11> */
[----:B-1----:R-:W1:Y:S01]  /*21ae0*/  @P2 MUFU.LG2 R7, R6 ;  /* 0x0000000600072308 */ /* 0x002e620000000c00 */
        /* <DEDUP_REMOVED lines=77> */
.L_x_969:
[----:B------:R3:W5:Y:S04]  /*21fc0*/  LDL R6, [R1+0x50] ;  /* 0x0000500001067983 */ /* 0x0007680000100800 */
[----:B------:R-:W4:Y:S01]  /*21fd0*/  S2R R2, SR_TID.X ;  /* 0x0000000000027919 */ /* 0x000f220000002100 */
[----:B------:R-:W-:Y:S01]  /*21fe0*/  BSSY B0, `(.L_x_1141) ;  /* 0x0000011000007945 */ /* 0x000fe20003800000 */
[----:B----4-:R-:W-:-:S13]  /*21ff0*/  LOP3.LUT P0, RZ, R2, 0x7f, RZ, 0xc0, !PT ;  /* 0x0000007f02ff7812 */ /* 0x010fda000780c0ff */
[----:B------:R-:W-:Y:S05]  /*22000*/  @P0 BRA `(.L_x_1142) ;  /* 0x000000e000000947 */ /* 0x000fea0003800000 */
[----:B---3--:R-:W3:Y:S01]  /*22010*/  S2R R4, SR_LANEID ;  /* 0x0000000000047919 */ /* 0x008ee20000000000 */
[----:B------:R-:W-:Y:S01]  /*22020*/  VOTEU.ANY UR4, UPT, PT ;  /* 0x0000000000047886 */ /* 0x000fe200038e0100 */
[----:B------:R-:W-:Y:S01]  /*22030*/  IMAD.MOV.U32 R5, RZ, RZ, c[0x0][0x564] ;  /* 0x00015900ff057624 */ /* 0x000fe200078e00ff */
[----:B-1----:R-:W3:Y:S08]  /*22040*/  FLO.U32 R3, UR4 ;  /* 0x0000000400037d00 */ /* 0x002ef000080e0000 */
[----:B------:R-:W1:Y:S01]  /*22050*/  POPC R2, UR4 ;  /* 0x0000000400027d09 */ /* 0x000e620008000000 */
[----:B---3--:R-:W-:Y:S01]  /*22060*/  ISETP.EQ.U32.AND P0, PT, R3, R4, PT ;  /* 0x000000040300720c */ /* 0x008fe20003f02070 */
[----:B------:R-:W-:-:S12]  /*22070*/  IMAD.MOV.U32 R4, RZ, RZ, c[0x0][0x560] ;  /* 0x00015800ff047624 */ /* 0x000fd800078e00ff */
[----:B-1----:R1:W3:Y:S04]  /*22080*/  @P0 ATOMG.E.ADD.STRONG.GPU PT, R2, [R4.64], R2 ;  /* 0x00000002040209a8 */ /* 0x0022e800081ee1c8 */
[----:B-1----:R-:W1:Y:S04]  /*22090*/  S2R R4, SR_LTMASK ;  /* 0x0000000000047919 */ /* 0x002e680000003900 */
[----:B---3--:R1:W3:Y:S02]  /*220a0*/  SHFL.IDX PT, R3, R2, R3, 0x1f ;  /* 0x00001f0302037589 */ /* 0x0082e400000e0000 */
[----:B-1----:R-:W-:-:S06]  /*220b0*/  LOP3.LUT R2, R4, UR4, RZ, 0xc0, !PT ;  /* 0x0000000404027c12 */ /* 0x002fcc000f8ec0ff */
[----:B------:R-:W3:Y:S02]  /*220c0*/  POPC R2, R2 ;  /* 0x0000000200027309 */ /* 0x000ee40000000000 */
[----:B---3-5:R-:W-:-:S05]  /*220d0*/  IADD3 R6, R3, c[0x0][0xc], R2 ;  /* 0x0000030003067a10 */ /* 0x028fca0007ffe002 */
[----:B------:R1:W-:Y:S02]  /*220e0*/  STL [R1+0x50], R6 ;  /* 0x0000500601007387 */ /* 0x0003e40000100800 */
.L_x_1142:
[----:B---3--:R-:W-:Y:S05]  /*220f0*/  BSYNC B0 ;  /* 0x0000000000007941 */ /* 0x008fea0003800000 */
.L_x_1141:
[----:B------:R-:W-:Y:S01]  /*22100*/  PRMT R0, R0, 0x9910, RZ ;  /* 0x0000991000007816 */ /* 0x000fe200000000ff */
[----:B------:R-:W-:Y:S01]  /*22110*/  BSSY B1, `(.L_x_1143) ;  /* 0x00002ea000017945 */ /* 0x000fe20003800000 */
[----:B-----5:R-:W-:Y:S02]  /*22120*/  IMAD.MOV.U32 R68, RZ, RZ, R6 ;  /* 0x000000ffff447224 */ /* 0x020fe400078e0006 */
[----:B------:R-:W-:-:S13]  /*22130*/  ISETP.NE.AND P0, PT, R0, RZ, PT ;  /* 0x000000ff0000720c */ /* 0x000fda0003f05270 */
[----:B------:R-:W-:Y:S05]  /*22140*/  @!P0 BRA `(.L_x_1144) ;  /* 0x0000229000008947 */ /* 0x000fea0003800000 */
[----:B------:R-:W3:Y:S04]  /*22150*/  LDL R7, [R1+0x94] ;  /* 0x0000940001077983 */ /* 0x000ee80000100800 */
[----:B-1----:R-:W4:Y:S04]  /*22160*/  LDL R6, [R1+0xa4] ;  /* 0x0000a40001067983 */ /* 0x002f280000100800 */
        /* <DEDUP_REMOVED lines=18> */
[----:B------:R3:W-:Y:S04]  /*22290*/  STS [R7+0x2000], R3 ;  /* 0x0020000307007388 */ /* 0x0007e80000000800 */
[----:B------:R4:W-:Y:S01]  /*222a0*/  STS [R7+0x2400], R2 ;  /* 0x0024000207007388 */ /* 0x0009e20000000800 */
[----:B-1----:R-:W-:Y:S02]  /*222b0*/  F2FP.PACK_AB R0, R35, R34 ;  /* 0x000000222300723e */ /* 0x002fe400000000ff */
[----:B---3--:R-:W-:-:S03]  /*222c0*/  F2FP.PACK_AB R3, R71, R70 ;  /* 0x000000464703723e */ /* 0x008fc600000000ff */
[----:B------:R1:W-:Y:S04]  /*222d0*/  STS [R6+0x2000], R0 ;  /* 0x0020000006007388 */ /* 0x0003e80000000800 */
[----:B----4-:R-:W3:Y:S01]  /*222e0*/  LDL R7, [R1+0xa0] ;  /* 0x0000a00001077983 */ /* 0x010ee20000100800 */
[----:B------:R-:W-:-:S03]  /*222f0*/  F2FP.PACK_AB R2, R83, R82 ;  /* 0x000000525302723e */ /* 0x000fc600000000ff */
[----:B------:R4:W-:Y:S04]  /*22300*/  STS [R6+0x2400], R4 ;  /* 0x0024000406007388 */ /* 0x0009e80000000800 */
[----:B--2---:R2:W-:Y:S04]  /*22310*/  STS [R9], R3 ;  /* 0x0000000309007388 */ /* 0x0045e80000000800 */
[----:B------:R2:W-:Y:S01]  /*22320*/  STS [R9+0x400], R2 ;  /* 0x0004000209007388 */ /* 0x0005e20000000800 */
[----:B-1----:R-:W-:-:S05]  /*22330*/  F2FP.PACK_AB R0, R73, R72 ;  /* 0x000000484900723e */ /* 0x002fca00000000ff */
[----:B------:R1:W-:Y:S01]  /*22340*/  STS [R5], R0 ;  /* 0x0000000005007388 */ /* 0x0003e20000000800 */
[----:B----4-:R-:W-:-:S03]  /*22350*/  F2FP.PACK_AB R4, R39, R38 ;  /* 0x000000262704723e */ /* 0x010fc600000000ff */
[----:B------:R-:W4:Y:S01]  /*22360*/  LDL R6, [R1+0x9c] ;  /* 0x00009c0001067983 */ /* 0x000f220000100800 */
[----:B--2---:R-:W-:Y:S02]  /*22370*/  F2FP.PACK_AB R3, R91, R90 ;  /* 0x0000005a5b03723e */ /* 0x004fe400000000ff */
[----:B------:R-:W-:-:S03]  /*22380*/  F2FP.PACK_AB R2, R43, R42 ;  /* 0x0000002a2b02723e */ /* 0x000fc600000000ff */
[----:B------:R2:W-:Y:S04]  /*22390*/  STS [R5+0x400], R3 ;  /* 0x0004000305007388 */ /* 0x0005e80000000800 */
[----:B------:R-:W-:Y:S01]  /*223a0*/  STS [R9+0x2000], R4 ;  /* 0x0020000409007388 */ /* 0x000fe20000000800 */
[----:B-1----:R-:W-:-:S05]  /*223b0*/  F2FP.PACK_AB R0, R41, R40 ;  /* 0x000000282900723e */ /* 0x002fca00000000ff */
[----:B------:R1:W-:Y:S01]  /*223c0*/  STS [R9+0x2400], R0 ;  /* 0x0024000009007388 */ /* 0x0003e20000000800 */
[----:B--2---:R-:W-:-:S03]  /*223d0*/  F2FP.PACK_AB R3, R57, R56 ;  /* 0x000000383903723e */ /* 0x004fc600000000ff */
[----:B-1----:R-:W2:Y:S01]  /*223e0*/  LDL R9, [R1+0xd4] ;  /* 0x0000d40001097983 */ /* 0x002ea20000100800 */
        /* <DEDUP_REMOVED lines=16> */
[----:B---3--:R1:W-:Y:S04]  /*224f0*/  STS [R7], R3 ;  /* 0x0000000307007388 */ /* 0x0083e80000000800 */
[----:B------:R3:W-:Y:S04]  /*22500*/  STS [R7+0x400], R0 ;  /* 0x0004000007007388 */ /* 0x0007e80000000800 */
[----:B------:R4:W-:Y:S04]  /*22510*/  STS [R8+0x2000], R2 ;  /* 0x0020000208007388 */ /* 0x0009e80000000800 */
[----:B------:R4:W-:Y:S04]  /*22520*/  STS [R8+0x2400], R4 ;  /* 0x0024000408007388 */ /* 0x0009e80000000800 */
[----:B------:R-:W-:Y:S01]  /*22530*/  STS [R7+0x2000], R5 ;  /* 0x0020000507007388 */ /* 0x000fe20000000800 */
[----:B-1----:R-:W-:-:S02]  /*22540*/  F2FP.PACK_AB R3, R47, R46 ;  /* 0x0000002e2f03723e */ /* 0x002fc400000000ff */
[----:B---3--:R-:W-:Y:S02]  /*22550*/  F2FP.PACK_AB R0, R77, R76 ;  /* 0x0000004c4d00723e */ /* 0x008fe400000000ff */
[----:B----4-:R-:W-:Y:S01]  /*22560*/  F2FP.PACK_AB R2, R75, R74 ;  /* 0x0000004a4b02723e */ /* 0x010fe200000000ff */
[----:B------:R-:W-:Y:S04]  /*22570*/  STS [R7+0x2400], R3 ;  /* 0x0024000307007388 */ /* 0x000fe80000000800 */
[----:B------:R1:W-:Y:S04]  /*22580*/  STS [R6], R2 ;  /* 0x0000000206007388 */ /* 0x0003e80000000800 */
[----:B------:R3:W-:Y:S01]  /*22590*/  STS [R6+0x400], R0 ;  /* 0x0004000006007388 */ /* 0x0007e20000000800 */
[----:B------:R-:W-:-:S03]  /*225a0*/  F2FP.PACK_AB R4, R45, R44 ;  /* 0x0000002c2d04723e */ /* 0x000fc600000000ff */
[----:B------:R-:W4:Y:S01]  /*225b0*/  LDL.LU R8, [R1+0x54] ;  /* 0x0000540001087983 */ /* 0x000f220000300800 */
[----:B-1----:R-:W-:Y:S02]  /*225c0*/  F2FP.PACK_AB R2, R59, R58 ;  /* 0x0000003a3b02723e */ /* 0x002fe400000000ff */
[----:B---3--:R-:W-:-:S03]  /*225d0*/  F2FP.PACK_AB R0, R61, R60 ;  /* 0x0000003c3d00723e */ /* 0x008fc600000000ff */
[----:B------:R1:W-:Y:S01]  /*225e0*/  STS [R12], R2 ;  /* 0x000000020c007388 */ /* 0x0003e20000000800 */
[----:B------:R-:W-:-:S03]  /*225f0*/  F2FP.PACK_AB R3, R33, R32 ;  /* 0x000000202103723e */ /* 0x000fc600000000ff */
[----:B--2---:R2:W-:Y:S04]  /*22600*/  STS [R9+0x400], R0 ;  /* 0x0004000009007388 */ /* 0x0045e80000000800 */
[----:B------:R3:W-:Y:S04]  /*22610*/  STS [R6+0x2000], R4 ;  /* 0x0020000406007388 */ /* 0x0007e80000000800 */
[----:B------:R3:W-:Y:S01]  /*22620*/  STS [R6+0x2400], R3 ;  /* 0x0024000306007388 */ /* 0x0007e20000000800 */
[----:B-1----:R-:W-:-:S05]  /*22630*/  F2FP.PACK_AB R2, R27, R26 ;  /* 0x0000001a1b02723e */ /* 0x002fca00000000ff */
[----:B------:R-:W-:Y:S01]  /*22640*/  STS [R12+0x2000], R2 ;  /* 0x002000020c007388 */ /* 0x000fe20000000800 */
[----:B--2---:R-:W-:-:S05]  /*22650*/  F2FP.PACK_AB R0, R31, R30 ;  /* 0x0000001e1f00723e */ /* 0x004fca00000000ff */
[----:B------:R1:W-:Y:S01]  /*22660*/  STS [R9+0x2400], R0 ;  /* 0x0024000009007388 */ /* 0x0003e20000000800 */
[----:B---3--:R-:W-:Y:S02]  /*22670*/  IMAD.MOV.U32 R4, RZ, RZ, 0x4 ;  /* 0x00000004ff047424 */ /* 0x008fe400078e00ff */
[----:B------:R-:W-:Y:S02]  /*22680*/  IMAD.MOV.U32 R3, RZ, RZ, RZ ;  /* 0x000000ffff037224 */ /* 0x000fe400078e00ff */
[CC--:B------:R-:W-:Y:S01]  /*22690*/  @P1 IMAD.WIDE R6, R10.reuse, R4.reuse, c[0x0][0x508] ;  /* 0x000142000a061625 */ /* 0x0c0fe200078e0204 */
[----:B------:R-:W-:Y:S03]  /*226a0*/  BAR.SYNC.DEFER_BLOCKING 0x1, 0x80 ;  /* 0x0042000000007b1d */ /* 0x000fe60000010000 */
[----:B------:R-:W-:-:S03]  /*226b0*/  IMAD.WIDE R4, R10, R4, c[0x0][0x500] ;  /* 0x000140000a047625 */ /* 0x000fc600078e0204 */
[----:B------:R2:W5:Y:S04]  /*226c0*/  @P1 LDG.E R11, [R6.64] ;  /* 0x00000008060b1981 */ /* 0x000568000c1e1900 */
[----:B------:R2:W5:Y:S01]  /*226d0*/  @P2 LDG.E R3, [R4.64] ;  /* 0x0000000804032981 */ /* 0x000562000c1e1900 */
[----:B----4-:R-:W-:-:S04]  /*226e0*/  ISETP.NE.AND P0, PT, R8, RZ, PT ;  /* 0x000000ff0800720c */ /* 0x010fc80003f05270 */
[----:B-1----:R-:W-:Y:S01]  /*226f0*/  SEL R0, R8, c[0x0][0x3d4], P0 ;  /* 0x0000f50008007a07 */ /* 0x002fe20000000000 */
[----:B------:R-:W-:Y:S05]  /*22700*/  @P1 BRA `(.L_x_1145) ;  /* 0x0000004000001947 */ /* 0x000fea0003800000 */
[----:B--2---:R-:W-:Y:S05]  /*22710*/  @!P2 BRA `(.L_x_1145) ;  /* 0x000000300000a947 */ /* 0x004fea0003800000 */
[----:B-----5:R1:W2:Y:S04]  /*22720*/  LDG.E R11, [R4.64] ;  /* 0x00000008040b7981 */ /* 0x0202a8000c1e1900 */
[----:B-1----:R-:W2:Y:S02]  /*22730*/  LDG.E R4, [R4.64+0x4] ;  /* 0x0000040804047981 */ /* 0x002ea4000c1e1900 */
[----:B--2---:R-:W-:Y:S02]  /*22740*/  IADD3 R11, -R11, R4, RZ ;  /* 0x000000040b0b7210 */ /* 0x004fe40007ffe1ff */
.L_x_1145:
        /* <DEDUP_REMOVED lines=9> */
[----:B------:R-:W2:Y:S08]  /*227e0*/  LDC.64 R14, c[0x0][R12+0x168] ;  /* 0x00005a000c0e7b82 */ /* 0x000eb00000000a00 */
        /* <DEDUP_REMOVED lines=12> */
[----:B------:R-:W-:-:S04]  /*228b0*/  IMAD.WIDE.U32 R6, R8, R2, RZ ;  /* 0x0000000208067225 */ /* 0x000fc800078e00ff */
[----:B------:R-:W-:Y:S01]  /*228c0*/  IMAD.IADD R13, R7, 0x1, R13 ;  /* 0x00000001070d7824 */ /* 0x000fe200078e020d */
        /* <DEDUP_REMOVED lines=13> */
[----:B----4-:R-:W-:Y:S02]  /*229a0*/  SEL R10, R16, RZ, P2 ;  /* 0x000000ff100a7207 */ /* 0x010fe40001000000 */
        /* <DEDUP_REMOVED lines=54> */
[----:B------:R-:W-:Y:S01]  /*22d10*/  SHF.R.S32.HI R4, RZ, 0x1f, R2 ;  /* 0x0000001fff047819 */ /* 0x000fe20000011402 */
[----:B------:R-:W-:Y:S01]  /*22d20*/  IMAD.WIDE.U32 R6, R3, c[0x0][0x3a0], RZ ;  /* 0x0000e80003067a25 */ /* 0x000fe200078e00ff */
[----:B-1----:R1:W3:Y:S01]  /*22d30*/  LDS.128 R12, [R210+0x80] ;  /* 0x00008000d20c7984 */ /* 0x0022e20000000c00 */
        /* <DEDUP_REMOVED lines=38> */
[----:B------:R-:W-:Y:S02]  /*22fa0*/  IADD3 R4, R10, R69, RZ ;  /* 0x000000450a047210 */ /* 0x000fe40007ffe0ff */
[----:B------:R-:W-:Y:S01]  /*22fb0*/  LEA.HI.X R5, R2, c[0x0][0x384], R3, 0x1, P0 ;  /* 0x0000e10002057a11 */ /* 0x000fe200000f0c03 */
[----:B------:R-:W-:Y:S05]  /*22fc0*/  BRA.DIV ~URZ, `(.L_x_1147) ;  /* 0x00006d427f007947 */ /* 0x000fea000b800000 */
[----:B-1-34-:R1:W2:Y:S02]  /*22fd0*/  SHFL.IDX PT, R7, R5, RZ, 0x181f ;  /* 0x00181fff05077589 */ /* 0x01a2a400000e0000 */
.L_x_1260:
[----:B------:R-:W-:Y:S05]  /*22fe0*/  BRA.DIV ~URZ, `(.L_x_1148) ;  /* 0x00006d927f007947 */ /* 0x000fea000b800000 */
[----:B------:R3:W4:Y:S02]  /*22ff0*/  SHFL.IDX PT, R2, R6, RZ, 0x181f ;  /* 0x00181fff06027589 */ /* 0x00072400000e0000 */
.L_x_1261:
[----:B------:R-:W-:-:S13]  /*23000*/  ISETP.GE.OR P0, PT, R4, R0, P2 ;  /* 0x000000000400720c */ /* 0x000fda0001706670 */
[----:B----4-:R-:W-:-:S04]  /*23010*/  @!P0 LEA R2, P1, R248, R2, 0x1 ;  /* 0x00000002f8028211 */ /* 0x010fc800078208ff */
[----:B--2---:R-:W-:-:S05]  /*23020*/  @!P0 LEA.HI.X R3, R248, R7, R249, 0x1, P1 ;  /* 0x00000007f8038211 */ /* 0x004fca00008f0cf9 */
[----:B------:R2:W-:Y:S01]  /*23030*/  @!P0 ST.E.128 [R2.64], R12 ;  /* 0x0000000c02008985 */ /* 0x0005e2000c101d08 */
[----:B------:R-:W-:Y:S05]  /*23040*/  BRA.DIV ~URZ, `(.L_x_1149) ;  /* 0x00006da27f007947 */ /* 0x000fea000b800000 */
[----:B------:R4:W1:Y:S04]  /*23050*/  SHFL.IDX PT, R7, R5, 0x1, 0x181f ;  /* 0x00381f0005077f89 */ /* 0x00086800000e0000 */
[----:B--2---:R4:W2:Y:S02]  /*23060*/  SHFL.IDX PT, R2, R6, 0x1, 0x181f ;  /* 0x00381f0006027f89 */ /* 0x0048a400000e0000 */
.L_x_1262:
[----:B------:R-:W-:-:S04]  /*23070*/  IADD3 R3, R4, 0x10, RZ ;  /* 0x0000001004037810 */ /* 0x000fc80007ffe0ff */
[----:B------:R-:W-:-:S13]  /*23080*/  ISETP.GE.OR P0, PT, R3, R0, P2 ;  /* 0x000000000300720c */ /* 0x000fda0001706670 */
[----:B--2---:R-:W-:-:S04]  /*23090*/  @!P0 LEA R2, P1, R248, R2, 0x1 ;  /* 0x00000002f8028211 */ /* 0x004fc800078208ff */
[----:B-1----:R-:W-:-:S05]  /*230a0*/  @!P0 LEA.HI.X R3, R248, R7, R249, 0x1, P1 ;  /* 0x00000007f8038211 */ /* 0x002fca00008f0cf9 */
[----:B------:R1:W-:Y:S01]  /*230b0*/  @!P0 ST.E.128 [R2.64], R16 ;  /* 0x0000001002008985 */ /* 0x0003e2000c101d08 */
[----:B------:R-:W-:Y:S05]  /*230c0*/  BRA.DIV ~URZ, `(.L_x_1150) ;  /* 0x00006df27f007947 */ /* 0x000fea000b800000 */
[----:B------:R2:W1:Y:S02]  /*230d0*/  SHFL.IDX PT, R7, R5, 0x2, 0x181f ;  /* 0x00581f0005077f89 */ /* 0x00046400000e0000 */
.L_x_1263:
[----:B------:R-:W-:Y:S05]  /*230e0*/  BRA.DIV ~URZ, `(.L_x_1151) ;  /* 0x00006e427f007947 */ /* 0x000fea000b800000 */
[----:B-1----:R1:W2:Y:S02]  /*230f0*/  SHFL.IDX PT, R2, R6, 0x2, 0x181f ;  /* 0x00581f0006027f89 */ /* 0x0022a400000e0000 */
.L_x_1264:
        /* <DEDUP_REMOVED lines=8> */
.L_x_1265:
[----:B------:R-:W-:-:S04]  /*23180*/  IADD3 R3, R4, 0x30, RZ ;  /* 0x0000003004037810 */ /* 0x000fc80007ffe0ff */
[----:B------:R-:W-:-:S13]  /*23190*/  ISETP.GE.OR P0, PT, R3, R0, P2 ;  /* 0x000000000300720c */ /* 0x000fda0001706670 */
[----:B--2---:R-:W-:-:S04]  /*231a0*/  @!P0 LEA R2, P1, R248, R2, 0x1 ;  /* 0x00000002f8028211 */ /* 0x004fc800078208ff */
[----:B------:R-:W-:-:S05]  /*231b0*/  @!P0 LEA.HI.X R3, R248, R7, R249, 0x1, P1 ;  /* 0x00000007f8038211 */ /* 0x000fca00008f0cf9 */
[----:B------:R2:W-:Y:S01]  /*231c0*/  @!P0 ST.E.128 [R2.64], R24 ;  /* 0x0000001802008985 */ /* 0x0005e2000c101d08 */
[----:B------:R-:W-:Y:S05]  /*231d0*/  BRA.DIV ~URZ, `(.L_x_1153) ;  /* 0x00006e927f007947 */ /* 0x000fea000b800000 */
[----:B------:R1:W2:Y:S02]  /*231e0*/  SHFL.IDX PT, R7, R5, 0x4, 0x181f ;  /* 0x00981f0005077f89 */ /* 0x0002a400000e0000 */
.L_x_1266:
[----:B------:R-:W-:Y:S05]  /*231f0*/  BRA.DIV ~URZ, `(.L_x_1154) ;  /* 0x00006ee27f007947 */ /* 0x000fea000b800000 */
[----:B--2---:R2:W1:Y:S02]  /*23200*/  SHFL.IDX PT, R2, R6, 0x4, 0x181f ;  /* 0x00981f0006027f89 */ /* 0x00446400000e0000 */
.L_x_1267:
        /* <DEDUP_REMOVED lines=8> */
.L_x_1268:
[----:B------:R-:W-:-:S04]  /*23290*/  IADD3 R3, R4, 0x50, RZ ;  /* 0x0000005004037810 */ /* 0x000fc80007ffe0ff */
[----:B------:R-:W-:-:S13]  /*232a0*/  ISETP.GE.OR P0, PT, R3, R0, P2 ;  /* 0x000000000300720c */ /* 0x000fda0001706670 */
[----:B---3--:R-:W-:-:S04]  /*232b0*/  @!P0 LEA R2, P1, R248, R2, 0x1 ;  /* 0x00000002f8028211 */ /* 0x008fc800078208ff */
[----:B--2---:R-:W-:-:S05]  /*232c0*/  @!P0 LEA.HI.X R3, R248, R7, R249, 0x1, P1 ;  /* 0x00000007f8038211 */ /* 0x004fca00008f0cf9 */
[----:B------:R2:W-:Y:S01]  /*232d0*/  @!P0 ST.E.128 [R2.64], R32 ;  /* 0x0000002002008985 */ /* 0x0005e2000c101d08 */
[----:B------:R-:W-:Y:S05]  /*232e0*/  BRA.DIV ~URZ, `(.L_x_1156) ;  /* 0x00006f327f007947 */ /* 0x000fea000b800000 */
[----:B------:R3:W1:Y:S02]  /*232f0*/  SHFL.IDX PT, R7, R5, 0x6, 0x181f ;  /* 0x00d81f0005077f89 */ /* 0x00066400000e0000 */
.L_x_1269:
[----:B------:R-:W-:Y:S05]  /*23300*/  BRA.DIV ~URZ, `(.L_x_1157) ;  /* 0x00006f827f007947 */ /* 0x000fea000b800000 */
[----:B--2---:R2:W3:Y:S02]  /*23310*/  SHFL.IDX PT, R2, R6, 0x6, 0x181f ;  /* 0x00d81f0006027f89 */ /* 0x0044e400000e0000 */
.L_x_1270:
        /* <DEDUP_REMOVED lines=8> */
.L_x_1271:
[----:B------:R-:W-:-:S04]  /*233a0*/  IADD3 R2, R4, 0x70, RZ ;  /* 0x0000007004027810 */ /* 0x000fc80007ffe0ff */
[----:B------:R-:W-:-:S13]  /*233b0*/  ISETP.GE.OR P0, PT, R2, R0, P2 ;  /* 0x000000000200720c */ /* 0x000fda0001706670 */
[----:B------:R-:W-:Y:S05]  /*233c0*/  @P0 BRA `(.L_x_1159) ;  /* 0x00001be000000947 */ /* 0x000fea0003800000 */
[----:B----4-:R-:W-:-:S04]  /*233d0*/  LEA R2, P0, R248, R3, 0x1 ;  /* 0x00000003f8027211 */ /* 0x010fc800078008ff */
[----:B---3--:R-:W-:-:S05]  /*233e0*/  LEA.HI.X R3, R248, R5, R249, 0x1, P0 ;  /* 0x00000005f8037211 */ /* 0x008fca00000f0cf9 */
[----:B------:R3:W-:Y:S01]  /*233f0*/  ST.E.128 [R2.64], R40 ;  /* 0x0000002802007985 */ /* 0x0007e2000c101d08 */
[----:B------:R-:W-:Y:S05]  /*23400*/  BRA `(.L_x_1159) ;  /* 0x00001ba000007947 */ /* 0x000fea0003800000 */
.L_x_1146:
        /* <DEDUP_REMOVED lines=33> */
.L_x_1272:
[----:B------:R-:W-:Y:S05]  /*23620*/  BRA.DIV ~URZ, `(.L_x_1161) ;  /* 0x00006e127f007947 */ /* 0x000fea000b800000 */
[----:B------:R3:W4:Y:S02]  /*23630*/  SHFL.IDX PT, R0, R12, RZ, 0x1c1f ;  /* 0x001c1fff0c007589 */ /* 0x00072400000e0000 */
.L_x_1273:
[----:B------:R-:W-:Y:S01]  /*23640*/  BSSY B0, `(.L_x_1162) ;  /* 0x0000032000007945 */ /* 0x000fe20003800000 */
[----:B------:R-:W-:Y:S05]  /*23650*/  @P0 BRA `(.L_x_1163) ;  /* 0x0000030000000947 */ /* 0x000fea0003800000 */
[----:B------:R-:W5:Y:S04]  /*23660*/  LDL R6, [R1+0x4] ;  /* 0x0000040001067983 */ /* 0x000f680000100800 */
[----:B---3--:R-:W3:Y:S04]  /*23670*/  LDL R21, [R1+0x88] ;  /* 0x0000880001157983 */ /* 0x008ee80000100800 */
[----:B----4-:R-:W4:Y:S04]  /*23680*/  LDL R7, [R1+0xcc] ;  /* 0x0000cc0001077983 */ /* 0x010f280000100800 */
[----:B--2---:R-:W2:Y:S04]  /*23690*/  LDL R19, [R1+0x84] ;  /* 0x0000840001137983 */ /* 0x004ea80000100800 */
        /* <DEDUP_REMOVED lines=13> */
[----:B---3--:R-:W-:-:S11]  /*23770*/  ISETP.GE.AND P2, PT, R21, c[0x0][0x3c8], PT ;  /* 0x0000f20015007a0c */ /* 0x008fd60003f46270 */
[C---:B------:R-:W-:Y:S02]  /*23780*/  @!P1 LEA R2, P0, R6.reuse, R0, 0x2 ;  /* 0x0000000006029211 */ /* 0x040fe400078010ff */
[----:B--2---:R-:W-:Y:S02]  /*23790*/  ISETP.GE.AND P3, PT, R19, c[0x0][0x3c8], PT ;  /* 0x0000f20013007a0c */ /* 0x004fe40003f66270 */
[----:B----4-:R-:W-:Y:S02]  /*237a0*/  @!P1 LEA.HI.X R3, R6, R4, R7, 0x2, P0 ;  /* 0x0000000406039211 */ /* 0x010fe400000f1407 */
[----:B------:R-:W-:-:S03]  /*237b0*/  @!P2 LEA R6, P0, R21, R0, 0x2 ;  /* 0x000000001506a211 */ /* 0x000fc600078010ff */
[----:B------:R2:W-:Y:S01]  /*237c0*/  @!P1 ST.E.64 [R2.64], R64 ;  /* 0x0000004002009985 */ /* 0x0005e2000c101b08 */
[----:B------:R-:W-:Y:S02]  /*237d0*/  ISETP.GE.AND P1, PT, R17, c[0x0][0x3c8], PT ;  /* 0x0000f20011007a0c */ /* 0x000fe40003f26270 */
[----:B------:R-:W-:-:S05]  /*237e0*/  @!P2 LEA.HI.X R7, R21, R4, R22, 0x2, P0 ;  /* 0x000000041507a211 */ /* 0x000fca00000f1416 */
[----:B------:R3:W-:Y:S01]  /*237f0*/  @!P2 ST.E.64 [R6.64], R66 ;  /* 0x000000420600a985 */ /* 0x0007e2000c101b08 */
[----:B------:R-:W-:Y:S02]  /*23800*/  ISETP.GE.AND P2, PT, R8, c[0x0][0x3c8], PT ;  /* 0x0000f20008007a0c */ /* 0x000fe40003f46270 */
[----:B------:R-:W-:Y:S02]  /*23810*/  ISETP.GE.AND P4, PT, R15, c[0x0][0x3c8], PT ;  /* 0x0000f2000f007a0c */ /* 0x000fe40003f86270 */
[----:B--2---:R-:W-:-:S04]  /*23820*/  @!P3 LEA R2, P0, R19, R0, 0x2 ;  /* 0x000000001302b211 */ /* 0x004fc800078010ff */
[----:B------:R-:W-:Y:S02]  /*23830*/  @!P3 LEA.HI.X R3, R19, R4, R20, 0x2, P0 ;  /* 0x000000041303b211 */ /* 0x000fe400000f1414 */
[----:B---3--:R-:W-:-:S03]  /*23840*/  @!P1 LEA R6, P0, R17, R0, 0x2 ;  /* 0x0000000011069211 */ /* 0x008fc600078010ff */
[----:B------:R2:W-:Y:S01]  /*23850*/  @!P3 ST.E.64 [R2.64], R70 ;  /* 0x000000460200b985 */ /* 0x0005e2000c101b08 */
[----:B------:R-:W-:Y:S02]  /*23860*/  ISETP.GE.AND P3, PT, R13, c[0x0][0x3c8], PT ;  /* 0x0000f2000d007a0c */ /* 0x000fe40003f66270 */
[----:B------:R-:W-:-:S05]  /*23870*/  @!P1 LEA.HI.X R7, R17, R4, R18, 0x2, P0 ;  /* 0x0000000411079211 */ /* 0x000fca00000f1412 */
[----:B------:R3:W-:Y:S01]  /*23880*/  @!P1 ST.E.64 [R6.64], R72 ;  /* 0x0000004806009985 */ /* 0x0007e2000c101b08 */
[----:B------:R-:W-:Y:S02]  /*23890*/  ISETP.GE.AND P1, PT, R10, c[0x0][0x3c8], PT ;  /* 0x0000f2000a007a0c */ /* 0x000fe40003f26270 */
[----:B--2---:R-:W-:-:S04]  /*238a0*/  @!P2 LEA R2, P0, R8, R0, 0x2 ;  /* 0x000000000802a211 */ /* 0x004fc800078010ff */
[----:B------:R-:W-:Y:S02]  /*238b0*/  @!P2 LEA.HI.X R3, R8, R4, R9, 0x2, P0 ;  /* 0x000000040803a211 */ /* 0x000fe400000f1409 */
[----:B------:R-:W-:-:S04]  /*238c0*/  @!P4 LEA R8, P0, R15, R0, 0x2 ;  /* 0x000000000f08c211 */ /* 0x000fc800078010ff */
[----:B------:R-:W-:Y:S02]  /*238d0*/  @!P4 LEA.HI.X R9, R15, R4, R16, 0x2, P0 ;  /* 0x000000040f09c211 */ /* 0x000fe400000f1410 */
[C---:B---3--:R-:W-:Y:S01]  /*238e0*/  @!P3 LEA R6, P0, R13.reuse, R0, 0x2 ;  /* 0x000000000d06b211 */ /* 0x048fe200078010ff */
[----:B------:R2:W-:Y:S03]  /*238f0*/  @!P2 ST.E.64 [R2.64], R62 ;  /* 0x0000003e0200a985 */ /* 0x0005e6000c101b08 */
[----:B------:R-:W-:Y:S01]  /*23900*/  @!P3 LEA.HI.X R7, R13, R4, R14, 0x2, P0 ;  /* 0x000000040d07b211 */ /* 0x000fe200000f140e */
[----:B------:R3:W-:Y:S04]  /*23910*/  @!P4 ST.E.64 [R8.64], R92 ;  /* 0x0000005c0800c985 */ /* 0x0007e8000c101b08 */
[----:B------:R3:W-:Y:S01]  /*23920*/  @!P3 ST.E.64 [R6.64], R74 ;  /* 0x0000004a0600b985 */ /* 0x0007e2000c101b08 */
[----:B--2---:R-:W-:-:S04]  /*23930*/  @!P1 LEA R2, P0, R10, R0, 0x2 ;  /* 0x000000000a029211 */ /* 0x004fc800078010ff */
[----:B------:R-:W-:-:S05]  /*23940*/  @!P1 LEA.HI.X R3, R10, R4, R11, 0x2, P0 ;  /* 0x000000040a039211 */ /* 0x000fca00000f140b */
[----:B------:R3:W-:Y:S04]  /*23950*/  @!P1 ST.E.64 [R2.64], R58 ;  /* 0x0000003a02009985 */ /* 0x0007e8000c101b08 */
.L_x_1163:
[----:B------:R-:W-:Y:S05]  /*23960*/  BSYNC B0 ;  /* 0x0000000000007941 */ /* 0x000fea0003800000 */
.L_x_1162:
[----:B------:R-:W-:Y:S05]  /*23970*/  BRA.DIV ~URZ, `(.L_x_1164) ;  /* 0x00006b327f007947 */ /* 0x000fea000b800000 */
[----:B--2---:R2:W1:Y:S04]  /*23980*/  SHFL.IDX PT, R4, R5, 0x1, 0x1c1f ;  /* 0x003c1f0005047f89 */ /* 0x00446800000e0000 */
[----:B----4-:R2:W4:Y:S02]  /*23990*/  SHFL.IDX PT, R0, R12, 0x1, 0x1c1f ;  /* 0x003c1f000c007f89 */ /* 0x01052400000e0000 */
.L_x_1274:
[----:B------:R-:W-:Y:S01]  /*239a0*/  BSSY B0, `(.L_x_1165) ;  /* 0x0000032000007945 */ /* 0x000fe20003800000 */
        /* <DEDUP_REMOVED lines=20> */
[----:B------:R-:W-:Y:S02]  /*23af0*/  @!P1 LEA R2, P3, R8, R0, 0x2 ;  /* 0x0000000008029211 */ /* 0x000fe400078610ff */
[----:B----4-:R-:W-:Y:S02]  /*23b00*/  ISETP.GE.AND P4, PT, R10, c[0x0][0x3c8], PT ;  /* 0x0000f2000a007a0c */ /* 0x010fe40003f86270 */
[----:B-1----:R-:W-:Y:S02]  /*23b10*/  @!P1 LEA.HI.X R3, R8, R4, R9, 0x2, P3 ;  /* 0x0000000408039211 */ /* 0x002fe400018f1409 */
[----:B------:R-:W-:-:S03]  /*23b20*/  @!P0 LEA R8, P3, R6, R0, 0x2 ;  /* 0x0000000006088211 */ /* 0x000fc600078610ff */
[----:B------:R1:W-:Y:S01]  /*23b30*/  @!P1 ST.E.64 [R2.64], R78 ;  /* 0x0000004e02009985 */ /* 0x0003e2000c101b08 */
[----:B------:R-:W-:Y:S02]  /*23b40*/  @!P0 LEA.HI.X R9, R6, R4, R7, 0x2, P3 ;  /* 0x0000000406098211 */ /* 0x000fe400018f1407 */
[----:B------:R-:W-:Y:S02]  /*23b50*/  ISETP.GE.AND P5, PT, R19, c[0x0][0x3c8], PT ;  /* 0x0000f20013007a0c */ /* 0x000fe40003fa6270 */
[C---:B------:R-:W-:Y:S01]  /*23b60*/  @!P2 LEA R6, P1, R21.reuse, R0, 0x2 ;  /* 0x000000001506a211 */ /* 0x040fe200078210ff */
[----:B------:R2:W-:Y:S03]  /*23b70*/  @!P0 ST.E.64 [R8.64], R80 ;  /* 0x0000005008008985 */ /* 0x0005e6000c101b08 */
[----:B------:R-:W-:Y:S02]  /*23b80*/  @!P2 LEA.HI.X R7, R21, R4, R22, 0x2, P1 ;  /* 0x000000041507a211 */ /* 0x000fe400008f1416 */
[----:B------:R-:W-:-:S03]  /*23b90*/  ISETP.GE.AND P3, PT, R17, c[0x0][0x3c8], PT ;  /* 0x0000f20011007a0c */ /* 0x000fc60003f66270 */
[----:B------:R3:W-:Y:S01]  /*23ba0*/  @!P2 ST.E.64 [R6.64], R82 ;  /* 0x000000520600a985 */ /* 0x0007e2000c101b08 */
[----:B------:R-:W-:Y:S02]  /*23bb0*/  ISETP.GE.AND P2, PT, R15, c[0x0][0x3c8], PT ;  /* 0x0000f2000f007a0c */ /* 0x000fe40003f46270 */
[----:B------:R-:W-:Y:S02]  /*23bc0*/  ISETP.GE.AND P1, PT, R13, c[0x0][0x3c8], PT ;  /* 0x0000f2000d007a0c */ /* 0x000fe40003f26270 */
[----:B-1----:R-:W-:-:S04]  /*23bd0*/  @!P4 LEA R2, P0, R10, R0, 0x2 ;  /* 0x000000000a02c211 */ /* 0x002fc800078010ff */
[----:B------:R-:W-:Y:S02]  /*23be0*/  @!P4 LEA.HI.X R3, R10, R4, R11, 0x2, P0 ;  /* 0x000000040a03c211 */ /* 0x000fe400000f140b */
[----:B------:R-:W-:-:S04]  /*23bf0*/  @!P5 LEA R10, P0, R19, R0, 0x2 ;  /* 0x00000000130ad211 */ /* 0x000fc800078010ff */
        /* <DEDUP_REMOVED lines=8> */
[----:B------:R2:W-:Y:S01]  /*23c80*/  @!P2 ST.E.64 [R6.64], R76 ;  /* 0x0000004c0600a985 */ /* 0x0005e2000c101b08 */
[----:B-1----:R-:W-:-:S04]  /*23c90*/  @!P1 LEA R2, P0, R13, R0, 0x2 ;  /* 0x000000000d029211 */ /* 0x002fc800078010ff */
[----:B------:R-:W-:-:S05]  /*23ca0*/  @!P1 LEA.HI.X R3, R13, R4, R14, 0x2, P0 ;  /* 0x000000040d039211 */ /* 0x000fca00000f140e */
[----:B------:R2:W-:Y:S04]  /*23cb0*/  @!P1 ST.E.64 [R2.64], R60 ;  /* 0x0000003c02009985 */ /* 0x0005e8000c101b08 */
.L_x_1166:
[----:B------:R-:W-:Y:S05]  /*23cc0*/  BSYNC B0 ;  /* 0x0000000000007941 */ /* 0x000fea0003800000 */
.L_x_1165:
[----:B------:R-:W-:Y:S05]  /*23cd0*/  BRA.DIV ~URZ, `(.L_x_1167) ;  /* 0x000068a27f007947 */ /* 0x000fea000b800000 */
[----:B-1----:R1:W2:Y:S02]  /*23ce0*/  SHFL.IDX PT, R4, R5, 0x2, 0x1c1f ;  /* 0x005c1f0005047f89 */ /* 0x0022a400000e0000 */
.L_x_1275:
[----:B------:R-:W-:Y:S05]  /*23cf0*/  BRA.DIV ~URZ, `(.L_x_1168) ;  /* 0x000068f27f007947 */ /* 0x000fea000b800000 */
[----:B----4-:R4:W1:Y:S02]  /*23d00*/  SHFL.IDX PT, R0, R12, 0x2, 0x1c1f ;  /* 0x005c1f000c007f89 */ /* 0x01086400000e0000 */
.L_x_1276:
[----:B------:R-:W-:Y:S01]  /*23d10*/  LOP3.LUT P0, RZ, R208, 0x1, RZ, 0xc0, !PT ;  /* 0x00000001d0ff7812 */ /* 0x000fe2000780c0ff */
[----:B------:R-:W-:-:S12]  /*23d20*/  BSSY B0, `(.L_x_1169) ;  /* 0x0000032000007945 */ /* 0x000fd80003800000 */
[----:B------:R-:W-:Y:S05]  /*23d30*/  @P0 BRA `(.L_x_1170) ;  /* 0x0000030000000947 */ /* 0x000fea0003800000 */
[----:B--23--:R-:W2:Y:S04]  /*23d40*/  LDL R8, [R1+0x4] ;  /* 0x0000040001087983 */ /* 0x00cea80000100800 */
[----:B------:R-:W3:Y:S04]  /*23d50*/  LDL R23, [R1+0x88] ;  /* 0x0000880001177983 */ /* 0x000ee80000100800 */
[----:B------:R-:W5:Y:S04]  /*23d60*/  LDL R21, [R1+0x84] ;  /* 0x0000840001157983 */ /* 0x000f680000100800 */
        /* <DEDUP_REMOVED lines=13> */
[----:B--2---:R-:W-:-:S02]  /*23e40*/  ISETP.GE.AND P1, PT, R8, c[0x0][0x3c8], PT ;  /* 0x0000f20008007a0c */ /* 0x004fc40003f26270 */
[----:B---3--:R-:W-:Y:S02]  /*23e50*/  ISETP.GE.AND P0, PT, R23, c[0x0][0x3c8], PT ;  /* 0x0000f20017007a0c */ /* 0x008fe40003f06270 */
[----:B-----5:R-:W-:-:S09]  /*23e60*/  ISETP.GE.AND P4, PT, R21, c[0x0][0x3c8], PT ;  /* 0x0000f20015007a0c */ /* 0x020fd20003f86270 */
[----:B-1----:R-:W-:Y:S02]  /*23e70*/  @!P1 LEA R6, P2, R8, R0, 0x2 ;  /* 0x0000000008069211 */ /* 0x002fe400078410ff */
[----:B----4-:R-:W-:Y:S02]  /*23e80*/  ISETP.GE.AND P5, PT, R10, c[0x0][0x3c8], PT ;  /* 0x0000f2000a007a0c */ /* 0x010fe40003fa6270 */
[----:B------:R-:W-:Y:S02]  /*23e90*/  @!P1 LEA.HI.X R7, R8, R4, R9, 0x2, P2 ;  /* 0x0000000408079211 */ /* 0x000fe400010f1409 */
[-C--:B------:R-:W-:Y:S02]  /*23ea0*/  @!P0 LEA R2, P3, R23, R0.reuse, 0x2 ;  /* 0x0000000017028211 */ /* 0x080fe400078610ff */
[----:B------:R-:W-:Y:S02]  /*23eb0*/  @!P4 LEA R8, P2, R21, R0, 0x2 ;  /* 0x000000001508c211 */ /* 0x000fe400078410ff */
[----:B------:R-:W-:-:S02]  /*23ec0*/  @!P0 LEA.HI.X R3, R23, R4, R24, 0x2, P3 ;  /* 0x0000000417038211 */ /* 0x000fc400018f1418 */
[----:B------:R-:W-:Y:S02]  /*23ed0*/  @!P4 LEA.HI.X R9, R21, R4, R22, 0x2, P2 ;  /* 0x000000041509c211 */ /* 0x000fe400010f1416 */
[----:B------:R-:W-:Y:S01]  /*23ee0*/  ISETP.GE.AND P2, PT, R17, c[0x0][0x3c8], PT ;  /* 0x0000f20011007a0c */ /* 0x000fe20003f46270 */
[----:B------:R-:W-:Y:S01]  /*23ef0*/  @!P1 ST.E.64 [R6.64], R48 ;  /* 0x0000003006009985 */ /* 0x000fe2000c101b08 */
[----:B------:R-:W-:-:S03]  /*23f00*/  ISETP.GE.AND P3, PT, R19, c[0x0][0x3c8], PT ;  /* 0x0000f20013007a0c */ /* 0x000fc60003f66270 */
[----:B------:R1:W-:Y:S01]  /*23f10*/  @!P0 ST.E.64 [R2.64], R34 ;  /* 0x0000002202008985 */ /* 0x0003e2000c101b08 */
[----:B------:R-:W-:Y:S02]  /*23f20*/  ISETP.GE.AND P1, PT, R15, c[0x0][0x3c8], PT ;  /* 0x0000f2000f007a0c */ /* 0x000fe40003f26270 */
[----:B------:R-:W-:Y:S01]  /*23f30*/  ISETP.GE.AND P0, PT, R13, c[0x0][0x3c8], PT ;  /* 0x0000f2000d007a0c */ /* 0x000fe20003f06270 */
[----:B------:R2:W-:Y:S01]  /*23f40*/  @!P4 ST.E.64 [R8.64], R38 ;  /* 0x000000260800c985 */ /* 0x0005e2000c101b08 */
[----:B-1----:R-:W-:-:S04]  /*23f50*/  @!P5 LEA R2, P6, R10, R0, 0x2 ;  /* 0x000000000a02d211 */ /* 0x002fc800078c10ff */
[----:B------:R-:W-:Y:S02]  /*23f60*/  @!P5 LEA.HI.X R3, R10, R4, R11, 0x2, P6 ;  /* 0x000000040a03d211 */ /* 0x000fe400030f140b */
[-C--:B------:R-:W-:Y:S02]  /*23f70*/  @!P3 LEA R10, P6, R19, R0.reuse, 0x2 ;  /* 0x00000000130ab211 */ /* 0x080fe400078c10ff */
[-C--:B--2---:R-:W-:Y:S01]  /*23f80*/  @!P2 LEA R8, P4, R17, R0.reuse, 0x2 ;  /* 0x000000001108a211 */ /* 0x084fe200078810ff */
[----:B------:R1:W-:Y:S01]  /*23f90*/  @!P5 ST.E.64 [R2.64], R42 ;  /* 0x0000002a0200d985 */ /* 0x0003e2000c101b08 */
[----:B------:R-:W-:Y:S02]  /*23fa0*/  @!P1 LEA R6, P5, R15, R0, 0x2 ;  /* 0x000000000f069211 */ /* 0x000fe400078a10ff */
[-C--:B------:R-:W-:Y:S02]  /*23fb0*/  @!P2 LEA.HI.X R9, R17, R4.reuse, R18, 0x2, P4 ;  /* 0x000000041109a211 */ /* 0x080fe400020f1412 */
[----:B------:R-:W-:-:S02]  /*23fc0*/  @!P3 LEA.HI.X R11, R19, R4, R20, 0x2, P6 ;  /* 0x00000004130bb211 */ /* 0x000fc400030f1414 */
[----:B------:R-:W-:-:S03]  /*23fd0*/  @!P1 LEA.HI.X R7, R15, R4, R16, 0x2, P5 ;  /* 0x000000040f079211 */ /* 0x000fc600028f1410 */
[----:B------:R2:W-:Y:S04]  /*23fe0*/  @!P3 ST.E.64 [R10.64], R54 ;  /* 0x000000360a00b985 */ /* 0x0005e8000c101b08 */
[----:B------:R2:W-:Y:S04]  /*23ff0*/  @!P2 ST.E.64 [R8.64], R50 ;  /* 0x000000320800a985 */ /* 0x0005e8000c101b08 */
[----:B------:R2:W-:Y:S01]  /*24000*/  @!P1 ST.E.64 [R6.64], R44 ;  /* 0x0000002c06009985 */ /* 0x0005e2000c101b08 */
[----:B-1----:R-:W-:-:S04]  /*24010*/  @!P0 LEA R2, P4, R13, R0, 0x2 ;  /* 0x000000000d028211 */ /* 0x002fc800078810ff */
[----:B------:R-:W-:-:S05]  /*24020*/  @!P0 LEA.HI.X R3, R13, R4, R14, 0x2, P4 ;  /* 0x000000040d038211 */ /* 0x000fca00020f140e */
[----:B------:R2:W-:Y:S04]  /*24030*/  @!P0 ST.E.64 [R2.64], R26 ;  /* 0x0000001a02008985 */ /* 0x0005e8000c101b08 */
.L_x_1170:
[----:B------:R-:W-:Y:S05]  /*24040*/  BSYNC B0 ;  /* 0x0000000000007941 */ /* 0x000fea0003800000 */
.L_x_1169:
[----:B------:R-:W-:Y:S05]  /*24050*/  BRA.DIV ~URZ, `(.L_x_1171) ;  /* 0x000066027f007947 */ /* 0x000fea000b800000 */
[----:B--2---:R2:W3:Y:S04]  /*24060*/  SHFL.IDX PT, R4, R5, 0x3, 0x1c1f ;  /* 0x007c1f0005047f89 */ /* 0x0044e800000e0000 */
[----:B-1----:R2:W1:Y:S02]  /*24070*/  SHFL.IDX PT, R0, R12, 0x3, 0x1c1f ;  /* 0x007c1f000c007f89 */ /* 0x00246400000e0000 */
.L_x_1277:
[----:B------:R-:W-:-:S13]  /*24080*/  LOP3.LUT P0, RZ, R208, 0x2, RZ, 0xc0, !PT ;  /* 0x00000002d0ff7812 */ /* 0x000fda000780c0ff */
[----:B------:R-:W-:Y:S05]  /*24090*/  @P0 BRA `(.L_x_1159) ;  /* 0x00000f1000000947 */ /* 0x000fea0003800000 */
[----:B---3--:R-:W3:Y:S04]  /*240a0*/  LDL R6, [R1+0x4] ;  /* 0x0000040001067983 */ /* 0x008ee80000100800 */
[----:B------:R-:W5:Y:S04]  /*240b0*/  LDL R10, [R1+0x88] ;  /* 0x00008800010a7983 */ /* 0x000f680000100800 */
[----:B--2---:R-:W2:Y:S04]  /*240c0*/  LDL R7, [R1+0xcc] ;  /* 0x0000cc0001077983 */ /* 0x004ea80000100800 */
[----:B----4-:R-:W4:Y:S04]  /*240d0*/  LDL R18, [R1+0x80] ;  /* 0x0000800001127983 */ /* 0x010f280000100800 */
[----:B------:R-:W2:Y:S04]  /*240e0*/  LDL R8, [R1+0x84] ;  /* 0x0000840001087983 */ /* 0x000ea80000100800 */
        /* <DEDUP_REMOVED lines=11> */
[----:B-----5:R-:W-:-:S11]  /*241a0*/  ISETP.GE.AND P5, PT, R10, c[0x0][0x3c8], PT ;  /* 0x0000f2000a007a0c */ /* 0x020fd60003fa6270 */
[----:B-1----:R-:W-:-:S04]  /*241b0*/  @!P0 LEA R2, P1, R6, R0, 0x2 ;  /* 0x0000000006028211 */ /* 0x002fc800078210ff */
[----:B--2---:R-:W-:Y:S02]  /*241c0*/  @!P0 LEA.HI.X R3, R6, R4, R7, 0x2, P1 ;  /* 0x0000000406038211 */ /* 0x004fe400008f1407 */
[----:B----4-:R-:W-:Y:S02]  /*241d0*/  ISETP.GE.AND P3, PT, R18, c[0x0][0x3c8], PT ;  /* 0x0000f20012007a0c */ /* 0x010fe40003f66270 */
[----:B------:R-:W-:Y:S01]  /*241e0*/  ISETP.GE.AND P4, PT, R8, c[0x0][0x3c8], PT ;  /* 0x0000f20008007a0c */ /* 0x000fe20003f86270 */
        /* <DEDUP_REMOVED lines=31> */
.L_x_1144:
[----:B------:R-:W3:Y:S04]  /*243e0*/  LDL.LU R7, [R1+0x54] ;  /* 0x0000540001077983 */ /* 0x000ee80000300800 */
[----:B-1----:R-:W4:Y:S01]  /*243f0*/  LDL R6, [R1+0x5c] ;  /* 0x00005c0001067983 */ /* 0x002f220000100800 */
[----:B------:R-:W-:Y:S01]  /*24400*/  ISETP.NE.U32.AND P0, PT, RZ, c[0x0][0x508], PT ;  /* 0x00014200ff007a0c */ /* 0x000fe20003f05070 */
[----:B------:R-:W-:Y:S01]  /*24410*/  IMAD.MOV.U32 R4, RZ, RZ, 0x4 ;  /* 0x00000004ff047424 */ /* 0x000fe200078e00ff */
[----:B------:R-:W-:Y:S01]  /*24420*/  ISETP.NE.U32.AND P2, PT, RZ, c[0x0][0x500], PT ;  /* 0x00014000ff007a0c */ /* 0x000fe20003f45070 */
[----:B------:R-:W-:Y:S01]  /*24430*/  IMAD.MOV.U32 R15, RZ, RZ, c[0x0][0x388] ;  /* 0x0000e200ff0f7624 */ /* 0x000fe200078e00ff */
[----:B------:R-:W-:Y:S01]  /*24440*/  ISETP.NE.AND.EX P0, PT, RZ, c[0x0][0x50c], PT, P0 ;  /* 0x00014300ff007a0c */ /* 0x000fe20003f05300 */
[----:B------:R-:W-:Y:S01]  /*24450*/  IMAD.MOV.U32 R0, RZ, RZ, RZ ;  /* 0x000000ffff007224 */ /* 0x000fe200078e00ff */
[----:B------:R-:W-:Y:S01]  /*24460*/  ISETP.NE.AND.EX P2, PT, RZ, c[0x0][0x504], PT, P2 ;  /* 0x00014100ff007a0c */ /* 0x000fe20003f45320 */
[----:B----4-:R-:W-:-:S10]  /*24470*/  IMAD.WIDE R2, R6, R4, c[0x0][0x500] ;  /* 0x0001400006027625 */ /* 0x010fd400078e0204 */
[----:B------:R-:W-:Y:S02]  /*24480*/  @P0 IMAD.WIDE R4, R6, R4, c[0x0][0x508] ;  /* 0x0001420006040625 */ /* 0x000fe400078e0204 */
[----:B------:R1:W5:Y:S04]  /*24490*/  @P2 LDG.E R0, [R2.64] ;  /* 0x0000000802002981 */ /* 0x000368000c1e1900 */
[----:B------:R1:W5:Y:S01]  /*244a0*/  @P0 LDG.E R15, [R4.64] ;  /* 0x00000008040f0981 */ /* 0x000362000c1e1900 */
[----:B---3--:R-:W-:-:S04]  /*244b0*/  ISETP.NE.AND P1, PT, R7, RZ, PT ;  /* 0x000000ff0700720c */ /* 0x008fc80003f25270 */
[----:B------:R-:W-:Y:S01]  /*244c0*/  SEL R19, R7, c[0x0][0x3d4], P1 ;  /* 0x0000f50007137a07 */ /* 0x000fe20000800000 */
[----:B------:R-:W-:Y:S05]  /*244d0*/  @P0 BRA `(.L_x_1172) ;  /* 0x0000004000000947 */ /* 0x000fea0003800000 */
[----:B------:R-:W-:Y:S05]  /*244e0*/  @!P2 BRA `(.L_x_1172) ;  /* 0x000000300000a947 */ /* 0x000fea0003800000 */
[----:B-1----:R1:W3:Y:S04]  /*244f0*/  LDG.E R4, [R2.64] ;  /* 0x0000000802047981 */ /* 0x0022e8000c1e1900 */
[----:B-1----:R-:W3:Y:S02]  /*24500*/  LDG.E R2, [R2.64+0x4] ;  /* 0x0000040802027981 */ /* 0x002ee4000c1e1900 */
[----:B---3-5:R-:W-:Y:S02]  /*24510*/  IADD3 R15, -R4, R2, RZ ;  /* 0x00000002040f7210 */ /* 0x028fe40007ffe1ff */
.L_x_1172:
[----:B-1----:R-:W3:Y:S01]  /*24520*/  LDL.LU R3, [R1+0x58] ;  /* 0x0000580001037983 */ /* 0x002ee20000300800 */
[----:B------:R-:W-:Y:S01]  /*24530*/  SHF.R.S32.HI R2, RZ, 0x1f, R6 ;  /* 0x0000001fff027819 */ /* 0x000fe20000011406 */
[----:B------:R-:W-:Y:S01]  /*24540*/  BSSY B0, `(.L_x_1173) ;  /* 0x0000039000007945 */ /* 0x000fe20003800000 */
[----:B--2--5:R-:W-:Y:S01]  /*24550*/  SHF.R.S32.HI R18, RZ, 0x1f, R0 ;  /* 0x0000001fff127819 */ /* 0x024fe20000011400 */
[----:B------:R-:W1:Y:S01]  /*24560*/  S2R R4, SR_TID.X ;  /* 0x0000000000047919 */ /* 0x000e620000002100 */
[----:B------:R-:W-:-:S02]  /*24570*/  SEL R9, R6, RZ, !P2 ;  /* 0x000000ff06097207 */ /* 0x000fc40005000000 */
[----:B------:R-:W-:Y:S02]  /*24580*/  SEL R21, R2, RZ, !P2 ;  /* 0x000000ff02157207 */ /* 0x000fe40005000000 */
[----:B-1----:R-:W-:Y:S02]  /*24590*/  ISETP.GT.AND P0, PT, R4, 0x7f, PT ;  /* 0x0000007f0400780c */ /* 0x002fe40003f04270 */
[----:B---3--:R-:W-:-:S11]  /*245a0*/  LOP3.LUT R8, R3, 0xffff, RZ, 0xc0, !PT ;  /* 0x0000ffff03087812 */ /* 0x008fd600078ec0ff */
        /* <DEDUP_REMOVED lines=50> */
.L_x_1174:
[----:B------:R-:W-:Y:S05]  /*248d0*/  BSYNC B0 ;  /* 0x0000000000007941 */ /* 0x000fea0003800000 */
.L_x_1173:
[----:B------:R-:W-:-:S13]  /*248e0*/  ISETP.GT.AND P0, PT, R19, 0x1, PT ;  /* 0x000000011300780c */ /* 0x000fda0003f04270 */
[----:B------:R-:W-:Y:S05]  /*248f0*/  @P0 BRA `(.L_x_1159) ;  /* 0x000006b000000947 */ /* 0x000fea0003800000 */
[----:B-1----:R-:W2:Y:S04]  /*24900*/  LDL.LU R2, [R1+0x44] ;  /* 0x0000440001027983 */ /* 0x002ea80000300800 */
[----:B------:R-:W3:Y:S01]  /*24910*/  LDL R5, [R1+0x1c] ;  /* 0x00001c0001057983 */ /* 0x000ee20000100800 */
        /* <DEDUP_REMOVED lines=11> */
[----:B---3--:R-:W-:Y:S01]  /*249d0*/  IADD3 R4, R5, R11, RZ ;  /* 0x0000000b05047210 */ /* 0x008fe20007ffe0ff */
        /* <DEDUP_REMOVED lines=22> */
[----:B------:R-:W-:Y:S02]  /*24b40*/  IADD3 R0, R10, R11, RZ ;  /* 0x0000000b0a007210 */ /* 0x000fe40007ffe0ff */
[----:B------:R-:W-:-:S04]  /*24b50*/  IADD3 R4, R3, R4, RZ ;  /* 0x0000000403047210 */ /* 0x000fc80007ffe0ff */
[----:B------:R-:W-:Y:S01]  /*24b60*/  LEA.HI.X R5, R2, c[0x0][0x384], R4, 0x1, P0 ;  /* 0x0000e10002057a11 */ /* 0x000fe200000f0c04 */
[----:B------:R-:W-:Y:S05]  /*24b70*/  BRA.DIV ~URZ, `(.L_x_1175) ;  /* 0x00005bb27f007947 */ /* 0x000fea000b800000 */
[----:B------:R1:W2:Y:S02]  /*24b80*/  SHFL.IDX PT, R7, R5, RZ, 0x181f ;  /* 0x00181fff05077589 */ /* 0x0002a400000e0000 */
.L_x_1278:
[----:B------:R-:W-:Y:S05]  /*24b90*/  BRA.DIV ~URZ, `(.L_x_1176) ;  /* 0x00005c027f007947 */ /* 0x000fea000b800000 */
[----:B------:R3:W4:Y:S02]  /*24ba0*/  SHFL.IDX PT, R2, R6, RZ, 0x181f ;  /* 0x00181fff06027589 */ /* 0x00072400000e0000 */
.L_x_1279:
        /* <DEDUP_REMOVED lines=8> */
.L_x_1280:
[----:B------:R-:W-:-:S04]  /*24c30*/  IADD3 R3, R0, 0x10, RZ ;  /* 0x0000001000037810 */ /* 0x000fc80007ffe0ff */
[----:B------:R-:W-:-:S13]  /*24c40*/  ISETP.GE.OR P0, PT, R3, R4, P2 ;  /* 0x000000040300720c */ /* 0x000fda0001706670 */
[----:B--2---:R-:W-:-:S04]  /*24c50*/  @!P0 LEA R2, P1, R248, R2, 0x1 ;  /* 0x00000002f8028211 */ /* 0x004fc800078208ff */
[----:B-1----:R-:W-:-:S05]  /*24c60*/  @!P0 LEA.HI.X R3, R248, R7, R249, 0x1, P1 ;  /* 0x00000007f8038211 */ /* 0x002fca00008f0cf9 */
[----:B------:R1:W-:Y:S01]  /*24c70*/  @!P0 ST.E.128 [R2.64], RZ ;  /* 0x000000ff02008985 */ /* 0x0003e2000c101d08 */
[----:B------:R-:W-:Y:S05]  /*24c80*/  BRA.DIV ~URZ, `(.L_x_1178) ;  /* 0x00005c527f007947 */ /* 0x000fea000b800000 */
[----:B------:R2:W1:Y:S02]  /*24c90*/  SHFL.IDX PT, R7, R5, 0x2, 0x181f ;  /* 0x00581f0005077f89 */ /* 0x00046400000e0000 */
.L_x_1281:
[----:B------:R-:W-:Y:S05]  /*24ca0*/  BRA.DIV ~URZ, `(.L_x_1179) ;  /* 0x00005ca27f007947 */ /* 0x000fea000b800000 */
[----:B-1----:R1:W2:Y:S02]  /*24cb0*/  SHFL.IDX PT, R2, R6, 0x2, 0x181f ;  /* 0x00581f0006027f89 */ /* 0x0022a400000e0000 */
.L_x_1282:
        /* <DEDUP_REMOVED lines=8> */
.L_x_1283:
[----:B------:R-:W-:-:S04]  /*24d40*/  IADD3 R3, R0, 0x30, RZ ;  /* 0x0000003000037810 */ /* 0x000fc80007ffe0ff */
[----:B------:R-:W-:-:S13]  /*24d50*/  ISETP.GE.OR P0, PT, R3, R4, P2 ;  /* 0x000000040300720c */ /* 0x000fda0001706670 */
[----:B--2---:R-:W-:-:S04]  /*24d60*/  @!P0 LEA R2, P1, R248, R2, 0x1 ;  /* 0x00000002f8028211 */ /* 0x004fc800078208ff */
[----:B------:R-:W-:-:S05]  /*24d70*/  @!P0 LEA.HI.X R3, R248, R7, R249, 0x1, P1 ;  /* 0x00000007f8038211 */ /* 0x000fca00008f0cf9 */
[----:B------:R2:W-:Y:S01]  /*24d80*/  @!P0 ST.E.128 [R2.64], RZ ;  /* 0x000000ff02008985 */ /* 0x0005e2000c101d08 */
[----:B------:R-:W-:Y:S05]  /*24d90*/  BRA.DIV ~URZ, `(.L_x_1181) ;  /* 0x00005cf27f007947 */ /* 0x000fea000b800000 */
[----:B------:R1:W2:Y:S02]  /*24da0*/  SHFL.IDX PT, R7, R5, 0x4, 0x181f ;  /* 0x00981f0005077f89 */ /* 0x0002a400000e0000 */
.L_x_1284:
[----:B------:R-:W-:Y:S05]  /*24db0*/  BRA.DIV ~URZ, `(.L_x_1182) ;  /* 0x00005d427f007947 */ /* 0x000fea000b800000 */
[----:B--2---:R2:W1:Y:S02]  /*24dc0*/  SHFL.IDX PT, R2, R6, 0x4, 0x181f ;  /* 0x00981f0006027f89 */ /* 0x00446400000e0000 */
.L_x_1285:
        /* <DEDUP_REMOVED lines=8> */
.L_x_1286:
[----:B------:R-:W-:-:S04]  /*24e50*/  IADD3 R3, R0, 0x50, RZ ;  /* 0x0000005000037810 */ /* 0x000fc80007ffe0ff */
[----:B------:R-:W-:-:S13]  /*24e60*/  ISETP.GE.OR P0, PT, R3, R4, P2 ;  /* 0x000000040300720c */ /* 0x000fda0001706670 */
[----:B---3--:R-:W-:-:S04]  /*24e70*/  @!P0 LEA R2, P1, R248, R2, 0x1 ;  /* 0x00000002f8028211 */ /* 0x008fc800078208ff */
[----:B--2---:R-:W-:-:S05]  /*24e80*/  @!P0 LEA.HI.X R3, R248, R7, R249, 0x1, P1 ;  /* 0x00000007f8038211 */ /* 0x004fca00008f0cf9 */
[----:B------:R2:W-:Y:S01]  /*24e90*/  @!P0 ST.E.128 [R2.64], RZ ;  /* 0x000000ff02008985 */ /* 0x0005e2000c101d08 */
[----:B------:R-:W-:Y:S05]  /*24ea0*/  BRA.DIV ~URZ, `(.L_x_1184) ;  /* 0x00005d927f007947 */ /* 0x000fea000b800000 */
[----:B------:R3:W1:Y:S02]  /*24eb0*/  SHFL.IDX PT, R7, R5, 0x6, 0x181f ;  /* 0x00d81f0005077f89 */ /* 0x00066400000e0000 */
.L_x_1287:
[----:B------:R-:W-:Y:S05]  /*24ec0*/  BRA.DIV ~URZ, `(.L_x_1185) ;  /* 0x00005de27f007947 */ /* 0x000fea000b800000 */
[----:B--2---:R2:W3:Y:S02]  /*24ed0*/  SHFL.IDX PT, R2, R6, 0x6, 0x181f ;  /* 0x00d81f0006027f89 */ /* 0x0044e400000e0000 */
.L_x_1288:
        /* <DEDUP_REMOVED lines=8> */
.L_x_1289:
[----:B------:R-:W-:-:S04]  /*24f60*/  IADD3 R0, R0, 0x70, RZ ;  /* 0x0000007000007810 */ /* 0x000fc80007ffe0ff */
[----:B------:R-:W-:-:S13]  /*24f70*/  ISETP.GE.OR P0, PT, R0, R4, P2 ;  /* 0x000000040000720c */ /* 0x000fda0001706670 */
[----:B----4-:R-:W-:-:S04]  /*24f80*/  @!P0 LEA R2, P1, R248, R2, 0x1 ;  /* 0x00000002f8028211 */ /* 0x010fc800078208ff */
[----:B---3--:R-:W-:-:S05]  /*24f90*/  @!P0 LEA.HI.X R3, R248, R5, R249, 0x1, P1 ;  /* 0x00000005f8038211 */ /* 0x008fca00008f0cf9 */
[----:B------:R3:W-:Y:S04]  /*24fa0*/  @!P0 ST.E.128 [R2.64], RZ ;  /* 0x000000ff02008985 */ /* 0x0007e8000c101d08 */
.L_x_1159:
[----:B------:R-:W-:Y:S05]  /*24fb0*/  BSYNC B1 ;  /* 0x0000000000017941 */ /* 0x000fea0003800000 */
.L_x_1143:
        /* <DEDUP_REMOVED lines=15> */
.L_x_1290:
[----:B------:R-:W-:Y:S05]  /*250b0*/  BRA.DIV ~URZ, `(.L_x_1189) ;  /* 0x00005da27f007947 */ /* 0x000fea000b800000 */
[----:B------:R3:W4:Y:S02]  /*250c0*/  SHFL.IDX PT, R8, R68, 0x1, 0x1f ;  /* 0x00201f0044087f89 */ /* 0x00072400000e0000 */
.L_x_1291:
[----:B------:R-:W5:Y:S01]  /*250d0*/  LDL R0, [R1+0x5c] ;  /* 0x00005c0001007983 */ /* 0x000f620000100800 */
[----:B------:R-:W-:Y:S02]  /*250e0*/  IMAD.MOV.U32 R6, RZ, RZ, RZ ;  /* 0x000000ffff067224 */ /* 0x000fe400078e00ff */
[----:B-----5:R-:W-:-:S05]  /*250f0*/  IMAD.IADD R0, R0, 0x1, R12 ;  /* 0x0000000100007824 */ /* 0x020fca00078e020c */
[----:B------:R-:W-:-:S13]  /*25100*/  ISETP.GE.OR P0, PT, R0, c[0x0][0x53c], !P6 ;  /* 0x00014f0000007a0c */ /* 0x000fda0007706670 */
[----:B------:R-:W-:Y:S01]  /*25110*/  @!P0 MOV R2, 0x4 ;  /* 0x0000000400028802 */ /* 0x000fe20000000f00 */
[----:B------:R-:W-:-:S04]  /*25120*/  @!P0 IMAD.MOV.U32 R4, RZ, RZ, 0x4 ;  /* 0x00000004ff048424 */ /* 0x000fc800078e00ff */
        /* <DEDUP_REMOVED lines=13> */
.L_x_1292:
        /* <DEDUP_REMOVED lines=16> */
.L_x_1293:
[----:B---3--:R-:W-:Y:S01]  /*25300*/  IMAD R0, R0, c[0x0][0x538], RZ ;  /* 0x00014e0000007a24 */ /* 0x008fe200078e02ff */
[----:B------:R-:W-:Y:S04]  /*25310*/  BSSY B1, `(.L_x_1192) ;  /* 0x00000ce000017945 */ /* 0x000fe80003800000 */
[----:B----4-:R-:W-:-:S04]  /*25320*/  IADD3 R8, R0, R8, RZ ;  /* 0x0000000800087210 */ /* 0x010fc80007ffe0ff */
[----:B--2---:R-:W-:-:S13]  /*25330*/  ISETP.GT.AND P0, PT, R8, R9, PT ;  /* 0x000000090800720c */ /* 0x004fda0003f04270 */
[----:B------:R-:W-:Y:S05]  /*25340*/  @P0 BRA `(.L_x_1193) ;  /* 0x0000025000000947 */ /* 0x000fea0003800000 */
.L_x_1197:
        /* <DEDUP_REMOVED lines=8> */
[----:B-1----:R-:W-:Y:S02]  /*253d0*/  @!P0 MOV R4, 0x4 ;  /* 0x0000000400048802 */ /* 0x002fe40000000f00 */
        /* <DEDUP_REMOVED lines=8> */
.L_x_1294:
        /* <DEDUP_REMOVED lines=16> */
.L_x_1295:
[----:B--2---:R-:W-:-:S05]  /*25560*/  IMAD R0, R0, c[0x0][0x538], RZ ;  /* 0x00014e0000007a24 */ /* 0x004fca00078e02ff */
[----:B------:R-:W-:-:S04]  /*25570*/  IADD3 R8, R0, R8, RZ ;  /* 0x0000000800087210 */ /* 0x000fc80007ffe0ff */
[----:B------:R-:W-:-:S13]  /*25580*/  ISETP.GT.AND P0, PT, R8, R9, PT ;  /* 0x000000090800720c */ /* 0x000fda0003f04270 */
[----:B-1----:R-:W-:Y:S05]  /*25590*/  @!P0 BRA `(.L_x_1197) ;  /* 0xfffffdb000008947 */ /* 0x002fea000383ffff */
.L_x_1193:
[----:B------:R-:W-:-:S05]  /*255a0*/  IADD3 R8, -R0, R8, RZ ;  /* 0x0000000800087210 */ /* 0x000fca0007ffe1ff */
[----:B------:R-:W-:-:S05]  /*255b0*/  IMAD R0, R4, c[0x0][0x538], R8 ;  /* 0x00014e0004007a24 */ /* 0x000fca00078e0208 */
[----:B------:R-:W-:Y:S01]  /*255c0*/  ISETP.GT.AND P0, PT, R0, R9, PT ;  /* 0x000000090000720c */ /* 0x000fe20003f04270 */
[----:B------:R-:W-:-:S12]  /*255d0*/  BRA.DIV ~URZ, `(.L_x_1198) ;  /* 0x00005ce27f007947 */ /* 0x000fd8000b800000 */
[----:B------:R-:W-:-:S03]  /*255e0*/  VOTE.ANY R5, PT, !P0 ;  /* 0x0000000000057806 */ /* 0x000fc600040e0100 */
.L_x_1296:
[----:B------:R-:W2:Y:S01]  /*255f0*/  LDL.LU R2, [R1+0x5c] ;  /* 0x00005c0001027983 */ /* 0x000ea20000300800 */
[----:B------:R-:W2:Y:S02]  /*25600*/  POPC R0, R5 ;  /* 0x0000000500007309 */ /* 0x000ea40000000000 */
[----:B--2---:R-:W-:-:S05]  /*25610*/  IADD3 R2, R0, R2, RZ ;  /* 0x0000000200027210 */ /* 0x004fca0007ffe0ff */
[----:B------:R2:W-:Y:S01]  /*25620*/  STL [R1+0x5c], R2 ;  /* 0x00005c0201007387 */ /* 0x0005e20000100800 */
[----:B------:R-:W-:Y:S05]  /*25630*/  BRA.DIV ~URZ, `(.L_x_1199) ;  /* 0x00005cd27f007947 */ /* 0x000fea000b800000 */
[----:B------:R3:W4:Y:S04]  /*25640*/  SHFL.IDX PT, R6, R6, R0, 0x1f ;  /* 0x00001f0006067589 */ /* 0x00072800000e0000 */
[----:B------:R3:W1:Y:S02]  /*25650*/  SHFL.IDX PT, R7, R7, R0, 0x1f ;  /* 0x00001f0007077589 */ /* 0x00066400000e0000 */
.L_x_1297:
[----:B------:R-:W-:Y:S01]  /*25660*/  ISETP.NE.AND P0, PT, R5, RZ, PT ;  /* 0x000000ff0500720c */ /* 0x000fe20003f05270 */
[----:B------:R-:W-:-:S12]  /*25670*/  BSSY B0, `(.L_x_1200) ;  /* 0x0000005000007945 */ /* 0x000fd80003800000 */
[----:B------:R-:W-:Y:S05]  /*25680*/  @!P0 BRA `(.L_x_1201) ;  /* 0x0000003000008947 */ /* 0x000fea0003800000 */
[----:B---3--:R-:W-:Y:S01]  /*25690*/  IADD3 R0, R0, -0x1, RZ ;  /* 0xffffffff00007810 */ /* 0x008fe20007ffe0ff */
[----:B------:R-:W-:Y:S05]  /*256a0*/  BRA.DIV ~URZ, `(.L_x_1202) ;  /* 0x00005d327f007947 */ /* 0x000fea000b800000 */
[----:B------:R3:W2:Y:S02]  /*256b0*/  SHFL.IDX PT, R10, R4, R0, 0x1f ;  /* 0x00001f00040a7589 */ /* 0x0006a400000e0000 */
.L_x_1201:
[----:B------:R-:W-:Y:S05]  /*256c0*/  BSYNC B0 ;  /* 0x0000000000007941 */ /* 0x000fea0003800000 */
.L_x_1200:
        /* <DEDUP_REMOVED lines=68> */
.L_x_1204:
        /* <DEDUP_REMOVED lines=68> */
.L_x_1205:
[----:B------:R-:W-:Y:S05]  /*25f50*/  BSYNC B0 ;  /* 0x0000000000007941 */ /* 0x000fea0003800000 */
.L_x_1203:
[----:B------:R-:W-:-:S04]  /*25f60*/  LOP3.LUT R2, RZ, R2, RZ, 0x33, !PT ;  /* 0x00000002ff027212 */ /* 0x000fc800078e33ff */
[----:B-1----:R-:W-:-:S05]  /*25f70*/  IADD3 R0, R2, R6, RZ ;  /* 0x0000000602007210 */ /* 0x002fca0007ffe0ff */
[----:B------:R1:W-:Y:S01]  /*25f80*/  STL [R1+0x54], R0 ;  /* 0x0000540001007387 */ /* 0x0003e20000100800 */
[----:B------:R-:W-:Y:S05]  /*25f90*/  BRA `(.L_x_1206) ;  /* 0x0000005000007947 */ /* 0x000fea0003800000 */
.L_x_1194:
[----:B------:R-:W-:Y:S01]  /*25fa0*/  MOV R0, c[0x0][0x53c] ;  /* 0x00014f0000007a02 */ /* 0x000fe20000000f00 */
[----:B------:R2:W-:Y:S04]  /*25fb0*/  STL [R1+0x50], R9 ;  /* 0x0000500901007387 */ /* 0x0005e80000100800 */
[----:B------:R2:W-:Y:S04]  /*25fc0*/  STL [R1+0x54], RZ ;  /* 0x000054ff01007387 */ /* 0x0005e80000100800 */
[----:B------:R2:W-:Y:S04]  /*25fd0*/  STL [R1+0x58], RZ ;  /* 0x000058ff01007387 */ /* 0x0005e80000100800 */
[----:B------:R2:W-:Y:S02]  /*25fe0*/  STL [R1+0x5c], R0 ;  /* 0x00005c0001007387 */ /* 0x0005e40000100800 */
.L_x_1206:
[----:B------:R-:W-:Y:S05]  /*25ff0*/  BSYNC B1 ;  /* 0x0000000000017941 */ /* 0x000fea0003800000 */
.L_x_1192:
        /* <DEDUP_REMOVED lines=9> */
.L_x_1187:
[----:B--2---:R-:W2:Y:S02]  /*26090*/  LDL R0, [R1+0x5c] ;  /* 0x00005c0001007983 */ /* 0x004ea40000100800 */
[----:B--2---:R-:W-:-:S13]  /*260a0*/  ISETP.GE.AND P0, PT, R0, c[0x0][0x53c], PT ;  /* 0x00014f0000007a0c */ /* 0x004fda0003f06270 */
[----:B-1--4-:R-:W-:Y:S01]  /*260b0*/  @P0 CALL.REL.NOINC `(.L_x_1207) ;  /* 0x0000001000000944 */ /* 0x012fe20003c00000 */
[----:B------:R-:W-:Y:S05]  /*260c0*/  BRA `(.L_x_1208) ;  /* 0xfffdbea000007947 */ /* 0x000fea000383ffff */
.L_x_1207:
[----:B------:R-:W-:Y:S05]  /*260d0*/  EXIT ;  /* 0x000000000000794d */ /* 0x000fea0003800000 */
.L_x_898:
[----:B------:R-:W-:Y:S01]  /*260e0*/  IMAD.MOV.U32 R0, RZ, RZ, R5 ;  /* 0x000000ffff007224 */ /* 0x000fe200078e0005 */
[----:B------:R-:W-:Y:S02]  /*260f0*/  MOV R2, 0x1 ;  /* 0x0000000100027802 */ /* 0x000fe40000000f00 */
[----:B------:R-:W-:Y:S02]  /*26100*/  MOV R3, 0x26120 ;  /* 0x0002612000037802 */ /* 0x000fe40000000f00 */
[----:B------:R-:W-:Y:S05]  /*26110*/  CALL.REL.NOINC `($__internal_14_$__cuda_sm70_shflsync_up_p) ;  /* 0x000053f000007944 */ /* 0x000fea0003c00000 */
[----:B------:R-:W-:Y:S01]  /*26120*/  MOV R0, R4 ;  /* 0x0000000400007202 */ /* 0x000fe20000000f00 */
[----:B------:R-:W-:Y:S05]  /*26130*/  BRA `(.L_x_1209) ;  /* 0xfffda32000007947 */ /* 0x000fea000383ffff */
.L_x_899:
[----:B------:R-:W-:Y:S01]  /*26140*/  IMAD.MOV.U32 R0, RZ, RZ, R5 ;  /* 0x000000ffff007224 */ /* 0x000fe200078e0005 */
[----:B------:R-:W-:Y:S02]  /*26150*/  MOV R2, 0x2 ;  /* 0x0000000200027802 */ /* 0x000fe40000000f00 */
[----:B------:R-:W-:Y:S02]  /*26160*/  MOV R3, 0x26180 ;  /* 0x0002618000037802 */ /* 0x000fe40000000f00 */
[----:B------:R-:W-:Y:S05]  /*26170*/  CALL.REL.NOINC `($__internal_14_$__cuda_sm70_shflsync_up_p) ;  /* 0x0000539000007944 */ /* 0x000fea0003c00000 */
[----:B------:R-:W-:Y:S01]  /*26180*/  SEL R0, R4, RZ, P4 ;  /* 0x000000ff04007207 */ /* 0x000fe20002000000 */
[----:B------:R-:W-:Y:S01]  /*26190*/  IMAD.MOV.U32 R2, RZ, RZ, 0x4 ;  /* 0x00000004ff027424 */ /* 0x000fe200078e00ff */
[----:B------:R-:W-:-:S03]  /*261a0*/  MOV R3, 0x261d0 ;  /* 0x000261d000037802 */ /* 0x000fc60000000f00 */
[----:B------:R-:W-:Y:S02]  /*261b0*/  IMAD.IADD R0, R5, 0x1, R0 ;  /* 0x0000000105007824 */ /* 0x000fe400078e0200 */
        /* <DEDUP_REMOVED lines=13> */
[----:B------:R-:W-:Y:S02]  /*26290*/  MOV R218, 0x1f ;  /* 0x0000001f00da7802 */ /* 0x000fe40000000f00 */
[----:B------:R-:W-:Y:S01]  /*262a0*/  MOV R3, 0x262e0 ;  /* 0x000262e000037802 */ /* 0x000fe20000000f00 */
[----:B------:R-:W-:-:S04]  /*262b0*/  IMAD.IADD R4, R0, 0x1, R4 ;  /* 0x0000000100047824 */ /* 0x000fc800078e0204 */
[----:B------:R-:W-:Y:S02]  /*262c0*/  IMAD.MOV.U32 R217, RZ, RZ, R4 ;  /* 0x000000ffffd97224 */ /* 0x000fe400078e0004 */
[----:B------:R-:W-:Y:S05]  /*262d0*/  CALL.REL.NOINC `($__internal_13_$__cuda_sm70_shflsync_idx_p) ;  /* 0x000051d000007944 */ /* 0x000fea0003c00000 */
[----:B------:R-:W-:Y:S01]  /*262e0*/  MOV R0, R218 ;  /* 0x000000da00007202 */ /* 0x000fe20000000f00 */
[----:B------:R-:W-:Y:S05]  /*262f0*/  BRA `(.L_x_1210) ;  /* 0xfffda26000007947 */ /* 0x000fea000383ffff */
.L_x_901:
[----:B------:R-:W-:Y:S02]  /*26300*/  SEL R0, RZ, 0x1, P0 ;  /* 0x00000001ff007807 */ /* 0x000fe40000000000 */
[----:B------:R-:W-:Y:S02]  /*26310*/  MOV R2, 0x26330 ;  /* 0x0002633000027802 */ /* 0x000fe40000000f00 */
[----:B------:R-:W-:Y:S05]  /*26320*/  CALL.REL.NOINC `($__internal_15_$__cuda_sm70_votesync_ballot) ;  /* 0x0000525000007944 */ /* 0x000fea0003c00000 */
[----:B------:R-:W-:Y:S01]  /*26330*/  MOV R7, R0 ;  /* 0x0000000000077202 */ /* 0x000fe20000000f00 */
[----:B------:R-:W-:Y:S05]  /*26340*/  BRA `(.L_x_1211) ;  /* 0xfffda2a000007947 */ /* 0x000fea000383ffff */
.L_x_902:
[----:B------:R-:W-:Y:S01]  /*26350*/  IMAD.MOV.U32 R217, RZ, RZ, R9 ;  /* 0x000000ffffd97224 */ /* 0x000fe200078e0009 */
[----:B-1----:R-:W-:Y:S01]  /*26360*/  MOV R2, R0 ;  /* 0x0000000000027202 */ /* 0x002fe20000000f00 */
[----:B------:R-:W-:Y:S01]  /*26370*/  IMAD.MOV.U32 R218, RZ, RZ, 0x1f ;  /* 0x0000001fffda7424 */ /* 0x000fe200078e00ff */
[----:B------:R-:W-:Y:S02]  /*26380*/  MOV R3, 0x263a0 ;  /* 0x000263a000037802 */ /* 0x000fe40000000f00 */
[----:B------:R-:W-:Y:S05]  /*26390*/  CALL.REL.NOINC `($__internal_13_$__cuda_sm70_shflsync_idx_p) ;  /* 0x0000511000007944 */ /* 0x000fea0003c00000 */
[----:B------:R-:W-:Y:S01]  /*263a0*/  IMAD.MOV.U32 R12, RZ, RZ, R218 ;  /* 0x000000ffff0c7224 */ /* 0x000fe200078e00da */
[----:B------:R-:W-:Y:S01]  /*263b0*/  MOV R217, R8 ;  /* 0x0000000800d97202 */ /* 0x000fe20000000f00 */
[----:B------:R-:W-:Y:S01]  /*263c0*/  IMAD.MOV.U32 R5, RZ, RZ, RZ ;  /* 0x000000ffff057224 */ /* 0x000fe200078e00ff */
[----:B------:R-:W-:Y:S01]  /*263d0*/  MOV R2, R0 ;  /* 0x0000000000027202 */ /* 0x000fe20000000f00 */
[----:B------:R-:W-:Y:S01]  /*263e0*/  IMAD.MOV.U32 R218, RZ, RZ, 0x1f ;  /* 0x0000001fffda7424 */ /* 0x000fe200078e00ff */
[----:B------:R-:W-:-:S02]  /*263f0*/  MOV R3, 0x26410 ;  /* 0x0002641000037802 */ /* 0x000fc40000000f00 */
[----:B------:R-:W-:Y:S05]  /*26400*/  CALL.REL.NOINC `($__internal_13_$__cuda_sm70_shflsync_idx_p) ;  /* 0x000050a000007944 */ /* 0x000fea0003c00000 */
[----:B------:R-:W-:Y:S01]  /*26410*/  MOV R9, R218 ;  /* 0x000000da00097202 */ /* 0x000fe20000000f00 */
[----:B------:R-:W-:Y:S05]  /*26420*/  BRA `(.L_x_1212) ;  /* 0xfffda23000007947 */ /* 0x000fea000383ffff */
.L_x_905:
[----:B------:R-:W-:Y:S01]  /*26430*/  IMAD.MOV.U32 R217, RZ, RZ, R4 ;  /* 0x000000ffffd97224 */ /* 0x000fe200078e0004 */
[----:B-1----:R-:W-:Y:S01]  /*26440*/  MOV R2, R0 ;  /* 0x0000000000027202 */ /* 0x002fe20000000f00 */
[----:B------:R-:W-:Y:S01]  /*26450*/  IMAD.MOV.U32 R218, RZ, RZ, 0x1f ;  /* 0x0000001fffda7424 */ /* 0x000fe200078e00ff */
[----:B------:R-:W-:-:S02]  /*26460*/  MOV R3, 0x26480 ;  /* 0x0002648000037802 */ /* 0x000fc40000000f00 */
[----:B---34-:R-:W-:Y:S05]  /*26470*/  CALL.REL.NOINC `($__internal_13_$__cuda_sm70_shflsync_idx_p) ;  /* 0x0000503000007944 */ /* 0x018fea0003c00000 */
[----:B------:R-:W-:Y:S01]  /*26480*/  MOV R5, R218 ;  /* 0x000000da00057202 */ /* 0x000fe20000000f00 */
[----:B------:R-:W-:Y:S05]  /*26490*/  BRA `(.L_x_904) ;  /* 0xfffda22000007947 */ /* 0x000fea000383ffff */
.L_x_970:
[----:B------:R-:W-:Y:S01]  /*264a0*/  IMAD.MOV.U32 R217, RZ, RZ, R5 ;  /* 0x000000ffffd97224 */ /* 0x000fe200078e0005 */
[----:B------:R-:W-:Y:S01]  /*264b0*/  MOV R2, RZ ;  /* 0x000000ff00027202 */ /* 0x000fe20000000f00 */
[----:B------:R-:W-:Y:S01]  /*264c0*/  IMAD.MOV.U32 R218, RZ, RZ, 0x181f ;  /* 0x0000181fffda7424 */ /* 0x000fe200078e00ff */
[----:B------:R-:W-:-:S02]  /*264d0*/  MOV R3, 0x264f0 ;  /* 0x000264f000037802 */ /* 0x000fc40000000f00 */
[----:B-----5:R-:W-:Y:S05]  /*264e0*/  CALL.REL.NOINC `($__internal_13_$__cuda_sm70_shflsync_idx_p) ;  /* 0x00004fc000007944 */ /* 0x020fea0003c00000 */
[----:B------:R-:W-:Y:S01]  /*264f0*/  MOV R7, R218 ;  /* 0x000000da00077202 */ /* 0x000fe20000000f00 */
[----:B------:R-:W-:Y:S05]  /*26500*/  BRA `(.L_x_1213) ;  /* 0xfffe2b8000007947 */ /* 0x000fea000383ffff */
.L_x_971:
[----:B------:R-:W-:Y:S01]  /*26510*/  IMAD.MOV.U32 R217, RZ, RZ, R6 ;  /* 0x000000ffffd97224 */ /* 0x000fe200078e0006 */
[----:B------:R-:W-:Y:S01]  /*26520*/  MOV R2, RZ ;  /* 0x000000ff00027202 */ /* 0x000fe20000000f00 */
[----:B------:R-:W-:Y:S01]  /*26530*/  IMAD.MOV.U32 R218, RZ, RZ, 0x181f ;  /* 0x0000181fffda7424 */ /* 0x000fe200078e00ff */
[----:B------:R-:W-:-:S02]  /*26540*/  MOV R3, 0x26560 ;  /* 0x0002656000037802 */ /* 0x000fc40000000f00 */
[----:B-12--5:R-:W-:Y:S05]  /*26550*/  CALL.REL.NOINC `($__internal_13_$__cuda_sm70_shflsync_idx_p) ;  /* 0x00004f5000007944 */ /* 0x026fea0003c00000 */
[----:B------:R-:W-:Y:S01]  /*26560*/  MOV R2, R218 ;  /* 0x000000da00027202 */ /* 0x000fe20000000f00 */
[----:B------:R-:W-:Y:S05]  /*26570*/  BRA `(.L_x_1214) ;  /* 0xfffe2b3000007947 */ /* 0x000fea000383ffff */
.L_x_974:
[----:B------:R-:W-:Y:S01]  /*26580*/  IMAD.MOV.U32 R217, RZ, RZ, R5 ;  /* 0x000000ffffd97224 */ /* 0x000fe200078e0005 */
[----:B--2-4-:R-:W-:Y:S01]  /*26590*/  MOV R2, 0x1 ;  /* 0x0000000100027802 */ /* 0x014fe20000000f00 */
[----:B------:R-:W-:Y:S01]  /*265a0*/  IMAD.MOV.U32 R218, RZ, RZ, 0x181f ;  /* 0x0000181fffda7424 */ /* 0x000fe200078e00ff */
[----:B------:R-:W-:-:S02]  /*265b0*/  MOV R3, 0x265d0 ;  /* 0x000265d000037802 */ /* 0x000fc40000000f00 */
[----:B-1-3-5:R-:W-:Y:S05]  /*265c0*/  CALL.REL.NOINC `($__internal_13_$__cuda_sm70_shflsync_idx_p) ;  /* 0x00004ee000007944 */ /* 0x02afea0003c00000 */
[----:B------:R-:W-:Y:S01]  /*265d0*/  IMAD.MOV.U32 R7, RZ, RZ, R218 ;  /* 0x000000ffff077224 */ /* 0x000fe200078e00da */
[----:B------:R-:W-:Y:S01]  /*265e0*/  MOV R2, 0x1 ;  /* 0x0000000100027802 */ /* 0x000fe20000000f00 */
[----:B------:R-:W-:Y:S01]  /*265f0*/  IMAD.MOV.U32 R217, RZ, RZ, R6 ;  /* 0x000000ffffd97224 */ /* 0x000fe200078e0006 */
[----:B------:R-:W-:-:S02]  /*26600*/  MOV R218, 0x181f ;  /* 0x0000181f00da7802 */ /* 0x000fc40000000f00 */
[----:B------:R-:W-:Y:S02]  /*26610*/  MOV R3, 0x26630 ;  /* 0x0002663000037802 */ /* 0x000fe40000000f00 */
[----:B------:R-:W-:Y:S05]  /*26620*/  CALL.REL.NOINC `($__internal_13_$__cuda_sm70_shflsync_idx_p) ;  /* 0x00004e8000007944 */ /* 0x000fea0003c00000 */
[----:B------:R-:W-:Y:S01]  /*26630*/  MOV R2, R218 ;  /* 0x000000da00027202 */ /* 0x000fe20000000f00 */
[----:B------:R-:W-:Y:S05]  /*26640*/  BRA `(.L_x_1215) ;  /* 0xfffe2b4000007947 */ /* 0x000fea000383ffff */
.L_x_977:
[----:B------:R-:W-:Y:S01]  /*26650*/  IMAD.MOV.U32 R217, RZ, RZ, R5 ;  /* 0x000000ffffd97224 */ /* 0x000fe200078e0005 */
[----:B-1--4-:R-:W-:Y:S01]  /*26660*/  MOV R2, 0x2 ;  /* 0x0000000200027802 */ /* 0x012fe20000000f00 */
[----:B------:R-:W-:Y:S01]  /*26670*/  IMAD.MOV.U32 R218, RZ, RZ, 0x181f ;  /* 0x0000181fffda7424 */ /* 0x000fe200078e00ff */
[----:B------:R-:W-:Y:S02]  /*26680*/  MOV R3, 0x266a0 ;  /* 0x000266a000037802 */ /* 0x000fe40000000f00 */
[----:B--23-5:R-:W-:Y:S05]  /*26690*/  CALL.REL.NOINC `($__internal_13_$__cuda_sm70_shflsync_idx_p) ;  /* 0x00004e1000007944 */ /* 0x02cfea0003c00000 */
[----:B------:R-:W-:Y:S01]  /*266a0*/  MOV R7, R218 ;  /* 0x000000da00077202 */ /* 0x000fe20000000f00 */
[----:B------:R-:W-:Y:S05]  /*266b0*/  BRA `(.L_x_1216) ;  /* 0xfffe2ba000007947 */ /* 0x000fea000383ffff */
.L_x_978:
[----:B------:R-:W-:Y:S01]  /*266c0*/  IMAD.MOV.U32 R217, RZ, RZ, R6 ;  /* 0x000000ffffd97224 */ /* 0x000fe200078e0006 */
[----:B----4-:R-:W-:Y:S01]  /*266d0*/  MOV R2, 0x2 ;  /* 0x0000000200027802 */ /* 0x010fe20000000f00 */
[----:B------:R-:W-:Y:S01]  /*266e0*/  IMAD.MOV.U32 R218, RZ, RZ, 0x181f ;  /* 0x0000181fffda7424 */ /* 0x000fe200078e00ff */
[----:B------:R-:W-:Y:S02]  /*266f0*/  MOV R3, 0x26710 ;  /* 0x0002671000037802 */ /* 0x000fe40000000f00 */
[----:B-123-5:R-:W-:Y:S05]  /*26700*/  CALL.REL.NOINC `($__internal_13_$__cuda_sm70_shflsync_idx_p) ;  /* 0x00004da000007944 */ /* 0x02efea0003c00000 */
[----:B------:R-:W-:Y:S01]  /*26710*/  MOV R2, R218 ;  /* 0x000000da00027202 */ /* 0x000fe20000000f00 */
[----:B------:R-:W-:Y:S05]  /*26720*/  BRA `(.L_x_1217) ;  /* 0xfffe2b5000007947 */ /* 0x000fea000383ffff */
.L_x_981:
[----:B------:R-:W-:Y:S01]  /*26730*/  IMAD.MOV.U32 R217, RZ, RZ, R5 ;  /* 0x000000ffffd97224 */ /* 0x000fe200078e0005 */
[----:B-1----:R-:W-:Y:S01]  /*26740*/  MOV R2, 0x3 ;  /* 0x0000000300027802 */ /* 0x002fe20000000f00 */
[----:B------:R-:W-:Y:S01]  /*26750*/  IMAD.MOV.U32 R218, RZ, RZ, 0x181f ;  /* 0x0000181fffda7424 */ /* 0x000fe200078e00ff */
[----:B------:R-:W-:-:S02]  /*26760*/  MOV R3, 0x26780 ;  /* 0x0002678000037802 */ /* 0x000fc40000000f00 */
[----:B--2345:R-:W-:Y:S05]  /*26770*/  CALL.REL.NOINC `($__internal_13_$__cuda_sm70_shflsync_idx_p) ;  /* 0x00004d3000007944 */ /* 0x03cfea0003c00000 */
        /* <DEDUP_REMOVED lines=8> */
.L_x_984:
[----:B------:R-:W-:Y:S01]  /*26800*/  IMAD.MOV.U32 R217, RZ, RZ, R5 ;  /* 0x000000ffffd97224 */ /* 0x000fe200078e0005 */
[----:B-1----:R-:W-:Y:S01]  /*26810*/  MOV R2, 0x4 ;  /* 0x0000000400027802 */ /* 0x002fe20000000f00 */
[----:B------:R-:W-:Y:S01]  /*26820*/  IMAD.MOV.U32 R218, RZ, RZ, 0x181f ;  /* 0x0000181fffda7424 */ /* 0x000fe200078e00ff */
[----:B------:R-:W-:Y:S02]  /*26830*/  MOV R3, 0x26850 ;  /* 0x0002685000037802 */ /* 0x000fe40000000f00 */
[----:B--2345:R-:W-:Y:S05]  /*26840*/  CALL.REL.NOINC `($__internal_13_$__cuda_sm70_shflsync_idx_p) ;  /* 0x00004c6000007944 */ /* 0x03cfea0003c00000 */
[----:B------:R-:W-:Y:S01]  /*26850*/  MOV R7, R218 ;  /* 0x000000da00077202 */ /* 0x000fe20000000f00 */
[----:B------:R-:W-:Y:S05]  /*26860*/  BRA `(.L_x_1219) ;  /* 0xfffe2bc000007947 */ /* 0x000fea000383ffff */
.L_x_985:
[----:B------:R-:W-:Y:S01]  /*26870*/  IMAD.MOV.U32 R217, RZ, RZ, R6 ;  /* 0x000000ffffd97224 */ /* 0x000fe200078e0006 */
[----:B-1----:R-:W-:Y:S01]  /*26880*/  MOV R2, 0x4 ;  /* 0x0000000400027802 */ /* 0x002fe20000000f00 */
[----:B------:R-:W-:Y:S01]  /*26890*/  IMAD.MOV.U32 R218, RZ, RZ, 0x181f ;  /* 0x0000181fffda7424 */ /* 0x000fe200078e00ff */
[----:B------:R-:W-:Y:S02]  /*268a0*/  MOV R3, 0x268c0 ;  /* 0x000268c000037802 */ /* 0x000fe40000000f00 */
[----:B--2345:R-:W-:Y:S05]  /*268b0*/  CALL.REL.NOINC `($__internal_13_$__cuda_sm70_shflsync_idx_p) ;  /* 0x00004bf000007944 */ /* 0x03cfea0003c00000 */
[----:B------:R-:W-:Y:S01]  /*268c0*/  MOV R2, R218 ;  /* 0x000000da00027202 */ /* 0x000fe20000000f00 */
[----:B------:R-:W-:Y:S05]  /*268d0*/  BRA `(.L_x_1220) ;  /* 0xfffe2b7000007947 */ /* 0x000fea000383ffff */
.L_x_988:
[----:B------:R-:W-:Y:S01]  /*268e0*/  IMAD.MOV.U32 R217, RZ, RZ, R5 ;  /* 0x000000ffffd97224 */ /* 0x000fe200078e0005 */
[----:B--23--:R-:W-:Y:S01]  /*268f0*/  MOV R2, 0x5 ;  /* 0x0000000500027802 */ /* 0x00cfe20000000f00 */
[----:B------:R-:W-:Y:S01]  /*26900*/  IMAD.MOV.U32 R218, RZ, RZ, 0x181f ;  /* 0x0000181fffda7424 */ /* 0x000fe200078e00ff */
[----:B------:R-:W-:-:S02]  /*26910*/  MOV R3, 0x26930 ;  /* 0x0002693000037802 */ /* 0x000fc40000000f00 */
[----:B-1--45:R-:W-:Y:S05]  /*26920*/  CALL.REL.NOINC `($__internal_13_$__cuda_sm70_shflsync_idx_p) ;  /* 0x00004b8000007944 */ /* 0x032fea0003c00000 */
        /* <DEDUP_REMOVED lines=8> */
.L_x_991:
[----:B------:R-:W-:Y:S01]  /*269b0*/  IMAD.MOV.U32 R217, RZ, RZ, R5 ;  /* 0x000000ffffd97224 */ /* 0x000fe200078e0005 */
[----:B-1-3--:R-:W-:Y:S01]  /*269c0*/  MOV R2, 0x6 ;  /* 0x0000000600027802 */ /* 0x00afe20000000f00 */
[----:B------:R-:W-:Y:S01]  /*269d0*/  IMAD.MOV.U32 R218, RZ, RZ, 0x181f ;  /* 0x0000181fffda7424 */ /* 0x000fe200078e00ff */
[----:B------:R-:W-:Y:S02]  /*269e0*/  MOV R3, 0x26a00 ;  /* 0x00026a0000037802 */ /* 0x000fe40000000f00 */
[----:B--2-45:R-:W-:Y:S05]  /*269f0*/  CALL.REL.NOINC `($__internal_13_$__cuda_sm70_shflsync_idx_p) ;  /* 0x00004ab000007944 */ /* 0x034fea0003c00000 */
[----:B------:R-:W-:Y:S01]  /*26a00*/  MOV R7, R218 ;  /* 0x000000da00077202 */ /* 0x000fe20000000f00 */
[----:B------:R-:W-:Y:S05]  /*26a10*/  BRA `(.L_x_1222) ;  /* 0xfffe2be000007947 */ /* 0x000fea000383ffff */
.L_x_992:
[----:B------:R-:W-:Y:S01]  /*26a20*/  IMAD.MOV.U32 R217, RZ, RZ, R6 ;  /* 0x000000ffffd97224 */ /* 0x000fe200078e0006 */
[----:B---3--:R-:W-:Y:S01]  /*26a30*/  MOV R2, 0x6 ;  /* 0x0000000600027802 */ /* 0x008fe20000000f00 */
[----:B------:R-:W-:Y:S01]  /*26a40*/  IMAD.MOV.U32 R218, RZ, RZ, 0x181f ;  /* 0x0000181fffda7424 */ /* 0x000fe200078e00ff */
[----:B------:R-:W-:Y:S02]  /*26a50*/  MOV R3, 0x26a70 ;  /* 0x00026a7000037802 */ /* 0x000fe40000000f00 */
[----:B-12-45:R-:W-:Y:S05]  /*26a60*/  CALL.REL.NOINC `($__internal_13_$__cuda_sm70_shflsync_idx_p) ;  /* 0x00004a4000007944 */ /* 0x036fea0003c00000 */
[----:B------:R-:W-:Y:S01]  /*26a70*/  MOV R2, R218 ;  /* 0x000000da00027202 */ /* 0x000fe20000000f00 */
[----:B------:R-:W-:Y:S05]  /*26a80*/  BRA `(.L_x_1223) ;  /* 0xfffe2b9000007947 */ /* 0x000fea000383ffff */
.L_x_995:
        /* <DEDUP_REMOVED lines=13> */
.L_x_1034:
[----:B------:R-:W-:Y:S01]  /*26b60*/  IMAD.MOV.U32 R217, RZ, RZ, R4 ;  /* 0x000000ffffd97224 */ /* 0x000fe200078e0004 */
[----:B------:R-:W-:Y:S01]  /*26b70*/  MOV R2, RZ ;  /* 0x000000ff00027202 */ /* 0x000fe20000000f00 */
[----:B------:R-:W-:Y:S01]  /*26b80*/  IMAD.MOV.U32 R218, RZ, RZ, 0x181f ;  /* 0x0000181fffda7424 */ /* 0x000fe200078e00ff */
[----:B------:R-:W-:Y:S02]  /*26b90*/  MOV R3, 0x26bb0 ;  /* 0x00026bb000037802 */ /* 0x000fe40000000f00 */
[----:B------:R-:W-:Y:S05]  /*26ba0*/  CALL.REL.NOINC `($__internal_13_$__cuda_sm70_shflsync_idx_p) ;  /* 0x0000490000007944 */ /* 0x000fea0003c00000 */
[----:B------:R-:W-:Y:S01]  /*26bb0*/  MOV R5, R218 ;  /* 0x000000da00057202 */ /* 0x000fe20000000f00 */
[----:B------:R-:W-:Y:S05]  /*26bc0*/  BRA `(.L_x_1225) ;  /* 0xfffe89d000007947 */ /* 0x000fea000383ffff */
.L_x_1035:
[----:B------:R-:W-:Y:S01]  /*26bd0*/  IMAD.MOV.U32 R217, RZ, RZ, R0 ;  /* 0x000000ffffd97224 */ /* 0x000fe200078e0000 */
[----:B------:R-:W-:Y:S01]  /*26be0*/  MOV R2, RZ ;  /* 0x000000ff00027202 */ /* 0x000fe20000000f00 */
[----:B------:R-:W-:Y:S01]  /*26bf0*/  IMAD.MOV.U32 R218, RZ, RZ, 0x181f ;  /* 0x0000181fffda7424 */ /* 0x000fe200078e00ff */
[----:B------:R-:W-:Y:S02]  /*26c00*/  MOV R3, 0x26c20 ;  /* 0x00026c2000037802 */ /* 0x000fe40000000f00 */
[----:B-12---:R-:W-:Y:S05]  /*26c10*/  CALL.REL.NOINC `($__internal_13_$__cuda_sm70_shflsync_idx_p) ;  /* 0x0000489000007944 */ /* 0x006fea0003c00000 */
[----:B------:R-:W-:Y:S01]  /*26c20*/  LOP3.LUT P1, RZ, R208, 0x100, RZ, 0xc0, !PT ;  /* 0x00000100d0ff7812 */ /* 0x000fe2000782c0ff */
        /* <DEDUP_REMOVED lines=10> */
[----:B------:R-:W-:Y:S05]  /*26cd0*/  CALL.REL.NOINC `($__internal_13_$__cuda_sm70_shflsync_idx_p) ;  /* 0x000047d000007944 */ /* 0x000fea0003c00000 */
[----:B------:R-:W-:Y:S01]  /*26ce0*/  IMAD.MOV.U32 R5, RZ, RZ, R218 ;  /* 0x000000ffff057224 */ /* 0x000fe200078e00da */
[----:B------:R-:W-:Y:S01]  /*26cf0*/  MOV R2, 0x1 ;  /* 0x0000000100027802 */ /* 0x000fe20000000f00 */
[----:B------:R-:W-:Y:S01]  /*26d00*/  IMAD.MOV.U32 R217, RZ, RZ, R0 ;  /* 0x000000ffffd97224 */ /* 0x000fe200078e0000 */
[----:B------:R-:W-:Y:S02]  /*26d10*/  MOV R218, 0x181f ;  /* 0x0000181f00da7802 */ /* 0x000fe40000000f00 */
[----:B------:R-:W-:Y:S02]  /*26d20*/  MOV R3, 0x26d40 ;  /* 0x00026d4000037802 */ /* 0x000fe40000000f00 */
[----:B------:R-:W-:Y:S05]  /*26d30*/  CALL.REL.NOINC `($__internal_13_$__cuda_sm70_shflsync_idx_p) ;  /* 0x0000477000007944 */ /* 0x000fea0003c00000 */
        /* <DEDUP_REMOVED lines=54> */
[----:B------:R-:W-:Y:S01]  /*270a0*/  MOV R0, R218 ;  /* 0x000000da00007202 */ /* 0x000fe20000000f00 */
[----:B------:R-:W-:Y:S05]  /*270b0*/  BRA `(.L_x_1226) ;  /* 0xfffe865000007947 */ /* 0x000fea000383ffff */
.L_x_1036:
[----:B------:R-:W-:Y:S01]  /*270c0*/  IMAD.MOV.U32 R217, RZ, RZ, R7 ;  /* 0x000000ffffd97224 */ /* 0x000fe200078e0007 */
[----:B------:R-:W-:Y:S01]  /*270d0*/  MOV R2, RZ ;  /* 0x000000ff00027202 */ /* 0x000fe20000000f00 */
[----:B------:R-:W-:Y:S01]  /*270e0*/  IMAD.MOV.U32 R218, RZ, RZ, 0x1c1f ;  /* 0x00001c1fffda7424 */ /* 0x000fe200078e00ff */
[----:B------:R-:W-:-:S02]  /*270f0*/  MOV R3, 0x27110 ;  /* 0x0002711000037802 */ /* 0x000fc40000000f00 */
[----:B------:R-:W-:Y:S05]  /*27100*/  CALL.REL.NOINC `($__internal_13_$__cuda_sm70_shflsync_idx_p) ;  /* 0x000043a000007944 */ /* 0x000fea0003c00000 */
[----:B------:R-:W-:Y:S01]  /*27110*/  MOV R2, R218 ;  /* 0x000000da00027202 */ /* 0x000fe20000000f00 */
[----:B------:R-:W-:Y:S05]  /*27120*/  BRA `(.L_x_1227) ;  /* 0xfffe87a000007947 */ /* 0x000fea000383ffff */
.L_x_1041:
[----:B------:R-:W-:Y:S01]  /*27130*/  IMAD.MOV.U32 R217, RZ, RZ, R7 ;  /* 0x000000ffffd97224 */ /* 0x000fe200078e0007 */
[----:B------:R-:W-:Y:S01]  /*27140*/  MOV R2, 0x1 ;  /* 0x0000000100027802 */ /* 0x000fe20000000f00 */
[----:B------:R-:W-:Y:S01]  /*27150*/  IMAD.MOV.U32 R218, RZ, RZ, 0x1c1f ;  /* 0x00001c1fffda7424 */ /* 0x000fe200078e00ff */
[----:B------:R-:W-:-:S02]  /*27160*/  MOV R3, 0x27180 ;  /* 0x0002718000037802 */ /* 0x000fc40000000f00 */
[----:B-1----:R-:W-:Y:S05]  /*27170*/  CALL.REL.NOINC `($__internal_13_$__cuda_sm70_shflsync_idx_p) ;  /* 0x0000433000007944 */ /* 0x002fea0003c00000 */
[----:B------:R-:W-:Y:S01]  /*27180*/  MOV R2, R218 ;  /* 0x000000da00027202 */ /* 0x000fe20000000f00 */
[----:B------:R-:W-:Y:S05]  /*27190*/  BRA `(.L_x_1228) ;  /* 0xfffe890000007947 */ /* 0x000fea000383ffff */
.L_x_1046:
[----:B------:R-:W-:Y:S01]  /*271a0*/  IMAD.MOV.U32 R217, RZ, RZ, R7 ;  /* 0x000000ffffd97224 */ /* 0x000fe200078e0007 */
[----:B------:R-:W-:Y:S01]  /*271b0*/  MOV R2, 0x2 ;  /* 0x0000000200027802 */ /* 0x000fe20000000f00 */
[----:B------:R-:W-:Y:S01]  /*271c0*/  IMAD.MOV.U32 R218, RZ, RZ, 0x1c1f ;  /* 0x00001c1fffda7424 */ /* 0x000fe200078e00ff */
[----:B------:R-:W-:-:S02]  /*271d0*/  MOV R3, 0x271f0 ;  /* 0x000271f000037802 */ /* 0x000fc40000000f00 */
[----:B-12---:R-:W-:Y:S05]  /*271e0*/  CALL.REL.NOINC `($__internal_13_$__cuda_sm70_shflsync_idx_p) ;  /* 0x000042c000007944 */ /* 0x006fea0003c00000 */
[----:B------:R-:W-:Y:S01]  /*271f0*/  MOV R3, R218 ;  /* 0x000000da00037202 */ /* 0x000fe20000000f00 */
[----:B------:R-:W-:Y:S05]  /*27200*/  BRA `(.L_x_1229) ;  /* 0xfffe912000007947 */ /* 0x000fea000383ffff */
.L_x_1051:
[----:B------:R-:W-:Y:S01]  /*27210*/  IMAD.MOV.U32 R217, RZ, RZ, R7 ;  /* 0x000000ffffd97224 */ /* 0x000fe200078e0007 */
[----:B------:R-:W-:Y:S01]  /*27220*/  MOV R2, 0x3 ;  /* 0x0000000300027802 */ /* 0x000fe20000000f00 */
[----:B------:R-:W-:Y:S01]  /*27230*/  IMAD.MOV.U32 R218, RZ, RZ, 0x1c1f ;  /* 0x00001c1fffda7424 */ /* 0x000fe200078e00ff */
[----:B------:R-:W-:-:S02]  /*27240*/  MOV R3, 0x27260 ;  /* 0x0002726000037802 */ /* 0x000fc40000000f00 */
[----:B-123--:R-:W-:Y:S05]  /*27250*/  CALL.REL.NOINC `($__internal_13_$__cuda_sm70_shflsync_idx_p) ;  /* 0x0000425000007944 */ /* 0x00efea0003c00000 */
[----:B------:R-:W-:Y:S01]  /*27260*/  MOV R3, R218 ;  /* 0x000000da00037202 */ /* 0x000fe20000000f00 */
[----:B------:R-:W-:Y:S05]  /*27270*/  BRA `(.L_x_1230) ;  /* 0xfffe9bd000007947 */ /* 0x000fea000383ffff */
.L_x_1056:
[----:B------:R-:W-:Y:S01]  /*27280*/  IMAD.MOV.U32 R84, RZ, RZ, R4 ;  /* 0x000000ffff547224 */ /* 0x000fe200078e0004 */
[----:B------:R-:W-:-:S02]  /*27290*/  MOV R0, 0x2 ;  /* 0x0000000200007802 */ /* 0x000fc40000000f00 */
[----:B------:R-:W-:Y:S02]  /*272a0*/  MOV R2, 0x272c0 ;  /* 0x000272c000027802 */ /* 0x000fe40000000f00 */
[----:B------:R-:W-:Y:S05]  /*272b0*/  CALL.REL.NOINC `($__internal_12_$__cuda_sm70_shflsync_bfly_p) ;  /* 0x0000419000007944 */ /* 0x000fea0003c00000 */
[----:B------:R-:W-:Y:S05]  /*272c0*/  BRA `(.L_x_1231) ;  /* 0xfffea6b000007947 */ /* 0x000fea000383ffff */
.L_x_1057:
[----:B------:R-:W-:Y:S01]  /*272d0*/  IMAD.MOV.U32 R84, RZ, RZ, R4 ;  /* 0x000000ffff547224 */ /* 0x000fe200078e0004 */
[----:B------:R-:W-:Y:S02]  /*272e0*/  MOV R0, 0x1 ;  /* 0x0000000100007802 */ /* 0x000fe40000000f00 */
[----:B------:R-:W-:Y:S02]  /*272f0*/  MOV R2, 0x27310 ;  /* 0x0002731000027802 */ /* 0x000fe40000000f00 */
[----:B------:R-:W-:Y:S05]  /*27300*/  CALL.REL.NOINC `($__internal_12_$__cuda_sm70_shflsync_bfly_p) ;  /* 0x0000414000007944 */ /* 0x000fea0003c00000 */
[----:B------:R-:W-:Y:S01]  /*27310*/  FMNMX.FTZ R87, R4, R0, !PT ;  /* 0x0000000004577209 */ /* 0x000fe20007810000 */
[----:B------:R-:W-:Y:S01]  /*27320*/  IMAD.MOV.U32 R84, RZ, RZ, R5 ;  /* 0x000000ffff547224 */ /* 0x000fe200078e0005 */
[----:B------:R-:W-:Y:S01]  /*27330*/  MOV R2, 0x27360 ;  /* 0x0002736000027802 */ /* 0x000fe20000000f00 */
[----:B------:R-:W-:Y:S02]  /*27340*/  IMAD.MOV.U32 R0, RZ, RZ, 0x2 ;  /* 0x00000002ff007424 */ /* 0x000fe400078e00ff */
[----:B------:R-:W-:Y:S05]  /*27350*/  CALL.REL.NOINC `($__internal_12_$__cuda_sm70_shflsync_bfly_p) ;  /* 0x000040f000007944 */ /* 0x000fea0003c00000 */
[----:B------:R-:W-:Y:S01]  /*27360*/  FMNMX.FTZ R5, R5, R0, !PT ;  /* 0x0000000005057209 */ /* 0x000fe20007810000 */
[----:B------:R-:W-:Y:S01]  /*27370*/  IMAD.MOV.U32 R0, RZ, RZ, 0x1 ;  /* 0x00000001ff007424 */ /* 0x000fe200078e00ff */
[----:B------:R-:W-:-:S03]  /*27380*/  MOV R2, 0x273b0 ;  /* 0x000273b000027802 */ /* 0x000fc60000000f00 */
[----:B------:R-:W-:Y:S02]  /*27390*/  IMAD.MOV.U32 R84, RZ, RZ, R5 ;  /* 0x000000ffff547224 */ /* 0x000fe400078e0005 */
        /* <DEDUP_REMOVED lines=21> */
[----:B------:R-:W-:Y:S01]  /*274f0*/  MOV R8, R0 ;  /* 0x0000000000087202 */ /* 0x000fe20000000f00 */
[----:B------:R-:W-:Y:S05]  /*27500*/  BRA `(.L_x_1232) ;  /* 0xfffea56000007947 */ /* 0x000fea000383ffff */
.L_x_1065:
[----:B------:R-:W-:Y:S01]  /*27510*/  MOV R2, RZ ;  /* 0x000000ff00027202 */ /* 0x000fe20000000f00 */
[----:B------:R-:W-:Y:S01]  /*27520*/  IMAD.MOV.U32 R217, RZ, RZ, R4 ;  /* 0x000000ffffd97224 */ /* 0x000fe200078e0004 */
[----:B------:R-:W-:Y:S01]  /*27530*/  MOV R3, 0x27560 ;  /* 0x0002756000037802 */ /* 0x000fe20000000f00 */
[----:B------:R-:W-:Y:S02]  /*27540*/  IMAD.MOV.U32 R218, RZ, RZ, 0x181f ;  /* 0x0000181fffda7424 */ /* 0x000fe400078e00ff */
[----:B------:R-:W-:Y:S05]  /*27550*/  CALL.REL.NOINC `($__internal_13_$__cuda_sm70_shflsync_idx_p) ;  /* 0x00003f5000007944 */ /* 0x000fea0003c00000 */
[----:B------:R-:W-:Y:S01]  /*27560*/  MOV R8, R218 ;  /* 0x000000da00087202 */ /* 0x000fe20000000f00 */
[----:B------:R-:W-:-:S05]  /*27570*/  BRA `(.L_x_1233) ;  /* 0xfffec29000007947 */ /* 0x000fca000383ffff */
.L_x_1066:
[----:B------:R-:W-:Y:S01]  /*27580*/  MOV R2, RZ ;  /* 0x000000ff00027202 */ /* 0x000fe20000000f00 */
[----:B------:R-:W-:Y:S01]  /*27590*/  IMAD.MOV.U32 R217, RZ, RZ, R0 ;  /* 0x000000ffffd97224 */ /* 0x000fe200078e0000 */
[----:B------:R-:W-:Y:S01]  /*275a0*/  MOV R3, 0x275d0 ;  /* 0x000275d000037802 */ /* 0x000fe20000000f00 */
[----:B------:R-:W-:Y:S02]  /*275b0*/  IMAD.MOV.U32 R218, RZ, RZ, 0x181f ;  /* 0x0000181fffda7424 */ /* 0x000fe400078e00ff */
[----:B-12---:R-:W-:Y:S05]  /*275c0*/  CALL.REL.NOINC `($__internal_13_$__cuda_sm70_shflsync_idx_p) ;  /* 0x00003ee000007944 */ /* 0x006fea0003c00000 */
[----:B------:R-:W-:Y:S01]  /*275d0*/  LOP3.LUT P1, RZ, R208, 0x100, RZ, 0xc0, !PT ;  /* 0x00000100d0ff7812 */ /* 0x000fe2000782c0ff */
        /* <DEDUP_REMOVED lines=10> */
[----:B------:R-:W-:Y:S05]  /*27680*/  CALL.REL.NOINC `($__internal_13_$__cuda_sm70_shflsync_idx_p) ;  /* 0x00003e2000007944 */ /* 0x000fea0003c00000 */
[----:B------:R-:W-:Y:S01]  /*27690*/  MOV R2, 0x1 ;  /* 0x0000000100027802 */ /* 0x000fe20000000f00 */
[----:B------:R-:W-:Y:S01]  /*276a0*/  IMAD.MOV.U32 R7, RZ, RZ, R218 ;  /* 0x000000ffff077224 */ /* 0x000fe200078e00da */
[----:B------:R-:W-:Y:S01]  /*276b0*/  MOV R218, 0x181f ;  /* 0x0000181f00da7802 */ /* 0x000fe20000000f00 */
[----:B------:R-:W-:Y:S01]  /*276c0*/  IMAD.MOV.U32 R217, RZ, RZ, R0 ;  /* 0x000000ffffd97224 */ /* 0x000fe200078e0000 */
[----:B------:R-:W-:Y:S02]  /*276d0*/  MOV R3, 0x276f0 ;  /* 0x000276f000037802 */ /* 0x000fe40000000f00 */
[----:B------:R-:W-:Y:S05]  /*276e0*/  CALL.REL.NOINC `($__internal_13_$__cuda_sm70_shflsync_idx_p) ;  /* 0x00003dc000007944 */ /* 0x000fea0003c00000 */
        /* <DEDUP_REMOVED lines=54> */
[----:B------:R-:W-:Y:S01]  /*27a50*/  MOV R0, R218 ;  /* 0x000000da00007202 */ /* 0x000fe20000000f00 */
[----:B------:R-:W-:-:S05]  /*27a60*/  BRA `(.L_x_1234) ;  /* 0xfffebf1000007947 */ /* 0x000fca000383ffff */
.L_x_1069:
[----:B------:R-:W-:Y:S01]  /*27a70*/  MOV R2, RZ ;  /* 0x000000ff00027202 */ /* 0x000fe20000000f00 */
[----:B------:R-:W-:Y:S01]  /*27a80*/  IMAD.MOV.U32 R217, RZ, RZ, R84 ;  /* 0x000000ffffd97224 */ /* 0x000fe200078e0054 */
[----:B------:R-:W-:Y:S01]  /*27a90*/  MOV R3, 0x27ac0 ;  /* 0x00027ac000037802 */ /* 0x000fe20000000f00 */
[----:B------:R-:W-:Y:S02]  /*27aa0*/  IMAD.MOV.U32 R218, RZ, RZ, 0x181f ;  /* 0x0000181fffda7424 */ /* 0x000fe400078e00ff */
[----:B------:R-:W-:Y:S05]  /*27ab0*/  CALL.REL.NOINC `($__internal_13_$__cuda_sm70_shflsync_idx_p) ;  /* 0x000039f000007944 */ /* 0x000fea0003c00000 */
[----:B------:R-:W-:Y:S01]  /*27ac0*/  MOV R87, R218 ;  /* 0x000000da00577202 */ /* 0x000fe20000000f00 */
[----:B------:R-:W-:-:S05]  /*27ad0*/  BRA `(.L_x_1235) ;  /* 0xfffec80000007947 */ /* 0x000fca000383ffff */
.L_x_1070:
        /* <DEDUP_REMOVED lines=79> */
.L_x_1071:
[----:B------:R-:W-:Y:S01]  /*27fd0*/  MOV R2, RZ ;  /* 0x000000ff00027202 */ /* 0x000fe20000000f00 */
[----:B------:R-:W-:Y:S01]  /*27fe0*/  IMAD.MOV.U32 R217, RZ, RZ, R164 ;  /* 0x000000ffffd97224 */ /* 0x000fe200078e00a4 */
[----:B------:R-:W-:Y:S01]  /*27ff0*/  MOV R3, 0x28020 ;  /* 0x0002802000037802 */ /* 0x000fe20000000f00 */
[----:B------:R-:W-:Y:S02]  /*28000*/  IMAD.MOV.U32 R218, RZ, RZ, 0x1c1f ;  /* 0x00001c1fffda7424 */ /* 0x000fe400078e00ff */
[----:B------:R-:W-:Y:S05]  /*28010*/  CALL.REL.NOINC `($__internal_13_$__cuda_sm70_shflsync_idx_p) ;  /* 0x0000349000007944 */ /* 0x000fea0003c00000 */
[----:B------:R-:W-:Y:S01]  /*28020*/  MOV R0, R218 ;  /* 0x000000da00007202 */ /* 0x000fe20000000f00 */
[----:B------:R-:W-:-:S05]  /*28030*/  BRA `(.L_x_1237) ;  /* 0xfffec5c000007947 */ /* 0x000fca000383ffff */
.L_x_1076:
[----:B------:R-:W-:Y:S01]  /*28040*/  MOV R2, 0x1 ;  /* 0x0000000100027802 */ /* 0x000fe20000000f00 */
[----:B------:R-:W-:Y:S01]  /*28050*/  IMAD.MOV.U32 R217, RZ, RZ, R164 ;  /* 0x000000ffffd97224 */ /* 0x000fe200078e00a4 */
[----:B------:R-:W-:Y:S01]  /*28060*/  MOV R3, 0x28090 ;  /* 0x0002809000037802 */ /* 0x000fe20000000f00 */
[----:B------:R-:W-:Y:S02]  /*28070*/  IMAD.MOV.U32 R218, RZ, RZ, 0x1c1f ;  /* 0x00001c1fffda7424 */ /* 0x000fe400078e00ff */
[----:B-1----:R-:W-:Y:S05]  /*28080*/  CALL.REL.NOINC `($__internal_13_$__cuda_sm70_shflsync_idx_p) ;  /* 0x0000342000007944 */ /* 0x002fea0003c00000 */
[----:B------:R-:W-:Y:S01]  /*28090*/  MOV R2, R218 ;  /* 0x000000da00027202 */ /* 0x000fe20000000f00 */
[----:B------:R-:W-:-:S05]  /*280a0*/  BRA `(.L_x_1238) ;  /* 0xfffec77000007947 */ /* 0x000fca000383ffff */
.L_x_1081:
[----:B------:R-:W-:Y:S01]  /*280b0*/  MOV R2, 0x2 ;  /* 0x0000000200027802 */ /* 0x000fe20000000f00 */
[----:B------:R-:W-:Y:S01]  /*280c0*/  IMAD.MOV.U32 R217, RZ, RZ, R164 ;  /* 0x000000ffffd97224 */ /* 0x000fe200078e00a4 */
[----:B------:R-:W-:Y:S01]  /*280d0*/  MOV R3, 0x28100 ;  /* 0x0002810000037802 */ /* 0x000fe20000000f00 */
[----:B------:R-:W-:Y:S02]  /*280e0*/  IMAD.MOV.U32 R218, RZ, RZ, 0x1c1f ;  /* 0x00001c1fffda7424 */ /* 0x000fe400078e00ff */
[----:B-12---:R-:W-:Y:S05]  /*280f0*/  CALL.REL.NOINC `($__internal_13_$__cuda_sm70_shflsync_idx_p) ;  /* 0x000033b000007944 */ /* 0x006fea0003c00000 */
[----:B------:R-:W-:Y:S01]  /*28100*/  MOV R94, R218 ;  /* 0x000000da005e7202 */ /* 0x000fe20000000f00 */
[----:B------:R-:W-:-:S05]  /*28110*/  BRA `(.L_x_1239) ;  /* 0xfffec92000007947 */ /* 0x000fca000383ffff */
.L_x_1086:
[----:B------:R-:W-:Y:S01]  /*28120*/  MOV R2, 0x3 ;  /* 0x0000000300027802 */ /* 0x000fe20000000f00 */
[----:B------:R-:W-:Y:S01]  /*28130*/  IMAD.MOV.U32 R217, RZ, RZ, R164 ;  /* 0x000000ffffd97224 */ /* 0x000fe200078e00a4 */
[----:B------:R-:W-:Y:S01]  /*28140*/  MOV R3, 0x28170 ;  /* 0x0002817000037802 */ /* 0x000fe20000000f00 */
[----:B------:R-:W-:Y:S02]  /*28150*/  IMAD.MOV.U32 R218, RZ, RZ, 0x1c1f ;  /* 0x00001c1fffda7424 */ /* 0x000fe400078e00ff */
[----:B-123--:R-:W-:Y:S05]  /*28160*/  CALL.REL.NOINC `($__internal_13_$__cuda_sm70_shflsync_idx_p) ;  /* 0x0000334000007944 */ /* 0x00efea0003c00000 */
[----:B------:R-:W-:Y:S01]  /*28170*/  MOV R3, R218 ;  /* 0x000000da00037202 */ /* 0x000fe20000000f00 */
[----:B------:R-:W-:-:S05]  /*28180*/  BRA `(.L_x_1240) ;  /* 0xfffedf7000007947 */ /* 0x000fca000383ffff */
.L_x_1091:
[----:B------:R-:W-:Y:S02]  /*28190*/  MOV R0, 0x2 ;  /* 0x0000000200007802 */ /* 0x000fe40000000f00 */
[----:B------:R-:W-:Y:S02]  /*281a0*/  MOV R2, 0x281c0 ;  /* 0x000281c000027802 */ /* 0x000fe40000000f00 */
[----:B--234-:R-:W-:Y:S05]  /*281b0*/  CALL.REL.NOINC `($__internal_12_$__cuda_sm70_shflsync_bfly_p) ;  /* 0x0000329000007944 */ /* 0x01cfea0003c00000 */
[----:B------:R-:W-:-:S05]  /*281c0*/  BRA `(.L_x_1241) ;  /* 0xfffeeb4000007947 */ /* 0x000fca000383ffff */
.L_x_1092:
[----:B------:R-:W-:Y:S02]  /*281d0*/  MOV R0, 0x1 ;  /* 0x0000000100007802 */ /* 0x000fe40000000f00 */
[----:B------:R-:W-:Y:S02]  /*281e0*/  MOV R2, 0x28200 ;  /* 0x0002820000027802 */ /* 0x000fe40000000f00 */
[----:B---34-:R-:W-:Y:S05]  /*281f0*/  CALL.REL.NOINC `($__internal_12_$__cuda_sm70_shflsync_bfly_p) ;  /* 0x0000325000007944 */ /* 0x018fea0003c00000 */
[----:B------:R-:W-:Y:S01]  /*28200*/  FMNMX.FTZ R87, R84, R0, !PT ;  /* 0x0000000054577209 */ /* 0x000fe20007810000 */
[----:B------:R-:W-:Y:S01]  /*28210*/  IMAD.MOV.U32 R84, RZ, RZ, R4 ;  /* 0x000000ffff547224 */ /* 0x000fe200078e0004 */
[----:B------:R-:W-:Y:S01]  /*28220*/  MOV R2, 0x28250 ;  /* 0x0002825000027802 */ /* 0x000fe20000000f00 */
[----:B------:R-:W-:Y:S02]  /*28230*/  IMAD.MOV.U32 R0, RZ, RZ, 0x2 ;  /* 0x00000002ff007424 */ /* 0x000fe400078e00ff */
[----:B------:R-:W-:Y:S05]  /*28240*/  CALL.REL.NOINC `($__internal_12_$__cuda_sm70_shflsync_bfly_p) ;  /* 0x0000320000007944 */ /* 0x000fea0003c00000 */
[----:B------:R-:W-:Y:S01]  /*28250*/  FMNMX.FTZ R84, R4, R0, !PT ;  /* 0x0000000004547209 */ /* 0x000fe20007810000 */
[----:B------:R-:W-:Y:S01]  /*28260*/  IMAD.MOV.U32 R0, RZ, RZ, 0x1 ;  /* 0x00000001ff007424 */ /* 0x000fe200078e00ff */
        /* <DEDUP_REMOVED lines=20> */
[----:B------:R-:W-:-:S05]  /*283b0*/  BRA `(.L_x_1242) ;  /* 0xfffeea4000007947 */ /* 0x000fca000383ffff */
.L_x_1101:
[----:B------:R-:W-:Y:S01]  /*283c0*/  MOV R2, RZ ;  /* 0x000000ff00027202 */ /* 0x000fe20000000f00 */
[----:B------:R-:W-:Y:S01]  /*283d0*/  IMAD.MOV.U32 R217, RZ, RZ, R4 ;  /* 0x000000ffffd97224 */ /* 0x000fe200078e0004 */
[----:B------:R-:W-:Y:S01]  /*283e0*/  MOV R3, 0x28410 ;  /* 0x0002841000037802 */ /* 0x000fe20000000f00 */
[----:B------:R-:W-:Y:S02]  /*283f0*/  IMAD.MOV.U32 R218, RZ, RZ, 0x181f ;  /* 0x0000181fffda7424 */ /* 0x000fe400078e00ff */
[----:B------:R-:W-:Y:S05]  /*28400*/  CALL.REL.NOINC `($__internal_13_$__cuda_sm70_shflsync_idx_p) ;  /* 0x000030a000007944 */ /* 0x000fea0003c00000 */
[----:B------:R-:W-:Y:S01]  /*28410*/  MOV R8, R218 ;  /* 0x000000da00087202 */ /* 0x000fe20000000f00 */
[----:B------:R-:W-:-:S05]  /*28420*/  BRA `(.L_x_1243) ;  /* 0xffff0d2000007947 */ /* 0x000fca000383ffff */
.L_x_1102:
        /* <DEDUP_REMOVED lines=79> */
.L_x_1105:
[----:B------:R-:W-:Y:S01]  /*28920*/  MOV R2, RZ ;  /* 0x000000ff00027202 */ /* 0x000fe20000000f00 */
[----:B------:R-:W-:Y:S01]  /*28930*/  IMAD.MOV.U32 R217, RZ, RZ, R84 ;  /* 0x000000ffffd97224 */ /* 0x000fe200078e0054 */
[----:B------:R-:W-:Y:S01]  /*28940*/  MOV R3, 0x28970 ;  /* 0x0002897000037802 */ /* 0x000fe20000000f00 */
[----:B------:R-:W-:Y:S02]  /*28950*/  IMAD.MOV.U32 R218, RZ, RZ, 0x181f ;  /* 0x0000181fffda7424 */ /* 0x000fe400078e00ff */
[----:B------:R-:W-:Y:S05]  /*28960*/  CALL.REL.NOINC `($__internal_13_$__cuda_sm70_shflsync_idx_p) ;  /* 0x00002b4000007944 */ /* 0x000fea0003c00000 */
[----:B------:R-:W-:Y:S01]  /*28970*/  MOV R87, R218 ;  /* 0x000000da00577202 */ /* 0x000fe20000000f00 */
[----:B------:R-:W-:-:S05]  /*28980*/  BRA `(.L_x_1245) ;  /* 0xffff129000007947 */ /* 0x000fca000383ffff */
.L_x_1106:
        /* <DEDUP_REMOVED lines=79> */
.L_x_1107:
[----:B------:R-:W-:Y:S02]  /*28e80*/  MOV R0, 0x2 ;  /* 0x0000000200007802 */ /* 0x000fe40000000f00 */
[----:B------:R-:W-:Y:S02]  /*28e90*/  MOV R2, 0x28eb0 ;  /* 0x00028eb000027802 */ /* 0x000fe40000000f00 */
[----:B------:R-:W-:Y:S05]  /*28ea0*/  CALL.REL.NOINC `($__internal_12_$__cuda_sm70_shflsync_bfly_p) ;  /* 0x000025a000007944 */ /* 0x000fea0003c00000 */
[----:B------:R-:W-:-:S05]  /*28eb0*/  BRA `(.L_x_1247) ;  /* 0xffff14a000007947 */ /* 0x000fca000383ffff */
.L_x_1108:
        /* <DEDUP_REMOVED lines=31> */
.L_x_1111:
[----:B-1--4-:R-:W-:Y:S01]  /*290b0*/  MOV R2, RZ ;  /* 0x000000ff00027202 */ /* 0x012fe20000000f00 */
[----:B------:R-:W-:Y:S01]  /*290c0*/  IMAD.MOV.U32 R217, RZ, RZ, R52 ;  /* 0x000000ffffd97224 */ /* 0x000fe200078e0034 */
[----:B------:R-:W-:Y:S01]  /*290d0*/  MOV R3, 0x29100 ;  /* 0x0002910000037802 */ /* 0x000fe20000000f00 */
[----:B------:R-:W-:Y:S02]  /*290e0*/  IMAD.MOV.U32 R218, RZ, RZ, 0x181f ;  /* 0x0000181fffda7424 */ /* 0x000fe400078e00ff */
[----:B------:R-:W-:Y:S05]  /*290f0*/  CALL.REL.NOINC `($__internal_13_$__cuda_sm70_shflsync_idx_p) ;  /* 0x000023b000007944 */ /* 0x000fea0003c00000 */
[----:B------:R-:W-:Y:S01]  /*29100*/  MOV R58, R218 ;  /* 0x000000da003a7202 */ /* 0x000fe20000000f00 */
[----:B------:R-:W-:-:S05]  /*29110*/  BRA `(.L_x_1249) ;  /* 0xffff335000007947 */ /* 0x000fca000383ffff */
.L_x_1114:
[----:B------:R-:W-:Y:S01]  /*29120*/  MOV R2, RZ ;  /* 0x000000ff00027202 */ /* 0x000fe20000000f00 */
[----:B------:R-:W-:Y:S01]  /*29130*/  IMAD.MOV.U32 R217, RZ, RZ, R84 ;  /* 0x000000ffffd97224 */ /* 0x000fe200078e0054 */
[----:B------:R-:W-:Y:S01]  /*29140*/  MOV R3, 0x29170 ;  /* 0x0002917000037802 */ /* 0x000fe20000000f00 */
[----:B------:R-:W-:Y:S02]  /*29150*/  IMAD.MOV.U32 R218, RZ, RZ, 0x181f ;  /* 0x0000181fffda7424 */ /* 0x000fe400078e00ff */
[----:B------:R-:W-:Y:S05]  /*29160*/  CALL.REL.NOINC `($__internal_13_$__cuda_sm70_shflsync_idx_p) ;  /* 0x0000234000007944 */ /* 0x000fea0003c00000 */
[----:B------:R-:W-:Y:S01]  /*29170*/  MOV R87, R218 ;  /* 0x000000da00577202 */ /* 0x000fe20000000f00 */
[----:B------:R-:W-:-:S05]  /*29180*/  BRA `(.L_x_1250) ;  /* 0xffff3d4000007947 */ /* 0x000fca000383ffff */
.L_x_1115:
        /* <DEDUP_REMOVED lines=79> */
.L_x_1116:
[----:B------:R-:W-:Y:S01]  /*29680*/  MOV R2, RZ ;  /* 0x000000ff00027202 */ /* 0x000fe20000000f00 */
[----:B------:R-:W-:Y:S01]  /*29690*/  IMAD.MOV.U32 R217, RZ, RZ, R164 ;  /* 0x000000ffffd97224 */ /* 0x000fe200078e00a4 */
[----:B------:R-:W-:Y:S01]  /*296a0*/  MOV R3, 0x296d0 ;  /* 0x000296d000037802 */ /* 0x000fe20000000f00 */
[----:B------:R-:W-:Y:S02]  /*296b0*/  IMAD.MOV.U32 R218, RZ, RZ, 0x1c1f ;  /* 0x00001c1fffda7424 */ /* 0x000fe400078e00ff */
[----:B------:R-:W-:Y:S05]  /*296c0*/  CALL.REL.NOINC `($__internal_13_$__cuda_sm70_shflsync_idx_p) ;  /* 0x00001de000007944 */ /* 0x000fea0003c00000 */
[----:B------:R-:W-:Y:S01]  /*296d0*/  MOV R0, R218 ;  /* 0x000000da00007202 */ /* 0x000fe20000000f00 */
[----:B------:R-:W-:-:S05]  /*296e0*/  BRA `(.L_x_1252) ;  /* 0xffff3b2000007947 */ /* 0x000fca000383ffff */
.L_x_1121:
[----:B------:R-:W-:Y:S01]  /*296f0*/  MOV R2, 0x1 ;  /* 0x0000000100027802 */ /* 0x000fe20000000f00 */
[----:B------:R-:W-:Y:S01]  /*29700*/  IMAD.MOV.U32 R217, RZ, RZ, R164 ;  /* 0x000000ffffd97224 */ /* 0x000fe200078e00a4 */
[----:B------:R-:W-:Y:S01]  /*29710*/  MOV R3, 0x29740 ;  /* 0x0002974000037802 */ /* 0x000fe20000000f00 */
[----:B------:R-:W-:Y:S02]  /*29720*/  IMAD.MOV.U32 R218, RZ, RZ, 0x1c1f ;  /* 0x00001c1fffda7424 */ /* 0x000fe400078e00ff */
[----:B-1----:R-:W-:Y:S05]  /*29730*/  CALL.REL.NOINC `($__internal_13_$__cuda_sm70_shflsync_idx_p) ;  /* 0x00001d7000007944 */ /* 0x002fea0003c00000 */
[----:B------:R-:W-:Y:S01]  /*29740*/  MOV R2, R218 ;  /* 0x000000da00027202 */ /* 0x000fe20000000f00 */
[----:B------:R-:W-:-:S05]  /*29750*/  BRA `(.L_x_1253) ;  /* 0xffff3cd000007947 */ /* 0x000fca000383ffff */
.L_x_1126:
[----:B------:R-:W-:Y:S01]  /*29760*/  MOV R2, 0x2 ;  /* 0x0000000200027802 */ /* 0x000fe20000000f00 */
[----:B------:R-:W-:Y:S01]  /*29770*/  IMAD.MOV.U32 R217, RZ, RZ, R164 ;  /* 0x000000ffffd97224 */ /* 0x000fe200078e00a4 */
[----:B------:R-:W-:Y:S01]  /*29780*/  MOV R3, 0x297b0 ;  /* 0x000297b000037802 */ /* 0x000fe20000000f00 */
[----:B------:R-:W-:Y:S02]  /*29790*/  IMAD.MOV.U32 R218, RZ, RZ, 0x1c1f ;  /* 0x00001c1fffda7424 */ /* 0x000fe400078e00ff */
[----:B-12---:R-:W-:Y:S05]  /*297a0*/  CALL.REL.NOINC `($__internal_13_$__cuda_sm70_shflsync_idx_p) ;  /* 0x00001d0000007944 */ /* 0x006fea0003c00000 */
[----:B------:R-:W-:Y:S01]  /*297b0*/  MOV R94, R218 ;  /* 0x000000da005e7202 */ /* 0x000fe20000000f00 */
[----:B------:R-:W-:-:S05]  /*297c0*/  BRA `(.L_x_1254) ;  /* 0xffff3e8000007947 */ /* 0x000fca000383ffff */
.L_x_1131:
[----:B------:R-:W-:Y:S01]  /*297d0*/  MOV R2, 0x3 ;  /* 0x0000000300027802 */ /* 0x000fe20000000f00 */
[----:B------:R-:W-:Y:S01]  /*297e0*/  IMAD.MOV.U32 R217, RZ, RZ, R164 ;  /* 0x000000ffffd97224 */ /* 0x000fe200078e00a4 */
[----:B------:R-:W-:Y:S01]  /*297f0*/  MOV R3, 0x29820 ;  /* 0x0002982000037802 */ /* 0x000fe20000000f00 */
[----:B------:R-:W-:Y:S02]  /*29800*/  IMAD.MOV.U32 R218, RZ, RZ, 0x1c1f ;  /* 0x00001c1fffda7424 */ /* 0x000fe400078e00ff */
[----:B-123--:R-:W-:Y:S05]  /*29810*/  CALL.REL.NOINC `($__internal_13_$__cuda_sm70_shflsync_idx_p) ;  /* 0x00001c9000007944 */ /* 0x00efea0003c00000 */
[----:B------:R-:W-:Y:S01]  /*29820*/  MOV R3, R218 ;  /* 0x000000da00037202 */ /* 0x000fe20000000f00 */
[----:B------:R-:W-:-:S05]  /*29830*/  BRA `(.L_x_1255) ;  /* 0xffff54d000007947 */ /* 0x000fca000383ffff */
.L_x_1136:
[----:B------:R-:W-:Y:S02]  /*29840*/  MOV R0, 0x2 ;  /* 0x0000000200007802 */ /* 0x000fe40000000f00 */
[----:B------:R-:W-:Y:S02]  /*29850*/  MOV R2, 0x29870 ;  /* 0x0002987000027802 */ /* 0x000fe40000000f00 */
[----:B--234-:R-:W-:Y:S05]  /*29860*/  CALL.REL.NOINC `($__internal_12_$__cuda_sm70_shflsync_bfly_p) ;  /* 0x00001be000007944 */ /* 0x01cfea0003c00000 */
[----:B------:R-:W-:-:S05]  /*29870*/  BRA `(.L_x_1256) ;  /* 0xffff60a000007947 */ /* 0x000fca000383ffff */
.L_x_1137:
        /* <DEDUP_REMOVED lines=28> */
[----:B------:R-:W-:Y:S03]  /*29a40*/  MOV R2, 0x29a70 ;  /* 0x00029a7000027802 */ /* 0x000fe60000000f00 */
[----:B------:R-:W-:Y:S02]  /*29a50*/  IMAD.MOV.U32 R84, RZ, RZ, R4 ;  /* 0x000000ffff547224 */ /* 0x000fe400078e0004 */
[----:B------:R-:W-:Y:S05]  /*29a60*/  CALL.REL.NOINC `($__internal_12_$__cuda_sm70_shflsync_bfly_p) ;  /* 0x000019e000007944 */ /* 0x000fea0003c00000 */
[----:B------:R-:W-:-:S05]  /*29a70*/  BRA `(.L_x_1257) ;  /* 0xffff5f9000007947 */ /* 0x000fca000383ffff */
.L_x_1139:
[----:B------:R-:W-:Y:S01]  /*29a80*/  IMAD.MOV.U32 R84, RZ, RZ, R229 ;  /* 0x000000ffff547224 */ /* 0x000fe200078e00e5 */
[----:B------:R-:W-:-:S02]  /*29a90*/  MOV R0, 0x2 ;  /* 0x0000000200007802 */ /* 0x000fc40000000f00 */
[----:B------:R-:W-:Y:S02]  /*29aa0*/  MOV R2, 0x29ac0 ;  /* 0x00029ac000027802 */ /* 0x000fe40000000f00 */
[----:B-1----:R-:W-:Y:S05]  /*29ab0*/  CALL.REL.NOINC `($__internal_12_$__cuda_sm70_shflsync_bfly_p) ;  /* 0x0000199000007944 */ /* 0x002fea0003c00000 */
[----:B------:R-:W-:Y:S05]  /*29ac0*/  BRA `(.L_x_1258) ;  /* 0xffff7da000007947 */ /* 0x000fea000383ffff */
.L_x_1140:
[----:B------:R-:W-:Y:S01]  /*29ad0*/  IMAD.MOV.U32 R84, RZ, RZ, R4 ;  /* 0x000000ffff547224 */ /* 0x000fe200078e0004 */
[----:B------:R-:W-:Y:S02]  /*29ae0*/  MOV R0, 0x1 ;  /* 0x0000000100007802 */ /* 0x000fe40000000f00 */
[----:B------:R-:W-:Y:S02]  /*29af0*/  MOV R2, 0x29b10 ;  /* 0x00029b1000027802 */ /* 0x000fe40000000f00 */
[----:B-12---:R-:W-:Y:S05]  /*29b00*/  CALL.REL.NOINC `($__internal_12_$__cuda_sm70_shflsync_bfly_p) ;  /* 0x0000194000007944 */ /* 0x006fea0003c00000 */
[----:B------:R-:W-:Y:S01]  /*29b10*/  FADD.FTZ R4, R4, R0 ;  /* 0x0000000004047221 */ /* 0x000fe20000010000 */
[----:B------:R-:W-:Y:S02]  /*29b20*/  MOV R84, R227 ;  /* 0x000000e300547202 */ /* 0x000fe40000000f00 */
[----:B------:R-:W-:Y:S02]  /*29b30*/  MOV R0, 0x2 ;  /* 0x0000000200007802 */ /* 0x000fe40000000f00 */
[----:B------:R-:W-:Y:S02]  /*29b40*/  MOV R2, 0x29b60 ;  /* 0x00029b6000027802 */ /* 0x000fe40000000f00 */
[----:B------:R-:W-:Y:S05]  /*29b50*/  CALL.REL.NOINC `($__internal_12_$__cuda_sm70_shflsync_bfly_p) ;  /* 0x000018f000007944 */ /* 0x000fea0003c00000 */
[----:B------:R-:W-:Y:S01]  /*29b60*/  FADD.FTZ R6, R227, R0 ;  /* 0x00000000e3067221 */ /* 0x000fe20000010000 */
[----:B------:R-:W-:Y:S02]  /*29b70*/  MOV R0, 0x1 ;  /* 0x0000000100007802 */ /* 0x000fe40000000f00 */
[----:B------:R-:W-:-:S02]  /*29b80*/  MOV R2, 0x29bb0 ;  /* 0x00029bb000027802 */ /* 0x000fc40000000f00 */
[----:B------:R-:W-:Y:S02]  /*29b90*/  MOV R84, R6 ;  /* 0x0000000600547202 */ /* 0x000fe40000000f00 */
[----:B------:R-:W-:Y:S05]  /*29ba0*/  CALL.REL.NOINC `($__internal_12_$__cuda_sm70_shflsync_bfly_p) ;  /* 0x000018a000007944 */ /* 0x000fea0003c00000 */
[----:B------:R-:W-:Y:S01]  /*29bb0*/  FADD.FTZ R6, R6, R0 ;  /* 0x0000000006067221 */ /* 0x000fe20000010000 */
[----:B------:R-:W-:Y:S02]  /*29bc0*/  MOV R84, R246 ;  /* 0x000000f600547202 */ /* 0x000fe40000000f00 */
[----:B------:R-:W-:Y:S02]  /*29bd0*/  MOV R0, 0x2 ;  /* 0x0000000200007802 */ /* 0x000fe40000000f00 */
[----:B------:R-:W-:Y:S02]  /*29be0*/  MOV R2, 0x29c00 ;  /* 0x00029c0000027802 */ /* 0x000fe40000000f00 */
[----:B------:R-:W-:Y:S05]  /*29bf0*/  CALL.REL.NOINC `($__internal_12_$__cuda_sm70_shflsync_bfly_p) ;  /* 0x0000185000007944 */ /* 0x000fea0003c00000 */
[----:B------:R-:W-:Y:S01]  /*29c00*/  FADD.FTZ R5, R246, R0 ;  /* 0x00000000f6057221 */ /* 0x000fe20000010000 */
[----:B------:R-:W-:Y:S02]  /*29c10*/  MOV R0, 0x1 ;  /* 0x0000000100007802 */ /* 0x000fe40000000f00 */
[----:B------:R-:W-:Y:S02]  /*29c20*/  MOV R2, 0x29c50 ;  /* 0x00029c5000027802 */ /* 0x000fe40000000f00 */
[----:B------:R-:W-:-:S02]  /*29c30*/  MOV R84, R5 ;  /* 0x0000000500547202 */ /* 0x000fc40000000f00 */
[----:B------:R-:W-:Y:S05]  /*29c40*/  CALL.REL.NOINC `($__internal_12_$__cuda_sm70_shflsync_bfly_p) ;  /* 0x0000180000007944 */ /* 0x000fea0003c00000 */
[----:B------:R-:W-:Y:S01]  /*29c50*/  FADD.FTZ R5, R5, R0 ;  /* 0x0000000005057221 */ /* 0x000fe20000010000 */
[----:B------:R-:W-:-:S02]  /*29c60*/  MOV R84, R247 ;  /* 0x000000f700547202 */ /* 0x000fc40000000f00 */
[----:B------:R-:W-:Y:S02]  /*29c70*/  MOV R0, 0x2 ;  /* 0x0000000200007802 */ /* 0x000fe40000000f00 */
[----:B------:R-:W-:Y:S02]  /*29c80*/  MOV R2, 0x29ca0 ;  /* 0x00029ca000027802 */ /* 0x000fe40000000f00 */
[----:B------:R-:W-:Y:S05]  /*29c90*/  CALL.REL.NOINC `($__internal_12_$__cuda_sm70_shflsync_bfly_p) ;  /* 0x000017b000007944 */ /* 0x000fea0003c00000 */
[----:B------:R-:W-:Y:S01]  /*29ca0*/  FADD.FTZ R7, R247, R0 ;  /* 0x00000000f7077221 */ /* 0x000fe20000010000 */
[----:B------:R-:W-:Y:S02]  /*29cb0*/  MOV R0, 0x1 ;  /* 0x0000000100007802 */ /* 0x000fe40000000f00 */
[----:B------:R-:W-:Y:S02]  /*29cc0*/  MOV R2, 0x29cf0 ;  /* 0x00029cf000027802 */ /* 0x000fe40000000f00 */
[----:B------:R-:W-:Y:S02]  /*29cd0*/  MOV R84, R7 ;  /* 0x0000000700547202 */ /* 0x000fe40000000f00 */
[----:B------:R-:W-:Y:S05]  /*29ce0*/  CALL.REL.NOINC `($__internal_12_$__cuda_sm70_shflsync_bfly_p) ;  /* 0x0000176000007944 */ /* 0x000fea0003c00000 */
[----:B------:R-:W-:Y:S01]  /*29cf0*/  MOV R8, R0 ;  /* 0x0000000000087202 */ /* 0x000fe20000000f00 */
[----:B------:R-:W-:Y:S05]  /*29d00*/  BRA `(.L_x_1259) ;  /* 0xffff7c5000007947 */ /* 0x000fea000383ffff */
.L_x_1147:
[----:B-1-34-:R-:W-:Y:S01]  /*29d10*/  IMAD.MOV.U32 R217, RZ, RZ, R5 ;  /* 0x000000ffffd97224 */ /* 0x01afe200078e0005 */
[----:B------:R-:W-:Y:S01]  /*29d20*/  MOV R2, RZ ;  /* 0x000000ff00027202 */ /* 0x000fe20000000f00 */
[----:B------:R-:W-:Y:S01]  /*29d30*/  IMAD.MOV.U32 R218, RZ, RZ, 0x181f ;  /* 0x0000181fffda7424 */ /* 0x000fe200078e00ff */
[----:B------:R-:W-:-:S02]  /*29d40*/  MOV R3, 0x29d60 ;  /* 0x00029d6000037802 */ /* 0x000fc40000000f00 */
[----:B------:R-:W-:Y:S05]  /*29d50*/  CALL.REL.NOINC `($__internal_13_$__cuda_sm70_shflsync_idx_p) ;  /* 0x0000175000007944 */ /* 0x000fea0003c00000 */
[----:B------:R-:W-:Y:S01]  /*29d60*/  MOV R7, R218 ;  /* 0x000000da00077202 */ /* 0x000fe20000000f00 */
[----:B------:R-:W-:Y:S05]  /*29d70*/  BRA `(.L_x_1260) ;  /* 0xffff926000007947 */ /* 0x000fea000383ffff */
.L_x_1148:
[----:B------:R-:W-:Y:S01]  /*29d80*/  IMAD.MOV.U32 R217, RZ, RZ, R6 ;  /* 0x000000ffffd97224 */ /* 0x000fe200078e0006 */
[----:B------:R-:W-:Y:S01]  /*29d90*/  MOV R2, RZ ;  /* 0x000000ff00027202 */ /* 0x000fe20000000f00 */
[----:B------:R-:W-:Y:S01]  /*29da0*/  IMAD.MOV.U32 R218, RZ, RZ, 0x181f ;  /* 0x0000181fffda7424 */ /* 0x000fe200078e00ff */
[----:B------:R-:W-:-:S02]  /*29db0*/  MOV R3, 0x29dd0 ;  /* 0x00029dd000037802 */ /* 0x000fc40000000f00 */
[----:B-12---:R-:W-:Y:S05]  /*29dc0*/  CALL.REL.NOINC `($__internal_13_$__cuda_sm70_shflsync_idx_p) ;  /* 0x000016e000007944 */ /* 0x006fea0003c00000 */
[----:B------:R-:W-:Y:S01]  /*29dd0*/  MOV R2, R218 ;  /* 0x000000da00027202 */ /* 0x000fe20000000f00 */
[----:B------:R-:W-:Y:S05]  /*29de0*/  BRA `(.L_x_1261) ;  /* 0xffff921000007947 */ /* 0x000fea000383ffff */
.L_x_1149:
[----:B------:R-:W-:Y:S01]  /*29df0*/  IMAD.MOV.U32 R217, RZ, RZ, R5 ;  /* 0x000000ffffd97224 */ /* 0x000fe200078e0005 */
[----:B--2---:R-:W-:Y:S01]  /*29e00*/  MOV R2, 0x1 ;  /* 0x0000000100027802 */ /* 0x004fe20000000f00 */
[----:B------:R-:W-:Y:S01]  /*29e10*/  IMAD.MOV.U32 R218, RZ, RZ, 0x181f ;  /* 0x0000181fffda7424 */ /* 0x000fe200078e00ff */
[----:B------:R-:W-:-:S02]  /*29e20*/  MOV R3, 0x29e40 ;  /* 0x00029e4000037802 */ /* 0x000fc40000000f00 */
[----:B-1-3--:R-:W-:Y:S05]  /*29e30*/  CALL.REL.NOINC `($__internal_13_$__cuda_sm70_shflsync_idx_p) ;  /* 0x0000167000007944 */ /* 0x00afea0003c00000 */
        /* <DEDUP_REMOVED lines=8> */
.L_x_1150:
[----:B------:R-:W-:Y:S01]  /*29ec0*/  IMAD.MOV.U32 R217, RZ, RZ, R5 ;  /* 0x000000ffffd97224 */ /* 0x000fe200078e0005 */
[----:B-1----:R-:W-:Y:S01]  /*29ed0*/  MOV R2, 0x2 ;  /* 0x0000000200027802 */ /* 0x002fe20000000f00 */
[----:B------:R-:W-:Y:S01]  /*29ee0*/  IMAD.MOV.U32 R218, RZ, RZ, 0x181f ;  /* 0x0000181fffda7424 */ /* 0x000fe200078e00ff */
[----:B------:R-:W-:Y:S02]  /*29ef0*/  MOV R3, 0x29f10 ;  /* 0x00029f1000037802 */ /* 0x000fe40000000f00 */
[----:B---34-:R-:W-:Y:S05]  /*29f00*/  CALL.REL.NOINC `($__internal_13_$__cuda_sm70_shflsync_idx_p) ;  /* 0x000015a000007944 */ /* 0x018fea0003c00000 */
[----:B------:R-:W-:Y:S01]  /*29f10*/  MOV R7, R218 ;  /* 0x000000da00077202 */ /* 0x000fe20000000f00 */
[----:B------:R-:W-:Y:S05]  /*29f20*/  BRA `(.L_x_1263) ;  /* 0xffff91b000007947 */ /* 0x000fea000383ffff */
.L_x_1151:
[----:B------:R-:W-:Y:S01]  /*29f30*/  IMAD.MOV.U32 R217, RZ, RZ, R6 ;  /* 0x000000ffffd97224 */ /* 0x000fe200078e0006 */
[----:B-1----:R-:W-:Y:S01]  /*29f40*/  MOV R2, 0x2 ;  /* 0x0000000200027802 */ /* 0x002fe20000000f00 */
[----:B------:R-:W-:Y:S01]  /*29f50*/  IMAD.MOV.U32 R218, RZ, RZ, 0x181f ;  /* 0x0000181fffda7424 */ /* 0x000fe200078e00ff */
[----:B------:R-:W-:Y:S02]  /*29f60*/  MOV R3, 0x29f80 ;  /* 0x00029f8000037802 */ /* 0x000fe40000000f00 */
[----:B--234-:R-:W-:Y:S05]  /*29f70*/  CALL.REL.NOINC `($__internal_13_$__cuda_sm70_shflsync_idx_p) ;  /* 0x0000153000007944 */ /* 0x01cfea0003c00000 */
[----:B------:R-:W-:Y:S01]  /*29f80*/  MOV R2, R218 ;  /* 0x000000da00027202 */ /* 0x000fe20000000f00 */
[----:B------:R-:W-:Y:S05]  /*29f90*/  BRA `(.L_x_1264) ;  /* 0xffff916000007947 */ /* 0x000fea000383ffff */
.L_x_1152:
[----:B------:R-:W-:Y:S01]  /*29fa0*/  IMAD.MOV.U32 R217, RZ, RZ, R5 ;  /* 0x000000ffffd97224 */ /* 0x000fe200078e0005 */
[----:B--2---:R-:W-:Y:S01]  /*29fb0*/  MOV R2, 0x3 ;  /* 0x0000000300027802 */ /* 0x004fe20000000f00 */
[----:B------:R-:W-:Y:S01]  /*29fc0*/  IMAD.MOV.U32 R218, RZ, RZ, 0x181f ;  /* 0x0000181fffda7424 */ /* 0x000fe200078e00ff */
[----:B------:R-:W-:-:S02]  /*29fd0*/  MOV R3, 0x29ff0 ;  /* 0x00029ff000037802 */ /* 0x000fc40000000f00 */
[----:B-1-34-:R-:W-:Y:S05]  /*29fe0*/  CALL.REL.NOINC `($__internal_13_$__cuda_sm70_shflsync_idx_p) ;  /* 0x000014c000007944 */ /* 0x01afea0003c00000 */
        /* <DEDUP_REMOVED lines=8> */
.L_x_1153:
[----:B------:R-:W-:Y:S01]  /*2a070*/  IMAD.MOV.U32 R217, RZ, RZ, R5 ;  /* 0x000000ffffd97224 */ /* 0x000fe200078e0005 */
[----:B--2---:R-:W-:Y:S01]  /*2a080*/  MOV R2, 0x4 ;  /* 0x0000000400027802 */ /* 0x004fe20000000f00 */
[----:B------:R-:W-:Y:S01]  /*2a090*/  IMAD.MOV.U32 R218, RZ, RZ, 0x181f ;  /* 0x0000181fffda7424 */ /* 0x000fe200078e00ff */
[----:B------:R-:W-:Y:S02]  /*2a0a0*/  MOV R3, 0x2a0c0 ;  /* 0x0002a0c000037802 */ /* 0x000fe40000000f00 */
[----:B-1-34-:R-:W-:Y:S05]  /*2a0b0*/  CALL.REL.NOINC `($__internal_13_$__cuda_sm70_shflsync_idx_p) ;  /* 0x000013f000007944 */ /* 0x01afea0003c00000 */
[----:B------:R-:W-:Y:S01]  /*2a0c0*/  MOV R7, R218 ;  /* 0x000000da00077202 */ /* 0x000fe20000000f00 */
[----:B------:R-:W-:Y:S05]  /*2a0d0*/  BRA `(.L_x_1266) ;  /* 0xffff911000007947 */ /* 0x000fea000383ffff */
.L_x_1154:
[----:B------:R-:W-:Y:S01]  /*2a0e0*/  IMAD.MOV.U32 R217, RZ, RZ, R6 ;  /* 0x000000ffffd97224 */ /* 0x000fe200078e0006 */
[----:B--2---:R-:W-:Y:S01]  /*2a0f0*/  MOV R2, 0x4 ;  /* 0x0000000400027802 */ /* 0x004fe20000000f00 */
[----:B------:R-:W-:Y:S01]  /*2a100*/  IMAD.MOV.U32 R218, RZ, RZ, 0x181f ;  /* 0x0000181fffda7424 */ /* 0x000fe200078e00ff */
[----:B------:R-:W-:Y:S02]  /*2a110*/  MOV R3, 0x2a130 ;  /* 0x0002a13000037802 */ /* 0x000fe40000000f00 */
[----:B-1-34-:R-:W-:Y:S05]  /*2a120*/  CALL.REL.NOINC `($__internal_13_$__cuda_sm70_shflsync_idx_p) ;  /* 0x0000138000007944 */ /* 0x01afea0003c00000 */
[----:B------:R-:W-:Y:S01]  /*2a130*/  MOV R2, R218 ;  /* 0x000000da00027202 */ /* 0x000fe20000000f00 */
[----:B------:R-:W-:Y:S05]  /*2a140*/  BRA `(.L_x_1267) ;  /* 0xffff90c000007947 */ /* 0x000fea000383ffff */
.L_x_1155:
[----:B------:R-:W-:Y:S01]  /*2a150*/  IMAD.MOV.U32 R217, RZ, RZ, R5 ;  /* 0x000000ffffd97224 */ /* 0x000fe200078e0005 */
[----:B-1----:R-:W-:Y:S01]  /*2a160*/  MOV R2, 0x5 ;  /* 0x0000000500027802 */ /* 0x002fe20000000f00 */
[----:B------:R-:W-:Y:S01]  /*2a170*/  IMAD.MOV.U32 R218, RZ, RZ, 0x181f ;  /* 0x0000181fffda7424 */ /* 0x000fe200078e00ff */
[----:B------:R-:W-:-:S02]  /*2a180*/  MOV R3, 0x2a1a0 ;  /* 0x0002a1a000037802 */ /* 0x000fc40000000f00 */
[----:B--234-:R-:W-:Y:S05]  /*2a190*/  CALL.REL.NOINC `($__internal_13_$__cuda_sm70_shflsync_idx_p) ;  /* 0x0000131000007944 */ /* 0x01cfea0003c00000 */
        /* <DEDUP_REMOVED lines=8> */
.L_x_1156:
[----:B------:R-:W-:Y:S01]  /*2a220*/  IMAD.MOV.U32 R217, RZ, RZ, R5 ;  /* 0x000000ffffd97224 */ /* 0x000fe200078e0005 */
[----:B--2---:R-:W-:Y:S01]  /*2a230*/  MOV R2, 0x6 ;  /* 0x0000000600027802 */ /* 0x004fe20000000f00 */
[----:B------:R-:W-:Y:S01]  /*2a240*/  IMAD.MOV.U32 R218, RZ, RZ, 0x181f ;  /* 0x0000181fffda7424 */ /* 0x000fe200078e00ff */
[----:B------:R-:W-:Y:S02]  /*2a250*/  MOV R3, 0x2a270 ;  /* 0x0002a27000037802 */ /* 0x000fe40000000f00 */
[----:B-1--4-:R-:W-:Y:S05]  /*2a260*/  CALL.REL.NOINC `($__internal_13_$__cuda_sm70_shflsync_idx_p) ;  /* 0x0000124000007944 */ /* 0x012fea0003c00000 */
[----:B------:R-:W-:Y:S01]  /*2a270*/  MOV R7, R218 ;  /* 0x000000da00077202 */ /* 0x000fe20000000f00 */
[----:B------:R-:W-:Y:S05]  /*2a280*/  BRA `(.L_x_1269) ;  /* 0xffff907000007947 */ /* 0x000fea000383ffff */
.L_x_1157:
[----:B------:R-:W-:Y:S01]  /*2a290*/  IMAD.MOV.U32 R217, RZ, RZ, R6 ;  /* 0x000000ffffd97224 */ /* 0x000fe200078e0006 */
[----:B--2---:R-:W-:Y:S01]  /*2a2a0*/  MOV R2, 0x6 ;  /* 0x0000000600027802 */ /* 0x004fe20000000f00 */
[----:B------:R-:W-:Y:S01]  /*2a2b0*/  IMAD.MOV.U32 R218, RZ, RZ, 0x181f ;  /* 0x0000181fffda7424 */ /* 0x000fe200078e00ff */
[----:B------:R-:W-:Y:S02]  /*2a2c0*/  MOV R3, 0x2a2e0 ;  /* 0x0002a2e000037802 */ /* 0x000fe40000000f00 */
[----:B-1-34-:R-:W-:Y:S05]  /*2a2d0*/  CALL.REL.NOINC `($__internal_13_$__cuda_sm70_shflsync_idx_p) ;  /* 0x000011d000007944 */ /* 0x01afea0003c00000 */
[----:B------:R-:W-:Y:S01]  /*2a2e0*/  MOV R2, R218 ;  /* 0x000000da00027202 */ /* 0x000fe20000000f00 */
[----:B------:R-:W-:Y:S05]  /*2a2f0*/  BRA `(.L_x_1270) ;  /* 0xffff902000007947 */ /* 0x000fea000383ffff */
.L_x_1158:
[----:B------:R-:W-:Y:S01]  /*2a300*/  IMAD.MOV.U32 R217, RZ, RZ, R5 ;  /* 0x000000ffffd97224 */ /* 0x000fe200078e0005 */
[----:B-1----:R-:W-:Y:S01]  /*2a310*/  MOV R2, 0x7 ;  /* 0x0000000700027802 */ /* 0x002fe20000000f00 */
[----:B------:R-:W-:Y:S01]  /*2a320*/  IMAD.MOV.U32 R218, RZ, RZ, 0x181f ;  /* 0x0000181fffda7424 */ /* 0x000fe200078e00ff */
[----:B------:R-:W-:-:S02]  /*2a330*/  MOV R3, 0x2a350 ;  /* 0x0002a35000037802 */ /* 0x000fc40000000f00 */
[----:B--2-4-:R-:W-:Y:S05]  /*2a340*/  CALL.REL.NOINC `($__internal_13_$__cuda_sm70_shflsync_idx_p) ;  /* 0x0000116000007944 */ /* 0x014fea0003c00000 */
        /* <DEDUP_REMOVED lines=8> */
.L_x_1160:
[----:B------:R-:W-:Y:S01]  /*2a3d0*/  IMAD.MOV.U32 R217, RZ, RZ, R5 ;  /* 0x000000ffffd97224 */ /* 0x000fe200078e0005 */
[----:B------:R-:W-:Y:S01]  /*2a3e0*/  MOV R2, RZ ;  /* 0x000000ff00027202 */ /* 0x000fe20000000f00 */
[----:B------:R-:W-:Y:S01]  /*2a3f0*/  IMAD.MOV.U32 R218, RZ, RZ, 0x1c1f ;  /* 0x00001c1fffda7424 */ /* 0x000fe200078e00ff */
[----:B------:R-:W-:Y:S02]  /*2a400*/  MOV R3, 0x2a420 ;  /* 0x0002a42000037802 */ /* 0x000fe40000000f00 */
[----:B------:R-:W-:Y:S05]  /*2a410*/  CALL.REL.NOINC `($__internal_13_$__cuda_sm70_shflsync_idx_p) ;  /* 0x0000109000007944 */ /* 0x000fea0003c00000 */
[----:B------:R-:W-:Y:S01]  /*2a420*/  MOV R4, R218 ;  /* 0x000000da00047202 */ /* 0x000fe20000000f00 */
[----:B------:R-:W-:Y:S05]  /*2a430*/  BRA `(.L_x_1272) ;  /* 0xffff91e000007947 */ /* 0x000fea000383ffff */
.L_x_1161:
[----:B------:R-:W-:Y:S01]  /*2a440*/  IMAD.MOV.U32 R217, RZ, RZ, R12 ;  /* 0x000000ffffd97224 */ /* 0x000fe200078e000c */
[----:B------:R-:W-:Y:S01]  /*2a450*/  MOV R2, RZ ;  /* 0x000000ff00027202 */ /* 0x000fe20000000f00 */
[----:B------:R-:W-:Y:S01]  /*2a460*/  IMAD.MOV.U32 R218, RZ, RZ, 0x1c1f ;  /* 0x00001c1fffda7424 */ /* 0x000fe200078e00ff */
[----:B------:R-:W-:Y:S02]  /*2a470*/  MOV R3, 0x2a490 ;  /* 0x0002a49000037802 */ /* 0x000fe40000000f00 */
[----:B-12---:R-:W-:Y:S05]  /*2a480*/  CALL.REL.NOINC `($__internal_13_$__cuda_sm70_shflsync_idx_p) ;  /* 0x0000102000007944 */ /* 0x006fea0003c00000 */
[----:B------:R-:W-:Y:S01]  /*2a490*/  MOV R0, R218 ;  /* 0x000000da00007202 */ /* 0x000fe20000000f00 */
[----:B------:R-:W-:Y:S05]  /*2a4a0*/  BRA `(.L_x_1273) ;  /* 0xffff919000007947 */ /* 0x000fea000383ffff */
.L_x_1164:
[----:B------:R-:W-:Y:S01]  /*2a4b0*/  IMAD.MOV.U32 R217, RZ, RZ, R5 ;  /* 0x000000ffffd97224 */ /* 0x000fe200078e0005 */
[----:B---3--:R-:W-:Y:S01]  /*2a4c0*/  MOV R2, 0x1 ;  /* 0x0000000100027802 */ /* 0x008fe20000000f00 */
        /* <DEDUP_REMOVED lines=11> */
.L_x_1167:
[----:B------:R-:W-:Y:S01]  /*2a580*/  IMAD.MOV.U32 R217, RZ, RZ, R5 ;  /* 0x000000ffffd97224 */ /* 0x000fe200078e0005 */
[----:B--23--:R-:W-:Y:S01]  /*2a590*/  MOV R2, 0x2 ;  /* 0x0000000200027802 */ /* 0x00cfe20000000f00 */
[----:B------:R-:W-:Y:S01]  /*2a5a0*/  IMAD.MOV.U32 R218, RZ, RZ, 0x1c1f ;  /* 0x00001c1fffda7424 */ /* 0x000fe200078e00ff */
[----:B------:R-:W-:Y:S02]  /*2a5b0*/  MOV R3, 0x2a5d0 ;  /* 0x0002a5d000037802 */ /* 0x000fe40000000f00 */
[----:B-1--4-:R-:W-:Y:S05]  /*2a5c0*/  CALL.REL.NOINC `($__internal_13_$__cuda_sm70_shflsync_idx_p) ;  /* 0x00000ee000007944 */ /* 0x012fea0003c00000 */
[----:B------:R-:W-:Y:S01]  /*2a5d0*/  MOV R4, R218 ;  /* 0x000000da00047202 */ /* 0x000fe20000000f00 */
[----:B------:R-:W-:Y:S05]  /*2a5e0*/  BRA `(.L_x_1275) ;  /* 0xffff970000007947 */ /* 0x000fea000383ffff */
.L_x_1168:
[----:B------:R-:W-:Y:S01]  /*2a5f0*/  IMAD.MOV.U32 R217, RZ, RZ, R12 ;  /* 0x000000ffffd97224 */ /* 0x000fe200078e000c */
[----:B--23--:R-:W-:Y:S01]  /*2a600*/  MOV R2, 0x2 ;  /* 0x0000000200027802 */ /* 0x00cfe20000000f00 */
[----:B------:R-:W-:Y:S01]  /*2a610*/  IMAD.MOV.U32 R218, RZ, RZ, 0x1c1f ;  /* 0x00001c1fffda7424 */ /* 0x000fe200078e00ff */
[----:B------:R-:W-:Y:S02]  /*2a620*/  MOV R3, 0x2a640 ;  /* 0x0002a64000037802 */ /* 0x000fe40000000f00 */
[----:B-1--4-:R-:W-:Y:S05]  /*2a630*/  CALL.REL.NOINC `($__internal_13_$__cuda_sm70_shflsync_idx_p) ;  /* 0x00000e7000007944 */ /* 0x012fea0003c00000 */
[----:B------:R-:W-:Y:S01]  /*2a640*/  MOV R0, R218 ;  /* 0x000000da00007202 */ /* 0x000fe20000000f00 */
[----:B------:R-:W-:Y:S05]  /*2a650*/  BRA `(.L_x_1276) ;  /* 0xffff96b000007947 */ /* 0x000fea000383ffff */
.L_x_1171:
[----:B------:R-:W-:Y:S01]  /*2a660*/  IMAD.MOV.U32 R217, RZ, RZ, R5 ;  /* 0x000000ffffd97224 */ /* 0x000fe200078e0005 */
[----:B--23--:R-:W-:Y:S01]  /*2a670*/  MOV R2, 0x3 ;  /* 0x0000000300027802 */ /* 0x00cfe20000000f00 */
[----:B------:R-:W-:Y:S01]  /*2a680*/  IMAD.MOV.U32 R218, RZ, RZ, 0x1c1f ;  /* 0x00001c1fffda7424 */ /* 0x000fe200078e00ff */
[----:B------:R-:W-:-:S02]  /*2a690*/  MOV R3, 0x2a6b0 ;  /* 0x0002a6b000037802 */ /* 0x000fc40000000f00 */
[----:B-1--4-:R-:W-:Y:S05]  /*2a6a0*/  CALL.REL.NOINC `($__internal_13_$__cuda_sm70_shflsync_idx_p) ;  /* 0x00000e0000007944 */ /* 0x012fea0003c00000 */
        /* <DEDUP_REMOVED lines=8> */
.L_x_1175:
[----:B------:R-:W-:Y:S01]  /*2a730*/  IMAD.MOV.U32 R217, RZ, RZ, R5 ;  /* 0x000000ffffd97224 */ /* 0x000fe200078e0005 */
[----:B------:R-:W-:Y:S01]  /*2a740*/  MOV R2, RZ ;  /* 0x000000ff00027202 */ /* 0x000fe20000000f00 */
[----:B------:R-:W-:Y:S01]  /*2a750*/  IMAD.MOV.U32 R218, RZ, RZ, 0x181f ;  /* 0x0000181fffda7424 */ /* 0x000fe200078e00ff */
[----:B------:R-:W-:Y:S02]  /*2a760*/  MOV R3, 0x2a780 ;  /* 0x0002a78000037802 */ /* 0x000fe40000000f00 */
[----:B------:R-:W-:Y:S05]  /*2a770*/  CALL.REL.NOINC `($__internal_13_$__cuda_sm70_shflsync_idx_p) ;  /* 0x00000d3000007944 */ /* 0x000fea0003c00000 */
[----:B------:R-:W-:Y:S01]  /*2a780*/  MOV R7, R218 ;  /* 0x000000da00077202 */ /* 0x000fe20000000f00 */
[----:B------:R-:W-:Y:S05]  /*2a790*/  BRA `(.L_x_1278) ;  /* 0xffffa3f000007947 */ /* 0x000fea000383ffff */
.L_x_1176:
[----:B------:R-:W-:Y:S01]  /*2a7a0*/  IMAD.MOV.U32 R217, RZ, RZ, R6 ;  /* 0x000000ffffd97224 */ /* 0x000fe200078e0006 */
[----:B------:R-:W-:Y:S01]  /*2a7b0*/  MOV R2, RZ ;  /* 0x000000ff00027202 */ /* 0x000fe20000000f00 */
[----:B------:R-:W-:Y:S01]  /*2a7c0*/  IMAD.MOV.U32 R218, RZ, RZ, 0x181f ;  /* 0x0000181fffda7424 */ /* 0x000fe200078e00ff */
[----:B------:R-:W-:Y:S02]  /*2a7d0*/  MOV R3, 0x2a7f0 ;  /* 0x0002a7f000037802 */ /* 0x000fe40000000f00 */
[----:B-12---:R-:W-:Y:S05]  /*2a7e0*/  CALL.REL.NOINC `($__internal_13_$__cuda_sm70_shflsync_idx_p) ;  /* 0x00000cc000007944 */ /* 0x006fea0003c00000 */
[----:B------:R-:W-:Y:S01]  /*2a7f0*/  MOV R2, R218 ;  /* 0x000000da00027202 */ /* 0x000fe20000000f00 */
[----:B------:R-:W-:Y:S05]  /*2a800*/  BRA `(.L_x_1279) ;  /* 0xffffa3a000007947 */ /* 0x000fea000383ffff */
.L_x_1177:
        /* <DEDUP_REMOVED lines=13> */
.L_x_1178:
[----:B------:R-:W-:Y:S01]  /*2a8e0*/  IMAD.MOV.U32 R217, RZ, RZ, R5 ;  /* 0x000000ffffd97224 */ /* 0x000fe200078e0005 */
[----:B-1----:R-:W-:Y:S01]  /*2a8f0*/  MOV R2, 0x2 ;  /* 0x0000000200027802 */ /* 0x002fe20000000f00 */
[----:B------:R-:W-:Y:S01]  /*2a900*/  IMAD.MOV.U32 R218, RZ, RZ, 0x181f ;  /* 0x0000181fffda7424 */ /* 0x000fe200078e00ff */
[----:B------:R-:W-:Y:S02]  /*2a910*/  MOV R3, 0x2a930 ;  /* 0x0002a93000037802 */ /* 0x000fe40000000f00 */
[----:B---34-:R-:W-:Y:S05]  /*2a920*/  CALL.REL.NOINC `($__internal_13_$__cuda_sm70_shflsync_idx_p) ;  /* 0x00000b8000007944 */ /* 0x018fea0003c00000 */
[----:B------:R-:W-:Y:S01]  /*2a930*/  MOV R7, R218 ;  /* 0x000000da00077202 */ /* 0x000fe20000000f00 */
[----:B------:R-:W-:Y:S05]  /*2a940*/  BRA `(.L_x_1281) ;  /* 0xffffa35000007947 */ /* 0x000fea000383ffff */
.L_x_1179:
[----:B------:R-:W-:Y:S01]  /*2a950*/  IMAD.MOV.U32 R217, RZ, RZ, R6 ;  /* 0x000000ffffd97224 */ /* 0x000fe200078e0006 */
[----:B-1----:R-:W-:Y:S01]  /*2a960*/  MOV R2, 0x2 ;  /* 0x0000000200027802 */ /* 0x002fe20000000f00 */
[----:B------:R-:W-:Y:S01]  /*2a970*/  IMAD.MOV.U32 R218, RZ, RZ, 0x181f ;  /* 0x0000181fffda7424 */ /* 0x000fe200078e00ff */
[----:B------:R-:W-:Y:S02]  /*2a980*/  MOV R3, 0x2a9a0 ;  /* 0x0002a9a000037802 */ /* 0x000fe40000000f00 */
[----:B--234-:R-:W-:Y:S05]  /*2a990*/  CALL.REL.NOINC `($__internal_13_$__cuda_sm70_shflsync_idx_p) ;  /* 0x00000b1000007944 */ /* 0x01cfea0003c00000 */
[----:B------:R-:W-:Y:S01]  /*2a9a0*/  MOV R2, R218 ;  /* 0x000000da00027202 */ /* 0x000fe20000000f00 */
[----:B------:R-:W-:Y:S05]  /*2a9b0*/  BRA `(.L_x_1282) ;  /* 0xffffa30000007947 */ /* 0x000fea000383ffff */
.L_x_1180:
        /* <DEDUP_REMOVED lines=13> */
.L_x_1181:
[----:B------:R-:W-:Y:S01]  /*2aa90*/  IMAD.MOV.U32 R217, RZ, RZ, R5 ;  /* 0x000000ffffd97224 */ /* 0x000fe200078e0005 */
[----:B--2---:R-:W-:Y:S01]  /*2aaa0*/  MOV R2, 0x4 ;  /* 0x0000000400027802 */ /* 0x004fe20000000f00 */
[----:B------:R-:W-:Y:S01]  /*2aab0*/  IMAD.MOV.U32 R218, RZ, RZ, 0x181f ;  /* 0x0000181fffda7424 */ /* 0x000fe200078e00ff */
[----:B------:R-:W-:Y:S02]  /*2aac0*/  MOV R3, 0x2aae0 ;  /* 0x0002aae000037802 */ /* 0x000fe40000000f00 */
[----:B-1-34-:R-:W-:Y:S05]  /*2aad0*/  CALL.REL.NOINC `($__internal_13_$__cuda_sm70_shflsync_idx_p) ;  /* 0x000009d000007944 */ /* 0x01afea0003c00000 */
[----:B------:R-:W-:Y:S01]  /*2aae0*/  MOV R7, R218 ;  /* 0x000000da00077202 */ /* 0x000fe20000000f00 */
[----:B------:R-:W-:Y:S05]  /*2aaf0*/  BRA `(.L_x_1284) ;  /* 0xffffa2b000007947 */ /* 0x000fea000383ffff */
.L_x_1182:
[----:B------:R-:W-:Y:S01]  /*2ab00*/  IMAD.MOV.U32 R217, RZ, RZ, R6 ;  /* 0x000000ffffd97224 */ /* 0x000fe200078e0006 */
[----:B--2---:R-:W-:Y:S01]  /*2ab10*/  MOV R2, 0x4 ;  /* 0x0000000400027802 */ /* 0x004fe20000000f00 */
[----:B------:R-:W-:Y:S01]  /*2ab20*/  IMAD.MOV.U32 R218, RZ, RZ, 0x181f ;  /* 0x0000181fffda7424 */ /* 0x000fe200078e00ff */
[----:B------:R-:W-:Y:S02]  /*2ab30*/  MOV R3, 0x2ab50 ;  /* 0x0002ab5000037802 */ /* 0x000fe40000000f00 */
[----:B-1-34-:R-:W-:Y:S05]  /*2ab40*/  CALL.REL.NOINC `($__internal_13_$__cuda_sm70_shflsync_idx_p) ;  /* 0x0000096000007944 */ /* 0x01afea0003c00000 */
[----:B------:R-:W-:Y:S01]  /*2ab50*/  MOV R2, R218 ;  /* 0x000000da00027202 */ /* 0x000fe20000000f00 */
[----:B------:R-:W-:Y:S05]  /*2ab60*/  BRA `(.L_x_1285) ;  /* 0xffffa26000007947 */ /* 0x000fea000383ffff */
.L_x_1183:
        /* <DEDUP_REMOVED lines=13> */
.L_x_1184:
[----:B------:R-:W-:Y:S01]  /*2ac40*/  IMAD.MOV.U32 R217, RZ, RZ, R5 ;  /* 0x000000ffffd97224 */ /* 0x000fe200078e0005 */
[----:B--2---:R-:W-:Y:S01]  /*2ac50*/  MOV R2, 0x6 ;  /* 0x0000000600027802 */ /* 0x004fe20000000f00 */
[----:B------:R-:W-:Y:S01]  /*2ac60*/  IMAD.MOV.U32 R218, RZ, RZ, 0x181f ;  /* 0x0000181fffda7424 */ /* 0x000fe200078e00ff */
[----:B------:R-:W-:Y:S02]  /*2ac70*/  MOV R3, 0x2ac90 ;  /* 0x0002ac9000037802 */ /* 0x000fe40000000f00 */
[----:B-1--4-:R-:W-:Y:S05]  /*2ac80*/  CALL.REL.NOINC `($__internal_13_$__cuda_sm70_shflsync_idx_p) ;  /* 0x0000082000007944 */ /* 0x012fea0003c00000 */
[----:B------:R-:W-:Y:S01]  /*2ac90*/  MOV R7, R218 ;  /* 0x000000da00077202 */ /* 0x000fe20000000f00 */
[----:B------:R-:W-:Y:S05]  /*2aca0*/  BRA `(.L_x_1287) ;  /* 0xffffa21000007947 */ /* 0x000fea000383ffff */
.L_x_1185:
[----:B------:R-:W-:Y:S01]  /*2acb0*/  IMAD.MOV.U32 R217, RZ, RZ, R6 ;  /* 0x000000ffffd97224 */ /* 0x000fe200078e0006 */
[----:B--2---:R-:W-:Y:S01]  /*2acc0*/  MOV R2, 0x6 ;  /* 0x0000000600027802 */ /* 0x004fe20000000f00 */
[----:B------:R-:W-:Y:S01]  /*2acd0*/  IMAD.MOV.U32 R218, RZ, RZ, 0x181f ;  /* 0x0000181fffda7424 */ /* 0x000fe200078e00ff */
[----:B------:R-:W-:Y:S02]  /*2ace0*/  MOV R3, 0x2ad00 ;  /* 0x0002ad0000037802 */ /* 0x000fe40000000f00 */
[----:B-1-34-:R-:W-:Y:S05]  /*2acf0*/  CALL.REL.NOINC `($__internal_13_$__cuda_sm70_shflsync_idx_p) ;  /* 0x000007b000007944 */ /* 0x01afea0003c00000 */
[----:B------:R-:W-:Y:S01]  /*2ad00*/  MOV R2, R218 ;  /* 0x000000da00027202 */ /* 0x000fe20000000f00 */
[----:B------:R-:W-:Y:S05]  /*2ad10*/  BRA `(.L_x_1288) ;  /* 0xffffa1c000007947 */ /* 0x000fea000383ffff */
.L_x_1186:
        /* <DEDUP_REMOVED lines=13> */
.L_x_1188:
[----:B------:R-:W-:Y:S01]  /*2adf0*/  IMAD.MOV.U32 R217, RZ, RZ, R68 ;  /* 0x000000ffffd97224 */ /* 0x000fe200078e0044 */
[----:B------:R-:W-:Y:S01]  /*2ae00*/  MOV R2, RZ ;  /* 0x000000ff00027202 */ /* 0x000fe20000000f00 */
[----:B------:R-:W-:Y:S01]  /*2ae10*/  IMAD.MOV.U32 R218, RZ, RZ, 0x1f ;  /* 0x0000001fffda7424 */ /* 0x000fe200078e00ff */
[----:B------:R-:W-:Y:S02]  /*2ae20*/  MOV R3, 0x2ae40 ;  /* 0x0002ae4000037802 */ /* 0x000fe40000000f00 */
[----:B------:R-:W-:Y:S05]  /*2ae30*/  CALL.REL.NOINC `($__internal_13_$__cuda_sm70_shflsync_idx_p) ;  /* 0x0000067000007944 */ /* 0x000fea0003c00000 */
[----:B------:R-:W-:Y:S01]  /*2ae40*/  MOV R9, R218 ;  /* 0x000000da00097202 */ /* 0x000fe20000000f00 */
[----:B------:R-:W-:Y:S05]  /*2ae50*/  BRA `(.L_x_1290) ;  /* 0xffffa25000007947 */ /* 0x000fea000383ffff */
.L_x_1189:
[----:B------:R-:W-:Y:S01]  /*2ae60*/  IMAD.MOV.U32 R217, RZ, RZ, R68 ;  /* 0x000000ffffd97224 */ /* 0x000fe200078e0044 */
[----:B------:R-:W-:Y:S01]  /*2ae70*/  MOV R2, 0x1 ;  /* 0x0000000100027802 */ /* 0x000fe20000000f00 */
[----:B------:R-:W-:Y:S01]  /*2ae80*/  IMAD.MOV.U32 R218, RZ, RZ, 0x1f ;  /* 0x0000001fffda7424 */ /* 0x000fe200078e00ff */
[----:B------:R-:W-:Y:S02]  /*2ae90*/  MOV R3, 0x2aeb0 ;  /* 0x0002aeb000037802 */ /* 0x000fe40000000f00 */
[----:B-12---:R-:W-:Y:S05]  /*2aea0*/  CALL.REL.NOINC `($__internal_13_$__cuda_sm70_shflsync_idx_p) ;  /* 0x0000060000007944 */ /* 0x006fea0003c00000 */
[----:B------:R-:W-:Y:S01]  /*2aeb0*/  MOV R8, R218 ;  /* 0x000000da00087202 */ /* 0x000fe20000000f00 */
[----:B------:R-:W-:Y:S05]  /*2aec0*/  BRA `(.L_x_1291) ;  /* 0xffffa20000007947 */ /* 0x000fea000383ffff */
.L_x_1190:
[----:B------:R-:W-:Y:S02]  /*2aed0*/  MOV R2, 0x1 ;  /* 0x0000000100027802 */ /* 0x000fe40000000f00 */
[----:B------:R-:W-:-:S02]  /*2aee0*/  MOV R3, 0x2af00 ;  /* 0x0002af0000037802 */ /* 0x000fc40000000f00 */
[----:B-1234-:R-:W-:Y:S05]  /*2aef0*/  CALL.REL.NOINC `($__internal_14_$__cuda_sm70_shflsync_up_p) ;  /* 0x0000061000007944 */ /* 0x01efea0003c00000 */
[----:B------:R-:W-:Y:S05]  /*2af00*/  BRA `(.L_x_1292) ;  /* 0xffffa2f000007947 */ /* 0x000fea000383ffff */
.L_x_1191:
[----:B------:R-:W-:Y:S02]  /*2af10*/  MOV R2, 0x2 ;  /* 0x0000000200027802 */ /* 0x000fe40000000f00 */
[----:B------:R-:W-:-:S02]  /*2af20*/  MOV R3, 0x2af40 ;  /* 0x0002af4000037802 */ /* 0x000fc40000000f00 */
[----:B--2-4-:R-:W-:Y:S05]  /*2af30*/  CALL.REL.NOINC `($__internal_14_$__cuda_sm70_shflsync_up_p) ;  /* 0x000005d000007944 */ /* 0x014fea0003c00000 */
        /* <DEDUP_REMOVED lines=24> */
.L_x_1195:
[----:B------:R-:W-:Y:S02]  /*2b0c0*/  MOV R2, 0x1 ;  /* 0x0000000100027802 */ /* 0x000fe40000000f00 */
[----:B------:R-:W-:Y:S02]  /*2b0d0*/  MOV R3, 0x2b0f0 ;  /* 0x0002b0f000037802 */ /* 0x000fe40000000f00 */
[----:B------:R-:W-:Y:S05]  /*2b0e0*/  CALL.REL.NOINC `($__internal_14_$__cuda_sm70_shflsync_up_p) ;  /* 0x0000042000007944 */ /* 0x000fea0003c00000 */
[----:B------:R-:W-:Y:S01]  /*2b0f0*/  MOV R2, R4 ;  /* 0x0000000400027202 */ /* 0x000fe20000000f00 */
[----:B------:R-:W-:Y:S05]  /*2b100*/  BRA `(.L_x_1294) ;  /* 0xffffa35000007947 */ /* 0x000fea000383ffff */
.L_x_1196:
        /* <DEDUP_REMOVED lines=27> */
.L_x_1198:
[----:B------:R-:W-:Y:S02]  /*2b2c0*/  SEL R0, RZ, 0x1, P0 ;  /* 0x00000001ff007807 */ /* 0x000fe40000000000 */
[----:B------:R-:W-:Y:S02]  /*2b2d0*/  MOV R2, 0x2b2f0 ;  /* 0x0002b2f000027802 */ /* 0x000fe40000000f00 */
[----:B-1----:R-:W-:Y:S05]  /*2b2e0*/  CALL.REL.NOINC `($__internal_15_$__cuda_sm70_votesync_ballot) ;  /* 0x0000029000007944 */ /* 0x002fea0003c00000 */
[----:B------:R-:W-:Y:S01]  /*2b2f0*/  MOV R5, R0 ;  /* 0x0000000000057202 */ /* 0x000fe20000000f00 */
[----:B------:R-:W-:Y:S05]  /*2b300*/  BRA `(.L_x_1296) ;  /* 0xffffa2e000007947 */ /* 0x000fea000383ffff */
.L_x_1199:
[----:B------:R-:W-:Y:S01]  /*2b310*/  IMAD.MOV.U32 R217, RZ, RZ, R6 ;  /* 0x000000ffffd97224 */ /* 0x000fe200078e0006 */
[----:B--2---:R-:W-:Y:S01]  /*2b320*/  MOV R2, R0 ;  /* 0x0000000000027202 */ /* 0x004fe20000000f00 */
[----:B------:R-:W-:Y:S01]  /*2b330*/  IMAD.MOV.U32 R218, RZ, RZ, 0x1f ;  /* 0x0000001fffda7424 */ /* 0x000fe200078e00ff */
[----:B------:R-:W-:Y:S02]  /*2b340*/  MOV R3, 0x2b360 ;  /* 0x0002b36000037802 */ /* 0x000fe40000000f00 */
[----:B-1----:R-:W-:Y:S05]  /*2b350*/  CALL.REL.NOINC `($__internal_13_$__cuda_sm70_shflsync_idx_p) ;  /* 0x0000015000007944 */ /* 0x002fea0003c00000 */
[----:B------:R-:W-:Y:S01]  /*2b360*/  IMAD.MOV.U32 R6, RZ, RZ, R218 ;  /* 0x000000ffff067224 */ /* 0x000fe200078e00da */
[----:B------:R-:W-:Y:S01]  /*2b370*/  MOV R2, R0 ;  /* 0x0000000000027202 */ /* 0x000fe20000000f00 */
[----:B------:R-:W-:Y:S01]  /*2b380*/  IMAD.MOV.U32 R217, RZ, RZ, R7 ;  /* 0x000000ffffd97224 */ /* 0x000fe200078e0007 */
[----:B------:R-:W-:-:S02]  /*2b390*/  MOV R218, 0x1f ;  /* 0x0000001f00da7802 */ /* 0x000fc40000000f00 */
[----:B------:R-:W-:Y:S02]  /*2b3a0*/  MOV R3, 0x2b3c0 ;  /* 0x0002b3c000037802 */ /* 0x000fe40000000f00 */
[----:B------:R-:W-:Y:S05]  /*2b3b0*/  CALL.REL.NOINC `($__internal_13_$__cuda_sm70_shflsync_idx_p) ;  /* 0x000000f000007944 */ /* 0x000fea0003c00000 */
[----:B------:R-:W-:Y:S01]  /*2b3c0*/  MOV R7, R218 ;  /* 0x000000da00077202 */ /* 0x000fe20000000f00 */
[----:B------:R-:W-:Y:S05]  /*2b3d0*/  BRA `(.L_x_1297) ;  /* 0xffffa28000007947 */ /* 0x000fea000383ffff */
.L_x_1202:
[----:B------:R-:W-:Y:S01]  /*2b3e0*/  IMAD.MOV.U32 R217, RZ, RZ, R4 ;  /* 0x000000ffffd97224 */ /* 0x000fe200078e0004 */
[----:B--2---:R-:W-:Y:S01]  /*2b3f0*/  MOV R2, R0 ;  /* 0x0000000000027202 */ /* 0x004fe20000000f00 */
[----:B------:R-:W-:Y:S01]  /*2b400*/  IMAD.MOV.U32 R218, RZ, RZ, 0x1f ;  /* 0x0000001fffda7424 */ /* 0x000fe200078e00ff */
[----:B------:R-:W-:Y:S02]  /*2b410*/  MOV R3, 0x2b430 ;  /* 0x0002b43000037802 */ /* 0x000fe40000000f00 */
[----:B-1--4-:R-:W-:Y:S05]  /*2b420*/  CALL.REL.NOINC `($__internal_13_$__cuda_sm70_shflsync_idx_p) ;  /* 0x0000008000007944 */ /* 0x012fea0003c00000 */
[----:B------:R-:W-:Y:S01]  /*2b430*/  MOV R10, R218 ;  /* 0x000000da000a7202 */ /* 0x000fe20000000f00 */
[----:B------:R-:W-:Y:S05]  /*2b440*/  BRA `(.L_x_1201) ;  /* 0xffffa27000007947 */ /* 0x000fea000383ffff */
        .weak           $__internal_12_$__cuda_sm70_shflsync_bfly_p
        .type           $__internal_12_$__cuda_sm70_shflsync_bfly_p,@function
        .size           $__internal_12_$__cuda_sm70_shflsync_bfly_p,($__internal_13_$__cuda_sm70_shflsync_idx_p - $__internal_12_$__cuda_sm70_shflsync_bfly_p)
$__internal_12_$__cuda_sm70_shflsync_bfly_p:
[----:B------:R-:W-:Y:S02]  /*2b450*/  MOV R165, 0xffffffff ;  /* 0xffffffff00a57802 */ /* 0x000fe40000000f00 */
[----:B------:R-:W-:Y:S02]  /*2b460*/  MOV R3, 0x1f ;  /* 0x0000001f00037802 */ /* 0x000fe40000000f00 */
[----:B------:R-:W-:Y:S04]  /*2b470*/  WARPSYNC R165 ;  /* 0x000000a500007348 */ /* 0x000fe80003800000 */
[----:B------:R1:W2:Y:S02]  /*2b480*/  SHFL.BFLY PT, R0, R84, R0, R3 ;  /* 0x0c00000054007389 */ /* 0x0002a400000e0003 */
[----:B-1----:R-:W-:-:S04]  /*2b490*/  MOV R3, 0x0 ;  /* 0x0000000000037802 */ /* 0x002fc80000000f00 */
[----:B--2---:R-:W-:Y:S05]  /*2b4a0*/  RET.REL.NODEC R2 `(_ZN7cutlass13device_kernelIN5flash19enable_sm80_to_sm89INS1_16FlashAttnFwdSm80INS1_25CollectiveMainloopFwdSm80ILi4ELi1ELb0EN4cute5tupleIJNS5_1CILi128EEENS7_ILi80EEENS7_ILi64EEEEEELi64ENS_6half_tEfNS_4arch4Sm80ELb0ELb1ELb0ELb1ELb1ELb1ELb1ELb1EEENS1_21CollectiveEpilogueFwdINS6_IJS8_SA_S9_EEENS6_IJNS7_ILi1EEESI_SI_EEESC_SE_Li128ELb1ELb1ELb1ELb0EEENS1_36VarlenDynamicPersistentTileSchedulerILi128ELi80ELi128ELi128ELb1ELb1ELb0ELb1ELb0ELb1EEEEEEEEEvNT_6ParamsE) ;  /* 0xfffd4b5002007950 */ /* 0x004fea0003c3ffff */
        .weak           $__internal_13_$__cuda_sm70_shflsync_idx_p
        .type           $__internal_13_$__cuda_sm70_shflsync_idx_p,@function
        .size           $__internal_13_$__cuda_sm70_shflsync_idx_p,($__internal_14_$__cuda_sm70_shflsync_up_p - $__internal_13_$__cuda_sm70_shflsync_idx_p)
$__internal_13_$__cuda_sm70_shflsync_idx_p:
[----:B------:R-:W-:-:S04]  /*2b4b0*/  MOV R219, 0xffffffff ;  /* 0xffffffff00db7802 */ /* 0x000fc80000000f00 */
[----:B------:R-:W-:Y:S04]  /*2b4c0*/  WARPSYNC R219 ;  /* 0x000000db00007348 */ /* 0x000fe80003800000 */
[----:B------:R1:W2:Y:S02]  /*2b4d0*/  SHFL.IDX PT, R218, R217, R2, R218 ;  /* 0x00000002d9da7389 */ /* 0x0002a400000e00da */
[----:B-1----:R-:W-:Y:S02]  /*2b4e0*/  MOV R2, R3 ;  /* 0x0000000300027202 */ /* 0x002fe40000000f00 */
[----:B------:R-:W-:-:S04]  /*2b4f0*/  MOV R3, 0x0 ;  /* 0x0000000000037802 */ /* 0x000fc80000000f00 */
[----:B--2---:R-:W-:Y:S05]  /*2b500*/  RET.REL.NODEC R2 `(_ZN7cutlass13device_kernelIN5flash19enable_sm80_to_sm89INS1_16FlashAttnFwdSm80INS1_25CollectiveMainloopFwdSm80ILi4ELi1ELb0EN4cute5tupleIJNS5_1CILi128EEENS7_ILi80EEENS7_ILi64EEEEEELi64ENS_6half_tEfNS_4arch4Sm80ELb0ELb1ELb0ELb1ELb1ELb1ELb1ELb1EEENS1_21CollectiveEpilogueFwdINS6_IJS8_SA_S9_EEENS6_IJNS7_ILi1EEESI_SI_EEESC_SE_Li128ELb1ELb1ELb1ELb0EEENS1_36VarlenDynamicPersistentTileSchedulerILi128ELi80ELi128ELi128ELb1ELb1ELb0ELb1ELb0ELb1EEEEEEEEEvNT_6ParamsE) ;  /* 0xfffd4af002007950 */ /* 0x004fea0003c3ffff */
        .weak           $__internal_14_$__cuda_sm70_shflsync_up_p
        .type           $__internal_14_$__cuda_sm70_shflsync_up_p,@function
        .size           $__internal_14_$__cuda_sm70_shflsync_up_p,($__internal_15_$__cuda_sm70_votesync_ballot - $__internal_14_$__cuda_sm70_shflsync_up_p)
$__internal_14_$__cuda_sm70_shflsync_up_p:
[----:B------:R-:W-:Y:S02]  /*2b510*/  IMAD.MOV.U32 R4, RZ, RZ, RZ ;  /* 0x000000ffff047224 */ /* 0x000fe400078e00ff */
[----:B------:R-:W-:-:S04]  /*2b520*/  IMAD.MOV.U32 R11, RZ, RZ, -0x1 ;  /* 0xffffffffff0b7424 */ /* 0x000fc800078e00ff */
[----:B------:R-:W-:Y:S04]  /*2b530*/  WARPSYNC R11 ;  /* 0x0000000b00007348 */ /* 0x000fe80003800000 */
[----:B------:R1:W2:Y:S02]  /*2b540*/  SHFL.UP PT, R4, R0, R2, R4 ;  /* 0x0400000200047389 */ /* 0x0002a400000e0004 */
[----:B-1----:R-:W-:Y:S02]  /*2b550*/  MOV R2, R3 ;  /* 0x0000000300027202 */ /* 0x002fe40000000f00 */
[----:B------:R-:W-:-:S04]  /*2b560*/  MOV R3, 0x0 ;  /* 0x0000000000037802 */ /* 0x000fc80000000f00 */
[----:B--2---:R-:W-:Y:S05]  /*2b570*/  RET.REL.NODEC R2 `(_ZN7cutlass13device_kernelIN5flash19enable_sm80_to_sm89INS1_16FlashAttnFwdSm80INS1_25CollectiveMainloopFwdSm80ILi4ELi1ELb0EN4cute5tupleIJNS5_1CILi128EEENS7_ILi80EEENS7_ILi64EEEEEELi64ENS_6half_tEfNS_4arch4Sm80ELb0ELb1ELb0ELb1ELb1ELb1ELb1ELb1EEENS1_21CollectiveEpilogueFwdINS6_IJS8_SA_S9_EEENS6_IJNS7_ILi1EEESI_SI_EEESC_SE_Li128ELb1ELb1ELb1ELb0EEENS1_36VarlenDynamicPersistentTileSchedulerILi128ELi80ELi128ELi128ELb1ELb1ELb0ELb1ELb0ELb1EEEEEEEEEvNT_6ParamsE) ;  /* 0xfffd4a8002007950 */ /* 0x004fea0003c3ffff */
        .weak           $__internal_15_$__cuda_sm70_votesync_ballot
        .type           $__internal_15_$__cuda_sm70_votesync_ballot,@function
        .size           $__internal_15_$__cuda_sm70_votesync_ballot,(.L_x_1926 - $__internal_15_$__cuda_sm70_votesync_ballot)
$__internal_15_$__cuda_sm70_votesync_ballot:
[----:B------:R-:W-:Y:S01]  /*2b580*/  ISETP.NE.U32.AND P0, PT, R0, 0x1, PT ;  /* 0x000000010000780c */ /* 0x000fe20003f05070 */
[----:B------:R-:W-:-:S04]  /*2b590*/  IMAD.MOV.U32 R3, RZ, RZ, -0x1 ;  /* 0xffffffffff037424 */ /* 0x000fc800078e00ff */
[----:B------:R-:W-:Y:S08]  /*2b5a0*/  WARPSYNC R3 ;  /* 0x0000000300007348 */ /* 0x000ff00003800000 */
[----:B------:R-:W-:-:S04]  /*2b5b0*/  VOTE.ANY R0, PT, !P0 ;  /* 0x0000000000007806 */ /* 0x000fc800040e0100 */
[----:B------:R-:W-:Y:S01]  /*2b5c0*/  LOP3.LUT R0, R0, R3, RZ, 0xc0, !PT ;  /* 0x0000000300007212 */ /* 0x000fe200078ec0ff */
[----:B------:R-:W-:-:S04]  /*2b5d0*/  IMAD.MOV.U32 R3, RZ, RZ, 0x0 ;  /* 0x00000000ff037424 */ /* 0x000fc800078e00ff */
[----:B------:R-:W-:Y:S05]  /*2b5e0*/  RET.REL.NODEC R2 `(_ZN7cutlass13device_kernelIN5flash19enable_sm80_to_sm89INS1_16FlashAttnFwdSm80INS1_25CollectiveMainloopFwdSm80ILi4ELi1ELb0EN4cute5tupleIJNS5_1CILi128EEENS7_ILi80EEENS7_ILi64EEEEEELi64ENS_6half_tEfNS_4arch4Sm80ELb0ELb1ELb0ELb1ELb1ELb1ELb1ELb1EEENS1_21CollectiveEpilogueFwdINS6_IJS8_SA_S9_EEENS6_IJNS7_ILi1EEESI_SI_EEESC_SE_Li128ELb1ELb1ELb1ELb0EEENS1_36VarlenDynamicPersistentTileSchedulerILi128ELi80ELi128ELi128ELb1ELb1ELb0ELb1ELb0ELb1EEEEEEEEEvNT_6ParamsE) ;  /* 0xfffd4a1002007950 */ /* 0x000fea0003c3ffff */
.L_x_1298:
        /* <DEDUP_REMOVED lines=9> */
.L_x_1926:


//--------------------- .text._ZN7cutlass13device_kernelIN5flash19enable_sm80_to_sm89INS1_16FlashAttnFwdSm80INS1_25CollectiveMainloopFwdSm80ILi4ELi1ELb0EN4cute5tupleIJNS5_1CILi128EEENS7_ILi112EEENS7_ILi64EEEEEELi64ENS_6half_tEfNS_4arch4Sm80ELb1ELb0ELb0ELb0ELb1ELb0ELb1ELb1EEENS1_21CollectiveEpilogueFwdINS6_IJS8_SA_S9_EEENS6_IJNS7_ILi1EEESI_SI_EEESC_SE_Li128ELb0ELb1ELb1ELb0EEENS1_30DynamicPersistentTileSchedulerILi128ELi128ELb1ELb1ELb0EEEEEEEEEvNT_6ParamsE --------------------------
	.section	.text._ZN7cutlass13device_kernelIN5flash19enable_sm80_to_sm89INS1_16FlashAttnFwdSm80INS1_25CollectiveMainloopFwdSm80ILi4ELi1ELb0EN4cute5tupleIJNS5_1CILi128EEENS7_ILi112EEENS7_ILi64EEEEEELi64ENS_6half_tEfNS_4arch4Sm80ELb1ELb0ELb0ELb0ELb1ELb0ELb1ELb1EEENS1_21CollectiveEpilogueFwdINS6_IJS8_SA_S9_EEENS6_IJNS7_ILi1EEESI_SI_EEESC_SE_Li128ELb0ELb1ELb1ELb0EEENS1_30DynamicPersistentTileSchedulerILi128ELi128ELb1ELb1ELb0EEEEEEEEEvNT_6ParamsE,"ax",@progbits
	.sectioninfo	@"SHI_REGISTERS=255"
	.align	128
.text._ZN7cutlass13device_kernelIN5flash19enable_sm80_to_sm89INS1_16FlashAttnFwdSm80INS1_25CollectiveMainloopFwdSm80ILi4ELi1ELb0EN4cute5tupleIJNS5_1CILi128EEENS7_ILi112EEENS7_ILi64EEEEEELi64ENS_6half_tEfNS_4arch4Sm80ELb1ELb0ELb0ELb0ELb1ELb0ELb1ELb1EEENS1_21CollectiveEpilogueFwdINS6_IJS8_SA_S9_EEENS6_IJNS7_ILi1EEESI_SI_EEESC_SE_Li128ELb0ELb1ELb1ELb0EEENS1_30DynamicPersistentTileSchedulerILi128ELi128ELb1ELb1ELb0EEEEEEEEEvNT_6ParamsE:
        .type           _ZN7cutlass13device_kernelIN5flash19enable_sm80_to_sm89INS1_16FlashAttnFwdSm80INS1_25CollectiveMainloopFwdSm80ILi4ELi1ELb0EN4cute5tupleIJNS5_1CILi128EEENS7_ILi112EEENS7_ILi64EEEEEELi64ENS_6half_tEfNS_4arch4Sm80ELb1ELb0ELb0ELb0ELb1ELb0ELb1ELb1EEENS1_21CollectiveEpilogueFwdINS6_IJS8_SA_S9_EEENS6_IJNS7_ILi1EEESI_SI_EEESC_SE_Li128ELb0ELb1ELb1ELb0EEENS1_30DynamicPersistentTileSchedulerILi128ELi128ELb1ELb1ELb0EEEEEEEEEvNT_6ParamsE,@function
        .size           _ZN7cutlass13device_kernelIN5flash19enable_sm80_to_sm89INS1_16FlashAttnFwdSm80INS1_25CollectiveMainloopFwdSm80ILi4ELi1ELb0EN4cute5tupleIJNS5_1CILi128EEENS7_ILi112EEENS7_ILi64EEEEEELi64ENS_6half_tEfNS_4arch4Sm80ELb1ELb0ELb0ELb0ELb1ELb0ELb1ELb1EEENS1_21CollectiveEpilogueFwdINS6_IJS8_SA_S9_EEENS6_IJNS7_ILi1EEESI_SI_EEESC_SE_Li128ELb0ELb1ELb1ELb0EEENS1_30DynamicPersistentTileSchedulerILi128ELi128ELb1ELb1ELb0EEEEEEEEEvNT_6ParamsE,(.L_x_1931 - _ZN7cutlass13device_kernelIN5flash19enable_sm80_to_sm89INS1_16FlashAttnFwdSm80INS1_25CollectiveMainloopFwdSm80ILi4ELi1ELb0EN4cute5tupleIJNS5_1CILi128EEENS7_ILi112EEENS7_ILi64EEEEEELi64ENS_6half_tEfNS_4arch4Sm80ELb1ELb0ELb0ELb0ELb1ELb0ELb1ELb1EEENS1_21CollectiveEpilogueFwdINS6_IJS8_SA_S9_EEENS6_IJNS7_ILi1EEESI_SI_EEESC_SE_Li128ELb0ELb1ELb1ELb0EEENS1_30DynamicPersistentTileSchedulerILi128ELi128ELb1ELb1ELb0EEEEEEEEEvNT_6ParamsE)
        .other          _ZN7cutlass13device_kernelIN5flash19enable_sm80_to_sm89INS1_16FlashAttnFwdSm80INS1_25CollectiveMainloopFwdSm80ILi4ELi1ELb0EN4cute5tupleIJNS5_1CILi128EEENS7_ILi112EEENS7_ILi64EEEEEELi64ENS_6half_tEfNS_4arch4Sm80ELb1ELb0ELb0ELb0ELb1ELb0ELb1ELb1EEENS1_21CollectiveEpilogueFwdINS6_IJS8_SA_S9_EEENS6_IJNS7_ILi1EEESI_SI_EEESC_SE_Li128ELb0ELb1ELb1ELb0EEENS1_30DynamicPersistentTileSchedulerILi128ELi128ELb1ELb1ELb0EEEEEEEEEvNT_6ParamsE,@"STO_CUDA_ENTRY STV_DEFAULT"
_ZN7cutlass13device_kernelIN5flash19enable_sm80_to_sm89INS1_16FlashAttnFwdSm80INS1_25CollectiveMainloopFwdSm80ILi4ELi1ELb0EN4cute5tupleIJNS5_1CILi128EEENS7_ILi112EEENS7_ILi64EEEEEELi64ENS_6half_tEfNS_4arch4Sm80ELb1ELb0ELb0ELb0ELb1ELb0ELb1ELb1EEENS1_21CollectiveEpilogueFwdINS6_IJS8_SA_S9_EEENS6_IJNS7_ILi1EEESI_SI_EEESC_SE_Li128ELb0ELb1ELb1ELb0EEENS1_30DynamicPersistentTileSchedulerILi128ELi128ELb1ELb1ELb0EEEEEEEEEvNT_6ParamsE:
[----:B------:R-:W-:-:S03]  /*0000*/  MOV R1, c[0x0][0x28] ;  /* 0x00000a0000017a02 */ /* 0x000fc60000000f00 */
[----:B------:R-:W1:Y:S01]  /*0010*/  S2R R20, SR_TID.X ;  /* 0x0000000000147919 */ /* 0x000e620000002100 */
[----:B------:R-:W-:-:S03]  /*0020*/  IADD3 R1, R1, -0xa0, RZ ;  /* 0xffffff6001017810 */ /* 0x000fc60007ffe0ff */
[----:B------:R-:W2:Y:S01]  /*0030*/  S2R R16, SR_CTAID.X ;  /* 0x0000000000107919 */ /* 0x000ea20000002500 */
[----:B-1----:R-:W-:-:S05]  /*0040*/  SHF.R.U32.HI R0, RZ, 0x5, R20 ;  /* 0x00000005ff007819 */ /* 0x002fca0000011614 */
[----:B------:R-:W1:Y:S04]  /*0050*/  SHFL.IDX PT, R2, R0, RZ, 0x1f ;  /* 0x00001fff00027589 */ /* 0x000e6800000e0000 */
[----:B------:R-:W3:Y:S01]  /*0060*/  SHFL.IDX PT, R0, R0, RZ, 0x1f ;  /* 0x00001fff00007589 */ /* 0x000ee200000e0000 */
[----:B-1----:R-:W-:Y:S01]  /*0070*/  ISETP.GE.AND P0, PT, R2, 0x1, PT ;  /* 0x000000010200780c */ /* 0x002fe20003f06270 */
[----:B---3--:R1:W3:-:S12]  /*0080*/  R2UR UR6, R0 ;  /* 0x00000000000673c2 */ /* 0x0082d800000e0000 */
[----:B------:R-:W-:Y:S06]  /*0090*/  @P0 BAR.ARV 0x4, 0x80 ;  /* 0x0102000000000b1d */ /* 0x000fec0000002000 */
[----:B--2---:R-:W-:-:S13]  /*00a0*/  ISETP.GE.AND P0, PT, R16, c[0x0][0x538], PT ;  /* 0x00014e0010007a0c */ /* 0x004fda0003f06270 */
[----:B------:R-:W-:Y:S05]  /*00b0*/  @P0 EXIT ;  /* 0x000000000000094d */ /* 0x000fea0003800000 */
[----:B-1-3--:R-:W-:Y:S01]  /*00c0*/  SHF.R.S32.HI R15, RZ, 0x1f, R20 ;  /* 0x0000001fff0f7819 */ /* 0x00afe20000011414 */
[----:B------:R-:W-:Y:S01]  /*00d0*/  IMAD.MOV.U32 R226, RZ, RZ, 0x40 ;  /* 0x00000040ffe27424 */ /* 0x000fe200078e00ff */
[----:B------:R-:W-:Y:S01]  /*00e0*/  ULDC.64 UR8, c[0x0][0x118] ;  /* 0x0000460000087ab9 */ /* 0x000fe20000000a00 */
[----:B------:R-:W-:Y:S01]  /*00f0*/  IMAD.MOV.U32 R228, RZ, RZ, 0x20 ;  /* 0x00000020ffe47424 */ /* 0x000fe200078e00ff */
[CC--:B------:R-:W-:Y:S02]  /*0100*/  LEA.HI R13, R15.reuse, R20.reuse, RZ, 0x3 ;  /* 0x000000140f0d7211 */ /* 0x0c0fe400078f18ff */
[CC--:B------:R-:W-:Y:S02]  /*0110*/  LEA.HI R0, R15.reuse, R20.reuse, RZ, 0x2 ;  /* 0x000000140f007211 */ /* 0x0c0fe400078f10ff */
[----:B------:R-:W-:Y:S02]  /*0120*/  LEA.HI R5, R15, R20, RZ, 0x4 ;  /* 0x000000140f057211 */ /* 0x000fe400078f20ff */
[----:B------:R-:W-:-:S02]  /*0130*/  SHF.R.S32.HI R19, RZ, 0x3, R13 ;  /* 0x00000003ff137819 */ /* 0x000fc4000001140d */
[----:B------:R-:W-:Y:S02]  /*0140*/  LOP3.LUT R3, R13, 0xfffffff8, RZ, 0xc0, !PT ;  /* 0xfffffff80d037812 */ /* 0x000fe400078ec0ff */
[----:B------:R-:W-:Y:S01]  /*0150*/  LOP3.LUT R2, R0, 0xfffffffc, RZ, 0xc0, !PT ;  /* 0xfffffffc00027812 */ /* 0x000fe200078ec0ff */
[----:B------:R-:W-:Y:S01]  /*0160*/  IMAD.SHL.U32 R6, R19, 0x40, RZ ;  /* 0x0000004013067824 */ /* 0x000fe200078e00ff */
[C---:B------:R-:W-:Y:S01]  /*0170*/  LOP3.LUT R0, R5.reuse, 0xfffffff0, RZ, 0xc0, !PT ;  /* 0xfffffff005007812 */ /* 0x040fe200078ec0ff */
[C---:B------:R-:W-:Y:S01]  /*0180*/  IMAD.IADD R9, R20.reuse, 0x1, -R3 ;  /* 0x0000000114097824 */ /* 0x040fe200078e0a03 */
[----:B------:R-:W-:Y:S01]  /*0190*/  SHF.R.S32.HI R4, RZ, 0x4, R5 ;  /* 0x00000004ff047819 */ /* 0x000fe20000011405 */
[----:B------:R-:W-:Y:S01]  /*01a0*/  IMAD.IADD R2, R20, 0x1, -R2 ;  /* 0x0000000114027824 */ /* 0x000fe200078e0a02 */
[----:B------:R-:W-:Y:S01]  /*01b0*/  LOP3.LUT R3, R6, 0x1c0, RZ, 0xc0, !PT ;  /* 0x000001c006037812 */ /* 0x000fe200078ec0ff */
[----:B------:R-:W-:Y:S01]  /*01c0*/  IMAD.IADD R0, R20, 0x1, -R0 ;  /* 0x0000000114007824 */ /* 0x000fe200078e0a00 */
[----:B------:R-:W-:Y:S01]  /*01d0*/  LEA.HI R5, R5, R4, RZ, 0x1 ;  /* 0x0000000405057211 */ /* 0x000fe200078f08ff */
[----:B------:R-:W-:Y:S01]  /*01e0*/  IMAD.SHL.U32 R243, R9, 0x8, RZ ;  /* 0x0000000809f37824 */ /* 0x000fe200078e00ff */
[----:B------:R-:W-:-:S02]  /*01f0*/  LEA.HI R8, R2, R2, RZ, 0x1 ;  /* 0x0000000202087211 */ /* 0x000fc400078f08ff */
[----:B------:R-:W-:Y:S02]  /*0200*/  SHF.R.S32.HI R11, RZ, 0x1f, R0 ;  /* 0x0000001fff0b7819 */ /* 0x000fe40000011400 */
[----:B------:R-:W-:Y:S02]  /*0210*/  LOP3.LUT R6, R3, 0x38, R243, 0xf8, !PT ;  /* 0x0000003803067812 */ /* 0x000fe400078ef8f3 */
[----:B------:R-:W-:Y:S02]  /*0220*/  LOP3.LUT R7, R5, 0xfffffffe, RZ, 0xc0, !PT ;  /* 0xfffffffe05077812 */ /* 0x000fe400078ec0ff */
[----:B------:R-:W-:Y:S02]  /*0230*/  SHF.R.U32.HI R3, RZ, 0x3, R3 ;  /* 0x00000003ff037819 */ /* 0x000fe40000011603 */
[----:B------:R-:W-:Y:S01]  /*0240*/  LEA.HI R11, R11, R0, RZ, 0x3 ;  /* 0x000000000b0b7211 */ /* 0x000fe200078f18ff */
[----:B------:R-:W-:Y:S01]  /*0250*/  IMAD.IADD R12, R4, 0x1, -R7 ;  /* 0x00000001040c7824 */ /* 0x000fe200078e0a07 */
[----:B------:R-:W-:-:S02]  /*0260*/  LOP3.LUT R5, R8, 0x1ffffffe, RZ, 0xc0, !PT ;  /* 0x1ffffffe08057812 */ /* 0x000fc400078ec0ff */
[----:B------:R-:W-:Y:S02]  /*0270*/  LOP3.LUT R10, R6, R3, RZ, 0x3c, !PT ;  /* 0x00000003060a7212 */ /* 0x000fe400078e3cff */
[----:B------:R-:W-:Y:S01]  /*0280*/  LOP3.LUT R3, R11, 0xfffffff8, RZ, 0xc0, !PT ;  /* 0xfffffff80b037812 */ /* 0x000fe200078ec0ff */
[----:B------:R-:W-:Y:S01]  /*0290*/  IMAD.IADD R14, R2, 0x1, -R5 ;  /* 0x00000001020e7824 */ /* 0x000fe200078e0a05 */
[-C--:B------:R-:W-:Y:S01]  /*02a0*/  LEA.HI R5, R15, R20.reuse, RZ, 0x5 ;  /* 0x000000140f057211 */ /* 0x080fe200078f28ff */
[----:B------:R-:W-:Y:S02]  /*02b0*/  IMAD.SHL.U32 R2, R9, 0x40, RZ ;  /* 0x0000004009027824 */ /* 0x000fe400078e00ff */
[----:B------:R-:W-:Y:S01]  /*02c0*/  IMAD.IADD R7, R0, 0x1, -R3 ;  /* 0x0000000100077824 */ /* 0x000fe200078e0a03 */
[----:B------:R-:W-:Y:S02]  /*02d0*/  LEA.HI R3, R15, R20, RZ, 0x6 ;  /* 0x000000140f037211 */ /* 0x000fe400078f30ff */
[----:B------:R-:W-:-:S02]  /*02e0*/  LOP3.LUT R0, R2, 0x1c0, RZ, 0xc0, !PT ;  /* 0x000001c002007812 */ /* 0x000fc400078ec0ff */
[--C-:B------:R-:W-:Y:S01]  /*02f0*/  SHF.R.S32.HI R231, RZ, 0x5, R5.reuse ;  /* 0x00000005ffe77819 */ /* 0x100fe20000011405 */
[----:B------:R-:W-:Y:S01]  /*0300*/  IMAD.SHL.U32 R3, R3, 0x8, RZ ;  /* 0x0000000803037824 */ /* 0x000fe200078e00ff */
[----:B------:R-:W-:Y:S02]  /*0310*/  SHF.R.S32.HI R2, RZ, 0x1f, R5 ;  /* 0x0000001fff027819 */ /* 0x000fe40000011405 */
[----:B------:R-:W-:Y:S02]  /*0320*/  LOP3.LUT R6, R0, 0x8, R13, 0xf8, !PT ;  /* 0x0000000800067812 */ /* 0x000fe400078ef80d */
[----:B------:R-:W-:Y:S02]  /*0330*/  SHF.R.U32.HI R4, RZ, 0x3, R0 ;  /* 0x00000003ff047819 */ /* 0x000fe40000011600 */
[----:B------:R-:W-:Y:S01]  /*0340*/  LEA.HI R0, R2, R231, RZ, 0x2 ;  /* 0x000000e702007211 */ /* 0x000fe200078f10ff */
[----:B------:R-:W-:Y:S01]  /*0350*/  IMAD.SHL.U32 R2, R12, 0x8, RZ ;  /* 0x000000080c027824 */ /* 0x000fe200078e00ff */
[----:B------:R-:W-:Y:S01]  /*0360*/  LOP3.LUT R10, R10, 0x7ffffe00, R3, 0xf8, !PT ;  /* 0x7ffffe000a0a7812 */ /* 0x000fe200078ef803 */
[----:B------:R-:W-:Y:S01]  /*0370*/  IMAD.SHL.U32 R3, R7, 0x40, RZ ;  /* 0x0000004007037824 */ /* 0x000fe200078e00ff */
[----:B------:R-:W-:-:S02]  /*0380*/  LOP3.LUT R0, R0, 0xffffffc, RZ, 0xc0, !PT ;  /* 0x0ffffffc00007812 */ /* 0x000fc400078ec0ff */
[----:B------:R-:W-:Y:S01]  /*0390*/  LOP3.LUT R5, R5, 0xffffffe0, RZ, 0xc0, !PT ;  /* 0xffffffe005057812 */ /* 0x000fe200078ec0ff */
[----:B------:R-:W-:Y:S01]  /*03a0*/  IMAD.SHL.U32 R242, R10, 0x2, RZ ;  /* 0x000000020af27824 */ /* 0x000fe200078e00ff */
[----:B------:R-:W-:Y:S01]  /*03b0*/  LOP3.LUT R13, R6, R4, RZ, 0x3c, !PT ;  /* 0x00000004060d7212 */ /* 0x000fe200078e3cff */
[----:B------:R-:W-:Y:S01]  /*03c0*/  IMAD.SHL.U32 R4, R8, 0x20, RZ ;  /* 0x0000002008047824 */ /* 0x000fe200078e00ff */
[----:B------:R-:W-:Y:S01]  /*03d0*/  LOP3.LUT P3, RZ, R7, 0x2, RZ, 0xc0, !PT ;  /* 0x0000000207ff7812 */ /* 0x000fe2000786c0ff */
[----:B------:R-:W-:Y:S01]  /*03e0*/  IMAD.IADD R8, R231, 0x1, -R0 ;  /* 0x00000001e7087824 */ /* 0x000fe200078e0a00 */
[----:B------:R-:W-:Y:S01]  /*03f0*/  LOP3.LUT R0, R3, 0x1c0, RZ, 0xc0, !PT ;  /* 0x000001c003007812 */ /* 0x000fe200078ec0ff */
[----:B------:R-:W-:Y:S01]  /*0400*/  IMAD.SHL.U32 R3, R11, 0x40, RZ ;  /* 0x000000400b037824 */ /* 0x000fe200078e00ff */
[----:B------:R-:W-:Y:S01]  /*0410*/  LOP3.LUT R4, R4, 0xffffffc0, RZ, 0xc0, !PT ;  /* 0xffffffc004047812 */ /* 0x000fe200078ec0ff */
[----:B------:R-:W-:Y:S01]  /*0420*/  IMAD.IADD R18, R20, 0x1, -R5 ;  /* 0x0000000114127824 */ /* 0x000fe200078e0a05 */
[----:B------:R-:W-:-:S02]  /*0430*/  LOP3.LUT R2, R0, 0x8, R2, 0xf8, !PT ;  /* 0x0000000800027812 */ /* 0x000fc400078ef802 */
[----:B------:R-:W-:Y:S01]  /*0440*/  SHF.R.U32.HI R0, RZ, 0x3, R0 ;  /* 0x00000003ff007819 */ /* 0x000fe20000011600 */
[----:B------:R-:W-:Y:S01]  /*0450*/  IMAD R4, R14, 0x8, R4 ;  /* 0x000000080e047824 */ /* 0x000fe200078e0204 */
[----:B------:R-:W-:Y:S02]  /*0460*/  LOP3.LUT R3, R3, 0xfffffe00, RZ, 0xc0, !PT ;  /* 0xfffffe0003037812 */ /* 0x000fe400078ec0ff */
[----:B------:R-:W-:Y:S02]  /*0470*/  SHF.R.S32.HI R6, RZ, 0x1f, R18 ;  /* 0x0000001fff067819 */ /* 0x000fe40000011412 */
[----:B------:R-:W-:Y:S01]  /*0480*/  LOP3.LUT R225, R2, R0, RZ, 0x3c, !PT ;  /* 0x0000000002e17212 */ /* 0x000fe200078e3cff */
[----:B------:R-:W-:Y:S01]  /*0490*/  IMAD R231, R231, 0x400, R3 ;  /* 0x00000400e7e77824 */ /* 0x000fe200078e0203 */
[----:B------:R-:W-:Y:S01]  /*04a0*/  LEA.HI R6, R6, R18, RZ, 0x2 ;  /* 0x0000001206067211 */ /* 0x000fe200078f10ff */
[----:B------:R-:W-:Y:S01]  /*04b0*/  IMAD R0, R12, 0x200, R13 ;  /* 0x000002000c007824 */ /* 0x000fe200078e020d */
[----:B------:R-:W-:Y:S01]  /*04c0*/  LOP3.LUT P0, RZ, R7, 0x4, RZ, 0xc0, !PT ;  /* 0x0000000407ff7812 */ /* 0x000fe2000780c0ff */
[----:B------:R-:W-:Y:S01]  /*04d0*/  IMAD.IADD R231, R231, 0x1, R225 ;  /* 0x00000001e7e77824 */ /* 0x000fe200078e02e1 */
[----:B------:R-:W-:-:S02]  /*04e0*/  SHF.R.S32.HI R5, RZ, 0x2, R6 ;  /* 0x00000002ff057819 */ /* 0x000fc40000011406 */
[----:B------:R-:W-:Y:S02]  /*04f0*/  LOP3.LUT R225, R225, R3, RZ, 0xfc, !PT ;  /* 0x00000003e1e17212 */ /* 0x000fe400078efcff */
[----:B------:R-:W-:Y:S01]  /*0500*/  LOP3.LUT R2, R6, 0x7ffffffc, RZ, 0xc0, !PT ;  /* 0x7ffffffc06027812 */ /* 0x000fe200078ec0ff */
[----:B------:R-:W-:Y:S01]  /*0510*/  IMAD R17, R8, 0x10, R5 ;  /* 0x0000001008117824 */ /* 0x000fe200078e0205 */
[----:B------:R-:W-:Y:S02]  /*0520*/  LEA.HI R3, R15, R20, RZ, 0x7 ;  /* 0x000000140f037211 */ /* 0x000fe400078f38ff */
[----:B------:R-:W-:Y:S01]  /*0530*/  LEA R224, R0, 0x3900, 0x1 ;  /* 0x0000390000e07811 */ /* 0x000fe200078e08ff */
[----:B------:R-:W-:Y:S01]  /*0540*/  IMAD.IADD R2, R18, 0x1, -R2 ;  /* 0x0000000112027824 */ /* 0x000fe200078e0a02 */
[----:B------:R-:W-:Y:S01]  /*0550*/  SHF.R.S32.HI R5, RZ, 0x7, R3 ;  /* 0x00000007ff057819 */ /* 0x000fe20000011403 */
[----:B------:R-:W-:Y:S01]  /*0560*/  IMAD R3, R9, 0x10, R19 ;  /* 0x0000001009037824 */ /* 0x000fe200078e0213 */
[----:B------:R-:W-:Y:S01]  /*0570*/  STL [R1+0x9c], R17 ;  /* 0x00009c1101007387 */ /* 0x000fe20000100800 */
[----:B------:R-:W-:Y:S01]  /*0580*/  IMAD.SHL.U32 R8, R2, 0x2, RZ ;  /* 0x0000000202087824 */ /* 0x000fe200078e00ff */
[----:B------:R-:W-:-:S02]  /*0590*/  SHF.R.S32.HI R5, RZ, 0x1f, R243 ;  /* 0x0000001fff057819 */ /* 0x000fc400000114f3 */
[----:B------:R-:W-:Y:S01]  /*05a0*/  STL [R1+0x74], R16 ;  /* 0x0000741001007387 */ /* 0x000fe20000100800 */
[----:B------:R-:W-:Y:S02]  /*05b0*/  R2P PR, R9, 0x6 ;  /* 0x0000000609007804 */ /* 0x000fe40000000000 */
[----:B------:R-:W-:Y:S01]  /*05c0*/  SHF.R.S32.HI R0, RZ, 0x1f, R8 ;  /* 0x0000001fff007819 */ /* 0x000fe20000011408 */
[----:B------:R1:W-:Y:S01]  /*05d0*/  STL [R1+0x14], R3 ;  /* 0x0000140301007387 */ /* 0x0003e20000100800 */
[C---:B------:R-:W-:Y:S02]  /*05e0*/  IADD3 R7, R8.reuse, 0x8, RZ ;  /* 0x0000000808077810 */ /* 0x040fe40007ffe0ff */
[C---:B------:R-:W-:Y:S02]  /*05f0*/  IADD3 R6, R8.reuse, 0x10, RZ ;  /* 0x0000001008067810 */ /* 0x040fe40007ffe0ff */
[C---:B------:R-:W-:Y:S02]  /*0600*/  IADD3 R5, R8.reuse, 0x18, RZ ;  /* 0x0000001808057810 */ /* 0x040fe40007ffe0ff */
[----:B------:R-:W-:-:S02]  /*0610*/  IADD3 R2, R8, 0x30, RZ ;  /* 0x0000003008027810 */ /* 0x000fc40007ffe0ff */
[C---:B------:R-:W-:Y:S02]  /*0620*/  SEL R227, R226.reuse, 0xffffffc0, !P2 ;  /* 0xffffffc0e2e37807 */ /* 0x040fe40005000000 */
[----:B------:R-:W-:Y:S02]  /*0630*/  SEL R226, R226, 0xffffffc0, !P0 ;  /* 0xffffffc0e2e27807 */ /* 0x000fe40004000000 */
[----:B------:R-:W-:Y:S01]  /*0640*/  LEA R231, R231, 0x7100, 0x1 ;  /* 0x00007100e7e77811 */ /* 0x000fe200078e08ff */
[----:B------:R-:W-:Y:S01]  /*0650*/  IMAD.IADD R230, R224, 0x1, R227 ;  /* 0x00000001e0e67824 */ /* 0x000fe200078e02e3 */
[----:B------:R-:W-:Y:S02]  /*0660*/  LEA R225, R225, 0x100, 0x1 ;  /* 0x00000100e1e17811 */ /* 0x000fe400078e08ff */
[----:B------:R-:W-:Y:S01]  /*0670*/  SEL R228, R228, 0xffffffe0, !P3 ;  /* 0xffffffe0e4e47807 */ /* 0x000fe20005800000 */
[C---:B------:R-:W-:Y:S01]  /*0680*/  IMAD.IADD R232, R231.reuse, 0x1, R226 ;  /* 0x00000001e7e87824 */ /* 0x040fe200078e02e2 */
[----:B------:R-:W-:Y:S01]  /*0690*/  IADD3 R235, R224, 0x20, RZ ;  /* 0x00000020e0eb7810 */ /* 0x000fe20007ffe0ff */
[----:B------:R-:W-:Y:S01]  /*06a0*/  IMAD.IADD R226, R226, 0x1, R225 ;  /* 0x00000001e2e27824 */ /* 0x000fe200078e02e1 */
[----:B------:R-:W-:Y:S01]  /*06b0*/  @P1 IADD3 R235, R224, -0x20, RZ ;  /* 0xffffffe0e0eb1810 */ /* 0x000fe20007ffe0ff */
[----:B------:R-:W-:-:S02]  /*06c0*/  IMAD.IADD R234, R231, 0x1, R228 ;  /* 0x00000001e7ea7824 */ /* 0x000fc400078e02e4 */
[----:B------:R-:W-:Y:S01]  /*06d0*/  IMAD.IADD R229, R228, 0x1, R225 ;  /* 0x00000001e4e57824 */ /* 0x000fe200078e02e1 */
[----:B------:R-:W-:Y:S01]  /*06e0*/  IADD3 R241, R235, 0x800, RZ ;  /* 0x00000800ebf17810 */ /* 0x000fe20007ffe0ff */
[----:B-1----:R-:W-:Y:S01]  /*06f0*/  IMAD.IADD R3, R17, 0x1, R4 ;  /* 0x0000000111037824 */ /* 0x002fe200078e0204 */
[----:B------:R-:W-:Y:S01]  /*0700*/  IADD3 R4, R8, 0x20, RZ ;  /* 0x0000002008047810 */ /* 0x000fe20007ffe0ff */
[C---:B------:R-:W-:Y:S01]  /*0710*/  IMAD.IADD R233, R228.reuse, 0x1, R232 ;  /* 0x00000001e4e97824 */ /* 0x040fe200078e02e8 */
[----:B------:R-:W-:Y:S01]  /*0720*/  IADD3 R240, R235, 0x1000, RZ ;  /* 0x00001000ebf07810 */ /* 0x000fe20007ffe0ff */
[----:B------:R-:W-:Y:S01]  /*0730*/  IMAD.IADD R227, R227, 0x1, R235 ;  /* 0x00000001e3e37824 */ /* 0x000fe200078e02eb */
[----:B------:R1:W-:Y:S01]  /*0740*/  STL [R1+0x98], R3 ;  /* 0x0000980301007387 */ /* 0x0003e20000100800 */
[C---:B------:R-:W-:Y:S01]  /*0750*/  IADD3 R239, R235.reuse, 0x1800, RZ ;  /* 0x00001800ebef7810 */ /* 0x040fe20007ffe0ff */
[----:B------:R-:W-:Y:S01]  /*0760*/  IMAD.IADD R228, R228, 0x1, R226 ;  /* 0x00000001e4e47824 */ /* 0x000fe200078e02e2 */
[C---:B------:R-:W-:Y:S01]  /*0770*/  IADD3 R238, R235.reuse, 0x2000, RZ ;  /* 0x00002000ebee7810 */ /* 0x040fe20007ffe0ff */
[----:B------:R-:W-:Y:S01]  /*0780*/  STL [R1+0x44], R8 ;  /* 0x0000440801007387 */ /* 0x000fe20000100800 */
[----:B------:R-:W-:-:S02]  /*0790*/  IADD3 R237, R235, 0x2800, RZ ;  /* 0x00002800ebed7810 */ /* 0x000fc40007ffe0ff */
[----:B------:R-:W-:Y:S01]  /*07a0*/  IADD3 R236, R235, 0x3000, RZ ;  /* 0x00003000ebec7810 */ /* 0x000fe20007ffe0ff */
[----:B------:R2:W-:Y:S04]  /*07b0*/  STL [R1+0x94], R0 ;  /* 0x0000940001007387 */ /* 0x0005e80000100800 */
[----:B------:R3:W-:Y:S04]  /*07c0*/  STL [R1+0x6c], R7 ;  /* 0x00006c0701007387 */ /* 0x0007e80000100800 */
[----:B------:R4:W-:Y:S04]  /*07d0*/  STL [R1+0x68], R6 ;  /* 0x0000680601007387 */ /* 0x0009e80000100800 */
[----:B------:R5:W-:Y:S04]  /*07e0*/  STL [R1+0x64], R5 ;  /* 0x0000640501007387 */ /* 0x000be80000100800 */
[----:B------:R5:W-:Y:S01]  /*07f0*/  STL [R1+0x54], R4 ;  /* 0x0000540401007387 */ /* 0x000be20000100800 */
[----:B-1----:R-:W-:-:S05]  /*0800*/  IADD3 R3, R8, 0x28, RZ ;  /* 0x0000002808037810 */ /* 0x002fca0007ffe0ff */
[----:B------:R1:W-:Y:S01]  /*0810*/  STL [R1+0x60], R3 ;  /* 0x0000600301007387 */ /* 0x0003e20000100800 */
[----:B--2---:R-:W-:-:S03]  /*0820*/  IADD3 R0, R8, 0x38, RZ ;  /* 0x0000003808007810 */ /* 0x004fc60007ffe0ff */
[----:B------:R2:W-:Y:S01]  /*0830*/  STL [R1+0x5c], R2 ;  /* 0x00005c0201007387 */ /* 0x0005e20000100800 */
[----:B---3--:R-:W-:-:S03]  /*0840*/  SHF.R.S32.HI R7, RZ, 0x1f, R7 ;  /* 0x0000001fff077819 */ /* 0x008fc60000011407 */
[----:B------:R3:W-:Y:S01]  /*0850*/  STL [R1+0x58], R0 ;  /* 0x0000580001007387 */ /* 0x0007e20000100800 */
[----:B----4-:R-:W-:-:S03]  /*0860*/  SHF.R.S32.HI R6, RZ, 0x1f, R6 ;  /* 0x0000001fff067819 */ /* 0x010fc60000011406 */
[----:B------:R4:W-:Y:S01]  /*0870*/  STL [R1+0x90], R7 ;  /* 0x0000900701007387 */ /* 0x0009e20000100800 */
[----:B-----5:R-:W-:-:S03]  /*0880*/  SHF.R.S32.HI R5, RZ, 0x1f, R5 ;  /* 0x0000001fff057819 */ /* 0x020fc60000011405 */
[----:B------:R4:W-:Y:S01]  /*0890*/  STL [R1+0x8c], R6 ;  /* 0x00008c0601007387 */ /* 0x0009e20000100800 */
[----:B------:R-:W-:-:S03]  /*08a0*/  SHF.R.S32.HI R4, RZ, 0x1f, R4 ;  /* 0x0000001fff047819 */ /* 0x000fc60000011404 */
[----:B------:R4:W-:Y:S04]  /*08b0*/  STL [R1+0x88], R5 ;  /* 0x0000880501007387 */ /* 0x0009e80000100800 */
[----:B------:R4:W-:Y:S01]  /*08c0*/  STL [R1+0x84], R4 ;  /* 0x0000840401007387 */ /* 0x0009e20000100800 */
[----:B-1----:R-:W-:Y:S02]  /*08d0*/  SHF.R.S32.HI R3, RZ, 0x1f, R3 ;  /* 0x0000001fff037819 */ /* 0x002fe40000011403 */
[----:B--2---:R-:W-:-:S03]  /*08e0*/  SHF.R.S32.HI R2, RZ, 0x1f, R2 ;  /* 0x0000001fff027819 */ /* 0x004fc60000011402 */
[----:B------:R4:W-:Y:S01]  /*08f0*/  STL [R1+0x80], R3 ;  /* 0x0000800301007387 */ /* 0x0009e20000100800 */
[----:B---3--:R-:W-:-:S03]  /*0900*/  SHF.R.S32.HI R0, RZ, 0x1f, R0 ;  /* 0x0000001fff007819 */ /* 0x008fc60000011400 */
[----:B------:R4:W-:Y:S04]  /*0910*/  STL [R1+0x7c], R2 ;  /* 0x00007c0201007387 */ /* 0x0009e80000100800 */
[----:B------:R4:W-:Y:S02]  /*0920*/  STL [R1+0x78], R0 ;  /* 0x0000780001007387 */ /* 0x0009e40000100800 */
.L_x_1376:
[----:B----4-:R-:W2:Y:S01]  /*0930*/  LDL R4, [R1+0x74] ;  /* 0x0000740001047983 */ /* 0x010ea20000100800 */
[----:B------:R-:W-:Y:S01]  /*0940*/  IMAD.MOV.U32 R0, RZ, RZ, c[0x0][0x560] ;  /* 0x00015800ff007624 */ /* 0x000fe200078e00ff */
[----:B------:R-:W-:Y:S01]  /*0950*/  YIELD ;  /* 0x0000000000007946 */ /* 0x000fe20003800000 */
[----:B------:R-:W-:Y:S03]  /*0960*/  BSSY B0, `(.L_x_1299) ;  /* 0x0000016000007945 */ /* 0x000fe60003800000 */
[----:B------:R-:W-:-:S13]  /*0970*/  ISETP.NE.AND P0, PT, R0, 0x1, PT ;  /* 0x000000010000780c */ /* 0x000fda0003f05270 */
[----:B--2---:R-:W-:Y:S01]  /*0980*/  @P0 IMAD.HI.U32 R0, R4, c[0x0][0x564], RZ ;  /* 0x0001590004000a27 */ /* 0x004fe200078e00ff */
[----:B------:R-:W-:-:S04]  /*0990*/  MOV R3, R4 ;  /* 0x0000000400037202 */ /* 0x000fc80000000f00 */
[----:B------:R-:W-:-:S04]  /*09a0*/  @P0 SHF.R.U32.HI R3, RZ, c[0x0][0x568], R0 ;  /* 0x00015a00ff030a19 */ /* 0x000fc80000011600 */
[----:B------:R-:W-:Y:S01]  /*09b0*/  ISETP.GE.AND P0, PT, R3, c[0x0][0x578], PT ;  /* 0x00015e0003007a0c */ /* 0x000fe20003f06270 */
[----:B------:R-:W-:-:S04]  /*09c0*/  IMAD.MOV R2, RZ, RZ, -R3 ;  /* 0x000000ffff027224 */ /* 0x000fc800078e0a03 */
[----:B------:R-:W-:-:S08]  /*09d0*/  IMAD R2, R2, c[0x0][0x560], R4 ;  /* 0x0001580002027a24 */ /* 0x000fd000078e0204 */
[----:B------:R-:W-:Y:S05]  /*09e0*/  @!P0 BRA `(.L_x_1300) ;  /* 0x0000007000008947 */ /* 0x000fea0003800000 */
[----:B------:R-:W-:-:S04]  /*09f0*/  MOV R0, c[0x0][0x56c] ;  /* 0x00015b0000007a02 */ /* 0x000fc80000000f00 */
[----:B------:R-:W-:Y:S02]  /*0a00*/  ISETP.NE.AND P0, PT, R0, 0x1, PT ;  /* 0x000000010000780c */ /* 0x000fe40003f05270 */
[----:B------:R-:W-:-:S11]  /*0a10*/  MOV R0, R2 ;  /* 0x0000000200007202 */ /* 0x000fd60000000f00 */
[----:B------:R-:W-:-:S05]  /*0a20*/  @P0 IMAD.HI.U32 R4, R2, c[0x0][0x570], RZ ;  /* 0x00015c0002040a27 */ /* 0x000fca00078e00ff */
[----:B------:R-:W-:-:S05]  /*0a30*/  @P0 SHF.R.U32.HI R0, RZ, c[0x0][0x574], R4 ;  /* 0x00015d00ff000a19 */ /* 0x000fca0000011604 */
[----:B------:R-:W-:Y:S01]  /*0a40*/  IMAD R4, R0, c[0x0][0x56c], RZ ;  /* 0x00015b0000047a24 */ /* 0x000fe200078e02ff */
[----:B------:R-:W-:Y:S05]  /*0a50*/  BRA `(.L_x_1301) ;  /* 0x0000006000007947 */ /* 0x000fea0003800000 */
.L_x_1300:
[----:B------:R-:W-:-:S04]  /*0a60*/  MOV R0, c[0x0][0x554] ;  /* 0x0001550000007a02 */ /* 0x000fc80000000f00 */
[----:B------:R-:W-:Y:S02]  /*0a70*/  ISETP.NE.AND P0, PT, R0, 0x1, PT ;  /* 0x000000010000780c */ /* 0x000fe40003f05270 */
[----:B------:R-:W-:-:S11]  /*0a80*/  MOV R0, R2 ;  /* 0x0000000200007202 */ /* 0x000fd60000000f00 */
[----:B------:R-:W-:-:S05]  /*0a90*/  @P0 IMAD.HI.U32 R4, R2, c[0x0][0x558], RZ ;  /* 0x0001560002040a27 */ /* 0x000fca00078e00ff */
[----:B------:R-:W-:-:S05]  /*0aa0*/  @P0 SHF.R.U32.HI R0, RZ, c[0x0][0x55c], R4 ;  /* 0x00015700ff000a19 */ /* 0x000fca0000011604 */
[----:B------:R-:W-:Y:S02]  /*0ab0*/  IMAD R4, R0, c[0x0][0x554], RZ ;  /* 0x0001550000047a24 */ /* 0x000fe400078e02ff */
.L_x_1301:
[----:B------:R-:W-:Y:S05]  /*0ac0*/  BSYNC B0 ;  /* 0x0000000000007941 */ /* 0x000fea0003800000 */
.L_x_1299:
[----:B------:R-:W-:Y:S01]  /*0ad0*/  IMAD.MOV.U32 R5, RZ, RZ, c[0x0][0x548] ;  /* 0x00015200ff057624 */ /* 0x000fe200078e00ff */
[----:B------:R-:W-:Y:S01]  /*0ae0*/  ISETP.NE.U32.AND P0, PT, RZ, c[0x0][0x370], PT ;  /* 0x0000dc00ff007a0c */ /* 0x000fe20003f05070 */
[----:B------:R-:W-:Y:S02]  /*0af0*/  IMAD.IADD R4, R2, 0x1, -R4 ;  /* 0x0000000102047824 */ /* 0x000fe400078e0a04 */
[----:B------:R-:W-:Y:S01]  /*0b00*/  IMAD.MOV.U32 R6, RZ, RZ, RZ ;  /* 0x000000ffff067224 */ /* 0x000fe200078e00ff */
[----:B------:R-:W-:Y:S01]  /*0b10*/  ISETP.NE.AND P1, PT, R5, 0x1, PT ;  /* 0x000000010500780c */ /* 0x000fe20003f25270 */
[----:B------:R-:W-:Y:S01]  /*0b20*/  IMAD R7, R3, c[0x0][0x554], R4 ;  /* 0x0001550003077a24 */ /* 0x000fe200078e0204 */
[----:B------:R-:W-:-:S03]  /*0b30*/  ISETP.NE.AND.EX P0, PT, RZ, c[0x0][0x374], PT, P0 ;  /* 0x0000dd00ff007a0c */ /* 0x000fc60003f05300 */
[----:B------:R-:W-:-:S08]  /*0b40*/  IMAD.MOV.U32 R11, RZ, RZ, R7 ;  /* 0x000000ffff0b7224 */ /* 0x000fd000078e0007 */
[----:B------:R-:W-:Y:S02]  /*0b50*/  @P1 IMAD.HI.U32 R2, R7, c[0x0][0x54c], RZ ;  /* 0x0001530007021a27 */ /* 0x000fe400078e00ff */
[----:B------:R-:W-:-:S03]  /*0b60*/  @P0 MOV R3, 0x4 ;  /* 0x0000000400030802 */ /* 0x000fc60000000f00 */
[----:B------:R-:W-:-:S05]  /*0b70*/  @P1 SHF.R.U32.HI R11, RZ, c[0x0][0x550], R2 ;  /* 0x00015400ff0b1a19 */ /* 0x000fca0000011602 */
[----:B------:R-:W-:Y:S01]  /*0b80*/  @P0 IMAD.WIDE R2, R11, R3, c[0x0][0x370] ;  /* 0x0000dc000b020625 */ /* 0x000fe200078e0203 */
[----:B------:R-:W-:Y:S01]  /*0b90*/  MOV R14, R0 ;  /* 0x00000000000e7202 */ /* 0x000fe20000000f00 */
[----:B------:R-:W-:Y:S04]  /*0ba0*/  STL [R1+0x48], R11 ;  /* 0x0000480b01007387 */ /* 0x000fe80000100800 */
[----:B------:R1:W2:Y:S01]  /*0bb0*/  @P0 LDG.E R6, [R2.64] ;  /* 0x0000000802060981 */ /* 0x0002a2000c1e1900 */
[----:B------:R-:W-:Y:S01]  /*0bc0*/  MOV R4, c[0x0][0x168] ;  /* 0x00005a0000047a02 */ /* 0x000fe20000000f00 */
[----:B------:R-:W-:Y:S03]  /*0bd0*/  BSSY B0, `(.L_x_1302) ;  /* 0x0000045000007945 */ /* 0x000fe60003800000 */
[----:B------:R-:W-:Y:S01]  /*0be0*/  IADD3 R4, -R4, 0x70, RZ ;  /* 0x0000007004047810 */ /* 0x000fe20007ffe1ff */
[----:B-1----:R-:W-:-:S05]  /*0bf0*/  IMAD.MOV.U32 R2, RZ, RZ, c[0x0][0x53c] ;  /* 0x00014f00ff027624 */ /* 0x002fca00078e00ff */
[----:B------:R-:W-:Y:S02]  /*0c00*/  ISETP.NE.AND P0, PT, R2, 0x1, PT ;  /* 0x000000010200780c */ /* 0x000fe40003f05270 */
[----:B------:R-:W-:-:S11]  /*0c10*/  LOP3.LUT R2, R0, 0x1ffffff, RZ, 0x3c, !PT ;  /* 0x01ffffff00027812 */ /* 0x000fd600078e3cff */
[----:B------:R-:W-:Y:S01]  /*0c20*/  @P0 IMAD.HI.U32 R3, R0, c[0x0][0x540], RZ ;  /* 0x0001500000030a27 */ /* 0x000fe200078e00ff */
[----:B------:R-:W-:-:S03]  /*0c30*/  IADD3 R0, R2, c[0x0][0x53c], RZ ;  /* 0x00014f0002007a10 */ /* 0x000fc60007ffe0ff */
[----:B------:R-:W-:Y:S01]  /*0c40*/  IMAD.MOV.U32 R2, RZ, RZ, c[0x0][0x2c4] ;  /* 0x0000b100ff027624 */ /* 0x000fe200078e00ff */
[----:B------:R-:W-:Y:S01]  /*0c50*/  @P0 SHF.R.U32.HI R14, RZ, c[0x0][0x544], R3 ;  /* 0x00015100ff0e0a19 */ /* 0x000fe20000011603 */
[----:B------:R-:W-:-:S03]  /*0c60*/  IMAD.MOV.U32 R3, RZ, RZ, c[0x0][0x2ac] ;  /* 0x0000ab00ff037624 */ /* 0x000fc600078e00ff */
[----:B------:R-:W-:Y:S01]  /*0c70*/  ISETP.NE.AND P2, PT, R2, 0x1, PT ;  /* 0x000000010200780c */ /* 0x000fe20003f45270 */
[----:B------:R-:W-:Y:S01]  /*0c80*/  IMAD R0, R14, c[0x0][0x53c], R0 ;  /* 0x00014f000e007a24 */ /* 0x000fe200078e0200 */
[----:B------:R-:W-:Y:S01]  /*0c90*/  STL [R1+0x50], R14 ;  /* 0x0000500e01007387 */ /* 0x000fe20000100800 */
[C---:B------:R-:W-:Y:S02]  /*0ca0*/  IMAD R5, R3.reuse, c[0x0][0x1d0], RZ ;  /* 0x0000740003057a24 */ /* 0x040fe400078e02ff */
[----:B------:R-:W-:Y:S02]  /*0cb0*/  IMAD.SHL.U32 R13, R0, 0x80, RZ ;  /* 0x00000080000d7824 */ /* 0x000fe400078e00ff */
[----:B------:R-:W-:Y:S01]  /*0cc0*/  IMAD R3, R3, c[0x0][0x1d0], R4 ;  /* 0x0000740003037a24 */ /* 0x000fe200078e0204 */
[----:B------:R-:W-:Y:S02]  /*0cd0*/  IADD3 R5, R5, 0x6f, RZ ;  /* 0x0000006f05057810 */ /* 0x000fe40007ffe0ff */
[----:B------:R-:W-:Y:S01]  /*0ce0*/  IADD3 R0, R13, 0x7f, RZ ;  /* 0x0000007f0d007810 */ /* 0x000fe20007ffe0ff */
[----:B------:R-:W-:Y:S01]  /*0cf0*/  STL [R1+0x70], R13 ;  /* 0x0000700d01007387 */ /* 0x000fe20000100800 */
[----:B------:R-:W-:-:S03]  /*0d00*/  MOV R4, RZ ;  /* 0x000000ff00047202 */ /* 0x000fc60000000f00 */
[----:B------:R-:W-:-:S04]  /*0d10*/  @P2 IMAD.HI.U32 R2, R0, c[0x0][0x2c8], RZ ;  /* 0x0000b20000022a27 */ /* 0x000fc800078e00ff */
[----:B------:R-:W-:Y:S01]  /*0d20*/  IMAD.HI R4, R5, -0x6db6db6d, R4 ;  /* 0x9249249305047827 */ /* 0x000fe200078e0204 */
[----:B------:R-:W-:-:S03]  /*0d30*/  @P2 SHF.R.U32.HI R0, RZ, c[0x0][0x2cc], R2 ;  /* 0x0000b300ff002a19 */ /* 0x000fc60000011602 */
[----:B------:R-:W-:Y:S02]  /*0d40*/  IMAD.MOV.U32 R2, RZ, RZ, RZ ;  /* 0x000000ffff027224 */ /* 0x000fe400078e00ff */
[----:B------:R-:W-:Y:S01]  /*0d50*/  IMAD.IADD R3, R3, 0x1, R0 ;  /* 0x0000000103037824 */ /* 0x000fe200078e0200 */
[----:B------:R-:W-:-:S03]  /*0d60*/  SHF.R.U32.HI R0, RZ, 0x1f, R4 ;  /* 0x0000001fff007819 */ /* 0x000fc60000011604 */
[----:B------:R-:W-:Y:S01]  /*0d70*/  IMAD.HI R2, R3, -0x6db6db6d, R2 ;  /* 0x9249249303027827 */ /* 0x000fe200078e0202 */
[----:B------:R-:W-:-:S03]  /*0d80*/  LEA.HI.SX32 R4, R4, R0, 0x1a ;  /* 0x0000000004047211 */ /* 0x000fc600078fd2ff */
[----:B------:R-:W-:-:S04]  /*0d90*/  IMAD.MOV R0, RZ, RZ, -R11 ;  /* 0x000000ffff007224 */ /* 0x000fc800078e0a0b */
[----:B------:R-:W-:Y:S01]  /*0da0*/  IMAD R12, R0, c[0x0][0x548], R7 ;  /* 0x00015200000c7a24 */ /* 0x000fe200078e0207 */
[----:B--2---:R1:W-:Y:S04]  /*0db0*/  STL [R1+0x1c], R6 ;  /* 0x00001c0601007387 */ /* 0x0043e80000100800 */
[----:B------:R2:W-:Y:S01]  /*0dc0*/  STL [R1+0x4c], R12 ;  /* 0x00004c0c01007387 */ /* 0x0005e20000100800 */
[----:B-1----:R-:W-:-:S04]  /*0dd0*/  SHF.R.U32.HI R6, RZ, 0x1f, R2 ;  /* 0x0000001fff067819 */ /* 0x002fc80000011602 */
[----:B------:R-:W-:Y:S02]  /*0de0*/  LEA.HI.SX32 R6, R2, R6, 0x1a ;  /* 0x0000000602067211 */ /* 0x000fe400078fd2ff */
[----:B------:R-:W-:Y:S02]  /*0df0*/  MOV R2, RZ ;  /* 0x000000ff00027202 */ /* 0x000fe40000000f00 */
[----:B------:R-:W-:-:S04]  /*0e00*/  IMNMX R6, R4, R6, PT ;  /* 0x0000000604067217 */ /* 0x000fc80003800200 */
[----:B------:R-:W-:-:S13]  /*0e10*/  ISETP.GE.AND P0, PT, R6, 0x1, PT ;  /* 0x000000010600780c */ /* 0x000fda0003f06270 */
[----:B------:R-:W-:Y:S05]  /*0e20*/  @!P0 BRA `(.L_x_1303) ;  /* 0x000001f000008947 */ /* 0x000fea0003800000 */
[----:B--2---:R-:W-:-:S04]  /*0e30*/  SHF.R.U32.HI R0, RZ, 0x10, R14 ;  /* 0x00000010ff007819 */ /* 0x004fc8000001160e */
[----:B------:R-:W-:-:S04]  /*0e40*/  ISETP.NE.AND P0, PT, R0, RZ, PT ;  /* 0x000000ff0000720c */ /* 0x000fc80003f05270 */
[----:B------:R-:W-:-:S04]  /*0e50*/  SEL R0, R0, c[0x0][0x338], P0 ;  /* 0x0000ce0000007a07 */ /* 0x000fc80000000000 */
[-C--:B------:R-:W-:Y:S02]  /*0e60*/  IABS R3, R0.reuse ;  /* 0x0000000000037213 */ /* 0x080fe40000000000 */
[----:B------:R-:W-:Y:S02]  /*0e70*/  IADD3 R7, R0, -0x1, R6 ;  /* 0xffffffff00077810 */ /* 0x000fe40007ffe006 */
[----:B------:R-:W1:Y:S02]  /*0e80*/  I2F.RP R4, R3 ;  /* 0x0000000300047306 */ /* 0x000e640000209400 */
[----:B------:R-:W-:Y:S02]  /*0e90*/  IABS R10, R7 ;  /* 0x00000007000a7213 */ /* 0x000fe40000000000 */
[----:B------:R-:W-:-:S04]  /*0ea0*/  LOP3.LUT R7, R7, R0, RZ, 0x3c, !PT ;  /* 0x0000000007077212 */ /* 0x000fc800078e3cff */
[----:B------:R-:W-:Y:S01]  /*0eb0*/  ISETP.GE.AND P0, PT, R7, RZ, PT ;  /* 0x000000ff0700720c */ /* 0x000fe20003f06270 */
[----:B-1----:R-:W1:Y:S02]  /*0ec0*/  MUFU.RCP R4, R4 ;  /* 0x0000000400047308 */ /* 0x002e640000001000 */
[----:B-1----:R-:W-:-:S06]  /*0ed0*/  IADD3 R4, R4, 0xffffffe, RZ ;  /* 0x0ffffffe04047810 */ /* 0x002fcc0007ffe0ff */
[----:B------:R-:W1:Y:S02]  /*0ee0*/  F2I.FTZ.U32.TRUNC.NTZ R5, R4 ;  /* 0x0000000400057305 */ /* 0x000e64000021f000 */
[----:B-1----:R-:W-:Y:S02]  /*0ef0*/  IMAD.MOV R2, RZ, RZ, -R5 ;  /* 0x000000ffff027224 */ /* 0x002fe400078e0a05 */
[----:B------:R-:W-:Y:S02]  /*0f00*/  IMAD.MOV.U32 R4, RZ, RZ, RZ ;  /* 0x000000ffff047224 */ /* 0x000fe400078e00ff */
        /* <DEDUP_REMOVED lines=13> */
[----:B------:R-:W-:-:S13]  /*0fe0*/  ISETP.GE.U32.AND P3, PT, R4, R3, PT ;  /* 0x000000030400720c */ /* 0x000fda0003f66070 */
[----:B------:R-:W-:-:S05]  /*0ff0*/  @P3 IADD3 R2, R2, 0x1, RZ ;  /* 0x0000000102023810 */ /* 0x000fca0007ffe0ff */
[----:B------:R-:W-:Y:S01]  /*1000*/  @!P0 IMAD.MOV R2, RZ, RZ, -R2 ;  /* 0x000000ffff028224 */ /* 0x000fe200078e0a02 */
[----:B------:R-:W-:Y:S02]  /*1010*/  @!P1 LOP3.LUT R2, RZ, R0, RZ, 0x33, !PT ;  /* 0x00000000ff029212 */ /* 0x000fe400078e33ff */
.L_x_1303:
[----:B--2---:R-:W-:Y:S05]  /*1020*/  BSYNC B0 ;  /* 0x0000000000007941 */ /* 0x004fea0003800000 */
.L_x_1302:
[----:B------:R-:W-:Y:S01]  /*1030*/  LOP3.LUT R0, R14, 0xffff, RZ, 0xc0, !PT ;  /* 0x0000ffff0e007812 */ /* 0x000fe200078ec0ff */
[----:B------:R-:W-:Y:S01]  /*1040*/  CS2R R20, SRZ ;  /* 0x0000000000147805 */ /* 0x000fe2000001ff00 */
[----:B------:R-:W-:Y:S01]  /*1050*/  CS2R R22, SRZ ;  /* 0x0000000000167805 */ /* 0x000fe2000001ff00 */
[----:B------:R-:W-:Y:S01]  /*1060*/  CS2R R126, SRZ ;  /* 0x00000000007e7805 */ /* 0x000fe2000001ff00 */
[----:B------:R-:W-:Y:S01]  /*1070*/  CS2R R124, SRZ ;  /* 0x00000000007c7805 */ /* 0x000fe2000001ff00 */
[----:B------:R-:W-:Y:S01]  /*1080*/  IMAD R3, R0, R2, RZ ;  /* 0x0000000200037224 */ /* 0x000fe200078e02ff */
        /* <DEDUP_REMOVED lines=36> */
[----:B-1----:R-:W-:-:S04]  /*12d0*/  ISETP.NE.U32.AND P0, PT, RZ, c[0x0][0x340], PT ;  /* 0x0000d000ff007a0c */ /* 0x002fc80003f05070 */
[----:B------:R-:W-:-:S13]  /*12e0*/  ISETP.NE.AND.EX P0, PT, RZ, c[0x0][0x344], PT, P0 ;  /* 0x0000d100ff007a0c */ /* 0x000fda0003f05300 */
[----:B------:R-:W-:Y:S05]  /*12f0*/  @!P0 BRA `(.L_x_1305) ;  /* 0x0000004000008947 */ /* 0x000fea0003800000 */
[----:B------:R-:W-:-:S05]  /*1300*/  MOV R2, 0x4 ;  /* 0x0000000400027802 */ /* 0x000fca0000000f00 */
[----:B------:R-:W-:-:S05]  /*1310*/  IMAD.WIDE R2, R11, R2, c[0x0][0x340] ;  /* 0x0000d0000b027625 */ /* 0x000fca00078e0202 */
[----:B------:R1:W5:Y:S01]  /*1320*/  LDG.E R8, [R2.64] ;  /* 0x0000000802087981 */ /* 0x000362000c1e1900 */
[----:B------:R-:W-:Y:S05]  /*1330*/  BRA `(.L_x_1306) ;  /* 0x0000001000007947 */ /* 0x000fea0003800000 */
.L_x_1305:
[----:B------:R-:W-:Y:S02]  /*1340*/  MOV R8, R11 ;  /* 0x0000000b00087202 */ /* 0x000fe40000000f00 */
.L_x_1306:
[----:B------:R-:W2:Y:S01]  /*1350*/  LDL R0, [R1+0x14] ;  /* 0x0000140001007983 */ /* 0x000ea20000100800 */
[----:B------:R-:W-:Y:S01]  /*1360*/  SHF.R.S32.HI R78, RZ, 0x1f, R12 ;  /* 0x0000001fff4e7819 */ /* 0x000fe2000001140c */
[----:B-1----:R-:W-:Y:S01]  /*1370*/  IMAD.WIDE.U32 R2, R12, c[0x0][0x1b8], RZ ;  /* 0x00006e000c027a25 */ /* 0x002fe200078e00ff */
[----:B------:R-:W-:Y:S02]  /*1380*/  SHF.R.S32.HI R6, RZ, 0x1f, R11 ;  /* 0x0000001fff067819 */ /* 0x000fe4000001140b */
[----:B------:R-:W-:Y:S01]  /*1390*/  ISETP.GE.AND P3, PT, R243, c[0x0][0x198], PT ;  /* 0x00006600f3007a0c */ /* 0x000fe20003f66270 */
[----:B------:R-:W-:Y:S01]  /*13a0*/  IMAD R5, R78, c[0x0][0x1b8], RZ ;  /* 0x00006e004e057a24 */ /* 0x000fe200078e02ff */
[----:B------:R-:W-:Y:S01]  /*13b0*/  IADD3 R178, R245, -0x1, RZ ;  /* 0xfffffffff5b27810 */ /* 0x000fe20007ffe0ff */
[----:B------:R-:W-:Y:S02]  /*13c0*/  IMAD R6, R6, c[0x0][0x1c0], RZ ;  /* 0x0000700006067a24 */ /* 0x000fe400078e02ff */
[----:B------:R-:W-:-:S05]  /*13d0*/  IMAD R5, R12, c[0x0][0x1bc], R5 ;  /* 0x00006f000c057a24 */ /* 0x000fca00078e0205 */
[----:B------:R-:W-:-:S05]  /*13e0*/  IADD3 R3, R3, R5, RZ ;  /* 0x0000000503037210 */ /* 0x000fca0007ffe0ff */
[----:B------:R-:W-:Y:S01]  /*13f0*/  IMAD.WIDE.U32 R2, R11, c[0x0][0x1c0], R2 ;  /* 0x000070000b027a25 */ /* 0x000fe200078e0002 */
[----:B--2---:R-:W-:-:S04]  /*1400*/  IADD3 R4, R0, R13, RZ ;  /* 0x0000000d00047210 */ /* 0x004fc80007ffe0ff */
[----:B------:R-:W-:Y:S01]  /*1410*/  MOV R0, R4 ;  /* 0x0000000400007202 */ /* 0x000fe20000000f00 */
[----:B------:R-:W-:-:S05]  /*1420*/  @P2 IMAD.HI.U32 R7, R4, c[0x0][0x2c8], RZ ;  /* 0x0000b20004072a27 */ /* 0x000fca00078e00ff */
[----:B------:R-:W-:Y:S01]  /*1430*/  @P2 SHF.R.U32.HI R0, RZ, c[0x0][0x2cc], R7 ;  /* 0x0000b300ff002a19 */ /* 0x000fe20000011607 */
[----:B------:R-:W-:-:S03]  /*1440*/  IMAD R7, R11, c[0x0][0x1c4], R6 ;  /* 0x000071000b077a24 */ /* 0x000fc600078e0206 */
        /* <DEDUP_REMOVED lines=17> */
.L_x_1377:
[----:B------:R-:W-:Y:S05]  /*1560*/  BRA.DIV ~URZ, `(.L_x_1308) ;  /* 0x00011b127f007947 */ /* 0x000fea000b800000 */
[----:B------:R3:W4:Y:S02]  /*1570*/  SHFL.IDX PT, R2, R5, RZ, 0x181f ;  /* 0x00181fff05027589 */ /* 0x00072400000e0000 */
.L_x_1378:
[----:B---3--:R-:W3:Y:S04]  /*1580*/  LDL R3, [R1+0x70] ;  /* 0x0000700001037983 */ /* 0x008ee80000100800 */
[----:B------:R-:W1:Y:S02]  /*1590*/  S2R R7, SR_TID.X ;  /* 0x0000000000077919 */ /* 0x000e640000002100 */
[----:B-1----:R-:W-:-:S04]  /*15a0*/  SHF.R.S32.HI R0, RZ, 0x1f, R7 ;  /* 0x0000001fff007819 */ /* 0x002fc80000011407 */
[----:B------:R-:W-:Y:S01]  /*15b0*/  LEA.HI R0, R0, R7, RZ, 0x3 ;  /* 0x0000000700007211 */ /* 0x000fe200078f18ff */
[----:B------:R-:W-:-:S03]  /*15c0*/  IMAD.MOV.U32 R7, RZ, RZ, c[0x0][0x2c4] ;  /* 0x0000b100ff077624 */ /* 0x000fc600078e00ff */
[----:B------:R-:W-:Y:S01]  /*15d0*/  SHF.R.S32.HI R0, RZ, 0x3, R0 ;  /* 0x00000003ff007819 */ /* 0x000fe20000011400 */
[----:B------:R-:W-:Y:S01]  /*15e0*/  IMAD R7, R7, c[0x0][0x168], RZ ;  /* 0x00005a0007077a24 */ /* 0x000fe200078e02ff */
[----:B------:R-:W-:Y:S03]  /*15f0*/  BSSY B0, `(.L_x_1309) ;  /* 0x000000b000007945 */ /* 0x000fe60003800000 */
[----:B---3--:R-:W-:-:S05]  /*1600*/  IMAD.IADD R0, R0, 0x1, R3 ;  /* 0x0000000100007824 */ /* 0x008fca00078e0203 */
        /* <DEDUP_REMOVED lines=9> */
.L_x_1310:
[----:B------:R-:W-:Y:S05]  /*16a0*/  BSYNC B0 ;  /* 0x0000000000007941 */ /* 0x000fea0003800000 */
.L_x_1309:
[----:B------:R-:W-:Y:S05]  /*16b0*/  BRA.DIV ~URZ, `(.L_x_1311) ;  /* 0x00011a327f007947 */ /* 0x000fea000b800000 */
[----:B--2---:R2:W3:Y:S04]  /*16c0*/  SHFL.IDX PT, R6, R4, 0x1, 0x181f ;  /* 0x00381f0004067f89 */ /* 0x0044e800000e0000 */
[----:B-1--4-:R2:W1:Y:S02]  /*16d0*/  SHFL.IDX PT, R2, R5, 0x1, 0x181f ;  /* 0x00381f0005027f89 */ /* 0x01246400000e0000 */
.L_x_1379:
        /* <DEDUP_REMOVED lines=11> */
.L_x_1313:
[----:B------:R-:W-:Y:S05]  /*1790*/  BSYNC B0 ;  /* 0x0000000000007941 */ /* 0x000fea0003800000 */
.L_x_1312:
[----:B------:R-:W-:Y:S05]  /*17a0*/  BRA.DIV ~URZ, `(.L_x_1314) ;  /* 0x00011a127f007947 */ /* 0x000fea000b800000 */
[----:B---3--:R3:W4:Y:S02]  /*17b0*/  SHFL.IDX PT, R6, R4, 0x2, 0x181f ;  /* 0x00581f0004067f89 */ /* 0x00872400000e0000 */
.L_x_1380:
[----:B------:R-:W-:Y:S05]  /*17c0*/  BRA.DIV ~URZ, `(.L_x_1315) ;  /* 0x00011a627f007947 */ /* 0x000fea000b800000 */
[----:B-1----:R1:W2:Y:S02]  /*17d0*/  SHFL.IDX PT, R2, R5, 0x2, 0x181f ;  /* 0x00581f0005027f89 */ /* 0x0022a400000e0000 */
.L_x_1381:
        /* <DEDUP_REMOVED lines=11> */
.L_x_1317:
[----:B------:R-:W-:Y:S05]  /*1890*/  BSYNC B0 ;  /* 0x0000000000007941 */ /* 0x000fea0003800000 */
.L_x_1316:
[----:B------:R-:W-:Y:S05]  /*18a0*/  BRA.DIV ~URZ, `(.L_x_1318) ;  /* 0x000119f27f007947 */ /* 0x000fea000b800000 */
[----:B----4-:R4:W1:Y:S04]  /*18b0*/  SHFL.IDX PT, R6, R4, 0x3, 0x181f ;  /* 0x00781f0004067f89 */ /* 0x01086800000e0000 */
[----:B--2---:R4:W2:Y:S02]  /*18c0*/  SHFL.IDX PT, R2, R5, 0x3, 0x181f ;  /* 0x00781f0005027f89 */ /* 0x0048a400000e0000 */
.L_x_1382:
        /* <DEDUP_REMOVED lines=11> */
.L_x_1320:
[----:B------:R-:W-:Y:S05]  /*1980*/  BSYNC B0 ;  /* 0x0000000000007941 */ /* 0x000fea0003800000 */
.L_x_1319:
[----:B------:R-:W-:Y:S05]  /*1990*/  BRA.DIV ~URZ, `(.L_x_1321) ;  /* 0x000119d27f007947 */ /* 0x000fea000b800000 */
[----:B-1----:R1:W3:Y:S02]  /*19a0*/  SHFL.IDX PT, R6, R4, 0x4, 0x181f ;  /* 0x00981f0004067f89 */ /* 0x0022e400000e0000 */
.L_x_1383:
[----:B------:R-:W-:Y:S05]  /*19b0*/  BRA.DIV ~URZ, `(.L_x_1322) ;  /* 0x00011a227f007947 */ /* 0x000fea000b800000 */
[----:B--2---:R2:W1:Y:S02]  /*19c0*/  SHFL.IDX PT, R2, R5, 0x4, 0x181f ;  /* 0x00981f0005027f89 */ /* 0x00446400000e0000 */
.L_x_1384:
        /* <DEDUP_REMOVED lines=11> */
.L_x_1324:
[----:B------:R-:W-:Y:S05]  /*1a80*/  BSYNC B0 ;  /* 0x0000000000007941 */ /* 0x000fea0003800000 */
.L_x_1323:
[----:B------:R-:W-:Y:S05]  /*1a90*/  BRA.DIV ~URZ, `(.L_x_1325) ;  /* 0x000119b27f007947 */ /* 0x000fea000b800000 */
[----:B---3--:R3:W2:Y:S04]  /*1aa0*/  SHFL.IDX PT, R6, R4, 0x5, 0x181f ;  /* 0x00b81f0004067f89 */ /* 0x0086a800000e0000 */
[----:B-1----:R3:W1:Y:S02]  /*1ab0*/  SHFL.IDX PT, R2, R5, 0x5, 0x181f ;  /* 0x00b81f0005027f89 */ /* 0x00266400000e0000 */
.L_x_1385:
        /* <DEDUP_REMOVED lines=11> */
.L_x_1327:
[----:B------:R-:W-:Y:S05]  /*1b70*/  BSYNC B0 ;  /* 0x0000000000007941 */ /* 0x000fea0003800000 */
.L_x_1326:
[----:B------:R-:W-:Y:S05]  /*1b80*/  BRA.DIV ~URZ, `(.L_x_1328) ;  /* 0x000119927f007947 */ /* 0x000fea000b800000 */
[----:B--2---:R2:W3:Y:S02]  /*1b90*/  SHFL.IDX PT, R6, R4, 0x6, 0x181f ;  /* 0x00d81f0004067f89 */ /* 0x0044e400000e0000 */
.L_x_1386:
[----:B------:R-:W-:Y:S05]  /*1ba0*/  BRA.DIV ~URZ, `(.L_x_1329) ;  /* 0x000119e27f007947 */ /* 0x000fea000b800000 */
[----:B-1----:R1:W2:Y:S02]  /*1bb0*/  SHFL.IDX PT, R2, R5, 0x6, 0x181f ;  /* 0x00d81f0005027f89 */ /* 0x0022a400000e0000 */
.L_x_1387:
        /* <DEDUP_REMOVED lines=11> */
.L_x_1331:
[----:B------:R-:W-:Y:S05]  /*1c70*/  BSYNC B0 ;  /* 0x0000000000007941 */ /* 0x000fea0003800000 */
.L_x_1330:
[----:B------:R-:W-:Y:S05]  /*1c80*/  BRA.DIV ~URZ, `(.L_x_1332) ;  /* 0x000119727f007947 */ /* 0x000fea000b800000 */
[----:B--234-:R-:W2:Y:S04]  /*1c90*/  SHFL.IDX PT, R4, R4, 0x7, 0x181f ;  /* 0x00f81f0004047f89 */ /* 0x01cea800000e0000 */
[----:B------:R3:W4:Y:S02]  /*1ca0*/  SHFL.IDX PT, R2, R5, 0x7, 0x181f ;  /* 0x00f81f0005027f89 */ /* 0x00072400000e0000 */
.L_x_1388:
        /* <DEDUP_REMOVED lines=19> */
[----:B-1-3--:R-:W3:Y:S01]  /*1de0*/  LDL R5, [R1+0x1c] ;  /* 0x00001c0001057983 */ /* 0x00aee20000100800 */
[----:B------:R-:W-:Y:S01]  /*1df0*/  IMAD.MOV.U32 R6, RZ, RZ, 0x70 ;  /* 0x00000070ff067424 */ /* 0x000fe200078e00ff */
[----:B------:R-:W-:-:S02]  /*1e00*/  ULDC UR4, c[0x0][0x2b8] ;  /* 0x0000ae0000047ab9 */ /* 0x000fc40000000800 */
[----:B------:R-:W-:Y:S01]  /*1e10*/  UISETP.NE.AND UP0, UPT, UR4, 0x1, UPT ;  /* 0x000000010400788c */ /* 0x000fe2000bf05270 */
[----:B------:R-:W-:Y:S01]  /*1e20*/  IMAD R177, R245, R6, -0x70 ;  /* 0xffffff90f5b17424 */ /* 0x000fe200078e0206 */
[----:B------:R-:W4:Y:S01]  /*1e30*/  LDL R79, [R1+0x4c] ;  /* 0x00004c00014f7983 */ /* 0x000f220000100800 */
[----:B------:R-:W-:-:S03]  /*1e40*/  IMAD.MOV.U32 R9, RZ, RZ, c[0x0][0x2ac] ;  /* 0x0000ab00ff097624 */ /* 0x000fc600078e00ff */
[----:B------:R-:W-:Y:S01]  /*1e50*/  PLOP3.LUT P1, PT, PT, PT, UP0, 0x80, 0x0 ;  /* 0x000000000000781c */ /* 0x000fe20003f2f008 */
[----:B------:R-:W-:Y:S01]  /*1e60*/  IMAD R9, R9, c[0x0][0x1d0], RZ ;  /* 0x0000740009097a24 */ /* 0x000fe200078e02ff */
[----:B------:R-:W-:Y:S01]  /*1e70*/  BAR.SYNC.DEFER_BLOCKING 0x0 ;  /* 0x0000000000007b1d */ /* 0x000fe20000010000 */
[----:B------:R-:W-:Y:S01]  /*1e80*/  PLOP3.LUT P0, PT, PT, PT, UP0, 0x80, 0x0 ;  /* 0x000000000000781c */ /* 0x000fe20003f0f008 */
[----:B------:R-:W-:Y:S02]  /*1e90*/  IMAD.MOV.U32 R244, RZ, RZ, RZ ;  /* 0x000000fffff47224 */ /* 0x000fe400078e00ff */
[----:B--2---:R-:W-:-:S05]  /*1ea0*/  IMAD.IADD R2, R204, 0x1, R177 ;  /* 0x00000001cc027824 */ /* 0x004fca00078e02b1 */
[C---:B------:R-:W-:Y:S01]  /*1eb0*/  ISETP.GE.AND P3, PT, R2.reuse, R9, PT ;  /* 0x000000090200720c */ /* 0x040fe20003f66270 */
[----:B---3--:R-:W-:-:S03]  /*1ec0*/  IMAD.IADD R2, R2, 0x1, R5 ;  /* 0x0000000102027824 */ /* 0x008fc600078e0205 */
        /* <DEDUP_REMOVED lines=10> */
[----:B------:R-:W-:-:S05]  /*1f70*/  IMAD R246, R0, c[0x0][0x2b8], R2 ;  /* 0x0000ae0000f67a24 */ /* 0x000fca00078e0202 */
[----:B------:R-:W-:Y:S01]  /*1f80*/  SHF.R.S32.HI R76, RZ, 0x1f, R246 ;  /* 0x0000001fff4c7819 */ /* 0x000fe200000114f6 */
[----:B------:R-:W-:-:S04]  /*1f90*/  IMAD.WIDE.U32 R2, R246, c[0x0][0x1e0], RZ ;  /* 0x00007800f6027a25 */ /* 0x000fc800078e00ff */
[----:B------:R-:W-:-:S04]  /*1fa0*/  IMAD R0, R76, c[0x0][0x1e0], RZ ;  /* 0x000078004c007a24 */ /* 0x000fc800078e02ff */
[----:B------:R-:W-:-:S05]  /*1fb0*/  IMAD R0, R246, c[0x0][0x1e4], R0 ;  /* 0x00007900f6007a24 */ /* 0x000fca00078e0200 */
[----:B------:R-:W-:Y:S01]  /*1fc0*/  IADD3 R3, R3, R0, RZ ;  /* 0x0000000003037210 */ /* 0x000fe20007ffe0ff */
[----:B------:R-:W-:Y:S02]  /*1fd0*/  IMAD R0, R78, c[0x0][0x1e8], RZ ;  /* 0x00007a004e007a24 */ /* 0x000fe400078e02ff */
[----:B----4-:R-:W-:-:S04]  /*1fe0*/  IMAD.WIDE.U32 R8, R79, c[0x0][0x1e8], RZ ;  /* 0x00007a004f087a25 */ /* 0x010fc800078e00ff */
[----:B------:R-:W-:Y:S01]  /*1ff0*/  IMAD R0, R79, c[0x0][0x1ec], R0 ;  /* 0x00007b004f007a24 */ /* 0x000fe200078e0200 */
[----:B------:R3:W-:Y:S03]  /*2000*/  STL.64 [R1+0x20], R8 ;  /* 0x0000200801007387 */ /* 0x0007e60000100a00 */
[----:B------:R-:W-:Y:S02]  /*2010*/  IMAD.IADD R247, R9, 0x1, R0 ;  /* 0x0000000109f77824 */ /* 0x000fe400078e0200 */
[----:B---3--:R-:W3:Y:S01]  /*2020*/  S2R R9, SR_TID.X ;  /* 0x0000000000097919 */ /* 0x008ee20000002100 */
[----:B------:R-:W-:Y:S02]  /*2030*/  IMAD.MOV.U32 R176, RZ, RZ, c[0x0][0x2ac] ;  /* 0x0000ab00ffb07624 */ /* 0x000fe400078e00ff */
[----:B-1----:R-:W-:-:S04]  /*2040*/  IMAD R5, R245, -0x70, R6 ;  /* 0xffffff90f5057824 */ /* 0x002fc800078e0206 */
[----:B------:R-:W-:Y:S01]  /*2050*/  IMAD R176, R176, c[0x0][0x1d0], R5 ;  /* 0x00007400b0b07a24 */ /* 0x000fe200078e0205 */
[----:B---3--:R-:W-:-:S04]  /*2060*/  SHF.R.S32.HI R7, RZ, 0x1f, R9 ;  /* 0x0000001fff077819 */ /* 0x008fc80000011409 */
[----:B------:R-:W-:-:S04]  /*2070*/  LEA.HI R7, R7, R9, RZ, 0x3 ;  /* 0x0000000907077211 */ /* 0x000fc800078f18ff */
[----:B------:R-:W-:Y:S02]  /*2080*/  SHF.R.S32.HI R7, RZ, 0x3, R7 ;  /* 0x00000003ff077819 */ /* 0x000fe40000011407 */
[----:B------:R-:W-:Y:S02]  /*2090*/  ISETP.GE.AND P3, PT, R243, c[0x0][0x1d4], PT ;  /* 0x00007500f3007a0c */ /* 0x000fe40003f66270 */
[----:B--2---:R-:W-:Y:S01]  /*20a0*/  SHF.R.S32.HI R77, RZ, 0x1f, R244 ;  /* 0x0000001fff4d7819 */ /* 0x004fe200000114f4 */
[----:B------:R-:W-:-:S04]  /*20b0*/  IMAD.WIDE.U32 R2, R244, c[0x0][0x1f0], R2 ;  /* 0x00007c00f4027a25 */ /* 0x000fc800078e0002 */
[----:B------:R-:W-:Y:S01]  /*20c0*/  IMAD R4, R77, c[0x0][0x1f0], RZ ;  /* 0x00007c004d047a24 */ /* 0x000fe200078e02ff */
[----:B------:R-:W-:-:S03]  /*20d0*/  IADD3 R2, P0, R2, R8, RZ ;  /* 0x0000000802027210 */ /* 0x000fc60007f1e0ff */
[----:B------:R-:W-:-:S05]  /*20e0*/  IMAD R0, R244, c[0x0][0x1f4], R4 ;  /* 0x00007d00f4007a24 */ /* 0x000fca00078e0204 */
[----:B------:R-:W-:Y:S02]  /*20f0*/  IADD3.X R3, R247, R3, R0, P0, !PT ;  /* 0x00000003f7037210 */ /* 0x000fe400007fe400 */
[----:B------:R-:W-:-:S04]  /*2100*/  LEA R0, P0, R2, c[0x0][0x1c8], 0x1 ;  /* 0x0000720002007a11 */ /* 0x000fc800078008ff */
[----:B------:R-:W-:Y:S01]  /*2110*/  LEA.HI.X R3, R2, c[0x0][0x1cc], R3, 0x1, P0 ;  /* 0x0000730002037a11 */ /* 0x000fe200000f0c03 */
[----:B------:R-:W1:Y:S01]  /*2120*/  SHFL.IDX PT, R4, R0, RZ, 0x181f ;  /* 0x00181fff00047589 */ /* 0x000e6200000e0000 */
[----:B------:R-:W-:-:S03]  /*2130*/  IMAD.IADD R2, R176, 0x1, -R7 ;  /* 0x00000001b0027824 */ /* 0x000fc600078e0a07 */
[----:B------:R-:W2:Y:S04]  /*2140*/  SHFL.IDX PT, R5, R3, RZ, 0x181f ;  /* 0x00181fff03057589 */ /* 0x000ea800000e0000 */
[----:B------:R-:W3:Y:S01]  /*2150*/  SHFL.IDX PT, R6, R0, 0x1, 0x181f ;  /* 0x00381f0000067f89 */ /* 0x000ee200000e0000 */
[----:B------:R-:W-:-:S03]  /*2160*/  ISETP.GE.AND P0, PT, R2, 0x1, PT ;  /* 0x000000010200780c */ /* 0x000fc60003f06270 */
[----:B------:R-:W4:Y:S04]  /*2170*/  SHFL.IDX PT, R7, R0, 0x2, 0x181f ;  /* 0x00581f0000077f89 */ /* 0x000f2800000e0000 */
[----:B------:R-:W5:Y:S01]  /*2180*/  SHFL.IDX PT, R8, R3, 0x1, 0x181f ;  /* 0x00381f0003087f89 */ /* 0x000f6200000e0000 */
[----:B------:R-:W-:-:S03]  /*2190*/  ISETP.GE.AND P4, PT, R2, 0x11, PT ;  /* 0x000000110200780c */ /* 0x000fc60003f86270 */
[----:B------:R-:W4:Y:S01]  /*21a0*/  SHFL.IDX PT, R9, R3, 0x2, 0x181f ;  /* 0x00581f0003097f89 */ /* 0x000f2200000e0000 */
[----:B------:R-:W-:-:S03]  /*21b0*/  ISETP.GE.AND P1, PT, R2, 0x21, PT ;  /* 0x000000210200780c */ /* 0x000fc60003f26270 */
[----:B------:R-:W4:Y:S01]  /*21c0*/  SHFL.IDX PT, R10, R0, 0x3, 0x181f ;  /* 0x00781f00000a7f89 */ /* 0x000f2200000e0000 */
[----:B-1----:R-:W-:-:S03]  /*21d0*/  @P0 LEA R4, P5, R243, R4, 0x1 ;  /* 0x00000004f3040211 */ /* 0x002fc600078a08ff */
[----:B------:R-:W1:Y:S01]  /*21e0*/  SHFL.IDX PT, R11, R3, 0x3, 0x181f ;  /* 0x00781f00030b7f89 */ /* 0x000e6200000e0000 */
[----:B--2---:R-:W-:-:S03]  /*21f0*/  @P0 LEA.HI.X R5, R243, R5, R205, 0x1, P5 ;  /* 0x00000005f3050211 */ /* 0x004fc600028f0ccd */
[----:B------:R-:W2:Y:S01]  /*2200*/  SHFL.IDX PT, R13, R0, 0x4, 0x181f ;  /* 0x00981f00000d7f89 */ /* 0x000ea200000e0000 */
[----:B------:R-:W-:-:S03]  /*2210*/  ISETP.GE.AND P6, PT, R2, 0x31, PT ;  /* 0x000000310200780c */ /* 0x000fc60003fc6270 */
[----:B------:R-:W1:Y:S01]  /*2220*/  SHFL.IDX PT, R14, R3, 0x4, 0x181f ;  /* 0x00981f00030e7f89 */ /* 0x000e6200000e0000 */
[----:B---3--:R-:W-:-:S03]  /*2230*/  @P4 LEA R6, P5, R243, R6, 0x1 ;  /* 0x00000006f3064211 */ /* 0x008fc600078a08ff */
[----:B------:R-:W3:Y:S04]  /*2240*/  SHFL.IDX PT, R15, R0, 0x5, 0x181f ;  /* 0x00b81f00000f7f89 */ /* 0x000ee800000e0000 */
[----:B------:R4:W-:Y:S04]  /*2250*/  @P0 LDGSTS.E.BYPASS.LTC128B.128 [R242+0x3900], [R4.64], !P3 ;  /* 0x0390000004f20fae */ /* 0x0009e8000d901d48 */
[----:B------:R-:W1:Y:S04]  /*2260*/  SHFL.IDX PT, R12, R3, 0x5, 0x181f ;  /* 0x00b81f00030c7f89 */ /* 0x000e6800000e0000 */
[----:B------:R-:W1:Y:S04]  /*2270*/  SHFL.IDX PT, R0, R0, 0x6, 0x181f ;  /* 0x00d81f0000007f89 */ /* 0x000e6800000e0000 */
[----:B------:R-:W1:Y:S01]  /*2280*/  SHFL.IDX PT, R3, R3, 0x6, 0x181f ;  /* 0x00d81f0003037f89 */ /* 0x000e6200000e0000 */
[----:B----4-:R-:W-:-:S02]  /*2290*/  @P1 LEA R4, P0, R243, R7, 0x1 ;  /* 0x00000007f3041211 */ /* 0x010fc400078008ff */
[C-C-:B-----5:R-:W-:Y:S02]  /*22a0*/  @P4 LEA.HI.X R7, R243.reuse, R8, R205.reuse, 0x1, P5 ;  /* 0x00000008f3074211 */ /* 0x160fe400028f0ccd */
[C---:B------:R-:W-:Y:S02]  /*22b0*/  ISETP.GE.AND P5, PT, R2.reuse, 0x41, PT ;  /* 0x000000410200780c */ /* 0x040fe40003fa6270 */
[C---:B------:R-:W-:Y:S01]  /*22c0*/  @P1 LEA.HI.X R5, R243.reuse, R9, R205, 0x1, P0 ;  /* 0x00000009f3051211 */ /* 0x040fe200000f0ccd */
[----:B------:R3:W-:Y:S01]  /*22d0*/  @P4 LDGSTS.E.BYPASS.LTC128B.128 [R242+0x4100], [R6.64], !P3 ;  /* 0x0410000006f24fae */ /* 0x0007e2000d901d48 */
[C---:B------:R-:W-:Y:S02]  /*22e0*/  ISETP.GE.AND P4, PT, R2.reuse, 0x51, PT ;  /* 0x000000510200780c */ /* 0x040fe40003f86270 */
[----:B------:R-:W-:Y:S01]  /*22f0*/  @P6 LEA R10, P0, R243, R10, 0x1 ;  /* 0x0000000af30a6211 */ /* 0x000fe200078008ff */
[----:B------:R4:W-:Y:S01]  /*2300*/  @P1 LDGSTS.E.BYPASS.LTC128B.128 [R242+0x4900], [R4.64], !P3 ;  /* 0x0490000004f21fae */ /* 0x0009e2000d901d48 */
[----:B------:R-:W-:-:S02]  /*2310*/  ISETP.GE.AND P1, PT, R2, 0x61, PT ;  /* 0x000000610200780c */ /* 0x000fc40003f26270 */
[----:B-1----:R-:W-:-:S03]  /*2320*/  @P6 LEA.HI.X R11, R243, R11, R205, 0x1, P0 ;  /* 0x0000000bf30b6211 */ /* 0x002fc600000f0ccd */
[C---:B--2---:R-:W-:Y:S02]  /*2330*/  @P5 LEA R8, P0, R243.reuse, R13, 0x1 ;  /* 0x0000000df3085211 */ /* 0x044fe400078008ff */
[----:B------:R1:W-:Y:S02]  /*2340*/  @P6 LDGSTS.E.BYPASS.LTC128B.128 [R242+0x5100], [R10.64], !P3 ;  /* 0x051000000af26fae */ /* 0x0003e4000d901d48 */
[----:B------:R-:W-:-:S05]  /*2350*/  @P5 LEA.HI.X R9, R243, R14, R205, 0x1, P0 ;  /* 0x0000000ef3095211 */ /* 0x000fca00000f0ccd */
[----:B------:R1:W-:Y:S01]  /*2360*/  @P5 LDGSTS.E.BYPASS.LTC128B.128 [R242+0x5900], [R8.64], !P3 ;  /* 0x0590000008f25fae */ /* 0x0003e2000d901d48 */
[----:B---3--:R-:W-:-:S04]  /*2370*/  @P4 LEA R6, P0, R243, R15, 0x1 ;  /* 0x0000000ff3064211 */ /* 0x008fc800078008ff */
[C---:B------:R-:W-:Y:S02]  /*2380*/  @P4 LEA.HI.X R7, R243.reuse, R12, R205, 0x1, P0 ;  /* 0x0000000cf3074211 */ /* 0x040fe400000f0ccd */
[----:B----4-:R-:W-:-:S03]  /*2390*/  @P1 LEA R4, P0, R243, R0, 0x1 ;  /* 0x00000000f3041211 */ /* 0x010fc600078008ff */
[----:B------:R2:W-:Y:S01]  /*23a0*/  @P4 LDGSTS.E.BYPASS.LTC128B.128 [R242+0x6100], [R6.64], !P3 ;  /* 0x0610000006f24fae */ /* 0x0005e2000d901d48 */
[----:B------:R-:W-:-:S05]  /*23b0*/  @P1 LEA.HI.X R5, R243, R3, R205, 0x1, P0 ;  /* 0x00000003f3051211 */ /* 0x000fca00000f0ccd */
[----:B------:R2:W-:Y:S04]  /*23c0*/  @P1 LDGSTS.E.BYPASS.LTC128B.128 [R242+0x6900], [R4.64], !P3 ;  /* 0x0690000004f21fae */ /* 0x0005e8000d901d48 */
[----:B------:R-:W0:Y:S01]  /*23d0*/  LDGDEPBAR ;  /* 0x00000000000079af */ /* 0x000e220000000000 */
[----:B------:R-:W-:-:S04]  /*23e0*/  DEPBAR.LE SB0, 0x1 ;  /* 0x000080400000791a */ /* 0x000fc80000000000 */
[----:B------:R-:W-:-:S04]  /*23f0*/  DEPBAR.LE SB0, 0x0 ;  /* 0x000080000000791a */ /* 0x000fc80000000000 */
[----:B------:R-:W-:Y:S06]  /*2400*/  BAR.SYNC.DEFER_BLOCKING 0x0 ;  /* 0x0000000000007b1d */ /* 0x000fec0000010000 */
[----:B--2---:R-:W-:Y:S04]  /*2410*/  LDSM.16.M88.4 R4, [R231+0x2000] ;  /* 0x00200000e704783b */ /* 0x004fe80000000200 */
[----:B------:R-:W2:Y:S04]  /*2420*/  LDSM.16.M88.4 R40, [R224] ;  /* 0x00000000e028783b */ /* 0x000ea80000000200 */
[----:B------:R-:W3:Y:S04]  /*2430*/  LDSM.16.M88.4 R36, [R224+0x800] ;  /* 0x00080000e024783b */ /* 0x000ee80000000200 */
[----:B------:R-:W4:Y:S04]  /*2440*/  LDSM.16.M88.4 R32, [R224+0x1000] ;  /* 0x00100000e020783b */ /* 0x000f280000000200 */
[----:B------:R-:W5:Y:S04]  /*2450*/  LDSM.16.M88.4 R28, [R224+0x1800] ;  /* 0x00180000e01c783b */ /* 0x000f680000000200 */
[----:B------:R-:W2:Y:S04]  /*2460*/  LDSM.16.M88.4 R24, [R224+0x2000] ;  /* 0x00200000e018783b */ /* 0x000ea80000000200 */
[----:B------:R-:W2:Y:S04]  /*2470*/  LDSM.16.M88.4 R20, [R224+0x2800] ;  /* 0x00280000e014783b */ /* 0x000ea80000000200 */
[----:B------:R-:W3:Y:S04]  /*2480*/  LDSM.16.M88.4 R16, [R224+0x3000] ;  /* 0x00300000e010783b */ /* 0x000ee80000000200 */
[----:B-1----:R-:W1:Y:S01]  /*2490*/  LDSM.16.M88.4 R8, [R231] ;  /* 0x00000000e708783b */ /* 0x002e620000000200 */
[----:B------:R-:W-:-:S03]  /*24a0*/  IMAD R0, R76, c[0x0][0x208], RZ ;  /* 0x000082004c007a24 */ /* 0x000fc600078e02ff */
[----:B------:R-:W-:Y:S04]  /*24b0*/  LDSM.16.M88.4 R12, [R234+0x2000] ;  /* 0x00200000ea0c783b */ /* 0x000fe80000000200 */
[----:B------:R-:W-:Y:S04]  /*24c0*/  LDSM.16.M88.4 R96, [R240] ;  /* 0x00000000f060783b */ /* 0x000fe80000000200 */
[----:B------:R-:W1:Y:S04]  /*24d0*/  LDSM.16.M88.4 R128, [R236] ;  /* 0x00000000ec80783b */ /* 0x000e680000000200 */
[----:B------:R-:W1:Y:S04]  /*24e0*/  LDSM.16.M88.4 R84, [R235] ;  /* 0x00000000eb54783b */ /* 0x000e680000000200 */
[----:B------:R-:W1:Y:S04]  /*24f0*/  LDSM.16.M88.4 R88, [R241] ;  /* 0x00000000f158783b */ /* 0x000e680000000200 */
[----:B------:R-:W1:Y:S04]  /*2500*/  LDSM.16.M88.4 R104, [R239] ;  /* 0x00000000ef68783b */ /* 0x000e680000000200 */
[----:B------:R-:W1:Y:S04]  /*2510*/  LDSM.16.M88.4 R108, [R238] ;  /* 0x00000000ee6c783b */ /* 0x000e680000000200 */
[----:B------:R-:W1:Y:S01]  /*2520*/  LDSM.16.M88.4 R112, [R237] ;  /* 0x00000000ed70783b */ /* 0x000e620000000200 */
[----:B--2---:R-:W-:Y:S01]  /*2530*/  HMMA.16816.F32 R80, R4, R40, RZ ;  /* 0x000000280450723c */ /* 0x004fe200000018ff */
[----:B------:R-:W-:-:S07]  /*2540*/  IMAD R0, R246, c[0x0][0x20c], R0 ;  /* 0x00008300f6007a24 */ /* 0x000fce00078e0200 */
        /* <DEDUP_REMOVED lines=12> */
[----:B------:R-:W-:Y:S07]  /*2610*/  HMMA.16816.F32 R120, R4, R18, RZ ;  /* 0x000000120478723c */ /* 0x000fee00000018ff */
[----:B------:R-:W-:-:S04]  /*2620*/  IMAD.WIDE.U32 R4, R246, c[0x0][0x208], RZ ;  /* 0x00008200f6047a25 */ /* 0x000fc800078e00ff */
[----:B------:R-:W-:Y:S02]  /*2630*/  IMAD.IADD R5, R5, 0x1, R0 ;  /* 0x0000000105057824 */ /* 0x000fe400078e0200 */
[----:B------:R-:W-:Y:S01]  /*2640*/  IMAD R0, R78, c[0x0][0x210], RZ ;  /* 0x000084004e007a24 */ /* 0x000fe200078e02ff */
[----:B-1----:R-:W-:Y:S01]  /*2650*/  HMMA.16816.F32 R132, R8, R40, RZ ;  /* 0x000000280884723c */ /* 0x002fe200000018ff */
[----:B------:R-:W-:Y:S02]  /*2660*/  IMAD R3, R77, c[0x0][0x218], RZ ;  /* 0x000086004d037a24 */ /* 0x000fe400078e02ff */
[----:B------:R-:W-:Y:S02]  /*2670*/  IMAD R0, R79, c[0x0][0x214], R0 ;  /* 0x000085004f007a24 */ /* 0x000fe400078e0200 */
[----:B------:R-:W-:-:S04]  /*2680*/  IMAD.WIDE.U32 R4, R244, c[0x0][0x218], R4 ;  /* 0x00008600f4047a25 */ /* 0x000fc800078e0004 */
[----:B------:R-:W-:-:S04]  /*2690*/  IMAD.WIDE.U32 R40, R79, c[0x0][0x210], RZ ;  /* 0x000084004f287a25 */ /* 0x000fc800078e00ff */
[----:B------:R-:W-:Y:S02]  /*26a0*/  IMAD.IADD R6, R41, 0x1, R0 ;  /* 0x0000000129067824 */ /* 0x000fe400078e0200 */
[----:B------:R-:W-:Y:S01]  /*26b0*/  IMAD R0, R244, c[0x0][0x21c], R3 ;  /* 0x00008700f4007a24 */ /* 0x000fe200078e0203 */
[----:B------:R-:W-:-:S04]  /*26c0*/  IADD3 R3, P0, R4, R40, RZ ;  /* 0x0000002804037210 */ /* 0x000fc80007f1e0ff */
[----:B------:R-:W-:Y:S02]  /*26d0*/  IADD3.X R4, R6, R5, R0, P0, !PT ;  /* 0x0000000506047210 */ /* 0x000fe400007fe400 */
[----:B------:R-:W-:-:S04]  /*26e0*/  LEA R0, P0, R3, c[0x0][0x1f8], 0x1 ;  /* 0x00007e0003007a11 */ /* 0x000fc800078008ff */
[----:B------:R-:W-:Y:S02]  /*26f0*/  LEA.HI.X R3, R3, c[0x0][0x1fc], R4, 0x1, P0 ;  /* 0x00007f0003037a11 */ /* 0x000fe400000f0c04 */
[----:B------:R-:W1:Y:S04]  /*2700*/  SHFL.IDX PT, R4, R0, RZ, 0x181f ;  /* 0x00181fff00047589 */ /* 0x000e6800000e0000 */
[----:B------:R-:W-:Y:S04]  /*2710*/  STL [R1+0x38], R247 ;  /* 0x000038f701007387 */ /* 0x000fe80000100800 */
[----:B------:R-:W-:Y:S04]  /*2720*/  STL.64 [R1+0x30], R40 ;  /* 0x0000302801007387 */ /* 0x000fe80000100a00 */
[----:B------:R-:W-:Y:S04]  /*2730*/  STL [R1+0x40], R6 ;  /* 0x0000400601007387 */ /* 0x000fe80000100800 */
[----:B------:R-:W2:Y:S01]  /*2740*/  SHFL.IDX PT, R7, R3, RZ, 0x181f ;  /* 0x00181fff03077589 */ /* 0x000ea200000e0000 */
[C---:B------:R-:W-:Y:S03]  /*2750*/  HMMA.16816.F32 R156, R12.reuse, R128, R44 ;  /* 0x000000800c9c723c */ /* 0x040fe6000000182c */
[----:B------:R-:W-:Y:S04]  /*2760*/  SHFL.IDX PT, R5, R0, 0x1, 0x181f ;  /* 0x00381f0000057f89 */ /* 0x000fe800000e0000 */
[----:B------:R-:W3:Y:S01]  /*2770*/  SHFL.IDX PT, R6, R0, 0x2, 0x181f ;  /* 0x00581f0000067f89 */ /* 0x000ee200000e0000 */
        /* <DEDUP_REMOVED lines=13> */
[----:B------:R-:W-:Y:S04]  /*2850*/  SHFL.IDX PT, R12, R3, 0x1, 0x181f ;  /* 0x00381f00030c7f89 */ /* 0x000fe800000e0000 */
[----:B------:R-:W4:Y:S04]  /*2860*/  SHFL.IDX PT, R15, R3, 0x2, 0x181f ;  /* 0x00581f00030f7f89 */ /* 0x000f2800000e0000 */
[----:B------:R-:W5:Y:S01]  /*2870*/  SHFL.IDX PT, R13, R0, 0x4, 0x181f ;  /* 0x00981f00000d7f89 */ /* 0x000f6200000e0000 */
[----:B------:R-:W-:Y:S01]  /*2880*/  HMMA.16816.F32 R140, R8, R32, RZ ;  /* 0x00000020088c723c */ /* 0x000fe200000018ff */
[----:B------:R-:W-:-:S02]  /*2890*/  IMAD.SHL.U32 R179, R243, 0x2, RZ ;  /* 0x00000002f3b37824 */ /* 0x000fc400078e00ff */
[----:B------:R-:W-:Y:S05]  /*28a0*/  SHFL.IDX PT, R14, R0, 0x3, 0x181f ;  /* 0x00781f00000e7f89 */ /* 0x000fea00000e0000 */
[C---:B------:R-:W-:Y:S08]  /*28b0*/  HMMA.16816.F32 R220, R8.reuse, R34, RZ ;  /* 0x0000002208dc723c */ /* 0x040ff000000018ff */
[C---:B------:R-:W-:Y:S01]  /*28c0*/  HMMA.16816.F32 R32, R8.reuse, R24, RZ ;  /* 0x000000180820723c */ /* 0x040fe200000018ff */
[----:B------:R-:W1:Y:S07]  /*28d0*/  SHFL.IDX PT, R24, R3, 0x4, 0x181f ;  /* 0x00981f0003187f89 */ /* 0x000e6e00000e0000 */
[C---:B------:R-:W-:Y:S08]  /*28e0*/  HMMA.16816.F32 R144, R8.reuse, R28, RZ ;  /* 0x0000001c0890723c */ /* 0x040ff000000018ff */
[C---:B------:R-:W-:Y:S08]  /*28f0*/  HMMA.16816.F32 R216, R8.reuse, R30, RZ ;  /* 0x0000001e08d8723c */ /* 0x040ff000000018ff */
[C---:B------:R-:W-:Y:S01]  /*2900*/  HMMA.16816.F32 R208, R8.reuse, R22, RZ ;  /* 0x0000001608d0723c */ /* 0x040fe200000018ff */
[----:B------:R-:W2:Y:S07]  /*2910*/  SHFL.IDX PT, R22, R3, 0x3, 0x181f ;  /* 0x00781f0003167f89 */ /* 0x000eae00000e0000 */
[C---:B------:R-:W-:Y:S01]  /*2920*/  HMMA.16816.F32 R28, R8.reuse, R20, RZ ;  /* 0x00000014081c723c */ /* 0x040fe200000018ff */
[----:B------:R-:W-:Y:S06]  /*2930*/  SHFL.IDX PT, R23, R3, 0x5, 0x181f ;  /* 0x00b81f0003177f89 */ /* 0x000fec00000e0000 */
[-C--:B-1----:R-:W-:Y:S01]  /*2940*/  IADD3 R20, P0, R4, R179.reuse, RZ ;  /* 0x000000b304147210 */ /* 0x082fe20007f1e0ff */
[C---:B------:R-:W-:Y:S01]  /*2950*/  HMMA.16816.F32 R148, R8.reuse, R16, RZ ;  /* 0x000000100894723c */ /* 0x040fe200000018ff */
[----:B------:R-:W1:Y:S06]  /*2960*/  SHFL.IDX PT, R17, R0, 0x5, 0x181f ;  /* 0x00b81f0000117f89 */ /* 0x000e6c00000e0000 */
[----:B------:R-:W-:Y:S01]  /*2970*/  SHF.L.U64.HI R16, R243, 0x1, R205 ;  /* 0x00000001f3107819 */ /* 0x000fe200000102cd */
[----:B------:R-:W-:Y:S01]  /*2980*/  HMMA.16816.F32 R136, R8, R42, RZ ;  /* 0x0000002a0888723c */ /* 0x000fe200000018ff */
[----:B------:R-:W1:Y:S03]  /*2990*/  SHFL.IDX PT, R0, R0, 0x6, 0x181f ;  /* 0x00d81f0000007f89 */ /* 0x000e6600000e0000 */
[----:B--2---:R-:W-:Y:S01]  /*29a0*/  IMAD.X R21, R7, 0x1, R16, P0 ;  /* 0x0000000107157824 */ /* 0x004fe200000e0610 */
[----:B---3--:R-:W-:-:S03]  /*29b0*/  IADD3 R4, P0, R6, R179, RZ ;  /* 0x000000b306047210 */ /* 0x008fc60007f1e0ff */
[----:B------:R-:W-:Y:S01]  /*29c0*/  HMMA.16816.F32 R200, R8, R18, RZ ;  /* 0x0000001208c8723c */ /* 0x000fe200000018ff */
[----:B------:R-:W-:-:S06]  /*29d0*/  ISETP.GE.AND P1, PT, R243, c[0x0][0x1d4], PT ;  /* 0x00007500f3007a0c */ /* 0x000fcc0003f26270 */
[----:B------:R-:W-:Y:S01]  /*29e0*/  IADD3 R18, P5, R5, R179, RZ ;  /* 0x000000b305127210 */ /* 0x000fe20007fbe0ff */
[----:B----4-:R-:W-:-:S04]  /*29f0*/  IMAD.X R5, R15, 0x1, R16, P0 ;  /* 0x000000010f057824 */ /* 0x010fc800000e0610 */
[--C-:B------:R-:W-:Y:S01]  /*2a00*/  IMAD.X R19, R12, 0x1, R16.reuse, P5 ;  /* 0x000000010c137824 */ /* 0x100fe200028e0610 */
[-C--:B-----5:R-:W-:Y:S02]  /*2a10*/  IADD3 R12, P0, R13, R179.reuse, RZ ;  /* 0x000000b30d0c7210 */ /* 0x0a0fe40007f1e0ff */
[C---:B------:R-:W-:Y:S02]  /*2a20*/  ISETP.LT.OR P6, PT, R2.reuse, 0x1, P1 ;  /* 0x000000010200780c */ /* 0x040fe40000fc1670 */
[----:B------:R-:W-:Y:S01]  /*2a30*/  ISETP.LT.OR P4, PT, R2, 0x11, P1 ;  /* 0x000000110200780c */ /* 0x000fe20000f81670 */
[----:B------:R-:W-:Y:S01]  /*2a40*/  IMAD.X R13, R24, 0x1, R16, P0 ;  /* 0x00000001180d7824 */ /* 0x000fe200000e0610 */
[----:B------:R-:W-:Y:S02]  /*2a50*/  IADD3 R14, P5, R14, R179, RZ ;  /* 0x000000b30e0e7210 */ /* 0x000fe40007fbe0ff */
[----:B------:R-:W-:Y:S01]  /*2a60*/  ISETP.LT.OR P0, PT, R2, 0x21, P1 ;  /* 0x000000210200780c */ /* 0x000fe20000f01670 */
[----:B------:R-:W-:-:S02]  /*2a70*/  IMAD.MOV.U32 R175, RZ, RZ, R136 ;  /* 0x000000ffffaf7224 */ /* 0x000fc400078e0088 */
[----:B------:R-:W-:Y:S01]  /*2a80*/  IMAD.X R15, R22, 0x1, R16, P5 ;  /* 0x00000001160f7824 */ /* 0x000fe200028e0610 */
[----:B-1----:R-:W-:Y:S01]  /*2a90*/  IADD3 R6, P5, R17, R179, RZ ;  /* 0x000000b311067210 */ /* 0x002fe20007fbe0ff */
[----:B------:R-:W-:Y:S01]  /*2aa0*/  IMAD.MOV.U32 R174, RZ, RZ, R137 ;  /* 0x000000ffffae7224 */ /* 0x000fe200078e0089 */
[----:B------:R-:W-:Y:S01]  /*2ab0*/  MOV R172, R139 ;  /* 0x0000008b00ac7202 */ /* 0x000fe20000000f00 */
[----:B------:R-:W-:Y:S01]  /*2ac0*/  IMAD.MOV.U32 R173, RZ, RZ, R138 ;  /* 0x000000ffffad7224 */ /* 0x000fe200078e008a */
[----:B------:R-:W-:Y:S01]  /*2ad0*/  HMMA.16816.F32 R248, R8, R38, RZ ;  /* 0x0000002608f8723c */ /* 0x000fe200000018ff */
[----:B------:R-:W-:Y:S01]  /*2ae0*/  IMAD.X R7, R23, 0x1, R16, P5 ;  /* 0x0000000117077824 */ /* 0x000fe200028e0610 */
[----:B------:R-:W-:-:S06]  /*2af0*/  ISETP.LT.OR P5, PT, R2, 0x41, P1 ;  /* 0x000000410200780c */ /* 0x000fcc0000fa1670 */
[C---:B------:R-:W-:Y:S08]  /*2b00*/  HMMA.16816.F32 R136, R8.reuse, R36, RZ ;  /* 0x000000240888723c */ /* 0x040ff000000018ff */
[----:B------:R-:W-:Y:S01]  /*2b10*/  HMMA.16816.F32 R212, R8, R26, RZ ;  /* 0x0000001a08d4723c */ /* 0x000fe200000018ff */
[----:B------:R-:W1:Y:S04]  /*2b20*/  LDSM.16.M88.4 R8, [R234] ;  /* 0x00000000ea08783b */ /* 0x000e680000000200 */
[----:B------:R-:W-:Y:S01]  /*2b30*/  @!PT LDS RZ, [RZ] ;  /* 0x00000000fffff984 */ /* 0x000fe20000000800 */
[----:B------:R-:W-:Y:S01]  /*2b40*/  @!PT LDS RZ, [RZ] ;  /* 0x00000000fffff984 */ /* 0x000fe20000000800 */
[----:B------:R-:W-:Y:S01]  /*2b50*/  @!PT LDS RZ, [RZ] ;  /* 0x00000000fffff984 */ /* 0x000fe20000000800 */
[----:B------:R2:W-:Y:S01]  /*2b60*/  LDGSTS.E.BYPASS.LTC128B.128 [R242+0x100], [R20.64], !P6 ;  /* 0x0010000014f27fae */ /* 0x0005e2000f101d48 */
[----:B------:R-:W-:-:S03]  /*2b70*/  ISETP.LT.OR P6, PT, R2, 0x31, P1 ;  /* 0x000000310200780c */ /* 0x000fc60000fc1670 */
[----:B------:R3:W-:Y:S01]  /*2b80*/  LDGSTS.E.BYPASS.LTC128B.128 [R242+0x900], [R18.64], !P4 ;  /* 0x0090000012f27fae */ /* 0x0007e2000e101d48 */
[C---:B------:R-:W-:Y:S02]  /*2b90*/  ISETP.LT.OR P4, PT, R2.reuse, 0x51, P1 ;  /* 0x000000510200780c */ /* 0x040fe40000f81670 */
[----:B------:R-:W-:Y:S01]  /*2ba0*/  ISETP.LT.OR P1, PT, R2, 0x61, P1 ;  /* 0x000000610200780c */ /* 0x000fe20000f21670 */
[----:B------:R4:W-:Y:S01]  /*2bb0*/  LDGSTS.E.BYPASS.LTC128B.128 [R242+0x1100], [R4.64], !P0 ;  /* 0x0110000004f27fae */ /* 0x0009e2000c101d48 */
[----:B------:R-:W-:-:S03]  /*2bc0*/  IADD3 R2, P0, R0, R179, RZ ;  /* 0x000000b300027210 */ /* 0x000fc60007f1e0ff */
[----:B------:R-:W5:Y:S04]  /*2bd0*/  LDL R0, [R1+0x18] ;  /* 0x0000180001007983 */ /* 0x000f680000100800 */
[----:B------:R-:W2:Y:S04]  /*2be0*/  SHFL.IDX PT, R3, R3, 0x6, 0x181f ;  /* 0x00d81f0003037f89 */ /* 0x000ea800000e0000 */
[----:B------:R3:W-:Y:S04]  /*2bf0*/  LDGSTS.E.BYPASS.LTC128B.128 [R242+0x1900], [R14.64], !P6 ;  /* 0x019000000ef27fae */ /* 0x0007e8000f101d48 */
[----:B------:R3:W-:Y:S04]  /*2c00*/  LDGSTS.E.BYPASS.LTC128B.128 [R242+0x2100], [R12.64], !P5 ;  /* 0x021000000cf27fae */ /* 0x0007e8000e901d48 */
[----:B------:R4:W-:Y:S01]  /*2c10*/  LDGSTS.E.BYPASS.LTC128B.128 [R242+0x2900], [R6.64], !P4 ;  /* 0x0290000006f27fae */ /* 0x0009e2000e101d48 */
[----:B-1----:R-:W-:Y:S01]  /*2c20*/  HMMA.16816.F32 R48, R8, R104, R144 ;  /* 0x000000680830723c */ /* 0x002fe20000001890 */
[----:B--2---:R-:W-:-:S07]  /*2c30*/  IMAD.X R3, R3, 0x1, R16, P0 ;  /* 0x0000000103037824 */ /* 0x004fce00000e0610 */
[C---:B------:R-:W-:Y:S01]  /*2c40*/  HMMA.16816.F32 R32, R8.reuse, R108, R32 ;  /* 0x0000006c0820723c */ /* 0x040fe20000001820 */
[----:B------:R1:W-:Y:S04]  /*2c50*/  LDGSTS.E.BYPASS.LTC128B.128 [R242+0x3100], [R2.64], !P1 ;  /* 0x0310000002f27fae */ /* 0x0003e8000c901d48 */
[----:B------:R-:W-:Y:S03]  /*2c60*/  LDSM.16.M88.4 R60, [R230+0x2000] ;  /* 0x00200000e63c783b */ /* 0x000fe60000000200 */
[C---:B------:R-:W-:Y:S01]  /*2c70*/  HMMA.16816.F32 R40, R8.reuse, R84, R132 ;  /* 0x000000540828723c */ /* 0x040fe20000001884 */
[----:B------:R-:W-:Y:S04]  /*2c80*/  LDSM.16.M88.4 R56, [R230+0x2800] ;  /* 0x00280000e638783b */ /* 0x000fe80000000200 */
[----:B----4-:R-:W2:Y:S03]  /*2c90*/  LDSM.16.M88.4 R4, [R232+0x2000] ;  /* 0x00200000e804783b */ /* 0x010ea60000000200 */
[----:B------:R-:W-:Y:S01]  /*2ca0*/  HMMA.16816.F32 R36, R8, R88, R136 ;  /* 0x000000580824723c */ /* 0x000fe20000001888 */
[----:B------:R-:W-:Y:S01]  /*2cb0*/  IMAD.MOV.U32 R85, RZ, RZ, R50 ;  /* 0x000000ffff557224 */ /* 0x000fe200078e0032 */
[----:B------:R-:W4:Y:S01]  /*2cc0*/  LDSM.16.M88.4 R52, [R230+0x3000] ;  /* 0x00300000e634783b */ /* 0x000f220000000200 */
[----:B------:R-:W-:-:S03]  /*2cd0*/  IMAD.MOV.U32 R84, RZ, RZ, R51 ;  /* 0x000000ffff547224 */ /* 0x000fc600078e0033 */
[----:B------:R-:W1:Y:S01]  /*2ce0*/  LDSM.16.M88.4 R24, [R230] ;  /* 0x00000000e618783b */ /* 0x000e620000000200 */
[----:B------:R-:W-:Y:S01]  /*2cf0*/  MOV R89, R48 ;  /* 0x0000003000597202 */ /* 0x000fe20000000f00 */
[----:B------:R-:W-:Y:S02]  /*2d00*/  IMAD.MOV.U32 R88, RZ, RZ, R49 ;  /* 0x000000ffff587224 */ /* 0x000fe400078e0031 */
[----:B------:R-:W1:Y:S04]  /*2d10*/  LDSM.16.M88.4 R20, [R230+0x800] ;  /* 0x00080000e614783b */ /* 0x000e680000000200 */
[----:B------:R-:W1:Y:S04]  /*2d20*/  LDSM.16.M88.4 R48, [R230+0x1000] ;  /* 0x00100000e630783b */ /* 0x000e680000000200 */
[----:B------:R-:W1:Y:S04]  /*2d30*/  LDSM.16.M88.4 R64, [R230+0x1800] ;  /* 0x00180000e640783b */ /* 0x000e680000000200 */
[----:B---3--:R-:W3:Y:S01]  /*2d40*/  LDSM.16.M88.4 R12, [R232] ;  /* 0x00000000e80c783b */ /* 0x008ee20000000200 */
[----:B------:R-:W-:Y:S01]  /*2d50*/  IMAD.MOV.U32 R116, RZ, RZ, R175 ;  /* 0x000000ffff747224 */ /* 0x000fe200078e00af */
[----:B------:R-:W-:Y:S01]  /*2d60*/  MOV R118, R173 ;  /* 0x000000ad00767202 */ /* 0x000fe20000000f00 */
[----:B------:R-:W-:-:S02]  /*2d70*/  IMAD.MOV.U32 R117, RZ, RZ, R174 ;  /* 0x000000ffff757224 */ /* 0x000fc400078e00ae */
[----:B------:R-:W-:Y:S02]  /*2d80*/  IMAD.MOV.U32 R119, RZ, RZ, R172 ;  /* 0x000000ffff777224 */ /* 0x000fe400078e00ac */
[----:B------:R-:W-:Y:S01]  /*2d90*/  IMAD.MOV.U32 R71, RZ, RZ, R204 ;  /* 0x000000ffff477224 */ /* 0x000fe200078e00cc */
[----:B------:R-:W-:Y:S01]  /*2da0*/  MOV R73, R34 ;  /* 0x0000002200497202 */ /* 0x000fe20000000f00 */
[----:B------:R-:W-:Y:S01]  /*2db0*/  HMMA.16816.F32 R204, R8, R112, R28 ;  /* 0x0000007008cc723c */ /* 0x000fe2000000181c */
[----:B------:R-:W-:Y:S01]  /*2dc0*/  IMAD.MOV.U32 R75, RZ, RZ, R32 ;  /* 0x000000ffff4b7224 */ /* 0x000fe200078e0020 */
[----:B------:R-:W0:Y:S01]  /*2dd0*/  LDGDEPBAR ;  /* 0x00000000000079af */ /* 0x000e220000000000 */
[----:B------:R-:W-:Y:S02]  /*2de0*/  IMAD.MOV.U32 R74, RZ, RZ, R33 ;  /* 0x000000ffff4a7224 */ /* 0x000fe400078e0021 */
[----:B------:R-:W-:-:S03]  /*2df0*/  IMAD.MOV.U32 R72, RZ, RZ, R35 ;  /* 0x000000ffff487224 */ /* 0x000fc600078e0023 */
[C---:B------:R-:W-:Y:S08]  /*2e00*/  HMMA.16816.F32 R28, R8.reuse, R90, R248 ;  /* 0x0000005a081c723c */ /* 0x040ff000000018f8 */
[----:B------:R-:W-:Y:S01]  /*2e10*/  HMMA.16816.F32 R32, R8, R86, R116 ;  /* 0x000000560820723c */ /* 0x000fe20000001874 */
[----:B------:R-:W-:-:S07]  /*2e20*/  IMAD.MOV.U32 R17, RZ, RZ, R71 ;  /* 0x000000ffff117224 */ /* 0x000fce00078e0047 */
[C---:B------:R-:W-:Y:S07]  /*2e30*/  HMMA.16816.F32 R68, R8.reuse, R98, R220 ;  /* 0x000000620844723c */ /* 0x040fee00000018dc */
[----:B------:R-:W-:Y:S01]  /*2e40*/  IMAD.MOV.U32 R220, RZ, RZ, R75 ;  /* 0x000000ffffdc7224 */ /* 0x000fe200078e004b */
[----:B------:R-:W-:Y:S01]  /*2e50*/  HMMA.16816.F32 R80, R8, R96, R140 ;  /* 0x000000600850723c */ /* 0x000fe2000000188c */
[----:B------:R-:W-:Y:S01]  /*2e60*/  IMAD.MOV.U32 R221, RZ, RZ, R74 ;  /* 0x000000ffffdd7224 */ /* 0x000fe200078e004a */
[----:B------:R-:W-:Y:S01]  /*2e70*/  MOV R223, R72 ;  /* 0x0000004800df7202 */ /* 0x000fe20000000f00 */
[----:B------:R-:W-:-:S05]  /*2e80*/  IMAD.MOV.U32 R222, RZ, RZ, R73 ;  /* 0x000000ffffde7224 */ /* 0x000fca00078e0049 */
[C---:B------:R-:W-:Y:S08]  /*2e90*/  HMMA.16816.F32 R72, R8.reuse, R106, R216 ;  /* 0x0000006a0848723c */ /* 0x040ff000000018d8 */
[----:B------:R-:W-:Y:S01]  /*2ea0*/  HMMA.16816.F32 R108, R8, R110, R212 ;  /* 0x0000006e086c723c */ /* 0x000fe200000018d4 */
[----:B------:R-:W-:Y:S02]  /*2eb0*/  IMAD.MOV.U32 R216, RZ, RZ, R89 ;  /* 0x000000ffffd87224 */ /* 0x000fe400078e0059 */
[----:B------:R-:W-:-:S05]  /*2ec0*/  IMAD.MOV.U32 R217, RZ, RZ, R88 ;  /* 0x000000ffffd97224 */ /* 0x000fca00078e0058 */
[C---:B------:R-:W-:Y:S08]  /*2ed0*/  HMMA.16816.F32 R172, R8.reuse, R128, R148 ;  /* 0x0000008008ac723c */ /* 0x040ff00000001894 */
[C---:B------:R-:W-:Y:S08]  /*2ee0*/  HMMA.16816.F32 R112, R8.reuse, R114, R208 ;  /* 0x000000720870723c */ /* 0x040ff000000018d0 */
[----:B------:R-:W-:Y:S01]  /*2ef0*/  HMMA.16816.F32 R128, R8, R130, R200 ;  /* 0x000000820880723c */ /* 0x000fe200000018c8 */
[----:B------:R-:W-:Y:S07]  /*2f00*/  LDSM.16.M88.4 R8, [R233] ;  /* 0x00000000e908783b */ /* 0x000fee0000000200 */
[C---:B--2---:R-:W-:Y:S08]  /*2f10*/  HMMA.16816.F32 R124, R4.reuse, R56, R164 ;  /* 0x00000038047c723c */ /* 0x044ff000000018a4 */
[C---:B----4-:R-:W-:Y:S08]  /*2f20*/  HMMA.16816.F32 R116, R4.reuse, R52, R156 ;  /* 0x000000340474723c */ /* 0x050ff0000000189c */
[C---:B------:R-:W-:Y:S08]  /*2f30*/  HMMA.16816.F32 R132, R4.reuse, R62, R92 ;  /* 0x0000003e0484723c */ /* 0x040ff0000000185c */
[C---:B-1----:R-:W-:Y:S08]  /*2f40*/  HMMA.16816.F32 R168, R4.reuse, R24, R168 ;  /* 0x0000001804a8723c */ /* 0x042ff000000018a8 */
        /* <DEDUP_REMOVED lines=10> */
[----:B------:R-:W-:Y:S04]  /*2ff0*/  LDSM.16.M88.4 R4, [R233+0x2000] ;  /* 0x00200000e904783b */ /* 0x000fe80000000200 */
[----:B------:R-:W-:Y:S03]  /*3000*/  LDSM.16.M88.4 R44, [R227] ;  /* 0x00000000e32c783b */ /* 0x000fe60000000200 */
[C---:B---3--:R-:W-:Y:S01]  /*3010*/  HMMA.16816.F32 R92, R12.reuse, R20, R36 ;  /* 0x000000140c5c723c */ /* 0x048fe20000001824 */
[----:B------:R-:W1:Y:S07]  /*3020*/  LDSM.16.M88.4 R36, [R227+0x1000] ;  /* 0x00100000e324783b */ /* 0x000e6e0000000200 */
[C---:B------:R-:W-:Y:S01]  /*3030*/  HMMA.16816.F32 R88, R12.reuse, R22, R28 ;  /* 0x000000160c58723c */ /* 0x040fe2000000181c */
[----:B------:R-:W2:Y:S04]  /*3040*/  LDSM.16.M88.4 R28, [R227+0x2000] ;  /* 0x00200000e31c783b */ /* 0x000ea80000000200 */
[----:B------:R-:W-:Y:S03]  /*3050*/  LDSM.16.M88.4 R20, [R227+0x3000] ;  /* 0x00300000e314783b */ /* 0x000fe60000000200 */
[C---:B------:R-:W-:Y:S01]  /*3060*/  HMMA.16816.F32 R100, R12.reuse, R24, R40 ;  /* 0x000000180c64723c */ /* 0x040fe20000001828 */
[----:B------:R-:W3:Y:S07]  /*3070*/  LDSM.16.M88.4 R40, [R227+0x800] ;  /* 0x00080000e328783b */ /* 0x000eee0000000200 */
[C---:B------:R-:W-:Y:S01]  /*3080*/  HMMA.16816.F32 R96, R12.reuse, R26, R32 ;  /* 0x0000001a0c60723c */ /* 0x040fe20000001820 */
[----:B------:R-:W4:Y:S04]  /*3090*/  LDSM.16.M88.4 R24, [R227+0x2800] ;  /* 0x00280000e318783b */ /* 0x000f280000000200 */
[----:B------:R-:W1:Y:S01]  /*30a0*/  LDSM.16.M88.4 R32, [R227+0x1800] ;  /* 0x00180000e320783b */ /* 0x000e620000000200 */
[----:B------:R-:W-:Y:S01]  /*30b0*/  IMAD.MOV.U32 R218, RZ, RZ, R85 ;  /* 0x000000ffffda7224 */ /* 0x000fe200078e0055 */
[----:B-----5:R-:W-:Y:S01]  /*30c0*/  ISETP.GT.AND P0, PT, R178, R0, PT ;  /* 0x00000000b200720c */ /* 0x020fe20003f04270 */
[----:B------:R-:W-:Y:S01]  /*30d0*/  IMAD.MOV.U32 R219, RZ, RZ, R84 ;  /* 0x000000ffffdb7224 */ /* 0x000fe200078e0054 */
[----:B------:R-:W-:Y:S01]  /*30e0*/  HMMA.16816.F32 R72, R12, R66, R72 ;  /* 0x000000420c48723c */ /* 0x000fe20000001848 */
[----:B------:R-:W-:-:S07]  /*30f0*/  DEPBAR.LE SB0, 0x0 ;  /* 0x000080000000791a */ /* 0x000fce0000000000 */
        /* <DEDUP_REMOVED lines=9> */
[----:B------:R-:W-:Y:S01]  /*3190*/  BSSY B0, `(.L_x_1333) ;  /* 0x0000068000007945 */ /* 0x000fe20003800000 */
[----:B------:R-:W-:-:S06]  /*31a0*/  ISETP.GT.AND P1, PT, R17, 0x6f, PT ;  /* 0x0000006f1100780c */ /* 0x000fcc0003f24270 */
[C---:B-1----:R-:W-:Y:S08]  /*31b0*/  HMMA.16816.F32 R172, R4.reuse, R36, R152 ;  /* 0x0000002404ac723c */ /* 0x042ff00000001898 */
[C---:B--2---:R-:W-:Y:S08]  /*31c0*/  HMMA.16816.F32 R152, R4.reuse, R30, R132 ;  /* 0x0000001e0498723c */ /* 0x044ff00000001884 */
[C---:B------:R-:W-:Y:S08]  /*31d0*/  HMMA.16816.F32 R188, R4.reuse, R44, R168 ;  /* 0x0000002c04bc723c */ /* 0x040ff000000018a8 */
[C---:B------:R-:W-:Y:S08]  /*31e0*/  HMMA.16816.F32 R184, R4.reuse, R46, R164 ;  /* 0x0000002e04b8723c */ /* 0x040ff000000018a4 */
[C---:B---3--:R-:W-:Y:S08]  /*31f0*/  HMMA.16816.F32 R180, R4.reuse, R40, R160 ;  /* 0x0000002804b4723c */ /* 0x048ff000000018a0 */
[C---:B------:R-:W-:Y:S08]  /*3200*/  HMMA.16816.F32 R52, R4.reuse, R42, R156 ;  /* 0x0000002a0434723c */ /* 0x040ff0000000189c */
[C---:B----4-:R-:W-:Y:S08]  /*3210*/  HMMA.16816.F32 R132, R4.reuse, R24, R124 ;  /* 0x000000180484723c */ /* 0x050ff0000000187c */
[C---:B------:R-:W-:Y:S08]  /*3220*/  HMMA.16816.F32 R116, R4.reuse, R20, R116 ;  /* 0x000000140474723c */ /* 0x040ff00000001874 */
[----:B------:R-:W-:Y:S08]  /*3230*/  HMMA.16816.F32 R192, R4, R22, R104 ;  /* 0x0000001604c0723c */ /* 0x000ff00000001868 */
[----:B------:R-:W-:Y:S08]  /*3240*/  HMMA.16816.F32 R48, R8, R20, R48 ;  /* 0x000000140830723c */ /* 0x000ff00000001830 */
        /* <DEDUP_REMOVED lines=21> */
[----:B------:R-:W2:Y:S04]  /*33a0*/  LDL R0, [R1+0x1c] ;  /* 0x00001c0001007983 */ /* 0x000ea80000100800 */
[----:B------:R-:W3:Y:S01]  /*33b0*/  LDL.64 R248, [R1+0x28] ;  /* 0x0000280001f87983 */ /* 0x000ee20000100a00 */
[----:B------:R-:W-:-:S02]  /*33c0*/  PLOP3.LUT P4, PT, PT, PT, UP0, 0x80, 0x0 ;  /* 0x000000000000781c */ /* 0x000fc40003f8f008 */
[----:B------:R-:W-:Y:S01]  /*33d0*/  PLOP3.LUT P0, PT, PT, PT, UP0, 0x80, 0x0 ;  /* 0x000000000000781c */ /* 0x000fe20003f0f008 */
[----:B------:R-:W-:Y:S01]  /*33e0*/  IMAD.MOV.U32 R244, RZ, RZ, RZ ;  /* 0x000000fffff47224 */ /* 0x000fe200078e00ff */
[----:B------:R-:W4:Y:S01]  /*33f0*/  LDL.64 R18, [R1+0x20] ;  /* 0x0000200001127983 */ /* 0x000f220000100a00 */
[----:B--2---:R-:W-:-:S04]  /*3400*/  IADD3 R2, R17, R177, R0 ;  /* 0x000000b111027210 */ /* 0x004fc80007ffe000 */
[----:B------:R-:W-:-:S05]  /*3410*/  IADD3 R2, R2, -0x70, RZ ;  /* 0xffffff9002027810 */ /* 0x000fca0007ffe0ff */
[----:B------:R-:W-:-:S04]  /*3420*/  @P4 IMAD.HI.U32 R3, R2, c[0x0][0x2bc], RZ ;  /* 0x0000af0002034a27 */ /* 0x000fc800078e00ff */
[----:B------:R-:W-:Y:S01]  /*3430*/  IMAD.MOV.U32 R0, RZ, RZ, R2 ;  /* 0x000000ffff007224 */ /* 0x000fe200078e0002 */
[----:B------:R-:W-:-:S04]  /*3440*/  @P0 SHF.R.U32.HI R0, RZ, c[0x0][0x2c0], R3 ;  /* 0x0000b000ff000a19 */ /* 0x000fc80000011603 */
[----:B---3--:R-:W-:-:S04]  /*3450*/  @!P1 IADD3 R3, P0, R0, R248, RZ ;  /* 0x000000f800039210 */ /* 0x008fc80007f1e0ff */
        /* <DEDUP_REMOVED lines=14> */
[----:B----4-:R-:W-:-:S03]  /*3540*/  IADD3 R0, P4, R18, R2, RZ ;  /* 0x0000000212007210 */ /* 0x010fc60007f9e0ff */
[----:B------:R-:W-:Y:S01]  /*3550*/  IMAD R2, R244, c[0x0][0x1f4], R4 ;  /* 0x00007d00f4027a24 */ /* 0x000fe200078e0204 */
[----:B------:R-:W-:-:S04]  /*3560*/  LEA R4, P0, R0, c[0x0][0x1c8], 0x1 ;  /* 0x0000720000047a11 */ /* 0x000fc800078008ff */
[----:B------:R-:W-:-:S04]  /*3570*/  IADD3.X R2, R247, R3, R2, P4, !PT ;  /* 0x00000003f7027210 */ /* 0x000fc800027fe402 */
[----:B------:R-:W-:Y:S01]  /*3580*/  LEA.HI.X R0, R0, c[0x0][0x1cc], R2, 0x1, P0 ;  /* 0x0000730000007a11 */ /* 0x000fe200000f0c02 */
[----:B------:R-:W-:Y:S05]  /*3590*/  BRA.DIV ~URZ, `(.L_x_1335) ;  /* 0x000101327f007947 */ /* 0x000fea000b800000 */
[----:B------:R1:W2:Y:S02]  /*35a0*/  SHFL.IDX PT, R7, R0, RZ, 0x181f ;  /* 0x00181fff00077589 */ /* 0x0002a400000e0000 */
.L_x_1389:
[----:B------:R-:W-:Y:S05]  /*35b0*/  BRA.DIV ~URZ, `(.L_x_1336) ;  /* 0x000101827f007947 */ /* 0x000fea000b800000 */
[----:B------:R-:W3:Y:S04]  /*35c0*/  SHFL.IDX PT, R2, R4, RZ, 0x181f ;  /* 0x00181fff04027589 */ /* 0x000ee800000e0000 */
[----:B------:R-:W4:Y:S04]  /*35d0*/  SHFL.IDX PT, R3, R4, 0x1, 0x181f ;  /* 0x00381f0004037f89 */ /* 0x000f2800000e0000 */
[----:B------:R-:W5:Y:S04]  /*35e0*/  SHFL.IDX PT, R5, R4, 0x2, 0x181f ;  /* 0x00581f0004057f89 */ /* 0x000f6800000e0000 */
[----:B------:R-:W1:Y:S04]  /*35f0*/  SHFL.IDX PT, R9, R0, 0x1, 0x181f ;  /* 0x00381f0000097f89 */ /* 0x000e6800000e0000 */
[----:B------:R-:W2:Y:S04]  /*3600*/  SHFL.IDX PT, R8, R4, 0x3, 0x181f ;  /* 0x00781f0004087f89 */ /* 0x000ea800000e0000 */
[----:B------:R-:W2:Y:S04]  /*3610*/  SHFL.IDX PT, R11, R0, 0x2, 0x181f ;  /* 0x00581f00000b7f89 */ /* 0x000ea800000e0000 */
[----:B------:R-:W-:Y:S01]  /*3620*/  SHFL.IDX PT, R12, R4, 0x4, 0x181f ;  /* 0x00981f00040c7f89 */ /* 0x000fe200000e0000 */
[----:B---3--:R-:W-:-:S03]  /*3630*/  IADD3 R6, P0, R2, R179, RZ ;  /* 0x000000b302067210 */ /* 0x008fc60007f1e0ff */
[----:B------:R-:W-:Y:S01]  /*3640*/  SHFL.IDX PT, R13, R4, 0x5, 0x181f ;  /* 0x00b81f00040d7f89 */ /* 0x000fe200000e0000 */
[-C--:B----4-:R-:W-:Y:S01]  /*3650*/  IADD3 R2, P4, R3, R179.reuse, RZ ;  /* 0x000000b303027210 */ /* 0x090fe20007f9e0ff */
[----:B--2---:R-:W-:Y:S02]  /*3660*/  IMAD.X R7, R7, 0x1, R16, P0 ;  /* 0x0000000107077824 */ /* 0x004fe400000e0610 */
[----:B------:R-:W2:Y:S01]  /*3670*/  SHFL.IDX PT, R17, R0, 0x3, 0x181f ;  /* 0x00781f0000117f89 */ /* 0x000ea200000e0000 */
[----:B-----5:R-:W-:-:S03]  /*3680*/  IADD3 R10, P0, R5, R179, RZ ;  /* 0x000000b3050a7210 */ /* 0x020fc60007f1e0ff */
[----:B------:R-:W3:Y:S01]  /*3690*/  SHFL.IDX PT, R15, R0, 0x4, 0x181f ;  /* 0x00981f00000f7f89 */ /* 0x000ee200000e0000 */
[----:B-1----:R-:W-:-:S03]  /*36a0*/  IMAD.X R3, R9, 0x1, R16, P4 ;  /* 0x0000000109037824 */ /* 0x002fc600020e0610 */
[----:B------:R-:W1:Y:S01]  /*36b0*/  SHFL.IDX PT, R14, R0, 0x5, 0x181f ;  /* 0x00b81f00000e7f89 */ /* 0x000e6200000e0000 */
[----:B------:R-:W-:-:S03]  /*36c0*/  IADD3 R8, P5, R8, R179, RZ ;  /* 0x000000b308087210 */ /* 0x000fc60007fbe0ff */
[----:B------:R4:W-:Y:S01]  /*36d0*/  LDGSTS.E.BYPASS.LTC128B.128 [R242+0x3900], [R6.64], !P3 ;  /* 0x0390000006f27fae */ /* 0x0009e2000d901d48 */
[----:B------:R-:W-:-:S03]  /*36e0*/  IMAD.X R11, R11, 0x1, R16, P0 ;  /* 0x000000010b0b7824 */ /* 0x000fc600000e0610 */
[----:B------:R5:W-:Y:S04]  /*36f0*/  LDGSTS.E.BYPASS.LTC128B.128 [R242+0x4100], [R2.64], !P3 ;  /* 0x0410000002f27fae */ /* 0x000be8000d901d48 */
[----:B------:R1:W-:Y:S01]  /*3700*/  LDGSTS.E.BYPASS.LTC128B.128 [R242+0x4900], [R10.64], !P3 ;  /* 0x049000000af27fae */ /* 0x0003e2000d901d48 */
[----:B--2---:R-:W-:-:S03]  /*3710*/  IMAD.X R9, R17, 0x1, R16, P5 ;  /* 0x0000000111097824 */ /* 0x004fc600028e0610 */
[----:B------:R-:W2:Y:S04]  /*3720*/  SHFL.IDX PT, R4, R4, 0x6, 0x181f ;  /* 0x00d81f0004047f89 */ /* 0x000ea800000e0000 */
[----:B------:R2:W-:Y:S04]  /*3730*/  LDGSTS.E.BYPASS.LTC128B.128 [R242+0x5100], [R8.64], !P3 ;  /* 0x0510000008f27fae */ /* 0x0005e8000d901d48 */
[----:B------:R-:W2:Y:S01]  /*3740*/  SHFL.IDX PT, R0, R0, 0x6, 0x181f ;  /* 0x00d81f0000007f89 */ /* 0x000ea200000e0000 */
[-C--:B----4-:R-:W-:Y:S02]  /*3750*/  IADD3 R6, P4, R12, R179.reuse, RZ ;  /* 0x000000b30c067210 */ /* 0x090fe40007f9e0ff */
[----:B-----5:R-:W-:-:S03]  /*3760*/  IADD3 R2, P0, R13, R179, RZ ;  /* 0x000000b30d027210 */ /* 0x020fc60007f1e0ff */
[--C-:B---3--:R-:W-:Y:S02]  /*3770*/  IMAD.X R7, R15, 0x1, R16.reuse, P4 ;  /* 0x000000010f077824 */ /* 0x108fe400020e0610 */
[----:B-1----:R-:W-:-:S03]  /*3780*/  IMAD.X R3, R14, 0x1, R16, P0 ;  /* 0x000000010e037824 */ /* 0x002fc600000e0610 */
[----:B------:R1:W-:Y:S04]  /*3790*/  LDGSTS.E.BYPASS.LTC128B.128 [R242+0x5900], [R6.64], !P3 ;  /* 0x0590000006f27fae */ /* 0x0003e8000d901d48 */
[----:B------:R1:W-:Y:S02]  /*37a0*/  LDGSTS.E.BYPASS.LTC128B.128 [R242+0x6100], [R2.64], !P3 ;  /* 0x0610000002f27fae */ /* 0x0003e4000d901d48 */
.L_x_1390:
[----:B-12---:R-:W-:-:S04]  /*37b0*/  IADD3 R2, P0, R4, R179, RZ ;  /* 0x000000b304027210 */ /* 0x006fc80007f1e0ff */
[----:B------:R-:W-:-:S05]  /*37c0*/  IADD3.X R3, R0, R16, RZ, P0, !PT ;  /* 0x0000001000037210 */ /* 0x000fca00007fe4ff */
[----:B------:R-:W-:Y:S01]  /*37d0*/  @!PT LDS RZ, [RZ] ;  /* 0x00000000fffff984 */ /* 0x000fe20000000800 */
[----:B------:R-:W-:Y:S01]  /*37e0*/  @!PT LDS RZ, [RZ] ;  /* 0x00000000fffff984 */ /* 0x000fe20000000800 */
[----:B------:R-:W-:Y:S01]  /*37f0*/  @!PT LDS RZ, [RZ] ;  /* 0x00000000fffff984 */ /* 0x000fe20000000800 */
[----:B------:R1:W-:Y:S04]  /*3800*/  LDGSTS.E.BYPASS.LTC128B.128 [R242+0x6900], [R2.64], !P3 ;  /* 0x0690000002f27fae */ /* 0x0003e8000d901d48 */
.L_x_1334:
[----:B------:R-:W-:Y:S05]  /*3810*/  BSYNC B0 ;  /* 0x0000000000007941 */ /* 0x000fea0003800000 */
.L_x_1333:
[----:B-1----:R-:W2:Y:S04]  /*3820*/  LDL R2, [R1+0x70] ;  /* 0x0000700001027983 */ /* 0x002ea80000100800 */
[----:B------:R-:W2:Y:S04]  /*3830*/  LDL R0, [R1+0x98] ;  /* 0x0000980001007983 */ /* 0x000ea80000100800 */
[----:B------:R-:W3:Y:S04]  /*3840*/  LDL R3, [R1+0x44] ;  /* 0x0000440001037983 */ /* 0x000ee80000100800 */
[----:B------:R-:W0:Y:S01]  /*3850*/  LDGDEPBAR ;  /* 0x00000000000079af */ /* 0x000e220000000000 */
[----:B--2---:R-:W-:-:S04]  /*3860*/  IMAD.IADD R2, R0, 0x1, R2 ;  /* 0x0000000100027824 */ /* 0x004fc800078e0202 */
[----:B------:R-:W-:Y:S01]  /*3870*/  @P2 IMAD.HI.U32 R0, R2, c[0x0][0x2c8], RZ ;  /* 0x0000b20002002a27 */ /* 0x000fe200078e00ff */
[----:B------:R1:W-:Y:S01]  /*3880*/  STL [R1+0x4], R2 ;  /* 0x0000040201007387 */ /* 0x0003e20000100800 */
[----:B------:R-:W-:Y:S02]  /*3890*/  MOV R4, R2 ;  /* 0x0000000200047202 */ /* 0x000fe40000000f00 */
[----:B---3--:R-:W-:Y:S01]  /*38a0*/  IMAD.IADD R6, R176, 0x1, -R3 ;  /* 0x00000001b0067824 */ /* 0x008fe200078e0a03 */
[----:B------:R-:W-:Y:S02]  /*38b0*/  @P2 SHF.R.U32.HI R4, RZ, c[0x0][0x2cc], R0 ;  /* 0x0000b300ff042a19 */ /* 0x000fe40000011600 */
[----:B-1----:R-:W-:-:S04]  /*38c0*/  IADD3 R2, -R3, 0x1, R176 ;  /* 0x0000000103027810 */ /* 0x002fc80007ffe1b0 */
[----:B------:R-:W-:Y:S01]  /*38d0*/  IADD3 R5, R2, -c[0x0][0x168], RZ ;  /* 0x80005a0002057a10 */ /* 0x000fe20007ffe0ff */
[----:B------:R-:W-:Y:S05]  /*38e0*/  BRA.DIV ~URZ, `(.L_x_1337) ;  /* 0x000105227f007947 */ /* 0x000fea000b800000 */
[----:B------:R1:W2:Y:S02]  /*38f0*/  SHFL.IDX PT, R0, R4, RZ, 0x1c1f ;  /* 0x001c1fff04007589 */ /* 0x0002a400000e0000 */
.L_x_1391:
[----:B--2---:R-:W-:-:S05]  /*3900*/  IMAD.IADD R0, R5, 0x1, R0 ;  /* 0x0000000105007824 */ /* 0x004fca00078e0200 */
[----:B------:R-:W-:-:S04]  /*3910*/  IMNMX R0, R6, R0, PT ;  /* 0x0000000006007217 */ /* 0x000fc80003800200 */
[C---:B------:R-:W-:Y:S02]  /*3920*/  ISETP.GT.AND P6, PT, R0.reuse, RZ, PT ;  /* 0x000000ff0000720c */ /* 0x040fe40003fc4270 */
[C---:B------:R-:W-:Y:S02]  /*3930*/  ISETP.GT.AND P5, PT, R0.reuse, 0x1, PT ;  /* 0x000000010000780c */ /* 0x040fe40003fa4270 */
[C---:B------:R-:W-:Y:S02]  /*3940*/  ISETP.GT.AND P4, PT, R0.reuse, 0x8, PT ;  /* 0x000000080000780c */ /* 0x040fe40003f84270 */
[----:B------:R-:W-:Y:S02]  /*3950*/  ISETP.GT.AND P0, PT, R0, 0x9, PT ;  /* 0x000000090000780c */ /* 0x000fe40003f04270 */
        /* <DEDUP_REMOVED lines=14> */
[C---:B------:R-:W-:Y:S02]  /*3a40*/  ISETP.GT.AND P4, PT, R0.reuse, 0x28, PT ;  /* 0x000000280000780c */ /* 0x040fe40003f84270 */
[----:B------:R-:W-:Y:S02]  /*3a50*/  ISETP.GT.AND P0, PT, R0, 0x29, PT ;  /* 0x000000290000780c */ /* 0x000fe40003f04270 */
[----:B------:R-:W-:Y:S02]  /*3a60*/  FSEL R148, R84, -INF , P6 ;  /* 0xff80000054947808 */ /* 0x000fe40003000000 */
[----:B------:R-:W-:Y:S02]  /*3a70*/  FSEL R147, R85, -INF , P5 ;  /* 0xff80000055937808 */ /* 0x000fe40002800000 */
[----:B------:R-:W-:Y:S02]  /*3a80*/  FSEL R146, R80, -INF , P4 ;  /* 0xff80000050927808 */ /* 0x000fe40002000000 */
[----:B------:R-:W-:-:S02]  /*3a90*/  FSEL R145, R81, -INF , P0 ;  /* 0xff80000051917808 */ /* 0x000fc40000000000 */
[C---:B------:R-:W-:Y:S02]  /*3aa0*/  ISETP.GT.AND P6, PT, R0.reuse, 0x30, PT ;  /* 0x000000300000780c */ /* 0x040fe40003fc4270 */
        /* <DEDUP_REMOVED lines=30> */
[----:B------:R-:W-:Y:S01]  /*3c90*/  FSEL R121, R21, -INF , P0 ;  /* 0xff80000015797808 */ /* 0x000fe20000000000 */
[----:B------:R-:W-:Y:S05]  /*3ca0*/  BRA.DIV ~URZ, `(.L_x_1338) ;  /* 0x000101d27f007947 */ /* 0x000fea000b800000 */
[----:B------:R-:W2:Y:S04]  /*3cb0*/  SHFL.IDX PT, R3, R4, 0x1, 0x1c1f ;  /* 0x003c1f0004037f89 */ /* 0x000ea800000e0000 */
[----:B------:R-:W3:Y:S04]  /*3cc0*/  SHFL.IDX PT, R2, R4, 0x2, 0x1c1f ;  /* 0x005c1f0004027f89 */ /* 0x000ee800000e0000 */
[----:B------:R-:W4:Y:S01]  /*3cd0*/  SHFL.IDX PT, R0, R4, 0x3, 0x1c1f ;  /* 0x007c1f0004007f89 */ /* 0x000f2200000e0000 */
[----:B--2---:R-:W-:-:S02]  /*3ce0*/  IMAD.IADD R3, R5, 0x1, R3 ;  /* 0x0000000105037824 */ /* 0x004fc400078e0203 */
[----:B---3--:R-:W-:-:S03]  /*3cf0*/  IMAD.IADD R2, R5, 0x1, R2 ;  /* 0x0000000105027824 */ /* 0x008fc600078e0202 */
[----:B------:R-:W-:Y:S01]  /*3d00*/  IMNMX R3, R6, R3, PT ;  /* 0x0000000306037217 */ /* 0x000fe20003800200 */
[----:B----4-:R-:W-:-:S03]  /*3d10*/  IMAD.IADD R0, R5, 0x1, R0 ;  /* 0x0000000105007824 */ /* 0x010fc600078e0200 */
[C---:B------:R-:W-:Y:S02]  /*3d20*/  ISETP.GT.AND P0, PT, R3.reuse, 0x9, PT ;  /* 0x000000090300780c */ /* 0x040fe40003f04270 */
[----:B------:R-:W-:Y:S02]  /*3d30*/  ISETP.GT.AND P4, PT, R3, 0x8, PT ;  /* 0x000000080300780c */ /* 0x000fe40003f84270 */
[----:B------:R-:W-:Y:S02]  /*3d40*/  FSEL R14, R99, -INF , P0 ;  /* 0xff800000630e7808 */ /* 0x000fe40000000000 */
[----:B------:R-:W-:Y:S02]  /*3d50*/  ISETP.GT.AND P0, PT, R3, 0x19, PT ;  /* 0x000000190300780c */ /* 0x000fe40003f04270 */
[----:B------:R-:W-:Y:S02]  /*3d60*/  FSEL R13, R98, -INF , P4 ;  /* 0xff800000620d7808 */ /* 0x000fe40002000000 */
[----:B------:R-:W-:-:S02]  /*3d70*/  FSEL R27, R91, -INF , P0 ;  /* 0xff8000005b1b7808 */ /* 0x000fc40000000000 */
[C---:B------:R-:W-:Y:S02]  /*3d80*/  ISETP.GT.AND P0, PT, R3.reuse, 0x29, PT ;  /* 0x000000290300780c */ /* 0x040fe40003f04270 */
[----:B------:R-:W-:Y:S02]  /*3d90*/  ISETP.GT.AND P4, PT, R3, 0x18, PT ;  /* 0x000000180300780c */ /* 0x000fe40003f84270 */
[----:B------:R-:W-:Y:S02]  /*3da0*/  FSEL R113, R83, -INF , P0 ;  /* 0xff80000053717808 */ /* 0x000fe40000000000 */
[C---:B------:R-:W-:Y:S02]  /*3db0*/  ISETP.GT.AND P0, PT, R3.reuse, 0x39, PT ;  /* 0x000000390300780c */ /* 0x040fe40003f04270 */
[----:B------:R-:W-:Y:S02]  /*3dc0*/  FSEL R25, R90, -INF , P4 ;  /* 0xff8000005a197808 */ /* 0x000fe40002000000 */
[----:B------:R-:W-:-:S02]  /*3dd0*/  ISETP.GT.AND P5, PT, R3, 0x1, PT ;  /* 0x000000010300780c */ /* 0x000fc40003fa4270 */
[----:B------:R-:W-:Y:S02]  /*3de0*/  ISETP.GT.AND P4, PT, R3, 0x28, PT ;  /* 0x000000280300780c */ /* 0x000fe40003f84270 */
[----:B------:R-:W-:Y:S02]  /*3df0*/  FSEL R109, R75, -INF , P0 ;  /* 0xff8000004b6d7808 */ /* 0x000fe40000000000 */
[----:B------:R-:W-:Y:S02]  /*3e00*/  ISETP.GT.AND P0, PT, R3, 0x49, PT ;  /* 0x000000490300780c */ /* 0x000fe40003f04270 */
[----:B------:R-:W-:Y:S02]  /*3e10*/  FSEL R8, R103, -INF , P5 ;  /* 0xff80000067087808 */ /* 0x000fe40002800000 */
        /* <DEDUP_REMOVED lines=8> */
[----:B------:R-:W-:Y:S02]  /*3ea0*/  FSEL R74, R59, -INF , P0 ;  /* 0xff8000003b4a7808 */ /* 0x000fe40000000000 */
[----:B------:R-:W-:Y:S02]  /*3eb0*/  ISETP.GT.AND P0, PT, R3, 0x61, PT ;  /* 0x000000610300780c */ /* 0x000fe40003f04270 */
[----:B------:R-:W-:Y:S02]  /*3ec0*/  IMNMX R2, R6, R2, PT ;  /* 0x0000000206027217 */ /* 0x000fe40003800200 */
[----:B------:R-:W-:Y:S02]  /*3ed0*/  FSEL R115, R87, -INF , P5 ;  /* 0xff80000057737808 */ /* 0x000fe40002800000 */
[----:B------:R-:W-:Y:S02]  /*3ee0*/  ISETP.GT.AND P5, PT, R3, 0x31, PT ;  /* 0x000000310300780c */ /* 0x000fe40003fa4270 */
[----:B------:R-:W-:-:S02]  /*3ef0*/  FSEL R76, R51, -INF , P0 ;  /* 0xff800000334c7808 */ /* 0x000fc40000000000 */
[----:B------:R-:W-:Y:S02]  /*3f00*/  ISETP.GT.AND P4, PT, R3, 0x48, PT ;  /* 0x000000480300780c */ /* 0x000fe40003f84270 */
[----:B------:R-:W-:Y:S02]  /*3f10*/  ISETP.GT.AND P0, PT, R2, RZ, PT ;  /* 0x000000ff0200720c */ /* 0x000fe40003f04270 */
[----:B------:R-:W-:Y:S02]  /*3f20*/  IMNMX R0, R6, R0, PT ;  /* 0x0000000006007217 */ /* 0x000fe40003800200 */
[----:B------:R-:W-:Y:S02]  /*3f30*/  FSEL R111, R79, -INF , P5 ;  /* 0xff8000004f6f7808 */ /* 0x000fe40002800000 */
[----:B------:R-:W-:Y:S02]  /*3f40*/  ISETP.GT.AND P5, PT, R3, 0x41, PT ;  /* 0x000000410300780c */ /* 0x000fe40003fa4270 */
[----:B------:R-:W-:-:S02]  /*3f50*/  FSEL R101, R66, -INF , P4 ;  /* 0xff80000042657808 */ /* 0x000fc40002000000 */
[----:B------:R-:W-:Y:S02]  /*3f60*/  FSEL R11, R188, -INF , P0 ;  /* 0xff800000bc0b7808 */ /* 0x000fe40000000000 */
[----:B------:R-:W-:Y:S02]  /*3f70*/  ISETP.GT.AND P4, PT, R3, 0x58, PT ;  /* 0x000000580300780c */ /* 0x000fe40003f84270 */
[----:B------:R-:W-:Y:S02]  /*3f80*/  ISETP.GT.AND P0, PT, R0, 0x1, PT ;  /* 0x000000010000780c */ /* 0x000fe40003f04270 */
[----:B------:R-:W-:Y:S02]  /*3f90*/  FSEL R103, R71, -INF , P5 ;  /* 0xff80000047677808 */ /* 0x000fe40002800000 */
[C---:B------:R-:W-:Y:S02]  /*3fa0*/  ISETP.GT.AND P6, PT, R3.reuse, RZ, PT ;  /* 0x000000ff0300720c */ /* 0x040fe40003fc4270 */
[----:B------:R-:W-:-:S02]  /*3fb0*/  ISETP.GT.AND P5, PT, R3, 0x51, PT ;  /* 0x000000510300780c */ /* 0x000fc40003fa4270 */
[----:B------:R-:W-:Y:S02]  /*3fc0*/  FSEL R77, R58, -INF , P4 ;  /* 0xff8000003a4d7808 */ /* 0x000fe40002000000 */
[----:B------:R-:W-:Y:S02]  /*3fd0*/  FSEL R20, R191, -INF , P0 ;  /* 0xff800000bf147808 */ /* 0x000fe40000000000 */
[----:B------:R-:W-:Y:S02]  /*3fe0*/  ISETP.GT.AND P4, PT, R3, 0x69, PT ;  /* 0x000000690300780c */ /* 0x000fe40003f84270 */
[----:B------:R-:W-:Y:S02]  /*3ff0*/  ISETP.GT.AND P0, PT, R2, 0x9, PT ;  /* 0x000000090200780c */ /* 0x000fe40003f04270 */
[----:B------:R-:W-:Y:S02]  /*4000*/  FSEL R7, R102, -INF , P6 ;  /* 0xff80000066077808 */ /* 0x000fe40003000000 */
[----:B------:R-:W-:-:S02]  /*4010*/  FSEL R80, R63, -INF , P5 ;  /* 0xff8000003f507808 */ /* 0x000fc40002800000 */
[C---:B------:R-:W-:Y:S02]  /*4020*/  ISETP.GT.AND P6, PT, R3.reuse, 0x10, PT ;  /* 0x000000100300780c */ /* 0x040fe40003fc4270 */
[----:B------:R-:W-:Y:S02]  /*4030*/  ISETP.GT.AND P5, PT, R3, 0x68, PT ;  /* 0x000000680300780c */ /* 0x000fe40003fa4270 */
[----:B------:R-:W-:Y:S02]  /*4040*/  FSEL R71, R23, -INF , P4 ;  /* 0xff80000017477808 */ /* 0x000fe40002000000 */
[----:B------:R-:W-:Y:S02]  /*4050*/  FSEL R21, R185, -INF , P0 ;  /* 0xff800000b9157808 */ /* 0x000fe40000000000 */
[C---:B------:R-:W-:Y:S02]  /*4060*/  ISETP.GT.AND P4, PT, R2.reuse, 0x1, PT ;  /* 0x000000010200780c */ /* 0x040fe40003f84270 */
[----:B------:R-:W-:-:S02]  /*4070*/  ISETP.GT.AND P0, PT, R2, 0x10, PT ;  /* 0x000000100200780c */ /* 0x000fc40003f04270 */
[----:B------:R-:W-:Y:S02]  /*4080*/  FSEL R15, R94, -INF , P6 ;  /* 0xff8000005e0f7808 */ /* 0x000fe40003000000 */
        /* <DEDUP_REMOVED lines=19> */
[----:B------:R-:W-:Y:S02]  /*41c0*/  FSEL R23, R181, -INF , P4 ;  /* 0xff800000b5177808 */ /* 0x000fe40002000000 */
[----:B------:R-:W-:Y:S02]  /*41d0*/  FSEL R70, R172, -INF , P0 ;  /* 0xff800000ac467808 */ /* 0x000fe40000000000 */
[----:B------:R-:W-:Y:S02]  /*41e0*/  ISETP.GT.AND P5, PT, R0, RZ, PT ;  /* 0x000000ff0000720c */ /* 0x000fe40003fa4270 */
[----:B------:R-:W-:-:S02]  /*41f0*/  ISETP.GT.AND P4, PT, R2, 0x18, PT ;  /* 0x000000180200780c */ /* 0x000fc40003f84270 */
[----:B------:R-:W-:Y:S02]  /*4200*/  ISETP.GT.AND P0, PT, R0, 0x21, PT ;  /* 0x000000210000780c */ /* 0x000fe40003f04270 */
        /* <DEDUP_REMOVED lines=9> */
[----:B------:R-:W-:Y:S02]  /*42a0*/  ISETP.GT.AND P5, PT, R0, 0x10, PT ;  /* 0x000000100000780c */ /* 0x000fe40003fa4270 */
        /* <DEDUP_REMOVED lines=38> */
[----:B------:R-:W-:Y:S02]  /*4510*/  ISETP.GT.AND P6, PT, R3, 0x50, PT ;  /* 0x000000500300780c */ /* 0x000fe40003fc4270 */
[----:B------:R-:W-:Y:S02]  /*4520*/  FSEL R83, R157, -INF , P5 ;  /* 0xff8000009d537808 */ /* 0x000fe40002800000 */
[----:B------:R-:W-:Y:S02]  /*4530*/  FSEL R172, R158, -INF , P4 ;  /* 0xff8000009eac7808 */ /* 0x000fe40002000000 */
[----:B------:R-:W-:Y:S02]  /*4540*/  FSEL R170, R154, -INF , P0 ;  /* 0xff8000009aaa7808 */ /* 0x000fe40000000000 */
[----:B------:R-:W-:-:S02]  /*4550*/  FSEL R97, R62, -INF , P6 ;  /* 0xff8000003e617808 */ /* 0x000fc40003000000 */
[C---:B------:R-:W-:Y:S02]  /*4560*/  ISETP.GT.AND P5, PT, R2.reuse, 0x48, PT ;  /* 0x000000480200780c */ /* 0x040fe40003fa4270 */
[----:B------:R-:W-:Y:S02]  /*4570*/  ISETP.GT.AND P4, PT, R2, 0x50, PT ;  /* 0x000000500200780c */ /* 0x000fe40003f84270 */
[----:B------:R-:W-:Y:S02]  /*4580*/  ISETP.GT.AND P0, PT, R0, 0x51, PT ;  /* 0x000000510000780c */ /* 0x000fe40003f04270 */
[----:B------:R-:W-:Y:S02]  /*4590*/  ISETP.GT.AND P6, PT, R3, 0x60, PT ;  /* 0x000000600300780c */ /* 0x000fe40003fc4270 */
[----:B------:R-:W-:Y:S02]  /*45a0*/  FSEL R82, R152, -INF , P5 ;  /* 0xff80000098527808 */ /* 0x000fe40002800000 */
[----:B------:R-:W-:-:S02]  /*45b0*/  FSEL R107, R132, -INF , P4 ;  /* 0xff800000846b7808 */ /* 0x000fc40002000000 */
[----:B------:R-:W-:Y:S02]  /*45c0*/  FSEL R167, R135, -INF , P0 ;  /* 0xff80000087a77808 */ /* 0x000fe40000000000 */
[----:B------:R-:W-:Y:S02]  /*45d0*/  FSEL R79, R50, -INF , P6 ;  /* 0xff800000324f7808 */ /* 0x000fe40003000000 */
[C---:B------:R-:W-:Y:S02]  /*45e0*/  ISETP.GT.AND P5, PT, R0.reuse, 0x49, PT ;  /* 0x000000490000780c */ /* 0x040fe40003fa4270 */
[----:B------:R-:W-:Y:S02]  /*45f0*/  ISETP.GT.AND P4, PT, R0, 0x50, PT ;  /* 0x000000500000780c */ /* 0x000fe40003f84270 */
        /* <DEDUP_REMOVED lines=10> */
[----:B------:R-:W-:Y:S02]  /*46a0*/  FMNMX.FTZ R3, R9, R10, !PT ;  /* 0x0000000a09037209 */ /* 0x000fe40007810000 */
[----:B------:R-:W-:Y:S02]  /*46b0*/  FSEL R105, R124, -INF , P5 ;  /* 0xff8000007c697808 */ /* 0x000fe40002800000 */
[----:B------:R-:W-:Y:S02]  /*46c0*/  FSEL R104, R125, -INF , P4 ;  /* 0xff8000007d687808 */ /* 0x000fe40002000000 */
[----:B------:R-:W-:-:S02]  /*46d0*/  FSEL R165, R127, -INF , P0 ;  /* 0xff8000007fa57808 */ /* 0x000fc40000000000 */
[C---:B------:R-:W-:Y:S02]  /*46e0*/  ISETP.GT.AND P5, PT, R2.reuse, 0x61, PT ;  /* 0x000000610200780c */ /* 0x040fe40003fa4270 */
[----:B------:R-:W-:Y:S02]  /*46f0*/  ISETP.GT.AND P4, PT, R2, 0x68, PT ;  /* 0x000000680200780c */ /* 0x000fe40003f84270 */
[----:B------:R-:W-:Y:S02]  /*4700*/  FSEL R166, R126, -INF , P6 ;  /* 0xff8000007ea67808 */ /* 0x000fe40003000000 */
[----:B------:R-:W-:Y:S02]  /*4710*/  ISETP.GT.AND P0, PT, R0, 0x60, PT ;  /* 0x000000600000780c */ /* 0x000fe40003f04270 */
[----:B------:R-:W-:Y:S02]  /*4720*/  ISETP.GT.AND P6, PT, R2, 0x69, PT ;  /* 0x000000690200780c */ /* 0x000fe40003fc4270 */
[----:B------:R-:W-:-:S02]  /*4730*/  FMNMX.FTZ R2, R19, R3, !PT ;  /* 0x0000000313027209 */ /* 0x000fc40007810000 */
[----:B------:R-:W-:Y:S02]  /*4740*/  FSEL R99, R117, -INF , P5 ;  /* 0xff80000075637808 */ /* 0x000fe40002800000 */
[----:B------:R-:W-:Y:S02]  /*4750*/  FSEL R98, R192, -INF , P4 ;  /* 0xff800000c0627808 */ /* 0x000fe40002000000 */
[----:B------:R-:W-:Y:S02]  /*4760*/  FSEL R164, R118, -INF , P0 ;  /* 0xff80000076a47808 */ /* 0x000fe40000000000 */
        /* <DEDUP_REMOVED lines=9> */
[----:B-1----:R-:W-:Y:S02]  /*4800*/  FMNMX.FTZ R4, R16, R20, !PT ;  /* 0x0000001410047209 */ /* 0x002fe40007810000 */
        /* <DEDUP_REMOVED lines=88> */
[----:B------:R-:W-:-:S02]  /*4d90*/  FMNMX.FTZ R0, R123, R0, !PT ;  /* 0x000000007b007209 */ /* 0x000fc40007810000 */
[----:B------:R-:W-:Y:S02]  /*4da0*/  FMNMX.FTZ R118, R76, R118, !PT ;  /* 0x000000764c767209 */ /* 0x000fe40007810000 */
[----:B------:R-:W-:Y:S02]  /*4db0*/  FMNMX.FTZ R3, R164, R3, !PT ;  /* 0x00000003a4037209 */ /* 0x000fe40007810000 */
[----:B------:R-:W-:Y:S02]  /*4dc0*/  FSEL R69, R193, -INF , P6 ;  /* 0xff800000c1457808 */ /* 0x000fe40003000000 */
[----:B------:R-:W-:Y:S02]  /*4dd0*/  FMNMX.FTZ R2, R98, R2, !PT ;  /* 0x0000000262027209 */ /* 0x000fe40007810000 */
[----:B------:R-:W-:Y:S02]  /*4de0*/  FSEL R162, R194, -INF , P4 ;  /* 0xff800000c2a27808 */ /* 0x000fe40002000000 */
[----:B------:R-:W-:-:S02]  /*4df0*/  FMNMX.FTZ R0, R122, R0, !PT ;  /* 0x000000007a007209 */ /* 0x000fc40007810000 */
[----:B------:R-:W-:Y:S02]  /*4e00*/  FMNMX.FTZ R118, R73, R118, !PT ;  /* 0x0000007649767209 */ /* 0x000fe40007810000 */
[----:B------:R-:W-:Y:S02]  /*4e10*/  FMNMX.FTZ R3, R163, R3, !PT ;  /* 0x00000003a3037209 */ /* 0x000fe40007810000 */
[----:B------:R-:W-:Y:S02]  /*4e20*/  FMNMX.FTZ R117, R69, R2, !PT ;  /* 0x0000000245757209 */ /* 0x000fe40007810000 */
[----:B------:R-:W-:Y:S02]  /*4e30*/  FMNMX.FTZ R0, R121, R0, !PT ;  /* 0x0000000079007209 */ /* 0x000fe40007810000 */
[----:B------:R-:W-:Y:S01]  /*4e40*/  FMNMX.FTZ R118, R71, R118, !PT ;  /* 0x0000007647767209 */ /* 0x000fe20007810000 */
[----:B------:R-:W1:Y:S01]  /*4e50*/  SHFL.BFLY PT, R5, R117, 0x2, 0x1f ;  /* 0x0c401f0075057f89 */ /* 0x000e6200000e0000 */
[----:B------:R-:W-:-:S02]  /*4e60*/  FSEL R149, R195, -INF , P0 ;  /* 0xff800000c3957808 */ /* 0x000fc40000000000 */
[----:B------:R-:W-:Y:S01]  /*4e70*/  FMNMX.FTZ R2, R162, R3, !PT ;  /* 0x00000003a2027209 */ /* 0x000fe20007810000 */
[----:B------:R-:W2:Y:S03]  /*4e80*/  SHFL.BFLY PT, R4, R0, 0x2, 0x1f ;  /* 0x0c401f0000047f89 */ /* 0x000ea600000e0000 */
[----:B------:R-:W-:Y:S01]  /*4e90*/  FMNMX.FTZ R2, R149, R2, !PT ;  /* 0x0000000295027209 */ /* 0x000fe20007810000 */
        /* <DEDUP_REMOVED lines=12> */
[----:B---3--:R-:W-:-:S03]  /*4f60*/  FMNMX.FTZ R118, R118, R3, !PT ;  /* 0x0000000376767209 */ /* 0x008fc60007810000 */
.L_x_1392:
[C---:B------:R-:W-:Y:S01]  /*4f70*/  FMUL.FTZ R4, R119.reuse, c[0x0][0x2d0] ;  /* 0x0000b40077047a20 */ /* 0x040fe20000410000 */
[----:B------:R-:W-:Y:S01]  /*4f80*/  FSETP.NEU.FTZ.AND P0, PT, R119, -INF , PT ;  /* 0xff8000007700780b */ /* 0x000fe20003f1d000 */
[----:B------:R-:W-:Y:S01]  /*4f90*/  FMUL.FTZ R3, R118, c[0x0][0x2d0] ;  /* 0x0000b40076037a20 */ /* 0x000fe20000410000 */
        /* <DEDUP_REMOVED lines=10> */
[----:B------:R-:W3:Y:S01]  /*5040*/  LDSM.16.MT88.4 R40, [R229] ;  /* 0x00000000e528783b */ /* 0x000ee20000004200 */
[----:B------:R-:W-:Y:S02]  /*5050*/  FFMA.FTZ R5, R25, c[0x0][0x2d0], -R3 ;  /* 0x0000b40019057a23 */ /* 0x000fe40000010803 */
[--C-:B------:R-:W-:Y:S01]  /*5060*/  FFMA.FTZ R144, R144, c[0x0][0x2d0], -R4.reuse ;  /* 0x0000b40090907a23 */ /* 0x100fe20000010804 */
[----:B------:R-:W4:Y:S01]  /*5070*/  LDSM.16.MT88.4 R36, [R225+0x800] ;  /* 0x00080000e124783b */ /* 0x000f220000004200 */
[----:B------:R-:W-:-:S02]  /*5080*/  FFMA.FTZ R143, R143, c[0x0][0x2d0], -R4 ;  /* 0x0000b4008f8f7a23 */ /* 0x000fc40000010804 */
[----:B------:R5:W5:Y:S01]  /*5090*/  MUFU.EX2 R178, R2 ;  /* 0x0000000200b27308 */ /* 0x000b620000000800 */
[--C-:B------:R-:W-:Y:S02]  /*50a0*/  FFMA.FTZ R142, R142, c[0x0][0x2d0], -R4.reuse ;  /* 0x0000b4008e8e7a23 */ /* 0x100fe40000010804 */
[--C-:B------:R-:W-:Y:S02]  /*50b0*/  FFMA.FTZ R141, R141, c[0x0][0x2d0], -R4.reuse ;  /* 0x0000b4008d8d7a23 */ /* 0x100fe40000010804 */
[--C-:B------:R-:W-:Y:S02]  /*50c0*/  FFMA.FTZ R184, R136, c[0x0][0x2d0], -R4.reuse ;  /* 0x0000b40088b87a23 */ /* 0x100fe40000010804 */
[--C-:B------:R-:W-:Y:S01]  /*50d0*/  FFMA.FTZ R187, R131, c[0x0][0x2d0], -R4.reuse ;  /* 0x0000b40083bb7a23 */ /* 0x100fe20000010804 */
[----:B------:R-:W1:Y:S01]  /*50e0*/  MUFU.EX2 R177, R5 ;  /* 0x0000000500b17308 */ /* 0x000e620000000800 */
[--C-:B--2---:R-:W-:Y:S02]  /*50f0*/  FFMA.FTZ R0, R10, c[0x0][0x2d0], -R4.reuse ;  /* 0x0000b4000a007a23 */ /* 0x104fe40000010804 */
[----:B------:R-:W-:-:S02]  /*5100*/  FFMA.FTZ R186, R130, c[0x0][0x2d0], -R4 ;  /* 0x0000b40082ba7a23 */ /* 0x000fc40000010804 */
[--C-:B------:R-:W-:Y:S02]  /*5110*/  FFMA.FTZ R185, R129, c[0x0][0x2d0], -R4.reuse ;  /* 0x0000b40081b97a23 */ /* 0x100fe40000010804 */
[--C-:B------:R-:W-:Y:S01]  /*5120*/  FFMA.FTZ R193, R128, c[0x0][0x2d0], -R4.reuse ;  /* 0x0000b40080c17a23 */ /* 0x100fe20000010804 */
[----:B------:R2:W-:Y:S01]  /*5130*/  MUFU.EX2 R207, R0 ;  /* 0x0000000000cf7308 */ /* 0x0005e20000000800 */
[----:B-----5:R-:W-:Y:S01]  /*5140*/  FMUL.FTZ R2, R117, c[0x0][0x2d0] ;  /* 0x0000b40075027a20 */ /* 0x020fe20000410000 */
[----:B------:R-:W-:Y:S01]  /*5150*/  MOV R130, R178 ;  /* 0x000000b200827202 */ /* 0x000fe20000000f00 */
[--C-:B------:R-:W-:Y:S02]  /*5160*/  FFMA.FTZ R194, R123, c[0x0][0x2d0], -R4.reuse ;  /* 0x0000b4007bc27a23 */ /* 0x100fe40000010804 */
[--C-:B------:R-:W-:Y:S01]  /*5170*/  FFMA.FTZ R195, R122, c[0x0][0x2d0], -R4.reuse ;  /* 0x0000b4007ac37a23 */ /* 0x100fe20000010804 */
[----:B------:R-:W-:Y:S01]  /*5180*/  FSEL R2, R2, RZ, P0 ;  /* 0x000000ff02027208 */ /* 0x000fe20000000000 */
[----:B------:R-:W-:Y:S01]  /*5190*/  FFMA.FTZ R196, R121, c[0x0][0x2d0], -R4 ;  /* 0x0000b40079c47a23 */ /* 0x000fe20000010804 */
[----:B------:R-:W-:Y:S01]  /*51a0*/  FSETP.NEU.FTZ.AND P0, PT, R68, -INF , PT ;  /* 0xff8000004400780b */ /* 0x000fe20003f1d000 */
[----:B------:R-:W-:Y:S01]  /*51b0*/  FFMA.FTZ R181, R97, c[0x0][0x2d0], -R3 ;  /* 0x0000b40061b57a23 */ /* 0x000fe20000010803 */
[----:B-1----:R-:W-:Y:S01]  /*51c0*/  MOV R131, R177 ;  /* 0x000000b100837202 */ /* 0x002fe20000000f00 */
[----:B------:R-:W-:-:S02]  /*51d0*/  FFMA.FTZ R5, R23, c[0x0][0x2d0], -R2 ;  /* 0x0000b40017057a23 */ /* 0x000fc40000010802 */
[----:B------:R-:W-:Y:S02]  /*51e0*/  FFMA.FTZ R6, R35, c[0x0][0x2d0], -R2 ;  /* 0x0000b40023067a23 */ /* 0x000fe40000010802 */
[----:B------:R1:W5:Y:S01]  /*51f0*/  MUFU.EX2 R197, R5 ;  /* 0x0000000500c57308 */ /* 0x0003620000000800 */
[----:B--2---:R-:W-:Y:S02]  /*5200*/  FFMA.FTZ R0, R19, c[0x0][0x2d0], -R4 ;  /* 0x0000b40013007a23 */ /* 0x004fe40000010804 */
[----:B------:R-:W-:Y:S02]  /*5210*/  FFMA.FTZ R202, R98, c[0x0][0x2d0], -R2 ;  /* 0x0000b40062ca7a23 */ /* 0x000fe40000010802 */
[--C-:B------:R-:W-:Y:S02]  /*5220*/  FFMA.FTZ R183, R74, c[0x0][0x2d0], -R3.reuse ;  /* 0x0000b4004ab77a23 */ /* 0x100fe40000010803 */
[--C-:B------:R-:W-:Y:S01]  /*5230*/  FFMA.FTZ R198, R73, c[0x0][0x2d0], -R3.reuse ;  /* 0x0000b40049c67a23 */ /* 0x100fe20000010803 */
[----:B------:R2:W-:Y:S01]  /*5240*/  MUFU.EX2 R212, R0 ;  /* 0x0000000000d47308 */ /* 0x0005e20000000800 */
[----:B------:R-:W-:-:S02]  /*5250*/  FFMA.FTZ R112, R112, c[0x0][0x2d0], -R3 ;  /* 0x0000b40070707a23 */ /* 0x000fc40000010803 */
[--C-:B------:R-:W-:Y:S02]  /*5260*/  FFMA.FTZ R136, R108, c[0x0][0x2d0], -R3.reuse ;  /* 0x0000b4006c887a23 */ /* 0x100fe40000010803 */
[--C-:B------:R-:W-:Y:S02]  /*5270*/  FFMA.FTZ R180, R80, c[0x0][0x2d0], -R3.reuse ;  /* 0x0000b40050b47a23 */ /* 0x100fe40000010803 */
[--C-:B------:R-:W-:Y:S01]  /*5280*/  FFMA.FTZ R182, R77, c[0x0][0x2d0], -R3.reuse ;  /* 0x0000b4004db67a23 */ /* 0x100fe20000010803 */
[----:B------:R-:W-:Y:S01]  /*5290*/  MUFU.EX2 R220, R6 ;  /* 0x0000000600dc7308 */ /* 0x000fe20000000800 */
[----:B-1----:R-:W-:Y:S02]  /*52a0*/  FFMA.FTZ R5, R32, c[0x0][0x2d0], -R2 ;  /* 0x0000b40020057a23 */ /* 0x002fe40000010802 */
[--C-:B------:R-:W-:Y:S02]  /*52b0*/  FFMA.FTZ R192, R79, c[0x0][0x2d0], -R3.reuse ;  /* 0x0000b4004fc07a23 */ /* 0x100fe40000010803 */
[----:B------:R-:W-:-:S02]  /*52c0*/  FFMA.FTZ R248, R76, c[0x0][0x2d0], -R3 ;  /* 0x0000b4004cf87a23 */ /* 0x000fc40000010803 */
[----:B------:R-:W-:Y:S01]  /*52d0*/  FFMA.FTZ R201, R71, c[0x0][0x2d0], -R3 ;  /* 0x0000b40047c97a23 */ /* 0x000fe20000010803 */
[----:B------:R-:W-:Y:S01]  /*52e0*/  MUFU.EX2 R116, R5 ;  /* 0x0000000500747308 */ /* 0x000fe20000000800 */
[----:B--2---:R-:W-:Y:S01]  /*52f0*/  FFMA.FTZ R0, R24, c[0x0][0x2d0], -R4 ;  /* 0x0000b40018007a23 */ /* 0x004fe20000010804 */
[----:B-----5:R-:W-:Y:S01]  /*5300*/  MOV R71, R197 ;  /* 0x000000c500477202 */ /* 0x020fe20000000f00 */
[--C-:B------:R-:W-:Y:S02]  /*5310*/  FFMA.FTZ R108, R93, c[0x0][0x2d0], -R2.reuse ;  /* 0x0000b4005d6c7a23 */ /* 0x100fe40000010802 */
[----:B------:R-:W-:-:S03]  /*5320*/  FFMA.FTZ R204, R69, c[0x0][0x2d0], -R2 ;  /* 0x0000b40045cc7a23 */ /* 0x000fc60000010802 */
[----:B------:R1:W-:Y:S08]  /*5330*/  MUFU.EX2 R214, R0 ;  /* 0x0000000000d67308 */ /* 0x0003f00000000800 */
[----:B------:R-:W-:Y:S01]  /*5340*/  MUFU.EX2 R248, R248 ;  /* 0x000000f800f87308 */ /* 0x000fe20000000800 */
[----:B-1----:R-:W-:-:S07]  /*5350*/  FFMA.FTZ R0, R28, c[0x0][0x2d0], -R4 ;  /* 0x0000b4001c007a23 */ /* 0x002fce0000010804 */
[----:B------:R1:W-:Y:S02]  /*5360*/  MUFU.EX2 R216, R0 ;  /* 0x0000000000d87308 */ /* 0x0003e40000000800 */
[----:B-1----:R-:W-:-:S06]  /*5370*/  FFMA.FTZ R0, R30, c[0x0][0x2d0], -R4 ;  /* 0x0000b4001e007a23 */ /* 0x002fcc0000010804 */
[----:B------:R1:W2:Y:S02]  /*5380*/  MUFU.EX2 R190, R0 ;  /* 0x0000000000be7308 */ /* 0x0002a40000000800 */
[----:B-1----:R-:W-:Y:S01]  /*5390*/  FFMA.FTZ R0, R33, c[0x0][0x2d0], -R4 ;  /* 0x0000b40021007a23 */ /* 0x002fe20000010804 */
[----:B--2---:R-:W-:-:S05]  /*53a0*/  MOV R121, R190 ;  /* 0x000000be00797202 */ /* 0x004fca0000000f00 */
[----:B------:R1:W2:Y:S02]  /*53b0*/  MUFU.EX2 R252, R0 ;  /* 0x0000000000fc7308 */ /* 0x0002a40000000800 */
[----:B-1----:R-:W-:-:S06]  /*53c0*/  FFMA.FTZ R0, R7, c[0x0][0x2d0], -R3 ;  /* 0x0000b40007007a23 */ /* 0x002fcc0000010803 */
[----:B------:R1:W-:Y:S02]  /*53d0*/  MUFU.EX2 R206, R0 ;  /* 0x0000000000ce7308 */ /* 0x0003e40000000800 */
[----:B-1----:R-:W-:-:S06]  /*53e0*/  FFMA.FTZ R0, R8, c[0x0][0x2d0], -R3 ;  /* 0x0000b40008007a23 */ /* 0x002fcc0000010803 */
[----:B------:R1:W-:Y:S02]  /*53f0*/  MUFU.EX2 R205, R0 ;  /* 0x0000000000cd7308 */ /* 0x0003e40000000800 */
[----:B-1----:R-:W-:-:S06]  /*5400*/  FFMA.FTZ R0, R13, c[0x0][0x2d0], -R3 ;  /* 0x0000b4000d007a23 */ /* 0x002fcc0000010803 */
[----:B------:R1:W-:Y:S02]  /*5410*/  MUFU.EX2 R125, R0 ;  /* 0x00000000007d7308 */ /* 0x0003e40000000800 */
[----:B-1----:R-:W-:Y:S01]  /*5420*/  FFMA.FTZ R0, R14, c[0x0][0x2d0], -R3 ;  /* 0x0000b4000e007a23 */ /* 0x002fe20000010803 */
[----:B--2---:R-:W-:Y:S01]  /*5430*/  F2FP.PACK_AB R14, R252, R178 ;  /* 0x000000b2fc0e723e */ /* 0x004fe200000000ff */
[----:B------:R-:W-:-:S04]  /*5440*/  FFMA.FTZ R178, R83, c[0x0][0x2d0], -R2 ;  /* 0x0000b40053b27a23 */ /* 0x000fc80000010802 */
        /* <DEDUP_REMOVED lines=9> */
[--C-:B-1----:R-:W-:Y:S01]  /*54e0*/  FFMA.FTZ R0, R11, c[0x0][0x2d0], -R2.reuse ;  /* 0x0000b4000b007a23 */ /* 0x102fe20000010802 */
[----:B--2---:R-:W-:Y:S01]  /*54f0*/  F2FP.PACK_AB R15, R221, R177 ;  /* 0x000000b1dd0f723e */ /* 0x004fe200000000ff */
[----:B------:R-:W-:-:S04]  /*5500*/  FFMA.FTZ R177, R82, c[0x0][0x2d0], -R2 ;  /* 0x0000b40052b17a23 */ /* 0x000fc80000010802 */
[----:B------:R1:W-:Y:S02]  /*5510*/  MUFU.EX2 R203, R0 ;  /* 0x0000000000cb7308 */ /* 0x0003e40000000800 */
[--C-:B-1----:R-:W-:Y:S01]  /*5520*/  FFMA.FTZ R0, R12, c[0x0][0x2d0], -R2.reuse ;  /* 0x0000b4000c007a23 */ /* 0x102fe20000010802 */
[----:B------:R-:W-:Y:S01]  /*5530*/  F2FP.PACK_AB R12, R190, R216 ;  /* 0x000000d8be0c723e */ /* 0x000fe200000000ff */
[----:B------:R-:W-:-:S04]  /*5540*/  FFMA.FTZ R190, R106, c[0x0][0x2d0], -R2 ;  /* 0x0000b4006abe7a23 */ /* 0x000fc80000010802 */
[----:B------:R1:W-:Y:S02]  /*5550*/  MUFU.EX2 R199, R0 ;  /* 0x0000000000c77308 */ /* 0x0003e40000000800 */
[----:B-1----:R-:W-:-:S06]  /*5560*/  FFMA.FTZ R0, R17, c[0x0][0x2d0], -R2 ;  /* 0x0000b40011007a23 */ /* 0x002fcc0000010802 */
[----:B------:R1:W-:Y:S02]  /*5570*/  MUFU.EX2 R211, R0 ;  /* 0x0000000000d37308 */ /* 0x0003e40000000800 */
[----:B-1----:R-:W-:Y:S01]  /*5580*/  FFMA.FTZ R0, R21, c[0x0][0x2d0], -R2 ;  /* 0x0000b40015007a23 */ /* 0x002fe20000010802 */
[----:B------:R-:W-:-:S05]  /*5590*/  F2FP.PACK_AB R21, R205, R206 ;  /* 0x000000cecd15723e */ /* 0x000fca00000000ff */
[----:B------:R1:W2:Y:S02]  /*55a0*/  MUFU.EX2 R124, R0 ;  /* 0x00000000007c7308 */ /* 0x0002a40000000800 */
[----:B-1----:R-:W-:Y:S01]  /*55b0*/  FFMA.FTZ R0, R22, c[0x0][0x2d0], -R2 ;  /* 0x0000b40016007a23 */ /* 0x002fe20000010802 */
[----:B------:R-:W-:Y:S02]  /*55c0*/  F2FP.PACK_AB R22, R214, R212 ;  /* 0x000000d4d616723e */ /* 0x000fe400000000ff */
[----:B--2---:R-:W-:-:S03]  /*55d0*/  F2FP.PACK_AB R18, R124, R211 ;  /* 0x000000d37c12723e */ /* 0x004fc600000000ff */
[----:B------:R1:W-:Y:S02]  /*55e0*/  MUFU.EX2 R218, R0 ;  /* 0x0000000000da7308 */ /* 0x0003e40000000800 */
[----:B-1----:R-:W-:-:S05]  /*55f0*/  FMUL.FTZ R0, R68, c[0x0][0x2d0] ;  /* 0x0000b40044007a20 */ /* 0x002fca0000410000 */
[----:B------:R-:W-:-:S05]  /*5600*/  FSEL R0, R0, RZ, P0 ;  /* 0x000000ff00007208 */ /* 0x000fca0000000000 */
[----:B------:R-:W-:Y:S01]  /*5610*/  FFMA.FTZ R5, R16, c[0x0][0x2d0], -R0 ;  /* 0x0000b40010057a23 */ /* 0x000fe20000010800 */
[----:B------:R-:W-:-:S03]  /*5620*/  F2FP.PACK_AB R16, R199, R203 ;  /* 0x000000cbc710723e */ /* 0x000fc600000000ff */
[----:B------:R1:W-:Y:S02]  /*5630*/  MUFU.EX2 R213, R5 ;  /* 0x0000000500d57308 */ /* 0x0003e40000000800 */
[----:B-1----:R-:W-:Y:S01]  /*5640*/  FFMA.FTZ R5, R20, c[0x0][0x2d0], -R0 ;  /* 0x0000b40014057a23 */ /* 0x002fe20000010800 */
[----:B------:R-:W-:-:S05]  /*5650*/  F2FP.PACK_AB R20, R207, R208 ;  /* 0x000000d0cf14723e */ /* 0x000fca00000000ff */
[----:B------:R1:W2:Y:S02]  /*5660*/  MUFU.EX2 R209, R5 ;  /* 0x0000000500d17308 */ /* 0x0002a40000000800 */
[C---:B------:R-:W-:Y:S08]  /*5670*/  HMMA.16816.F32 R8, R20.reuse, R44, RZ ;  /* 0x0000002c1408723c */ /* 0x040ff000000018ff */
[----:B---3--:R-:W-:Y:S01]  /*5680*/  HMMA.16816.F32 R64, R20, R40, RZ ;  /* 0x000000281440723c */ /* 0x008fe200000018ff */
[--C-:B-1----:R-:W-:Y:S01]  /*5690*/  FFMA.FTZ R5, R26, c[0x0][0x2d0], -R0.reuse ;  /* 0x0000b4001a057a23 */ /* 0x102fe20000010800 */
[----:B--2---:R-:W-:Y:S01]  /*56a0*/  F2FP.PACK_AB R17, R209, R213 ;  /* 0x000000d5d111723e */ /* 0x004fe200000000ff */
[----:B------:R-:W1:Y:S02]  /*56b0*/  LDSM.16.MT88.4 R24, [R226] ;  /* 0x00000000e218783b */ /* 0x000e640000004200 */
[----:B------:R2:W-:Y:S11]  /*56c0*/  MUFU.EX2 R210, R5 ;  /* 0x0000000500d27308 */ /* 0x0005f60000000800 */
[----:B----4-:R-:W-:Y:S07]  /*56d0*/  HMMA.16816.F32 R84, R12, R36, R8 ;  /* 0x000000240c54723c */ /* 0x010fee0000001808 */
[----:B------:R-:W-:Y:S01]  /*56e0*/  F2FP.PACK_AB R8, R197, R218 ;  /* 0x000000dac508723e */ /* 0x000fe200000000ff */
[----:B--2---:R-:W-:Y:S01]  /*56f0*/  FFMA.FTZ R5, R29, c[0x0][0x2d0], -R0 ;  /* 0x0000b4001d057a23 */ /* 0x004fe20000010800 */
[----:B------:R-:W-:Y:S01]  /*5700*/  F2FP.PACK_AB R10, R220, R116 ;  /* 0x00000074dc0a723e */ /* 0x000fe200000000ff */
[----:B------:R-:W-:-:S02]  /*5710*/  FFMA.FTZ R197, R102, c[0x0][0x2d0], -R2 ;  /* 0x0000b40066c57a23 */ /* 0x000fc40000010802 */
[----:B------:R2:W3:Y:S02]  /*5720*/  MUFU.EX2 R219, R5 ;  /* 0x0000000500db7308 */ /* 0x0004e40000000800 */
[--C-:B--2---:R-:W-:Y:S01]  /*5730*/  FFMA.FTZ R5, R34, c[0x0][0x2d0], -R0.reuse ;  /* 0x0000b40022057a23 */ /* 0x104fe20000010800 */
[----:B---3--:R-:W-:Y:S01]  /*5740*/  F2FP.PACK_AB R19, R219, R210 ;  /* 0x000000d2db13723e */ /* 0x008fe200000000ff */
[----:B------:R-:W2:Y:S04]  /*5750*/  LDSM.16.MT88.4 R32, [R229+0x800] ;  /* 0x00080000e520783b */ /* 0x000ea80000004200 */
[----:B------:R3:W-:Y:S02]  /*5760*/  MUFU.EX2 R200, R5 ;  /* 0x0000000500c87308 */ /* 0x0007e40000000800 */
[C---:B------:R-:W-:Y:S08]  /*5770*/  HMMA.16816.F32 R60, R16.reuse, R44, RZ ;  /* 0x0000002c103c723c */ /* 0x040ff000000018ff */
[----:B-1----:R-:W-:Y:S01]  /*5780*/  HMMA.16816.F32 R28, R16, R24, RZ ;  /* 0x00000018101c723c */ /* 0x002fe200000018ff */
[----:B---3--:R-:W-:-:S02]  /*5790*/  FFMA.FTZ R5, R48, c[0x0][0x2d0], -R0 ;  /* 0x0000b40030057a23 */ /* 0x008fc40000010800 */
[----:B------:R-:W1:Y:S02]  /*57a0*/  LDSM.16.MT88.4 R48, [R226+0x800] ;  /* 0x00080000e230783b */ /* 0x000e640000004200 */
[----:B------:R3:W4:Y:S03]  /*57b0*/  MUFU.EX2 R189, R5 ;  /* 0x0000000500bd7308 */ /* 0x0007260000000800 */
[----:B------:R-:W-:Y:S01]  /*57c0*/  HMMA.16816.F32 R56, R16, R40, RZ ;  /* 0x000000281038723c */ /* 0x000fe200000018ff */
[----:B---3--:R-:W-:Y:S01]  /*57d0*/  FFMA.FTZ R5, R52, c[0x0][0x2d0], -R0 ;  /* 0x0000b40034057a23 */ /* 0x008fe20000010800 */
[----:B----4-:R-:W-:-:S06]  /*57e0*/  F2FP.PACK_AB R9, R189, R200 ;  /* 0x000000c8bd09723e */ /* 0x010fcc00000000ff */
[----:B--2---:R-:W-:Y:S01]  /*57f0*/  HMMA.16816.F32 R132, R12, R32, R64 ;  /* 0x000000200c84723c */ /* 0x004fe20000001840 */
[----:B------:R-:W-:Y:S01]  /*5800*/  MOV R122, R189 ;  /* 0x000000bd007a7202 */ /* 0x000fe20000000f00 */
[----:B------:R2:W3:Y:S01]  /*5810*/  MUFU.EX2 R179, R5 ;  /* 0x0000000500b37308 */ /* 0x0004e20000000800 */
[----:B------:R-:W-:-:S04]  /*5820*/  FFMA.FTZ R189, R105, c[0x0][0x2d0], -R2 ;  /* 0x0000b40069bd7a23 */ /* 0x000fc80000010802 */
[----:B------:R-:W-:Y:S01]  /*5830*/  FFMA.FTZ R64, R148, c[0x0][0x2d0], -R4 ;  /* 0x0000b40094407a23 */ /* 0x000fe20000010804 */
[----:B------:R-:W-:Y:S01]  /*5840*/  MOV R67, R125 ;  /* 0x0000007d00437202 */ /* 0x000fe20000000f00 */
[----:B------:R-:W-:Y:S01]  /*5850*/  FFMA.FTZ R148, R81, c[0x0][0x2d0], -R2 ;  /* 0x0000b40051947a23 */ /* 0x000fe20000010802 */
[----:B------:R-:W-:Y:S01]  /*5860*/  MOV R66, R124 ;  /* 0x0000007c00427202 */ /* 0x000fe20000000f00 */
[----:B------:R-:W-:Y:S01]  /*5870*/  MUFU.EX2 R250, R64 ;  /* 0x0000004000fa7308 */ /* 0x000fe20000000800 */
[----:B--2---:R-:W-:Y:S01]  /*5880*/  FFMA.FTZ R5, R53, c[0x0][0x2d0], -R0 ;  /* 0x0000b40035057a23 */ /* 0x004fe20000010800 */
[-C--:B---3--:R-:W-:Y:S01]  /*5890*/  MOV R129, R179.reuse ;  /* 0x000000b300817202 */ /* 0x088fe20000000f00 */
[----:B------:R-:W-:Y:S05]  /*58a0*/  HMMA.16816.F32 R52, R20, R24, RZ ;  /* 0x000000181434723c */ /* 0x000fea00000018ff */
[----:B------:R-:W2:Y:S02]  /*58b0*/  MUFU.EX2 R188, R5 ;  /* 0x0000000500bc7308 */ /* 0x000ea40000000800 */
[----:B--2---:R-:W-:Y:S01]  /*58c0*/  F2FP.PACK_AB R11, R188, R179 ;  /* 0x000000b3bc0b723e */ /* 0x004fe200000000ff */
[--C-:B------:R-:W-:Y:S01]  /*58d0*/  FFMA.FTZ R179, R92, c[0x0][0x2d0], -R2.reuse ;  /* 0x0000b4005cb37a23 */ /* 0x100fe20000010802 */
[----:B------:R-:W-:Y:S01]  /*58e0*/  MOV R128, R188 ;  /* 0x000000bc00807202 */ /* 0x000fe20000000f00 */
[----:B------:R-:W-:Y:S11]  /*58f0*/  FFMA.FTZ R188, R104, c[0x0][0x2d0], -R2 ;  /* 0x0000b40068bc7a23 */ /* 0x000ff60000010802 */
[----:B------:R-:W-:Y:S03]  /*5900*/  @!UPT UIADD3 URZ, URZ, URZ, URZ ;  /* 0x0000003f3f3ff290 */ /* 0x000fe6000fffe03f */
[----:B-1----:R-:W-:Y:S08]  /*5910*/  HMMA.16816.F32 R156, R12, R48, R52 ;  /* 0x000000300c9c723c */ /* 0x002ff00000001834 */
[C---:B------:R-:W-:Y:S07]  /*5920*/  HMMA.16816.F32 R88, R8.reuse, R36, R60 ;  /* 0x000000240858723c */ /* 0x040fee000000183c */
[--C-:B------:R-:W-:Y:S01]  /*5930*/  FFMA.FTZ R63, R147, c[0x0][0x2d0], -R4.reuse ;  /* 0x0000b400933f7a23 */ /* 0x100fe20000010804 */
[----:B------:R-:W-:Y:S01]  /*5940*/  HMMA.16816.F32 R152, R8, R48, R28 ;  /* 0x000000300898723c */ /* 0x000fe2000000181c */
[--C-:B------:R-:W-:Y:S01]  /*5950*/  FFMA.FTZ R62, R146, c[0x0][0x2d0], -R4.reuse ;  /* 0x0000b400923e7a23 */ /* 0x100fe20000010804 */
[----:B------:R-:W-:Y:S01]  /*5960*/  LDSM.16.MT88.4 R28, [R228+0x800] ;  /* 0x00080000e41c783b */ /* 0x000fe20000004200 */
[--C-:B------:R-:W-:Y:S01]  /*5970*/  FFMA.FTZ R61, R145, c[0x0][0x2d0], -R4.reuse ;  /* 0x0000b400913d7a23 */ /* 0x100fe20000010804 */
[----:B------:R-:W-:Y:S01]  /*5980*/  MUFU.EX2 R251, R63 ;  /* 0x0000003f00fb7308 */ /* 0x000fe20000000800 */
[----:B------:R-:W-:-:S02]  /*5990*/  FFMA.FTZ R147, R140, c[0x0][0x2d0], -R4 ;  /* 0x0000b4008c937a23 */ /* 0x000fc40000010804 */
[--C-:B------:R-:W-:Y:S01]  /*59a0*/  FFMA.FTZ R146, R139, c[0x0][0x2d0], -R4.reuse ;  /* 0x0000b4008b927a23 */ /* 0x100fe20000010804 */
[----:B------:R-:W-:Y:S01]  /*59b0*/  HMMA.16816.F32 R124, R8, R32, R56 ;  /* 0x00000020087c723c */ /* 0x000fe20000001838 */
[--C-:B------:R-:W-:Y:S02]  /*59c0*/  FFMA.FTZ R145, R138, c[0x0][0x2d0], -R4.reuse ;  /* 0x0000b4008a917a23 */ /* 0x100fe40000010804 */
[----:B------:R-:W-:Y:S01]  /*59d0*/  FFMA.FTZ R140, R137, c[0x0][0x2d0], -R4 ;  /* 0x0000b400898c7a23 */ /* 0x000fe20000010804 */
[----:B------:R-:W-:Y:S01]  /*59e0*/  MUFU.EX2 R106, R62 ;  /* 0x0000003e006a7308 */ /* 0x000fe20000000800 */
[----:B------:R-:W1:Y:S01]  /*59f0*/  LDSM.16.MT88.4 R4, [R228] ;  /* 0x00000000e404783b */ /* 0x000e620000004200 */
[--C-:B------:R-:W-:Y:S02]  /*5a00*/  FFMA.FTZ R49, R115, c[0x0][0x2d0], -R3.reuse ;  /* 0x0000b40073317a23 */ /* 0x100fe40000010803 */
[----:B------:R-:W-:Y:S01]  /*5a10*/  FFMA.FTZ R36, R70, c[0x0][0x2d0], -R2 ;  /* 0x0000b40046247a23 */ /* 0x000fe20000010802 */
[----:B------:R-:W-:Y:S01]  /*5a20*/  MOV R70, R200 ;  /* 0x000000c800467202 */ /* 0x000fe20000000f00 */
[----:B------:R-:W-:-:S02]  /*5a30*/  FFMA.FTZ R115, R111, c[0x0][0x2d0], -R3 ;  /* 0x0000b4006f737a23 */ /* 0x000fc40000010803 */
[--C-:B------:R-:W-:Y:S01]  /*5a40*/  FFMA.FTZ R111, R96, c[0x0][0x2d0], -R2.reuse ;  /* 0x0000b400606f7a23 */ /* 0x100fe20000010802 */
[----:B------:R-:W-:Y:S01]  /*5a50*/  MUFU.EX2 R105, R61 ;  /* 0x0000003d00697308 */ /* 0x000fe20000000800 */
[--C-:B------:R-:W-:Y:S02]  /*5a60*/  FFMA.FTZ R200, R99, c[0x0][0x2d0], -R2.reuse ;  /* 0x0000b40063c87a23 */ /* 0x100fe40000010802 */
[--C-:B------:R-:W-:Y:S02]  /*5a70*/  FFMA.FTZ R33, R72, c[0x0][0x2d0], -R2.reuse ;  /* 0x0000b40048217a23 */ /* 0x100fe40000010802 */
[----:B------:R-:W-:Y:S02]  /*5a80*/  FFMA.FTZ R32, R75, c[0x0][0x2d0], -R2 ;  /* 0x0000b4004b207a23 */ /* 0x000fe40000010802 */
[--C-:B------:R-:W-:Y:S01]  /*5a90*/  FFMA.FTZ R48, R114, c[0x0][0x2d0], -R3.reuse ;  /* 0x0000b40072307a23 */ /* 0x100fe20000010803 */
[----:B------:R-:W-:Y:S01]  /*5aa0*/  MUFU.EX2 R249, R49 ;  /* 0x0000003100f97308 */ /* 0x000fe20000000800 */
[----:B------:R-:W-:-:S02]  /*5ab0*/  FFMA.FTZ R37, R113, c[0x0][0x2d0], -R3 ;  /* 0x0000b40071257a23 */ /* 0x000fc40000010803 */
[--C-:B------:R-:W-:Y:S01]  /*5ac0*/  FFMA.FTZ R60, R120, c[0x0][0x2d0], -R3.reuse ;  /* 0x0000b400783c7a23 */ /* 0x100fe20000010803 */
[----:B------:R-:W-:Y:S01]  /*5ad0*/  MOV R120, R191 ;  /* 0x000000bf00787202 */ /* 0x000fe20000000f00 */
[--C-:B------:R-:W-:Y:S02]  /*5ae0*/  FFMA.FTZ R114, R110, c[0x0][0x2d0], -R3.reuse ;  /* 0x0000b4006e727a23 */ /* 0x100fe40000010803 */
[--C-:B------:R-:W-:Y:S01]  /*5af0*/  FFMA.FTZ R113, R109, c[0x0][0x2d0], -R3.reuse ;  /* 0x0000b4006d717a23 */ /* 0x100fe20000010803 */
[----:B------:R-:W-:Y:S01]  /*5b00*/  MUFU.EX2 R123, R37 ;  /* 0x00000025007b7308 */ /* 0x000fe20000000800 */
[--C-:B------:R-:W-:Y:S02]  /*5b10*/  FFMA.FTZ R137, R103, c[0x0][0x2d0], -R3.reuse ;  /* 0x0000b40067897a23 */ /* 0x100fe40000010803 */
[--C-:B------:R-:W-:Y:S02]  /*5b20*/  FFMA.FTZ R138, R101, c[0x0][0x2d0], -R3.reuse ;  /* 0x0000b400658a7a23 */ /* 0x100fe40000010803 */
[----:B------:R-:W-:-:S02]  /*5b30*/  FFMA.FTZ R139, R100, c[0x0][0x2d0], -R3 ;  /* 0x0000b400648b7a23 */ /* 0x000fc40000010803 */
[--C-:B------:R-:W-:Y:S01]  /*5b40*/  FFMA.FTZ R3, R78, c[0x0][0x2d0], -R2.reuse ;  /* 0x0000b4004e037a23 */ /* 0x100fe20000010802 */
[----:B------:R-:W2:Y:S01]  /*5b50*/  MUFU.EX2 R32, R32 ;  /* 0x0000002000207308 */ /* 0x000ea20000000800 */
[--C-:B------:R-:W-:Y:S02]  /*5b60*/  FFMA.FTZ R110, R95, c[0x0][0x2d0], -R2.reuse ;  /* 0x0000b4005f6e7a23 */ /* 0x100fe40000010802 */
[--C-:B------:R-:W-:Y:S02]  /*5b70*/  FFMA.FTZ R109, R94, c[0x0][0x2d0], -R2.reuse ;  /* 0x0000b4005e6d7a23 */ /* 0x100fe40000010802 */
[----:B------:R-:W-:Y:S02]  /*5b80*/  FFMA.FTZ R191, R107, c[0x0][0x2d0], -R2 ;  /* 0x0000b4006bbf7a23 */ /* 0x000fe40000010802 */
[--C-:B------:R-:W-:Y:S01]  /*5b90*/  FFMA.FTZ R2, R150, c[0x0][0x2d0], -R0.reuse ;  /* 0x0000b40096027a23 */ /* 0x100fe20000010800 */
[-C--:B-1----:R-:W-:Y:S01]  /*5ba0*/  HMMA.16816.F32 R52, R16, R4.reuse, RZ ;  /* 0x000000041034723c */ /* 0x082fe200000018ff */
[----:B------:R1:W-:Y:S07]  /*5bb0*/  MUFU.EX2 R65, R3 ;  /* 0x0000000300417308 */ /* 0x0003ee0000000800 */
[----:B------:R-:W-:Y:S01]  /*5bc0*/  HMMA.16816.F32 R56, R20, R4, RZ ;  /* 0x000000041438723c */ /* 0x000fe200000018ff */
[----:B------:R3:W-:Y:S08]  /*5bd0*/  MUFU.EX2 R150, R2 ;  /* 0x0000000200967308 */ /* 0x0007f00000000800 */
[----:B------:R-:W-:Y:S01]  /*5be0*/  MUFU.EX2 R247, R60 ;  /* 0x0000003c00f77308 */ /* 0x000fe20000000800 */
[----:B-1----:R-:W-:-:S06]  /*5bf0*/  FFMA.FTZ R3, R174, c[0x0][0x2d0], -R0 ;  /* 0x0000b400ae037a23 */ /* 0x002fcc0000010800 */
[----:B------:R-:W-:Y:S01]  /*5c00*/  HMMA.16816.F32 R96, R8, R28, R52 ;  /* 0x0000001c0860723c */ /* 0x000fe20000001834 */
[----:B---3--:R-:W-:Y:S01]  /*5c10*/  FFMA.FTZ R2, R151, c[0x0][0x2d0], -R0 ;  /* 0x0000b40097027a23 */ /* 0x008fe20000010800 */
[----:B------:R-:W-:Y:S01]  /*5c20*/  MUFU.EX2 R107, R48 ;  /* 0x00000030006b7308 */ /* 0x000fe20000000800 */
[----:B--2---:R-:W-:-:S05]  /*5c30*/  MOV R151, R32 ;  /* 0x0000002000977202 */ /* 0x004fca0000000f00 */
[-C--:B------:R-:W-:Y:S02]  /*5c40*/  HMMA.16816.F32 R52, R16, R46.reuse, RZ ;  /* 0x0000002e1034723c */ /* 0x080fe400000018ff */
[----:B------:R1:W2:Y:S06]  /*5c50*/  MUFU.EX2 R69, R2 ;  /* 0x0000000200457308 */ /* 0x0002ac0000000800 */
[----:B------:R-:W-:Y:S02]  /*5c60*/  HMMA.16816.F32 R44, R20, R46, RZ ;  /* 0x0000002e142c723c */ /* 0x000fe400000018ff */
[----:B------:R-:W-:Y:S06]  /*5c70*/  MUFU.EX2 R222, R36 ;  /* 0x0000002400de7308 */ /* 0x000fec0000000800 */
[----:B------:R-:W-:Y:S01]  /*5c80*/  HMMA.16816.F32 R100, R12, R28, R56 ;  /* 0x0000001c0c64723c */ /* 0x000fe20000001838 */
[----:B-1----:R-:W-:Y:S01]  /*5c90*/  FFMA.FTZ R2, R160, c[0x0][0x2d0], -R0 ;  /* 0x0000b400a0027a23 */ /* 0x002fe20000010800 */
[----:B------:R-:W1:Y:S01]  /*5ca0*/  MUFU.EX2 R223, R33 ;  /* 0x0000002100df7308 */ /* 0x000e620000000800 */
[----:B--2---:R-:W-:-:S05]  /*5cb0*/  F2FP.PACK_AB R5, R69, R150 ;  /* 0x000000964505723e */ /* 0x004fca00000000ff */
[----:B------:R-:W-:Y:S02]  /*5cc0*/  HMMA.16816.F32 R72, R8, R38, R52 ;  /* 0x000000260848723c */ /* 0x000fe40000001834 */
[----:B------:R2:W-:Y:S06]  /*5cd0*/  MUFU.EX2 R160, R2 ;  /* 0x0000000200a07308 */ /* 0x0005ec0000000800 */
[----:B------:R-:W-:Y:S01]  /*5ce0*/  HMMA.16816.F32 R52, R16, R42, RZ ;  /* 0x0000002a1034723c */ /* 0x000fe200000018ff */
[----:B-1----:R-:W-:-:S07]  /*5cf0*/  F2FP.PACK_AB R4, R223, R222 ;  /* 0x000000dedf04723e */ /* 0x002fce00000000ff */
[----:B------:R-:W-:Y:S01]  /*5d00*/  HMMA.16816.F32 R40, R20, R42, RZ ;  /* 0x0000002a1428723c */ /* 0x000fe200000018ff */
[----:B--2---:R-:W-:Y:S01]  /*5d10*/  FFMA.FTZ R2, R161, c[0x0][0x2d0], -R0 ;  /* 0x0000b400a1027a23 */ /* 0x004fe20000010800 */
[----:B------:R-:W-:Y:S02]  /*5d20*/  MOV R161, R123 ;  /* 0x0000007b00a17202 */ /* 0x000fe40000000f00 */
[----:B------:R-:W-:Y:S01]  /*5d30*/  MOV R123, R252 ;  /* 0x000000fc007b7202 */ /* 0x000fe20000000f00 */
[----:B------:R1:W2:Y:S03]  /*5d40*/  MUFU.EX2 R104, R2 ;  /* 0x0000000200687308 */ /* 0x0002a60000000800 */
[----:B------:R-:W-:Y:S05]  /*5d50*/  HMMA.16816.F32 R44, R12, R38, R44 ;  /* 0x000000260c2c723c */ /* 0x000fea000000182c */
[----:B------:R3:W-:Y:S03]  /*5d60*/  MUFU.EX2 R252, R144 ;  /* 0x0000009000fc7308 */ /* 0x0007e60000000800 */
[----:B------:R-:W-:Y:S01]  /*5d70*/  HMMA.16816.F32 R76, R8, R34, R52 ;  /* 0x00000022084c723c */ /* 0x000fe20000001834 */
[----:B-1----:R-:W-:-:S07]  /*5d80*/  MOV R2, R65 ;  /* 0x0000004100027202 */ /* 0x002fce0000000f00 */
[----:B------:R-:W-:Y:S01]  /*5d90*/  HMMA.16816.F32 R52, R16, R26, RZ ;  /* 0x0000001a1034723c */ /* 0x000fe200000018ff */
[----:B---3--:R-:W-:-:S07]  /*5da0*/  FFMA.FTZ R144, R164, c[0x0][0x2d0], -R0 ;  /* 0x0000b400a4907a23 */ /* 0x008fce0000010800 */
[----:B------:R-:W-:Y:S08]  /*5db0*/  HMMA.16816.F32 R16, R16, R6, RZ ;  /* 0x000000061010723c */ /* 0x000ff000000018ff */
[C---:B------:R-:W-:Y:S08]  /*5dc0*/  HMMA.16816.F32 R24, R20.reuse, R26, RZ ;  /* 0x0000001a1418723c */ /* 0x040ff000000018ff */
[----:B------:R-:W-:Y:S07]  /*5dd0*/  HMMA.16816.F32 R20, R20, R6, RZ ;  /* 0x000000061414723c */ /* 0x000fee00000018ff */
[----:B------:R-:W-:Y:S01]  /*5de0*/  F2FP.PACK_AB R6, R2, R151 ;  /* 0x000000970206723e */ /* 0x000fe200000000ff */
[----:B------:R-:W-:Y:S01]  /*5df0*/  HMMA.16816.F32 R92, R8, R30, R16 ;  /* 0x0000001e085c723c */ /* 0x000fe20000001810 */
[----:B--2---:R-:W-:-:S07]  /*5e00*/  F2FP.PACK_AB R7, R104, R160 ;  /* 0x000000a06807723e */ /* 0x004fce00000000ff */
[C---:B------:R-:W-:Y:S08]  /*5e10*/  HMMA.16816.F32 R40, R12.reuse, R34, R40 ;  /* 0x000000220c28723c */ /* 0x040ff00000001828 */
[C---:B------:R-:W-:Y:S08]  /*5e20*/  HMMA.16816.F32 R24, R12.reuse, R50, R24 ;  /* 0x000000320c18723c */ /* 0x040ff00000001818 */
[----:B------:R-:W-:Y:S01]  /*5e30*/  HMMA.16816.F32 R16, R12, R30, R20 ;  /* 0x0000001e0c10723c */ /* 0x000fe20000001814 */
[----:B------:R-:W1:Y:S07]  /*5e40*/  LDSM.16.MT88.4 R12, [R225+0x1000] ;  /* 0x00100000e10c783b */ /* 0x000e6e0000004200 */
[----:B------:R-:W-:Y:S07]  /*5e50*/  HMMA.16816.F32 R80, R8, R50, R52 ;  /* 0x000000320850723c */ /* 0x000fee0000001834 */
[----:B------:R-:W-:-:S02]  /*5e60*/  F2FP.PACK_AB R8, R251, R250 ;  /* 0x000000fafb08723e */ /* 0x000fc400000000ff */
[----:B------:R-:W-:Y:S02]  /*5e70*/  F2FP.PACK_AB R9, R249, R247 ;  /* 0x000000f7f909723e */ /* 0x000fe400000000ff */
[----:B------:R-:W-:Y:S02]  /*5e80*/  F2FP.PACK_AB R10, R105, R106 ;  /* 0x0000006a690a723e */ /* 0x000fe400000000ff */
[----:B------:R-:W-:-:S07]  /*5e90*/  F2FP.PACK_AB R11, R161, R107 ;  /* 0x0000006ba10b723e */ /* 0x000fce00000000ff */
[-C--:B-1----:R-:W-:Y:S01]  /*5ea0*/  HMMA.16816.F32 R48, R8, R12.reuse, R84 ;  /* 0x0000000c0830723c */ /* 0x082fe20000001854 */
[----:B------:R-:W1:Y:S06]  /*5eb0*/  MUFU.EX2 R84, R141 ;  /* 0x0000008d00547308 */ /* 0x000e6c0000000800 */
[----:B------:R-:W-:Y:S01]  /*5ec0*/  MOV R87, R66 ;  /* 0x0000004200577202 */ /* 0x000fe20000000f00 */
[----:B------:R-:W-:Y:S01]  /*5ed0*/  HMMA.16816.F32 R56, R4, R12, R88 ;  /* 0x0000000c0438723c */ /* 0x000fe20000001858 */
[----:B------:R-:W-:Y:S02]  /*5ee0*/  MOV R86, R67 ;  /* 0x0000004300567202 */ /* 0x000fe40000000f00 */
[----:B------:R-:W-:Y:S01]  /*5ef0*/  MOV R85, R70 ;  /* 0x0000004600557202 */ /* 0x000fe20000000f00 */
[----:B------:R-:W-:Y:S01]  /*5f00*/  FFMA.FTZ R70, R170, c[0x0][0x2d0], -R0 ;  /* 0x0000b400aa467a23 */ /* 0x000fe20000010800 */
[----:B------:R-:W-:-:S02]  /*5f10*/  MOV R170, R221 ;  /* 0x000000dd00aa7202 */ /* 0x000fc40000000f00 */
[----:B------:R-:W-:Y:S01]  /*5f20*/  MOV R88, R161 ;  /* 0x000000a100587202 */ /* 0x000fe20000000f00 */
[-C--:B------:R-:W-:Y:S01]  /*5f30*/  HMMA.16816.F32 R52, R4, R14.reuse, R72 ;  /* 0x0000000e0434723c */ /* 0x080fe20000001848 */
[----:B------:R-:W-:Y:S01]  /*5f40*/  MOV R161, R121 ;  /* 0x0000007900a17202 */ /* 0x000fe20000000f00 */
[----:B------:R-:W-:Y:S01]  /*5f50*/  MUFU.EX2 R221, R115 ;  /* 0x0000007300dd7308 */ /* 0x000fe20000000800 */
[----:B-1----:R-:W-:Y:S02]  /*5f60*/  MOV R174, R84 ;  /* 0x0000005400ae7202 */ /* 0x002fe40000000f00 */
[----:B------:R-:W-:Y:S02]  /*5f70*/  MOV R84, R107 ;  /* 0x0000006b00547202 */ /* 0x000fe40000000f00 */
[----:B------:R-:W-:Y:S01]  /*5f80*/  MOV R107, R130 ;  /* 0x00000082006b7202 */ /* 0x000fe20000000f00 */
[----:B------:R-:W-:Y:S01]  /*5f90*/  HMMA.16816.F32 R28, R8, R14, R44 ;  /* 0x0000000e081c723c */ /* 0x000fe2000000182c */
[----:B------:R-:W1:Y:S01]  /*5fa0*/  LDSM.16.MT88.4 R12, [R229+0x1000] ;  /* 0x00100000e50c783b */ /* 0x000e620000004200 */
[----:B------:R-:W-:Y:S01]  /*5fb0*/  MOV R121, R116 ;  /* 0x0000007400797202 */ /* 0x000fe20000000f00 */
[--C-:B------:R-:W-:Y:S01]  /*5fc0*/  FFMA.FTZ R130, R167, c[0x0][0x2d0], -R0.reuse ;  /* 0x0000b400a7827a23 */ /* 0x100fe20000010800 */
[----:B------:R-:W-:Y:S01]  /*5fd0*/  MOV R90, R69 ;  /* 0x00000045005a7202 */ /* 0x000fe20000000f00 */
[--C-:B------:R-:W-:Y:S01]  /*5fe0*/  FFMA.FTZ R116, R172, c[0x0][0x2d0], -R0.reuse ;  /* 0x0000b400ac747a23 */ /* 0x100fe20000010800 */
[----:B------:R-:W-:Y:S01]  /*5ff0*/  MOV R167, R218 ;  /* 0x000000da00a77202 */ /* 0x000fe20000000f00 */
[----:B------:R-:W-:Y:S01]  /*6000*/  FFMA.FTZ R69, R169, c[0x0][0x2d0], -R0 ;  /* 0x0000b400a9457a23 */ /* 0x000fe20000010800 */
[----:B------:R-:W-:Y:S01]  /*6010*/  MUFU.EX2 R172, R108 ;  /* 0x0000006c00ac7308 */ /* 0x000fe20000000800 */
[----:B------:R-:W-:-:S02]  /*6020*/  MOV R169, R220 ;  /* 0x000000dc00a97202 */ /* 0x000fc40000000f00 */
[----:B------:R-:W-:Y:S02]  /*6030*/  MOV R141, R122 ;  /* 0x0000007a008d7202 */ /* 0x000fe40000000f00 */
[----:B------:R-:W-:Y:S02]  /*6040*/  MOV R89, R105 ;  /* 0x0000006900597202 */ /* 0x000fe40000000f00 */
[----:B------:R-:W-:Y:S01]  /*6050*/  MOV R91, R106 ;  /* 0x0000006a005b7202 */ /* 0x000fe20000000f00 */
[----:B------:R-:W-:Y:S01]  /*6060*/  MUFU.EX2 R220, R112 ;  /* 0x0000007000dc7308 */ /* 0x000fe20000000800 */
[----:B------:R-:W-:Y:S01]  /*6070*/  MOV R105, R128 ;  /* 0x0000008000697202 */ /* 0x000fe20000000f00 */
[--C-:B------:R-:W-:Y:S01]  /*6080*/  FFMA.FTZ R128, R165, c[0x0][0x2d0], -R0.reuse ;  /* 0x0000b400a5807a23 */ /* 0x100fe20000010800 */
[----:B------:R-:W-:Y:S01]  /*6090*/  MOV R106, R129 ;  /* 0x00000081006a7202 */ /* 0x000fe20000000f00 */
[----:B------:R-:W-:Y:S01]  /*60a0*/  FFMA.FTZ R129, R166, c[0x0][0x2d0], -R0 ;  /* 0x0000b400a6817a23 */ /* 0x000fe20000010800 */
[----:B------:R-:W-:-:S02]  /*60b0*/  MOV R166, R217 ;  /* 0x000000d900a67202 */ /* 0x000fc40000000f00 */
[----:B------:R-:W-:Y:S01]  /*60c0*/  MOV R165, R216 ;  /* 0x000000d800a57202 */ /* 0x000fe20000000f00 */
[----:B------:R-:W-:Y:S08]  /*60d0*/  MUFU.EX2 R217, R140 ;  /* 0x0000008c00d97308 */ /* 0x000ff00000000800 */
[----:B------:R-:W-:Y:S08]  /*60e0*/  MUFU.EX2 R216, R145 ;  /* 0x0000009100d87308 */ /* 0x000ff00000000800 */
[----:B------:R-:W-:Y:S01]  /*60f0*/  MUFU.EX2 R116, R116 ;  /* 0x0000007400747308 */ /* 0x000fe20000000800 */
[-C--:B-1----:R-:W-:Y:S07]  /*6100*/  HMMA.16816.F32 R44, R8, R12.reuse, R132 ;  /* 0x0000000c082c723c */ /* 0x082fee0000001884 */
[----:B------:R-:W-:Y:S01]  /*6110*/  MOV R134, R87 ;  /* 0x0000005700867202 */ /* 0x000fe20000000f00 */
[----:B------:R-:W-:Y:S01]  /*6120*/  HMMA.16816.F32 R36, R4, R12, R124 ;  /* 0x0000000c0424723c */ /* 0x000fe2000000187c */
[----:B------:R-:W-:Y:S01]  /*6130*/  MOV R135, R2 ;  /* 0x0000000200877202 */ /* 0x000fe20000000f00 */
[----:B------:R-:W-:Y:S01]  /*6140*/  FFMA.FTZ R2, R173, c[0x0][0x2d0], -R0 ;  /* 0x0000b400ad027a23 */ /* 0x000fe20000010800 */
[----:B------:R-:W-:Y:S01]  /*6150*/  MOV R87, R120 ;  /* 0x0000007800577202 */ /* 0x000fe20000000f00 */
[----:B------:R-:W1:Y:S01]  /*6160*/  MUFU.EX2 R173, R113 ;  /* 0x0000007100ad7308 */ /* 0x000e620000000800 */
[----:B------:R-:W-:-:S02]  /*6170*/  MOV R133, R86 ;  /* 0x0000005600857202 */ /* 0x000fc40000000f00 */
[----:B------:R-:W-:Y:S01]  /*6180*/  MOV R120, R131 ;  /* 0x0000008300787202 */ /* 0x000fe20000000f00 */
[-C--:B------:R-:W-:Y:S01]  /*6190*/  HMMA.16816.F32 R32, R4, R14.reuse, R76 ;  /* 0x0000000e0420723c */ /* 0x080fe2000000184c */
[----:B------:R-:W-:Y:S01]  /*61a0*/  MOV R86, R71 ;  /* 0x0000004700567202 */ /* 0x000fe20000000f00 */
[--C-:B------:R-:W-:Y:S01]  /*61b0*/  FFMA.FTZ R131, R168, c[0x0][0x2d0], -R0.reuse ;  /* 0x0000b400a8837a23 */ /* 0x100fe20000010800 */
[----:B------:R-:W-:Y:S01]  /*61c0*/  MOV R168, R219 ;  /* 0x000000db00a87202 */ /* 0x000fe20000000f00 */
[----:B------:R-:W-:Y:S01]  /*61d0*/  FFMA.FTZ R71, R171, c[0x0][0x2d0], -R0 ;  /* 0x0000b400ab477a23 */ /* 0x000fe20000010800 */
[----:B------:R-:W-:Y:S01]  /*61e0*/  MUFU.EX2 R219, R110 ;  /* 0x0000006e00db7308 */ /* 0x000fe20000000800 */
[----:B------:R-:W-:Y:S02]  /*61f0*/  MOV R164, R134 ;  /* 0x0000008600a47202 */ /* 0x000fe40000000f00 */
[----:B------:R-:W-:Y:S01]  /*6200*/  HMMA.16816.F32 R20, R8, R14, R40 ;  /* 0x0000000e0814723c */ /* 0x000fe20000001828 */
[----:B------:R-:W2:Y:S01]  /*6210*/  LDSM.16.MT88.4 R12, [R226+0x1000] ;  /* 0x00100000e20c783b */ /* 0x000ea20000004200 */
[----:B------:R-:W-:-:S02]  /*6220*/  MOV R132, R89 ;  /* 0x0000005900847202 */ /* 0x000fc40000000f00 */
[----:B------:R-:W-:Y:S01]  /*6230*/  MOV R134, R91 ;  /* 0x0000005b00867202 */ /* 0x000fe20000000f00 */
[----:B------:R-:W3:Y:S01]  /*6240*/  MUFU.EX2 R171, R3 ;  /* 0x0000000300ab7308 */ /* 0x000ee20000000800 */
[----:B-1----:R-:W-:Y:S02]  /*6250*/  MOV R145, R173 ;  /* 0x000000ad00917202 */ /* 0x002fe40000000f00 */
[-C--:B--2---:R-:W-:Y:S05]  /*6260*/  HMMA.16816.F32 R40, R8, R12.reuse, R156 ;  /* 0x0000000c0828723c */ /* 0x084fea000000189c */
[----:B------:R-:W1:Y:S03]  /*6270*/  MUFU.EX2 R157, R2 ;  /* 0x00000002009d7308 */ /* 0x000e660000000800 */
[C---:B------:R-:W-:Y:S05]  /*6280*/  HMMA.16816.F32 R72, R4.reuse, R12, R152 ;  /* 0x0000000c0448723c */ /* 0x040fea0000001898 */
[----:B------:R-:W-:Y:S02]  /*6290*/  MUFU.EX2 R155, R111 ;  /* 0x0000006f009b7308 */ /* 0x000fe40000000800 */
[--C-:B------:R-:W-:Y:S01]  /*62a0*/  FFMA.FTZ R154, R149, c[0x0][0x2d0], -R0.reuse ;  /* 0x0000b400959a7a23 */ /* 0x100fe20000010800 */
[-C--:B------:R-:W-:Y:S05]  /*62b0*/  HMMA.16816.F32 R64, R4, R14.reuse, R80 ;  /* 0x0000000e0440723c */ /* 0x080fea0000001850 */
[----:B------:R2:W4:Y:S01]  /*62c0*/  MUFU.EX2 R156, R143 ;  /* 0x0000008f009c7308 */ /* 0x0005220000000800 */
[----:B------:R-:W-:Y:S01]  /*62d0*/  MOV R149, R133 ;  /* 0x0000008500957202 */ /* 0x000fe20000000f00 */
[--C-:B------:R-:W-:Y:S01]  /*62e0*/  FFMA.FTZ R152, R163, c[0x0][0x2d0], -R0.reuse ;  /* 0x0000b400a3987a23 */ /* 0x100fe20000010800 */
[----:B------:R-:W-:Y:S01]  /*62f0*/  MOV R133, R90 ;  /* 0x0000005a00857202 */ /* 0x000fe20000000f00 */
[----:B------:R-:W-:Y:S01]  /*6300*/  FFMA.FTZ R153, R162, c[0x0][0x2d0], -R0 ;  /* 0x0000b400a2997a23 */ /* 0x000fe20000010800 */
[----:B------:R-:W-:Y:S01]  /*6310*/  MOV R163, R215 ;  /* 0x000000d700a37202 */ /* 0x000fe20000000f00 */
[----:B------:R-:W-:Y:S01]  /*6320*/  HMMA.16816.F32 R24, R8, R14, R24 ;  /* 0x0000000e0818723c */ /* 0x000fe20000001818 */
[----:B------:R-:W5:Y:S01]  /*6330*/  LDSM.16.MT88.4 R12, [R228+0x1000] ;  /* 0x00100000e40c783b */ /* 0x000f620000004200 */
[----:B------:R1:W-:Y:S01]  /*6340*/  MUFU.EX2 R158, R142 ;  /* 0x0000008e009e7308 */ /* 0x0003e20000000800 */
[----:B------:R-:W-:-:S02]  /*6350*/  MOV R162, R214 ;  /* 0x000000d600a27202 */ /* 0x000fc40000000f00 */
[----:B--2---:R-:W-:-:S05]  /*6360*/  MOV R143, R120 ;  /* 0x00000078008f7202 */ /* 0x004fca0000000f00 */
[----:B------:R-:W-:Y:S01]  /*6370*/  MUFU.EX2 R159, R114 ;  /* 0x00000072009f7308 */ /* 0x000fe20000000800 */
[----:B-1----:R-:W-:-:S07]  /*6380*/  MOV R142, R121 ;  /* 0x00000079008e7202 */ /* 0x002fce0000000f00 */
[----:B------:R3:W-:Y:S08]  /*6390*/  MUFU.EX2 R214, R147 ;  /* 0x0000009300d67308 */ /* 0x0007f00000000800 */
[----:B------:R1:W-:Y:S01]  /*63a0*/  MUFU.EX2 R215, R146 ;  /* 0x0000009200d77308 */ /* 0x0003e20000000800 */
[----:B---3--:R-:W-:Y:S01]  /*63b0*/  MOV R147, R171 ;  /* 0x000000ab00937202 */ /* 0x008fe20000000f00 */
[----:B-----5:R-:W-:Y:S01]  /*63c0*/  HMMA.16816.F32 R76, R8, R12, R100 ;  /* 0x0000000c084c723c */ /* 0x020fe20000001864 */
[----:B-1----:R-:W-:-:S06]  /*63d0*/  MOV R146, R172 ;  /* 0x000000ac00927202 */ /* 0x002fcc0000000f00 */
[----:B------:R-:W-:Y:S01]  /*63e0*/  MOV R103, R135 ;  /* 0x0000008700677202 */ /* 0x000fe20000000f00 */
[C---:B------:R-:W-:Y:S01]  /*63f0*/  HMMA.16816.F32 R80, R4.reuse, R12, R96 ;  /* 0x0000000c0450723c */ /* 0x040fe20000001860 */
[----:B------:R-:W-:Y:S02]  /*6400*/  MOV R135, R84 ;  /* 0x0000005400877202 */ /* 0x000fe40000000f00 */
[----:B------:R-:W-:Y:S02]  /*6410*/  MOV R101, R85 ;  /* 0x0000005500657202 */ /* 0x000fe40000000f00 */
[----:B------:R-:W-:Y:S02]  /*6420*/  MOV R100, R86 ;  /* 0x0000005600647202 */ /* 0x000fe40000000f00 */
[----:B------:R-:W-:Y:S01]  /*6430*/  MOV R98, R161 ;  /* 0x000000a100627202 */ /* 0x000fe20000000f00 */
[----:B------:R-:W-:Y:S01]  /*6440*/  HMMA.16816.F32 R60, R4, R14, R92 ;  /* 0x0000000e043c723c */ /* 0x000fe2000000185c */
[----:B------:R-:W1:Y:S01]  /*6450*/  MUFU.EX2 R161, R109 ;  /* 0x0000006d00a17308 */ /* 0x000e620000000800 */
[----:B------:R-:W-:-:S02]  /*6460*/  MOV R99, R87 ;  /* 0x0000005700637202 */ /* 0x000fc40000000f00 */
[----:B------:R-:W-:Y:S02]  /*6470*/  MOV R97, R104 ;  /* 0x0000006800617202 */ /* 0x000fe40000000f00 */
[----:B------:R-:W-:Y:S01]  /*6480*/  MOV R96, R105 ;  /* 0x0000006900607202 */ /* 0x000fe20000000f00 */
[--C-:B------:R-:W-:Y:S01]  /*6490*/  FFMA.FTZ R5, R176, c[0x0][0x2d0], -R0.reuse ;  /* 0x0000b400b0057a23 */ /* 0x100fe20000010800 */
[----:B------:R-:W-:Y:S01]  /*64a0*/  HMMA.16816.F32 R16, R8, R14, R16 ;  /* 0x0000000e0810723c */ /* 0x000fe20000001810 */
[----:B------:R-:W2:Y:S01]  /*64b0*/  LDSM.16.MT88.4 R12, [R225+0x1800] ;  /* 0x00180000e10c783b */ /* 0x000ea20000004200 */
[----:B------:R-:W-:Y:S01]  /*64c0*/  FFMA.FTZ R4, R175, c[0x0][0x2d0], -R0 ;  /* 0x0000b400af047a23 */ /* 0x000fe20000010800 */
[----:B------:R-:W-:Y:S01]  /*64d0*/  MUFU.EX2 R218, R5 ;  /* 0x0000000500da7308 */ /* 0x000fe20000000800 */
[----:B------:R-:W-:Y:S01]  /*64e0*/  F2FP.PACK_AB R7, R157, R171 ;  /* 0x000000ab9d07723e */ /* 0x000fe200000000ff */
[----:B------:R-:W-:Y:S01]  /*64f0*/  FADD.FTZ R0, R208, R207 ;  /* 0x000000cfd0007221 */ /* 0x000fe20000010000 */
[----:B------:R-:W-:Y:S01]  /*6500*/  MOV R176, R123 ;  /* 0x0000007b00b07202 */ /* 0x000fe20000000f00 */
[----:B------:R-:W-:Y:S01]  /*6510*/  FADD.FTZ R93, R203, R199 ;  /* 0x000000c7cb5d7221 */ /* 0x000fe20000010000 */
[----:B----4-:R-:W-:Y:S01]  /*6520*/  F2FP.PACK_AB R8, R156, R252 ;  /* 0x000000fc9c08723e */ /* 0x010fe200000000ff */
[----:B------:R-:W-:Y:S01]  /*6530*/  FADD.FTZ R92, R206, R205 ;  /* 0x000000cdce5c7221 */ /* 0x000fe20000010000 */
[----:B-1----:R-:W-:Y:S01]  /*6540*/  F2FP.PACK_AB R6, R172, R161 ;  /* 0x000000a1ac06723e */ /* 0x002fe200000000ff */
[----:B------:R1:W3:Y:S01]  /*6550*/  MUFU.EX2 R175, R4 ;  /* 0x0000000400af7308 */ /* 0x0002e20000000800 */
[----:B------:R-:W-:Y:S01]  /*6560*/  F2FP.PACK_AB R9, R221, R220 ;  /* 0x000000dcdd09723e */ /* 0x000fe200000000ff */
[----:B------:R-:W-:Y:S01]  /*6570*/  FADD.FTZ R2, R149, R92 ;  /* 0x0000005c95027221 */ /* 0x000fe20000010000 */
[----:B------:R-:W-:-:S02]  /*6580*/  F2FP.PACK_AB R10, R174, R158 ;  /* 0x0000009eae0a723e */ /* 0x000fc400000000ff */
[----:B------:R-:W-:Y:S01]  /*6590*/  F2FP.PACK_AB R11, R173, R159 ;  /* 0x0000009fad0b723e */ /* 0x000fe200000000ff */
[----:B------:R-:W-:Y:S01]  /*65a0*/  FADD.FTZ R2, R163, R2 ;  /* 0x00000002a3027221 */ /* 0x000fe20000010000 */
[----:B------:R-:W-:Y:S01]  /*65b0*/  MOV R95, R106 ;  /* 0x0000006a005f7202 */ /* 0x000fe20000000f00 */
[----:B------:R-:W-:Y:S01]  /*65c0*/  MUFU.EX2 R199, R179 ;  /* 0x000000b300c77308 */ /* 0x000fe20000000800 */
[----:B------:R-:W-:Y:S01]  /*65d0*/  MOV R94, R107 ;  /* 0x0000006b005e7202 */ /* 0x000fe20000000f00 */
[----:B------:R-:W-:Y:S01]  /*65e0*/  FADD.FTZ R2, R166, R2 ;  /* 0x00000002a6027221 */ /* 0x000fe20000010000 */
[----:B------:R-:W-:Y:S02]  /*65f0*/  MOV R102, R88 ;  /* 0x0000005800667202 */ /* 0x000fe40000000f00 */
[----:B------:R-:W-:Y:S02]  /*6600*/  MOV R207, R212 ;  /* 0x000000d400cf7202 */ /* 0x000fe40000000f00 */
[----:B------:R-:W-:Y:S01]  /*6610*/  MOV R166, R141 ;  /* 0x0000008d00a67202 */ /* 0x000fe20000000f00 */
[----:B------:R-:W-:Y:S01]  /*6620*/  MUFU.EX2 R212, R136 ;  /* 0x0000008800d47308 */ /* 0x000fe20000000800 */
[----:B-1----:R-:W-:Y:S01]  /*6630*/  F2FP.PACK_AB R4, R219, R155 ;  /* 0x0000009bdb04723e */ /* 0x002fe200000000ff */
[----:B------:R-:W-:Y:S01]  /*6640*/  FADD.FTZ R3, R207, R0 ;  /* 0x00000000cf037221 */ /* 0x000fe20000010000 */
[----:B---3--:R-:W-:Y:S01]  /*6650*/  F2FP.PACK_AB R5, R175, R218 ;  /* 0x000000daaf05723e */ /* 0x008fe200000000ff */
[----:B------:R-:W-:Y:S01]  /*6660*/  FADD.FTZ R0, R211, R93 ;  /* 0x0000005dd3007221 */ /* 0x000fe20000010000 */
[----:B------:R-:W-:Y:S01]  /*6670*/  MOV R149, R100 ;  /* 0x0000006400957202 */ /* 0x000fe20000000f00 */
[----:B------:R-:W-:Y:S01]  /*6680*/  FADD.FTZ R3, R162, R3 ;  /* 0x00000003a2037221 */ /* 0x000fe20000010000 */
[----:B------:R-:W-:Y:S01]  /*6690*/  MOV R162, R101 ;  /* 0x0000006500a27202 */ /* 0x000fe20000000f00 */
[----:B------:R1:W3:Y:S01]  /*66a0*/  MUFU.EX2 R211, R137 ;  /* 0x0000008900d37308 */ /* 0x0002e20000000800 */
[----:B------:R-:W-:Y:S01]  /*66b0*/  FADD.FTZ R0, R164, R0 ;  /* 0x00000000a4007221 */ /* 0x000fe20000010000 */
[----:B------:R-:W-:Y:S01]  /*66c0*/  MOV R164, R143 ;  /* 0x0000008f00a47202 */ /* 0x000fe20000000f00 */
[----:B------:R-:W-:Y:S01]  /*66d0*/  FADD.FTZ R3, R165, R3 ;  /* 0x00000003a5037221 */ /* 0x000fe20000010000 */
[----:B------:R-:W-:Y:S01]  /*66e0*/  MOV R165, R142 ;  /* 0x0000008e00a57202 */ /* 0x000fe20000000f00 */
[----:B------:R-:W-:Y:S01]  /*66f0*/  FADD.FTZ R0, R167, R0 ;  /* 0x00000000a7007221 */ /* 0x000fe20000010000 */
[----:B--2---:R-:W-:Y:S01]  /*6700*/  HMMA.16816.F32 R124, R4, R12, R56 ;  /* 0x0000000c047c723c */ /* 0x004fe20000001838 */
[----:B------:R-:W-:Y:S01]  /*6710*/  MOV R167, R176 ;  /* 0x000000b000a77202 */ /* 0x000fe20000000f00 */
[----:B------:R-:W-:Y:S01]  /*6720*/  MUFU.EX2 R203, R178 ;  /* 0x000000b200cb7308 */ /* 0x000fe20000000800 */
[----:B------:R-:W-:Y:S01]  /*6730*/  MOV R143, R102 ;  /* 0x00000066008f7202 */ /* 0x000fe20000000f00 */
[----:B------:R-:W-:Y:S01]  /*6740*/  FADD.FTZ R0, R149, R0 ;  /* 0x0000000095007221 */ /* 0x000fe20000010000 */
[----:B------:R-:W-:-:S02]  /*6750*/  MOV R142, R103 ;  /* 0x00000067008e7202 */ /* 0x000fc40000000f00 */
[----:B------:R-:W-:Y:S01]  /*6760*/  MOV R163, R94 ;  /* 0x0000005e00a37202 */ /* 0x000fe20000000f00 */
[----:B------:R-:W-:Y:S01]  /*6770*/  HMMA.16816.F32 R56, R4, R14, R52 ;  /* 0x0000000e0438723c */ /* 0x000fe20000001834 */
[----:B------:R-:W-:Y:S01]  /*6780*/  MOV R176, R96 ;  /* 0x0000006000b07202 */ /* 0x000fe20000000f00 */
[----:B------:R-:W-:Y:S01]  /*6790*/  MUFU.EX2 R206, R177 ;  /* 0x000000b100ce7308 */ /* 0x000fe20000000800 */
[----:B------:R-:W-:Y:S01]  /*67a0*/  MOV R141, R97 ;  /* 0x00000061008d7202 */ /* 0x000fe20000000f00 */
[----:B------:R-:W-:Y:S01]  /*67b0*/  FADD.FTZ R0, R165, R0 ;  /* 0x00000000a5007221 */ /* 0x000fe20000010000 */
[----:B------:R-:W-:Y:S02]  /*67c0*/  MOV R165, R135 ;  /* 0x0000008700a57202 */ /* 0x000fe40000000f00 */
[----:B-1----:R-:W-:Y:S01]  /*67d0*/  MOV R137, R175 ;  /* 0x000000af00897202 */ /* 0x002fe20000000f00 */
[----:B------:R-:W-:Y:S01]  /*67e0*/  HMMA.16816.F32 R84, R8, R12, R48 ;  /* 0x0000000c0854723c */ /* 0x000fe20000001830 */
[----:B------:R-:W-:Y:S01]  /*67f0*/  FADD.FTZ R0, R169, R0 ;  /* 0x00000000a9007221 */ /* 0x000fe20000010000 */
[----:B------:R-:W-:Y:S01]  /*6800*/  MUFU.EX2 R208, R148 ;  /* 0x0000009400d07308 */ /* 0x000fe20000000800 */
[----:B------:R-:W-:-:S02]  /*6810*/  MOV R169, R143 ;  /* 0x0000008f00a97202 */ /* 0x000fc40000000f00 */
[----:B------:R-:W-:Y:S01]  /*6820*/  FADD.FTZ R0, R222, R0 ;  /* 0x00000000de007221 */ /* 0x000fe20000010000 */
[----:B------:R-:W-:Y:S02]  /*6830*/  MOV R136, R174 ;  /* 0x000000ae00887202 */ /* 0x000fe40000000f00 */
[----:B------:R-:W-:Y:S01]  /*6840*/  HMMA.16816.F32 R52, R8, R14, R28 ;  /* 0x0000000e0834723c */ /* 0x000fe2000000181c */
[----:B------:R-:W1:Y:S01]  /*6850*/  LDSM.16.MT88.4 R12, [R229+0x1800] ;  /* 0x00180000e50c783b */ /* 0x000e620000004200 */
[----:B------:R-:W-:Y:S01]  /*6860*/  MUFU.EX2 R205, R71 ;  /* 0x0000004700cd7308 */ /* 0x000fe20000000800 */
[----:B------:R-:W-:-:S04]  /*6870*/  FADD.FTZ R0, R223, R0 ;  /* 0x00000000df007221 */ /* 0x000fc80000010000 */
[----:B------:R-:W-:Y:S02]  /*6880*/  MOV R30, R98 ;  /* 0x00000062001e7202 */ /* 0x000fe40000000f00 */
[----:B------:R-:W-:Y:S01]  /*6890*/  MOV R31, R99 ;  /* 0x00000063001f7202 */ /* 0x000fe20000000f00 */
[----:B------:R-:W-:Y:S02]  /*68a0*/  MUFU.EX2 R207, R70 ;  /* 0x0000004600cf7308 */ /* 0x000fe40000000800 */
[----:B------:R-:W-:Y:S02]  /*68b0*/  FADD.FTZ R3, R30, R3 ;  /* 0x000000031e037221 */ /* 0x000fe40000010000 */
[----:B------:R-:W-:Y:S02]  /*68c0*/  FADD.FTZ R2, R31, R2 ;  /* 0x000000021f027221 */ /* 0x000fe40000010000 */
[----:B------:R-:W-:Y:S02]  /*68d0*/  FADD.FTZ R3, R163, R3 ;  /* 0x00000003a3037221 */ /* 0x000fe40000010000 */
[----:B------:R-:W-:Y:S01]  /*68e0*/  MUFU.EX2 R71, R191 ;  /* 0x000000bf00477308 */ /* 0x000fe20000000800 */
[----:B------:R-:W-:Y:S01]  /*68f0*/  FADD.FTZ R2, R164, R2 ;  /* 0x00000002a4027221 */ /* 0x000fe20000010000 */
[----:B------:R-:W-:Y:S01]  /*6900*/  MOV R164, R134 ;  /* 0x0000008600a47202 */ /* 0x000fe20000000f00 */
[----:B------:R-:W-:Y:S01]  /*6910*/  FADD.FTZ R3, R167, R3 ;  /* 0x00000003a7037221 */ /* 0x000fe20000010000 */
[----:B------:R-:W-:-:S03]  /*6920*/  MOV R167, R133 ;  /* 0x0000008500a77202 */ /* 0x000fc60000000f00 */
[----:B------:R-:W-:Y:S01]  /*6930*/  FADD.FTZ R3, R250, R3 ;  /* 0x00000003fa037221 */ /* 0x000fe20000010000 */
[----:B------:R-:W-:Y:S03]  /*6940*/  MUFU.EX2 R70, R193 ;  /* 0x000000c100467308 */ /* 0x000fe60000000800 */
[----:B------:R-:W-:-:S04]  /*6950*/  FADD.FTZ R3, R251, R3 ;  /* 0x00000003fb037221 */ /* 0x000fc80000010000 */
[----:B------:R-:W-:Y:S01]  /*6960*/  FADD.FTZ R3, R164, R3 ;  /* 0x00000003a4037221 */ /* 0x000fe20000010000 */
[-C--:B-1----:R-:W-:Y:S08]  /*6970*/  HMMA.16816.F32 R48, R8, R12.reuse, R44 ;  /* 0x0000000c0830723c */ /* 0x082ff0000000182c */
[C---:B------:R-:W-:Y:S08]  /*6980*/  HMMA.16816.F32 R120, R4.reuse, R12, R36 ;  /* 0x0000000c0478723c */ /* 0x040ff00000001824 */
[-C--:B------:R-:W-:Y:S08]  /*6990*/  HMMA.16816.F32 R112, R4, R14.reuse, R32 ;  /* 0x0000000e0470723c */ /* 0x080ff00000001820 */
[C---:B------:R-:W-:Y:S01]  /*69a0*/  HMMA.16816.F32 R44, R8.reuse, R14, R20 ;  /* 0x0000000e082c723c */ /* 0x040fe20000001814 */
[----:B------:R-:W1:Y:S04]  /*69b0*/  LDSM.16.MT88.4 R12, [R226+0x1800] ;  /* 0x00180000e20c783b */ /* 0x000e680000004200 */
[----:B------:R-:W-:Y:S03]  /*69c0*/  LDSM.16.MT88.4 R20, [R225+0x2000] ;  /* 0x00200000e114783b */ /* 0x000fe60000004200 */
[-C--:B-1----:R-:W-:Y:S08]  /*69d0*/  HMMA.16816.F32 R40, R8, R12.reuse, R40 ;  /* 0x0000000c0828723c */ /* 0x082ff00000001828 */
[C---:B------:R-:W-:Y:S08]  /*69e0*/  HMMA.16816.F32 R108, R4.reuse, R12, R72 ;  /* 0x0000000c046c723c */ /* 0x040ff00000001848 */
[-C--:B------:R-:W-:Y:S08]  /*69f0*/  HMMA.16816.F32 R104, R4, R14.reuse, R64 ;  /* 0x0000000e0468723c */ /* 0x080ff00000001840 */
[C---:B------:R-:W-:Y:S01]  /*6a00*/  HMMA.16816.F32 R32, R8.reuse, R14, R24 ;  /* 0x0000000e0820723c */ /* 0x040fe20000001818 */
[----:B------:R-:W1:Y:S07]  /*6a10*/  LDSM.16.MT88.4 R12, [R228+0x1800] ;  /* 0x00180000e40c783b */ /* 0x000e6e0000004200 */
[-C--:B-1----:R-:W-:Y:S08]  /*6a20*/  HMMA.16816.F32 R36, R8, R12.reuse, R76 ;  /* 0x0000000c0824723c */ /* 0x082ff0000000184c */
[----:B------:R-:W-:Y:S08]  /*6a30*/  HMMA.16816.F32 R88, R4, R12, R80 ;  /* 0x0000000c0458723c */ /* 0x000ff00000001850 */
[-C--:B------:R-:W-:Y:S01]  /*6a40*/  HMMA.16816.F32 R24, R8, R14.reuse, R16 ;  /* 0x0000000e0818723c */ /* 0x080fe20000001810 */
[----:B------:R-:W1:Y:S04]  /*6a50*/  LDSM.16.MT88.4 R8, [R228+0x2000] ;  /* 0x00200000e408783b */ /* 0x000e680000004200 */
[----:B------:R-:W2:Y:S03]  /*6a60*/  LDSM.16.MT88.4 R16, [R229+0x2000] ;  /* 0x00200000e510783b */ /* 0x000ea60000004200 */
[----:B------:R-:W-:Y:S01]  /*6a70*/  HMMA.16816.F32 R80, R4, R14, R60 ;  /* 0x0000000e0450723c */ /* 0x000fe2000000183c */
[----:B------:R-:W4:Y:S06]  /*6a80*/  LDSM.16.MT88.4 R12, [R226+0x2000] ;  /* 0x00200000e20c783b */ /* 0x000f2c0000004200 */
[----:B------:R-:W-:Y:S01]  /*6a90*/  FADD.FTZ R4, R213, R209 ;  /* 0x000000d1d5047221 */ /* 0x000fe20000010000 */
[----:B---3--:R-:W-:Y:S01]  /*6aa0*/  F2FP.PACK_AB R5, R211, R212 ;  /* 0x000000d4d305723e */ /* 0x008fe200000000ff */
[----:B------:R3:W-:Y:S01]  /*6ab0*/  MUFU.EX2 R213, R139 ;  /* 0x0000008b00d57308 */ /* 0x0007e20000000800 */
[----:B------:R-:W-:Y:S01]  /*6ac0*/  F2FP.PACK_AB R6, R217, R216 ;  /* 0x000000d8d906723e */ /* 0x000fe200000000ff */
[----:B------:R-:W-:-:S04]  /*6ad0*/  FADD.FTZ R4, R210, R4 ;  /* 0x00000004d2047221 */ /* 0x000fc80000010000 */
[----:B------:R-:W-:Y:S01]  /*6ae0*/  FADD.FTZ R28, R168, R4 ;  /* 0x00000004a81c7221 */ /* 0x000fe20000010000 */
[----:B------:R-:W-:Y:S01]  /*6af0*/  F2FP.PACK_AB R4, R215, R214 ;  /* 0x000000d6d704723e */ /* 0x000fe200000000ff */
[----:B------:R-:W5:Y:S01]  /*6b00*/  MUFU.EX2 R210, R138 ;  /* 0x0000008a00d27308 */ /* 0x000f620000000800 */
[----:B------:R-:W-:Y:S02]  /*6b10*/  MOV R168, R170 ;  /* 0x000000aa00a87202 */ /* 0x000fe40000000f00 */
[----:B------:R-:W-:-:S03]  /*6b20*/  MOV R170, R95 ;  /* 0x0000005f00aa7202 */ /* 0x000fc60000000f00 */
[----:B------:R-:W-:Y:S01]  /*6b30*/  FADD.FTZ R2, R168, R2 ;  /* 0x00000002a8027221 */ /* 0x000fe20000010000 */
[----:B------:R-:W-:Y:S01]  /*6b40*/  MOV R168, R132 ;  /* 0x0000008400a87202 */ /* 0x000fe20000000f00 */
[----:B------:R-:W1:Y:S01]  /*6b50*/  MUFU.EX2 R209, R69 ;  /* 0x0000004500d17308 */ /* 0x000e620000000800 */
[----:B---3--:R-:W-:Y:S01]  /*6b60*/  MOV R139, R159 ;  /* 0x0000009f008b7202 */ /* 0x008fe20000000f00 */
[----:B------:R-:W-:Y:S01]  /*6b70*/  FADD.FTZ R2, R247, R2 ;  /* 0x00000002f7027221 */ /* 0x000fe20000010000 */
[----:B------:R-:W-:Y:S01]  /*6b80*/  LDSM.16.MT88.4 R132, [R226+0x3000] ;  /* 0x00300000e284783b */ /* 0x000fe20000004200 */
[----:B------:R-:W-:Y:S02]  /*6b90*/  FADD.FTZ R3, R168, R3 ;  /* 0x00000003a8037221 */ /* 0x000fe40000010000 */
[----:B------:R-:W-:Y:S01]  /*6ba0*/  FADD.FTZ R2, R249, R2 ;  /* 0x00000002f9027221 */ /* 0x000fe20000010000 */
[----:B-----5:R-:W-:Y:S01]  /*6bb0*/  F2FP.PACK_AB R7, R213, R210 ;  /* 0x000000d2d507723e */ /* 0x020fe200000000ff */
[----:B------:R-:W-:Y:S02]  /*6bc0*/  MUFU.EX2 R69, R194 ;  /* 0x000000c200457308 */ /* 0x000fe40000000800 */
[----:B------:R-:W-:Y:S01]  /*6bd0*/  FADD.FTZ R2, R165, R2 ;  /* 0x00000002a5027221 */ /* 0x000fe20000010000 */
[----:B------:R-:W-:-:S03]  /*6be0*/  MOV R138, R161 ;  /* 0x000000a1008a7202 */ /* 0x000fc60000000f00 */
[----:B------:R-:W-:Y:S01]  /*6bf0*/  FADD.FTZ R2, R169, R2 ;  /* 0x00000002a9027221 */ /* 0x000fe20000010000 */
[C---:B------:R-:W-:Y:S08]  /*6c00*/  HMMA.16816.F32 R100, R4.reuse, R20, R84 ;  /* 0x000000140464723c */ /* 0x040ff00000001854 */
[C---:B-1----:R-:W-:Y:S08]  /*6c10*/  HMMA.16816.F32 R64, R4.reuse, R8, R36 ;  /* 0x000000080440723c */ /* 0x042ff00000001824 */
[C---:B------:R-:W-:Y:S08]  /*6c20*/  HMMA.16816.F32 R96, R4.reuse, R22, R52 ;  /* 0x000000160460723c */ /* 0x040ff00000001834 */
[C---:B--2---:R-:W-:Y:S08]  /*6c30*/  HMMA.16816.F32 R92, R4.reuse, R16, R48 ;  /* 0x00000010045c723c */ /* 0x044ff00000001830 */
[C---:B------:R-:W-:Y:S08]  /*6c40*/  HMMA.16816.F32 R84, R4.reuse, R18, R44 ;  /* 0x000000120454723c */ /* 0x040ff0000000182c */
[C---:B----4-:R-:W-:Y:S08]  /*6c50*/  HMMA.16816.F32 R76, R4.reuse, R12, R40 ;  /* 0x0000000c044c723c */ /* 0x050ff00000001828 */
[C---:B------:R-:W-:Y:S08]  /*6c60*/  HMMA.16816.F32 R72, R4.reuse, R14, R32 ;  /* 0x0000000e0448723c */ /* 0x040ff00000001820 */
[----:B------:R-:W-:Y:S01]  /*6c70*/  HMMA.16816.F32 R36, R4, R10, R24 ;  /* 0x0000000a0424723c */ /* 0x000fe20000001818 */
[----:B------:R-:W-:Y:S01]  /*6c80*/  FADD.FTZ R2, R220, R2 ;  /* 0x00000002dc027221 */ /* 0x000fe20000010000 */
[----:B------:R-:W-:Y:S05]  /*6c90*/  MUFU.EX2 R25, R192 ;  /* 0x000000c000197308 */ /* 0x000fea0000000800 */
[----:B------:R-:W-:Y:S01]  /*6ca0*/  F2FP.PACK_AB R4, R203, R199 ;  /* 0x000000c7cb04723e */ /* 0x000fe200000000ff */
[----:B------:R-:W-:Y:S01]  /*6cb0*/  FADD.FTZ R24, R162, R28 ;  /* 0x0000001ca2187221 */ /* 0x000fe20000010000 */
[----:B------:R-:W-:Y:S01]  /*6cc0*/  F2FP.PACK_AB R6, R208, R206 ;  /* 0x000000ced006723e */ /* 0x000fe200000000ff */
[----:B------:R-:W-:Y:S01]  /*6cd0*/  FADD.FTZ R3, R252, R3 ;  /* 0x00000003fc037221 */ /* 0x000fe20000010000 */
[----:B------:R-:W-:Y:S01]  /*6ce0*/  F2FP.PACK_AB R5, R205, R116 ;  /* 0x00000074cd05723e */ /* 0x000fe200000000ff */
[----:B------:R-:W-:Y:S01]  /*6cf0*/  MUFU.EX2 R27, R195 ;  /* 0x000000c3001b7308 */ /* 0x000fe20000000800 */
[----:B------:R-:W-:-:S07]  /*6d00*/  F2FP.PACK_AB R7, R209, R207 ;  /* 0x000000cfd107723e */ /* 0x000fce00000000ff */
[C---:B------:R-:W-:Y:S01]  /*6d10*/  HMMA.16816.F32 R60, R4.reuse, R20, R124 ;  /* 0x00000014043c723c */ /* 0x040fe2000000187c */
[----:B------:R-:W-:Y:S06]  /*6d20*/  MUFU.EX2 R26, R196 ;  /* 0x000000c4001a7308 */ /* 0x000fec0000000800 */
[----:B------:R-:W-:Y:S01]  /*6d30*/  MOV R125, R156 ;  /* 0x0000009c007d7202 */ /* 0x000fe20000000f00 */
[----:B------:R-:W-:Y:S01]  /*6d40*/  HMMA.16816.F32 R56, R4, R22, R56 ;  /* 0x000000160438723c */ /* 0x000fe20000001838 */
[----:B------:R-:W1:Y:S01]  /*6d50*/  LDSM.16.MT88.4 R20, [R225+0x2800] ;  /* 0x00280000e114783b */ /* 0x000e620000004200 */
[----:B------:R-:W-:-:S02]  /*6d60*/  MOV R127, R158 ;  /* 0x0000009e007f7202 */ /* 0x000fc40000000f00 */
[----:B------:R-:W-:-:S04]  /*6d70*/  MOV R126, R157 ;  /* 0x0000009d007e7202 */ /* 0x000fc80000000f00 */
[C---:B------:R-:W-:Y:S08]  /*6d80*/  HMMA.16816.F32 R48, R4.reuse, R16, R120 ;  /* 0x000000100430723c */ /* 0x040ff00000001878 */
[C---:B------:R-:W-:Y:S01]  /*6d90*/  HMMA.16816.F32 R40, R4.reuse, R18, R112 ;  /* 0x000000120428723c */ /* 0x040fe20000001870 */
[----:B------:R-:W2:Y:S07]  /*6da0*/  LDSM.16.MT88.4 R16, [R229+0x2800] ;  /* 0x00280000e510783b */ /* 0x000eae0000004200 */
[C---:B------:R-:W-:Y:S01]  /*6db0*/  HMMA.16816.F32 R32, R4.reuse, R12, R108 ;  /* 0x0000000c0420723c */ /* 0x040fe2000000186c */
[----:B------:R-:W-:Y:S07]  /*6dc0*/  MUFU.EX2 R109, R184 ;  /* 0x000000b8006d7308 */ /* 0x000fee0000000800 */
[C---:B------:R-:W-:Y:S01]  /*6dd0*/  HMMA.16816.F32 R28, R4.reuse, R14, R104 ;  /* 0x0000000e041c723c */ /* 0x040fe20000001868 */
[----:B------:R-:W3:Y:S01]  /*6de0*/  LDSM.16.MT88.4 R12, [R226+0x2800] ;  /* 0x00280000e20c783b */ /* 0x000ee20000004200 */
[----:B------:R-:W4:Y:S06]  /*6df0*/  MUFU.EX2 R107, R187 ;  /* 0x000000bb006b7308 */ /* 0x000f2c0000000800 */
[C---:B------:R-:W-:Y:S02]  /*6e00*/  HMMA.16816.F32 R44, R4.reuse, R8, R88 ;  /* 0x00000008042c723c */ /* 0x040fe40000001858 */
[----:B------:R-:W-:Y:S06]  /*6e10*/  MUFU.EX2 R108, R186 ;  /* 0x000000ba006c7308 */ /* 0x000fec0000000800 */
[----:B------:R-:W-:Y:S01]  /*6e20*/  HMMA.16816.F32 R52, R4, R10, R80 ;  /* 0x0000000a0434723c */ /* 0x000fe20000001850 */
[----:B------:R-:W5:Y:S01]  /*6e30*/  LDSM.16.MT88.4 R8, [R228+0x2800] ;  /* 0x00280000e408783b */ /* 0x000f620000004200 */
[----:B------:R-:W1:Y:S05]  /*6e40*/  MUFU.EX2 R110, R185 ;  /* 0x000000b9006e7308 */ /* 0x000e6a0000000800 */
[----:B------:R-:W-:Y:S01]  /*6e50*/  FADD.FTZ R4, R166, R24 ;  /* 0x00000018a6047221 */ /* 0x000fe20000010000 */
[----:B------:R-:W-:-:S02]  /*6e60*/  MOV R166, R151 ;  /* 0x0000009700a67202 */ /* 0x000fc40000000f00 */
[----:B------:R-:W-:Y:S01]  /*6e70*/  MUFU.EX2 R105, R181 ;  /* 0x000000b500697308 */ /* 0x000fe20000000800 */
[----:B------:R-:W-:Y:S01]  /*6e80*/  FADD.FTZ R24, R170, R4 ;  /* 0x00000004aa187221 */ /* 0x000fe20000010000 */
[----:B----4-:R-:W-:Y:S01]  /*6e90*/  F2FP.PACK_AB R4, R107, R109 ;  /* 0x0000006d6b04723e */ /* 0x010fe200000000ff */
[----:B------:R-:W-:Y:S01]  /*6ea0*/  FADD.FTZ R0, R166, R0 ;  /* 0x00000000a6007221 */ /* 0x000fe20000010000 */
[----:B------:R-:W-:-:S04]  /*6eb0*/  MOV R170, R142 ;  /* 0x0000008e00aa7202 */ /* 0x000fc80000000f00 */
[----:B------:R-:W4:Y:S01]  /*6ec0*/  MUFU.EX2 R106, R180 ;  /* 0x000000b4006a7308 */ /* 0x000f220000000800 */
[----:B-1----:R-:W-:Y:S01]  /*6ed0*/  F2FP.PACK_AB R6, R110, R108 ;  /* 0x0000006c6e06723e */ /* 0x002fe200000000ff */
[----:B------:R-:W-:-:S06]  /*6ee0*/  FADD.FTZ R0, R170, R0 ;  /* 0x00000000aa007221 */ /* 0x000fcc0000010000 */
[----:B------:R-:W-:Y:S08]  /*6ef0*/  MUFU.EX2 R91, R182 ;  /* 0x000000b6005b7308 */ /* 0x000ff00000000800 */
[----:B------:R-:W1:Y:S01]  /*6f00*/  MUFU.EX2 R104, R183 ;  /* 0x000000b700687308 */ /* 0x000e620000000800 */
[----:B----4-:R-:W-:-:S07]  /*6f10*/  F2FP.PACK_AB R5, R106, R105 ;  /* 0x000000696a05723e */ /* 0x010fce00000000ff */
[----:B------:R-:W-:Y:S08]  /*6f20*/  MUFU.EX2 R81, R190 ;  /* 0x000000be00517308 */ /* 0x000ff00000000800 */
[----:B------:R-:W-:Y:S01]  /*6f30*/  MUFU.EX2 R83, R189 ;  /* 0x000000bd00537308 */ /* 0x000fe20000000800 */
[----:B-1----:R-:W-:-:S07]  /*6f40*/  F2FP.PACK_AB R7, R104, R91 ;  /* 0x0000005b6807723e */ /* 0x002fce00000000ff */
[----:B------:R-:W1:Y:S01]  /*6f50*/  MUFU.EX2 R89, R188 ;  /* 0x000000bc00597308 */ /* 0x000e620000000800 */
[C---:B------:R-:W-:Y:S07]  /*6f60*/  HMMA.16816.F32 R100, R4.reuse, R20, R100 ;  /* 0x000000140464723c */ /* 0x040fee0000001864 */
[----:B------:R-:W-:Y:S01]  /*6f70*/  MUFU.EX2 R80, R131 ;  /* 0x0000008300507308 */ /* 0x000fe20000000800 */
[C---:B------:R-:W-:Y:S07]  /*6f80*/  HMMA.16816.F32 R96, R4.reuse, R22, R96 ;  /* 0x000000160460723c */ /* 0x040fee0000001860 */
[----:B------:R-:W4:Y:S01]  /*6f90*/  MUFU.EX2 R82, R130 ;  /* 0x0000008200527308 */ /* 0x000f220000000800 */
[C---:B--2---:R-:W-:Y:S07]  /*6fa0*/  HMMA.16816.F32 R92, R4.reuse, R16, R92 ;  /* 0x00000010045c723c */ /* 0x044fee000000185c */
[----:B------:R-:W-:Y:S01]  /*6fb0*/  MUFU.EX2 R88, R129 ;  /* 0x0000008100587308 */ /* 0x000fe20000000800 */
[C---:B------:R-:W-:Y:S07]  /*6fc0*/  HMMA.16816.F32 R84, R4.reuse, R18, R84 ;  /* 0x000000120454723c */ /* 0x040fee0000001854 */
[----:B------:R-:W2:Y:S01]  /*6fd0*/  MUFU.EX2 R90, R128 ;  /* 0x00000080005a7308 */ /* 0x000ea20000000800 */
[C---:B---3--:R-:W-:Y:S08]  /*6fe0*/  HMMA.16816.F32 R76, R4.reuse, R12, R76 ;  /* 0x0000000c044c723c */ /* 0x048ff0000000184c */
[C---:B------:R-:W-:Y:S08]  /*6ff0*/  HMMA.16816.F32 R72, R4.reuse, R14, R72 ;  /* 0x0000000e0448723c */ /* 0x040ff00000001848 */
[C---:B-----5:R-:W-:Y:S08]  /*7000*/  HMMA.16816.F32 R64, R4.reuse, R8, R64 ;  /* 0x000000080440723c */ /* 0x060ff00000001840 */
[----:B------:R-:W-:Y:S07]  /*7010*/  HMMA.16816.F32 R36, R4, R10, R36 ;  /* 0x0000000a0424723c */ /* 0x000fee0000001824 */
[----:B------:R-:W-:Y:S01]  /*7020*/  FADD.FTZ R4, R176, R24 ;  /* 0x00000018b0047221 */ /* 0x000fe20000010000 */
[----:B-1----:R-:W-:-:S02]  /*7030*/  F2FP.PACK_AB R6, R89, R83 ;  /* 0x000000535906723e */ /* 0x002fc400000000ff */
[----:B----4-:R-:W-:Y:S01]  /*7040*/  F2FP.PACK_AB R5, R82, R80 ;  /* 0x000000505205723e */ /* 0x010fe200000000ff */
[----:B------:R-:W-:Y:S01]  /*7050*/  FADD.FTZ R24, R150, R4 ;  /* 0x0000000496187221 */ /* 0x000fe20000010000 */
[----:B------:R-:W-:Y:S01]  /*7060*/  F2FP.PACK_AB R4, R81, R71 ;  /* 0x000000475104723e */ /* 0x000fe200000000ff */
[----:B------:R-:W-:Y:S01]  /*7070*/  FADD.FTZ R0, R155, R0 ;  /* 0x000000009b007221 */ /* 0x000fe20000010000 */
[----:B--2---:R-:W-:Y:S01]  /*7080*/  F2FP.PACK_AB R7, R90, R88 ;  /* 0x000000585a07723e */ /* 0x004fe200000000ff */
[----:B------:R-:W1:Y:S01]  /*7090*/  LDSM.16.MT88.4 R148, [R225+0x3000] ;  /* 0x00300000e194783b */ /* 0x000e620000004200 */
[----:B------:R-:W-:Y:S02]  /*70a0*/  MOV R112, R139 ;  /* 0x0000008b00707202 */ /* 0x000fe40000000f00 */
[----:B------:R-:W-:Y:S02]  /*70b0*/  MOV R176, R141 ;  /* 0x0000008d00b07202 */ /* 0x000fe40000000f00 */
[----:B------:R-:W-:Y:S01]  /*70c0*/  MOV R111, R127 ;  /* 0x0000007f006f7202 */ /* 0x000fe20000000f00 */
[C---:B------:R-:W-:Y:S01]  /*70d0*/  HMMA.16816.F32 R60, R4.reuse, R20, R60 ;  /* 0x00000014043c723c */ /* 0x040fe2000000183c */
[----:B------:R-:W-:Y:S01]  /*70e0*/  MOV R124, R176 ;  /* 0x000000b0007c7202 */ /* 0x000fe20000000f00 */
[----:B------:R-:W2:Y:S06]  /*70f0*/  LDSM.16.MT88.4 R140, [R229+0x3000] ;  /* 0x00300000e58c783b */ /* 0x000eac0000004200 */
[C---:B------:R-:W-:Y:S08]  /*7100*/  HMMA.16816.F32 R56, R4.reuse, R22, R56 ;  /* 0x000000160438723c */ /* 0x040ff00000001838 */
[C---:B------:R-:W-:Y:S08]  /*7110*/  HMMA.16816.F32 R48, R4.reuse, R16, R48 ;  /* 0x000000100430723c */ /* 0x040ff00000001830 */
[C---:B------:R-:W-:Y:S08]  /*7120*/  HMMA.16816.F32 R40, R4.reuse, R18, R40 ;  /* 0x000000120428723c */ /* 0x040ff00000001828 */
[C---:B------:R-:W-:Y:S08]  /*7130*/  HMMA.16816.F32 R32, R4.reuse, R12, R32 ;  /* 0x0000000c0420723c */ /* 0x040ff00000001820 */
[C---:B------:R-:W-:Y:S08]  /*7140*/  HMMA.16816.F32 R28, R4.reuse, R14, R28 ;  /* 0x0000000e041c723c */ /* 0x040ff0000000181c */
[C---:B------:R-:W-:Y:S08]  /*7150*/  HMMA.16816.F32 R44, R4.reuse, R8, R44 ;  /* 0x00000008042c723c */ /* 0x040ff0000000182c */
[----:B------:R-:W-:Y:S01]  /*7160*/  HMMA.16816.F32 R52, R4, R10, R52 ;  /* 0x0000000a0434723c */ /* 0x000fe20000001834 */
[----:B------:R-:W-:-:S02]  /*7170*/  MOV R113, R138 ;  /* 0x0000008a00717202 */ /* 0x000fc40000000f00 */
[----:B------:R-:W-:Y:S02]  /*7180*/  MOV R114, R137 ;  /* 0x0000008900727202 */ /* 0x000fe40000000f00 */
[----:B------:R-:W-:Y:S02]  /*7190*/  MOV R115, R136 ;  /* 0x0000008800737202 */ /* 0x000fe40000000f00 */
[----:B------:R-:W-:Y:S01]  /*71a0*/  MOV R120, R145 ;  /* 0x0000009100787202 */ /* 0x000fe20000000f00 */
[----:B------:R-:W-:Y:S01]  /*71b0*/  FADD.FTZ R4, R167, R24 ;  /* 0x00000018a7047221 */ /* 0x000fe20000010000 */
[----:B------:R-:W-:Y:S01]  /*71c0*/  MOV R121, R146 ;  /* 0x0000009200797202 */ /* 0x000fe20000000f00 */
[----:B------:R-:W3:Y:S01]  /*71d0*/  LDL R24, [R1+0x70] ;  /* 0x0000700001187983 */ /* 0x000ee20000100800 */
[----:B------:R-:W-:Y:S01]  /*71e0*/  FADD.FTZ R6, R221, R2 ;  /* 0x00000002dd067221 */ /* 0x000fe20000010000 */
[----:B------:R-:W-:Y:S01]  /*71f0*/  MOV R9, c[0x0][0x2ac] ;  /* 0x0000ab0000097a02 */ /* 0x000fe20000000f00 */
[----:B------:R-:W-:Y:S01]  /*7200*/  FADD.FTZ R5, R219, R0 ;  /* 0x00000000db057221 */ /* 0x000fe20000010000 */
[----:B------:R-:W-:-:S02]  /*7210*/  MOV R122, R147 ;  /* 0x00000093007a7202 */ /* 0x000fc40000000f00 */
[----:B------:R-:W-:Y:S01]  /*7220*/  MOV R123, R126 ;  /* 0x0000007e007b7202 */ /* 0x000fe20000000f00 */
[----:B------:R-:W-:Y:S01]  /*7230*/  IMAD R9, R9, c[0x0][0x1d0], RZ ;  /* 0x0000740009097a24 */ /* 0x000fe200078e02ff */
[----:B------:R-:W4:Y:S01]  /*7240*/  MUFU.EX2 R19, R197 ;  /* 0x000000c500137308 */ /* 0x000f220000000800 */
[----:B------:R-:W-:Y:S01]  /*7250*/  FADD.FTZ R7, R125, R3 ;  /* 0x000000037d077221 */ /* 0x000fe20000010000 */
[----:B------:R-:W5:Y:S01]  /*7260*/  LDSM.16.MT88.4 R12, [R228+0x3000] ;  /* 0x00300000e40c783b */ /* 0x000f620000004200 */
[----:B------:R-:W-:-:S04]  /*7270*/  FADD.FTZ R4, R160, R4 ;  /* 0x00000004a0047221 */ /* 0x000fc80000010000 */
[----:B------:R-:W-:Y:S01]  /*7280*/  FADD.FTZ R4, R124, R4 ;  /* 0x000000047c047221 */ /* 0x000fe20000010000 */
[----:B------:R-:W-:Y:S03]  /*7290*/  MUFU.EX2 R21, R202 ;  /* 0x000000ca00157308 */ /* 0x000fe60000000800 */
[----:B------:R-:W-:Y:S02]  /*72a0*/  FADD.FTZ R8, R218, R4 ;  /* 0x00000004da087221 */ /* 0x000fe40000010000 */
[----:B------:R-:W-:Y:S02]  /*72b0*/  FADD.FTZ R4, R113, R5 ;  /* 0x0000000571047221 */ /* 0x000fe40000010000 */
[----:B------:R-:W-:Y:S01]  /*72c0*/  FADD.FTZ R5, R114, R8 ;  /* 0x0000000872057221 */ /* 0x000fe20000010000 */
[----:B------:R-:W-:Y:S01]  /*72d0*/  F2FP.PACK_AB R185, R248, R25 ;  /* 0x00000019f8b9723e */ /* 0x000fe200000000ff */
[----:B------:R-:W-:Y:S01]  /*72e0*/  FADD.FTZ R4, R121, R4 ;  /* 0x0000000479047221 */ /* 0x000fe20000010000 */
[----:B------:R-:W-:Y:S01]  /*72f0*/  MUFU.EX2 R20, R204 ;  /* 0x000000cc00147308 */ /* 0x000fe20000000800 */
[----:B------:R-:W-:-:S02]  /*7300*/  FADD.FTZ R5, R122, R5 ;  /* 0x000000057a057221 */ /* 0x000fc40000010000 */
[----:B------:R-:W-:-:S05]  /*7310*/  FADD.FTZ R4, R199, R4 ;  /* 0x00000004c7047221 */ /* 0x000fca0000010000 */
[----:B------:R-:W-:Y:S08]  /*7320*/  MUFU.EX2 R23, R198 ;  /* 0x000000c600177308 */ /* 0x000ff00000000800 */
[----:B------:R-:W-:Y:S01]  /*7330*/  MUFU.EX2 R22, R201 ;  /* 0x000000c900167308 */ /* 0x000fe20000000800 */
[----:B---3--:R-:W-:Y:S01]  /*7340*/  @P2 IMAD.HI.U32 R2, R24, c[0x0][0x2c8], RZ ;  /* 0x0000b20018022a27 */ /* 0x008fe200078e00ff */
[----:B------:R-:W-:-:S04]  /*7350*/  MOV R0, R24 ;  /* 0x0000001800007202 */ /* 0x000fc80000000f00 */
[----:B------:R-:W-:Y:S02]  /*7360*/  @P2 SHF.R.U32.HI R0, RZ, c[0x0][0x2cc], R2 ;  /* 0x0000b300ff002a19 */ /* 0x000fe40000011602 */
[----:B------:R-:W-:Y:S02]  /*7370*/  MOV R2, RZ ;  /* 0x000000ff00027202 */ /* 0x000fe40000000f00 */
[----:B------:R-:W-:-:S05]  /*7380*/  IADD3 R3, R0, -c[0x0][0x168], R9 ;  /* 0x80005a0000037a10 */ /* 0x000fca0007ffe009 */
[----:B------:R-:W-:-:S04]  /*7390*/  IMAD.HI R2, R3, -0x6db6db6d, R2 ;  /* 0x9249249303027827 */ /* 0x000fc800078e0202 */
[----:B------:R-:W-:Y:S02]  /*73a0*/  FADD.FTZ R3, R112, R6 ;  /* 0x0000000670037221 */ /* 0x000fe40000010000 */
[----:B------:R-:W3:Y:S01]  /*73b0*/  LDL R6, [R1+0x18] ;  /* 0x0000180001067983 */ /* 0x000ee20000100800 */
[----:B------:R-:W-:-:S04]  /*73c0*/  SHF.R.U32.HI R0, RZ, 0x1f, R2 ;  /* 0x0000001fff007819 */ /* 0x000fc80000011602 */
[----:B------:R-:W-:Y:S01]  /*73d0*/  LEA.HI.SX32 R9, R2, R0, 0x1a ;  /* 0x0000000002097211 */ /* 0x000fe200078fd2ff */
        /* <DEDUP_REMOVED lines=28> */
[----:B------:R-:W1:Y:S01]  /*75a0*/  MUFU.EX2 R17, R144 ;  /* 0x0000009000117308 */ /* 0x000e620000000800 */
[----:B------:R-:W-:Y:S02]  /*75b0*/  FADD.FTZ R0, R91, R3 ;  /* 0x000000035b007221 */ /* 0x000fe40000010000 */
[----:B------:R-:W-:Y:S02]  /*75c0*/  FADD.FTZ R4, R83, R4 ;  /* 0x0000000453047221 */ /* 0x000fe40000010000 */
[----:B------:R-:W-:-:S02]  /*75d0*/  FADD.FTZ R5, R82, R5 ;  /* 0x0000000552057221 */ /* 0x000fc40000010000 */
[----:B------:R-:W-:Y:S01]  /*75e0*/  FADD.FTZ R3, R110, R2 ;  /* 0x000000026e037221 */ /* 0x000fe20000010000 */
[----:B------:R-:W1:Y:S01]  /*75f0*/  MUFU.EX2 R16, R152 ;  /* 0x0000009800107308 */ /* 0x000e620000000800 */
[----:B------:R-:W-:Y:S02]  /*7600*/  FADD.FTZ R2, R104, R0 ;  /* 0x0000000068027221 */ /* 0x000fe40000010000 */
[----:B------:R-:W-:Y:S02]  /*7610*/  FADD.FTZ R0, R89, R4 ;  /* 0x0000000459007221 */ /* 0x000fe40000010000 */
[----:B------:R-:W-:Y:S02]  /*7620*/  FADD.FTZ R5, R88, R5 ;  /* 0x0000000558057221 */ /* 0x000fe40000010000 */
[----:B------:R-:W-:Y:S01]  /*7630*/  FADD.FTZ R4, R70, R3 ;  /* 0x0000000346047221 */ /* 0x000fe20000010000 */
[----:B------:R-:W2:Y:S01]  /*7640*/  MUFU.EX2 R11, R153 ;  /* 0x00000099000b7308 */ /* 0x000ea20000000800 */
[----:B------:R-:W-:-:S02]  /*7650*/  FADD.FTZ R3, R25, R2 ;  /* 0x0000000219037221 */ /* 0x000fc40000010000 */
[----:B----4-:R-:W-:Y:S02]  /*7660*/  FADD.FTZ R0, R19, R0 ;  /* 0x0000000013007221 */ /* 0x010fe40000010000 */
[----:B------:R-:W-:-:S03]  /*7670*/  FADD.FTZ R2, R90, R5 ;  /* 0x000000055a027221 */ /* 0x000fc60000010000 */
[----:B------:R-:W4:Y:S01]  /*7680*/  MUFU.EX2 R10, R154 ;  /* 0x0000009a000a7308 */ /* 0x000f220000000800 */
[----:B------:R-:W-:Y:S02]  /*7690*/  FADD.FTZ R248, R248, R3 ;  /* 0x00000003f8f87221 */ /* 0x000fe40000010000 */
[----:B-1----:R-:W-:Y:S02]  /*76a0*/  FADD.FTZ R3, R18, R0 ;  /* 0x0000000012037221 */ /* 0x002fe40000010000 */
[----:B------:R-:W-:Y:S02]  /*76b0*/  FADD.FTZ R0, R17, R2 ;  /* 0x0000000211007221 */ /* 0x000fe40000010000 */
[----:B------:R-:W-:Y:S02]  /*76c0*/  FADD.FTZ R4, R69, R4 ;  /* 0x0000000445047221 */ /* 0x000fe40000010000 */
[----:B------:R-:W-:Y:S02]  /*76d0*/  FADD.FTZ R0, R16, R0 ;  /* 0x0000000010007221 */ /* 0x000fe40000010000 */
[----:B------:R-:W-:-:S02]  /*76e0*/  FADD.FTZ R2, R27, R4 ;  /* 0x000000041b027221 */ /* 0x000fc40000010000 */
[----:B--2---:R-:W-:Y:S02]  /*76f0*/  FADD.FTZ R0, R11, R0 ;  /* 0x000000000b007221 */ /* 0x004fe40000010000 */
[----:B------:R-:W-:Y:S02]  /*7700*/  FADD.FTZ R3, R21, R3 ;  /* 0x0000000315037221 */ /* 0x000fe40000010000 */
[----:B------:R-:W-:Y:S02]  /*7710*/  FADD.FTZ R4, R26, R2 ;  /* 0x000000021a047221 */ /* 0x000fe40000010000 */
[----:B----4-:R-:W-:Y:S02]  /*7720*/  FADD.FTZ R0, R10, R0 ;  /* 0x000000000a007221 */ /* 0x010fe40000010000 */
[----:B------:R-:W-:Y:S01]  /*7730*/  FADD.FTZ R2, R20, R3 ;  /* 0x0000000314027221 */ /* 0x000fe20000010000 */
[----:B------:R-:W-:Y:S02]  /*7740*/  IADD3 R245, R245, -0x2, RZ ;  /* 0xfffffffef5f57810 */ /* 0x000fe40007ffe0ff */
[----:B------:R-:W-:-:S02]  /*7750*/  F2FP.PACK_AB R184, R69, R70 ;  /* 0x0000004645b8723e */ /* 0x000fc400000000ff */
[----:B------:R-:W-:Y:S02]  /*7760*/  F2FP.PACK_AB R186, R26, R27 ;  /* 0x0000001b1aba723e */ /* 0x000fe400000000ff */
[----:B------:R-:W-:Y:S02]  /*7770*/  F2FP.PACK_AB R187, R22, R23 ;  /* 0x0000001716bb723e */ /* 0x000fe400000000ff */
[----:B------:R-:W-:Y:S02]  /*7780*/  F2FP.PACK_AB R124, R18, R19 ;  /* 0x00000013127c723e */ /* 0x000fe400000000ff */
[----:B------:R-:W-:Y:S02]  /*7790*/  F2FP.PACK_AB R126, R20, R21 ;  /* 0x00000015147e723e */ /* 0x000fe400000000ff */
[----:B------:R-:W-:Y:S02]  /*77a0*/  F2FP.PACK_AB R125, R16, R17 ;  /* 0x00000011107d723e */ /* 0x000fe400000000ff */
[----:B------:R-:W-:Y:S01]  /*77b0*/  F2FP.PACK_AB R127, R10, R11 ;  /* 0x0000000b0a7f723e */ /* 0x000fe200000000ff */
[----:B------:R-:W-:Y:S01]  /*77c0*/  HMMA.16816.F32 R156, R184, R148, R100 ;  /* 0x00000094b89c723c */ /* 0x000fe20000001864 */
[----:B------:R-:W-:-:S07]  /*77d0*/  FADD.FTZ R248, R23, R248 ;  /* 0x000000f817f87221 */ /* 0x000fce0000010000 */
[----:B------:R-:W-:Y:S01]  /*77e0*/  HMMA.16816.F32 R160, R184, R150, R96 ;  /* 0x00000096b8a0723c */ /* 0x000fe20000001860 */
[----:B------:R-:W-:-:S07]  /*77f0*/  FADD.FTZ R248, R22, R248 ;  /* 0x000000f816f87221 */ /* 0x000fce0000010000 */
[C---:B------:R-:W-:Y:S08]  /*7800*/  HMMA.16816.F32 R164, R184.reuse, R140, R92 ;  /* 0x0000008cb8a4723c */ /* 0x040ff0000000185c */
[C---:B------:R-:W-:Y:S08]  /*7810*/  HMMA.16816.F32 R168, R184.reuse, R142, R84 ;  /* 0x0000008eb8a8723c */ /* 0x040ff00000001854 */
[C---:B------:R-:W-:Y:S08]  /*7820*/  HMMA.16816.F32 R172, R184.reuse, R132, R76 ;  /* 0x00000084b8ac723c */ /* 0x040ff0000000184c */
[----:B------:R-:W-:Y:S08]  /*7830*/  HMMA.16816.F32 R176, R184, R134, R72 ;  /* 0x00000086b8b0723c */ /* 0x000ff00000001848 */
[C---:B------:R-:W-:Y:S08]  /*7840*/  HMMA.16816.F32 R152, R124.reuse, R148, R60 ;  /* 0x000000947c98723c */ /* 0x040ff0000000183c */
[C---:B------:R-:W-:Y:S08]  /*7850*/  HMMA.16816.F32 R144, R124.reuse, R140, R48 ;  /* 0x0000008c7c90723c */ /* 0x040ff00000001830 */
[----:B------:R-:W-:Y:S08]  /*7860*/  HMMA.16816.F32 R136, R124, R132, R32 ;  /* 0x000000847c88723c */ /* 0x000ff00000001820 */
[----:B-----5:R-:W-:Y:S08]  /*7870*/  HMMA.16816.F32 R180, R184, R12, R64 ;  /* 0x0000000cb8b4723c */ /* 0x020ff00000001840 */
[C---:B------:R-:W-:Y:S08]  /*7880*/  HMMA.16816.F32 R148, R124.reuse, R150, R56 ;  /* 0x000000967c94723c */ /* 0x040ff00000001838 */
[C---:B------:R-:W-:Y:S08]  /*7890*/  HMMA.16816.F32 R140, R124.reuse, R142, R40 ;  /* 0x0000008e7c8c723c */ /* 0x040ff00000001828 */
[C---:B------:R-:W-:Y:S08]  /*78a0*/  HMMA.16816.F32 R132, R124.reuse, R134, R28 ;  /* 0x000000867c84723c */ /* 0x040ff0000000181c */
[----:B------:R-:W-:Y:S08]  /*78b0*/  HMMA.16816.F32 R128, R124, R12, R44 ;  /* 0x0000000c7c80723c */ /* 0x000ff0000000182c */
[-C--:B------:R-:W-:Y:S08]  /*78c0*/  HMMA.16816.F32 R184, R184, R14.reuse, R36 ;  /* 0x0000000eb8b8723c */ /* 0x080ff00000001824 */
[----:B------:R-:W-:Y:S01]  /*78d0*/  HMMA.16816.F32 R124, R124, R14, R52 ;  /* 0x0000000e7c7c723c */ /* 0x000fe20000001834 */
[----:B---3--:R-:W-:-:S05]  /*78e0*/  IMNMX R6, R6, R9, !PT ;  /* 0x0000000906067217 */ /* 0x008fca0007800200 */
[----:B------:R1:W-:Y:S04]  /*78f0*/  STL [R1+0x8], R6 ;  /* 0x0000080601007387 */ /* 0x0003e80000100800 */
[----:B------:R1:W-:Y:S04]  /*7900*/  STL [R1], R4 ;  /* 0x0000000401007387 */ /* 0x0003e80000100800 */
[----:B------:R1:W-:Y:S04]  /*7910*/  STL [R1+0x10], R0 ;  /* 0x0000100001007387 */ /* 0x0003e80000100800 */
[----:B------:R1:W-:Y:S01]  /*7920*/  STL [R1+0xc], R2 ;  /* 0x00000c0201007387 */ /* 0x0003e20000100800 */
[----:B------:R-:W-:Y:S11]  /*7930*/  ISETP.GE.AND P0, PT, R245, R6, PT ;  /* 0x00000006f500720c */ /* 0x000ff60003f06270 */
[----:B------:R-:W-:Y:S02]  /*7940*/  @!UPT UIADD3 URZ, URZ, URZ, URZ ;  /* 0x0000003f3f3ff290 */ /* 0x000fe4000fffe03f */
[----:B------:R-:W-:Y:S05]  /*7950*/  @!P0 BRA `(.L_x_1339) ;  /* 0x0000540000008947 */ /* 0x000fea0003800000 */
[----:B------:R-:W-:Y:S01]  /*7960*/  IMAD.MOV.U32 R121, RZ, RZ, R118 ;  /* 0x000000ffff797224 */ /* 0x000fe200078e0076 */
[----:B------:R-:W-:Y:S01]  /*7970*/  MOV R123, R68 ;  /* 0x00000044007b7202 */ /* 0x000fe20000000f00 */
[----:B------:R-:W-:Y:S01]  /*7980*/  IMAD.MOV.U32 R120, RZ, RZ, R119 ;  /* 0x000000ffff787224 */ /* 0x000fe200078e0077 */
[----:B------:R-:W-:Y:S02]  /*7990*/  MOV R122, R117 ;  /* 0x00000075007a7202 */ /* 0x000fe40000000f00 */
.L_x_1350:
[----:B-1----:R-:W2:Y:S01]  /*79a0*/  LDL R0, [R1+0x18] ;  /* 0x0000180001007983 */ /* 0x002ea20000100800 */
        /* <DEDUP_REMOVED lines=27> */
[----:B------:R-:W2:Y:S01]  /*7b60*/  LDL.64 R8, [R1+0x30] ;  /* 0x0000300001087983 */ /* 0x000ea20000100a00 */
[----:B------:R-:W-:Y:S01]  /*7b70*/  SHF.R.S32.HI R4, RZ, 0x1f, R244 ;  /* 0x0000001fff047819 */ /* 0x000fe200000114f4 */
[C---:B------:R-:W-:Y:S01]  /*7b80*/  IMAD.SHL.U32 R20, R243.reuse, 0x2, RZ ;  /* 0x00000002f3147824 */ /* 0x040fe200078e00ff */
[----:B------:R-:W-:Y:S01]  /*7b90*/  SHF.R.S32.HI R5, RZ, 0x1f, R243 ;  /* 0x0000001fff057819 */ /* 0x000fe200000114f3 */
[----:B------:R-:W-:Y:S02]  /*7ba0*/  IMAD R0, R0, c[0x0][0x208], RZ ;  /* 0x0000820000007a24 */ /* 0x000fe400078e02ff */
[----:B------:R-:W-:Y:S01]  /*7bb0*/  IMAD R4, R4, c[0x0][0x218], RZ ;  /* 0x0000860004047a24 */ /* 0x000fe200078e02ff */
[----:B------:R-:W-:Y:S01]  /*7bc0*/  SHF.L.U64.HI R5, R243, 0x1, R5 ;  /* 0x00000001f3057819 */ /* 0x000fe20000010205 */
[----:B------:R-:W-:Y:S01]  /*7bd0*/  IMAD R0, R246, c[0x0][0x20c], R0 ;  /* 0x00008300f6007a24 */ /* 0x000fe200078e0200 */
[----:B------:R-:W3:Y:S03]  /*7be0*/  LDL R6, [R1+0x40] ;  /* 0x0000400001067983 */ /* 0x000ee60000100800 */
[----:B------:R-:W-:Y:S04]  /*7bf0*/  IMAD.IADD R3, R3, 0x1, R0 ;  /* 0x0000000103037824 */ /* 0x000fe800078e0200 */
[----:B------:R-:W-:Y:S05]  /*7c00*/  IMAD.WIDE.U32 R2, R244, c[0x0][0x218], R2 ;  /* 0x00008600f4027a25 */ /* 0x000fea00078e0002 */
[----:B--2---:R-:W-:Y:S01]  /*7c10*/  IADD3 R0, P4, R8, R2, RZ ;  /* 0x0000000208007210 */ /* 0x004fe20007f9e0ff */
[----:B------:R-:W-:Y:S03]  /*7c20*/  IMAD R2, R244, c[0x0][0x21c], R4 ;  /* 0x00008700f4027a24 */ /* 0x000fe600078e0204 */
[----:B------:R-:W-:Y:S02]  /*7c30*/  LEA R4, P0, R0, c[0x0][0x1f8], 0x1 ;  /* 0x00007e0000047a11 */ /* 0x000fe400078008ff */
[----:B---3--:R-:W-:Y:S04]  /*7c40*/  IADD3.X R2, R6, R3, R2, P4, !PT ;  /* 0x0000000306027210 */ /* 0x008fe800027fe402 */
[----:B------:R-:W-:Y:S01]  /*7c50*/  LEA.HI.X R0, R0, c[0x0][0x1fc], R2, 0x1, P0 ;  /* 0x00007f0000007a11 */ /* 0x000fe200000f0c02 */
[----:B------:R-:W-:-:S05]  /*7c60*/  BRA.DIV ~URZ, `(.L_x_1342) ;  /* 0x0000d7327f007947 */ /* 0x000fca000b800000 */
[----:B------:R1:W2:Y:S02]  /*7c70*/  SHFL.IDX PT, R7, R0, RZ, 0x181f ;  /* 0x00181fff00077589 */ /* 0x0002a400000e0000 */
.L_x_1393:
[----:B------:R-:W-:-:S05]  /*7c80*/  BRA.DIV ~URZ, `(.L_x_1343) ;  /* 0x0000d7827f007947 */ /* 0x000fca000b800000 */
[----:B------:R-:W3:Y:S04]  /*7c90*/  SHFL.IDX PT, R6, R4, RZ, 0x181f ;  /* 0x00181fff04067589 */ /* 0x000ee800000e0000 */
[----:B------:R-:W4:Y:S04]  /*7ca0*/  SHFL.IDX PT, R2, R4, 0x1, 0x181f ;  /* 0x00381f0004027f89 */ /* 0x000f2800000e0000 */
[----:B------:R-:W-:Y:S04]  /*7cb0*/  SHFL.IDX PT, R3, R0, 0x1, 0x181f ;  /* 0x00381f0000037f89 */ /* 0x000fe800000e0000 */
[----:B------:R-:W-:Y:S04]  /*7cc0*/  SHFL.IDX PT, R10, R4, 0x2, 0x181f ;  /* 0x00581f00040a7f89 */ /* 0x000fe800000e0000 */
[----:B------:R-:W5:Y:S04]  /*7cd0*/  SHFL.IDX PT, R8, R4, 0x3, 0x181f ;  /* 0x00781f0004087f89 */ /* 0x000f6800000e0000 */
[----:B------:R-:W1:Y:S04]  /*7ce0*/  SHFL.IDX PT, R11, R0, 0x2, 0x181f ;  /* 0x00581f00000b7f89 */ /* 0x000e6800000e0000 */
[----:B------:R-:W2:Y:S04]  /*7cf0*/  SHFL.IDX PT, R9, R4, 0x4, 0x181f ;  /* 0x00981f0004097f89 */ /* 0x000ea800000e0000 */
[----:B------:R-:W1:Y:S04]  /*7d00*/  SHFL.IDX PT, R15, R0, 0x3, 0x181f ;  /* 0x00781f00000f7f89 */ /* 0x000e6800000e0000 */
[----:B------:R-:W1:Y:S04]  /*7d10*/  SHFL.IDX PT, R12, R4, 0x5, 0x181f ;  /* 0x00b81f00040c7f89 */ /* 0x000e6800000e0000 */
[----:B------:R-:W1:Y:S04]  /*7d20*/  SHFL.IDX PT, R14, R0, 0x4, 0x181f ;  /* 0x00981f00000e7f89 */ /* 0x000e6800000e0000 */
[----:B------:R-:W2:Y:S04]  /*7d30*/  SHFL.IDX PT, R13, R0, 0x5, 0x181f ;  /* 0x00b81f00000d7f89 */ /* 0x000ea800000e0000 */
[----:B------:R-:W2:Y:S04]  /*7d40*/  SHFL.IDX PT, R4, R4, 0x6, 0x181f ;  /* 0x00d81f0004047f89 */ /* 0x000ea800000e0000 */
[----:B-1----:R-:W1:Y:S01]  /*7d50*/  SHFL.IDX PT, R0, R0, 0x6, 0x181f ;  /* 0x00d81f0000007f89 */ /* 0x002e6200000e0000 */
[-C--:B---3--:R-:W-:Y:S02]  /*7d60*/  IADD3 R6, P0, R6, R20.reuse, RZ ;  /* 0x0000001406067210 */ /* 0x088fe40007f1e0ff */
[-C--:B----4-:R-:W-:Y:S02]  /*7d70*/  IADD3 R2, P4, R2, R20.reuse, RZ ;  /* 0x0000001402027210 */ /* 0x090fe40007f9e0ff */
[-C--:B-----5:R-:W-:Y:S01]  /*7d80*/  IADD3 R8, P5, R8, R20.reuse, RZ ;  /* 0x0000001408087210 */ /* 0x0a0fe20007fbe0ff */
[--C-:B--2---:R-:W-:Y:S01]  /*7d90*/  IMAD.X R7, R7, 0x1, R5.reuse, P0 ;  /* 0x0000000107077824 */ /* 0x104fe200000e0605 */
[-C--:B------:R-:W-:Y:S01]  /*7da0*/  IADD3 R10, P0, R10, R20.reuse, RZ ;  /* 0x000000140a0a7210 */ /* 0x080fe20007f1e0ff */
[--C-:B------:R-:W-:Y:S03]  /*7db0*/  IMAD.X R3, R3, 0x1, R5.reuse, P4 ;  /* 0x0000000103037824 */ /* 0x100fe600020e0605 */
[----:B------:R2:W-:Y:S01]  /*7dc0*/  LDGSTS.E.BYPASS.LTC128B.128 [R242+0x100], [R6.64], !P3 ;  /* 0x0010000006f27fae */ /* 0x0005e2000d901d48 */
[--C-:B------:R-:W-:Y:S03]  /*7dd0*/  IMAD.X R11, R11, 0x1, R5.reuse, P0 ;  /* 0x000000010b0b7824 */ /* 0x100fe600000e0605 */
[----:B------:R3:W-:Y:S04]  /*7de0*/  LDGSTS.E.BYPASS.LTC128B.128 [R242+0x900], [R2.64], !P3 ;  /* 0x0090000002f27fae */ /* 0x0007e8000d901d48 */
[----:B------:R4:W-:Y:S01]  /*7df0*/  LDGSTS.E.BYPASS.LTC128B.128 [R242+0x1100], [R10.64], !P3 ;  /* 0x011000000af27fae */ /* 0x0009e2000d901d48 */
[-C--:B--2---:R-:W-:Y:S01]  /*7e00*/  IADD3 R6, P4, R9, R20.reuse, RZ ;  /* 0x0000001409067210 */ /* 0x084fe20007f9e0ff */
[--C-:B------:R-:W-:Y:S01]  /*7e10*/  IMAD.X R9, R15, 0x1, R5.reuse, P5 ;  /* 0x000000010f097824 */ /* 0x100fe200028e0605 */
[----:B---3--:R-:W-:Y:S03]  /*7e20*/  IADD3 R2, P0, R12, R20, RZ ;  /* 0x000000140c027210 */ /* 0x008fe60007f1e0ff */
[--C-:B------:R-:W-:Y:S01]  /*7e30*/  IMAD.X R7, R14, 0x1, R5.reuse, P4 ;  /* 0x000000010e077824 */ /* 0x100fe200020e0605 */
[----:B------:R4:W-:Y:S01]  /*7e40*/  LDGSTS.E.BYPASS.LTC128B.128 [R242+0x1900], [R8.64], !P3 ;  /* 0x0190000008f27fae */ /* 0x0009e2000d901d48 */
[----:B------:R-:W-:Y:S03]  /*7e50*/  IMAD.X R3, R13, 0x1, R5, P0 ;  /* 0x000000010d037824 */ /* 0x000fe600000e0605 */
[----:B------:R4:W-:Y:S04]  /*7e60*/  LDGSTS.E.BYPASS.LTC128B.128 [R242+0x2100], [R6.64], !P3 ;  /* 0x0210000006f27fae */ /* 0x0009e8000d901d48 */
[----:B------:R4:W-:Y:S02]  /*7e70*/  LDGSTS.E.BYPASS.LTC128B.128 [R242+0x2900], [R2.64], !P3 ;  /* 0x0290000002f27fae */ /* 0x0009e4000d901d48 */
.L_x_1394:
[----:B-1--4-:R-:W-:Y:S04]  /*7e80*/  IADD3 R2, P0, R4, R20, RZ ;  /* 0x0000001404027210 */ /* 0x012fe80007f1e0ff */
[----:B------:R-:W-:Y:S05]  /*7e90*/  IADD3.X R3, R0, R5, RZ, P0, !PT ;  /* 0x0000000500037210 */ /* 0x000fea00007fe4ff */
[----:B------:R-:W-:Y:S01]  /*7ea0*/  @!PT LDS RZ, [RZ] ;  /* 0x00000000fffff984 */ /* 0x000fe20000000800 */
[----:B------:R-:W-:Y:S01]  /*7eb0*/  @!PT LDS RZ, [RZ] ;  /* 0x00000000fffff984 */ /* 0x000fe20000000800 */
[----:B------:R-:W-:Y:S01]  /*7ec0*/  @!PT LDS RZ, [RZ] ;  /* 0x00000000fffff984 */ /* 0x000fe20000000800 */
[----:B------:R1:W-:Y:S04]  /*7ed0*/  LDGSTS.E.BYPASS.LTC128B.128 [R242+0x3100], [R2.64], !P3 ;  /* 0x0310000002f27fae */ /* 0x0003e8000d901d48 */
.L_x_1341:
[----:B-1-34-:R-:W-:Y:S05]  /*7ee0*/  BSYNC B0 ;  /* 0x0000000000007941 */ /* 0x01afea0003800000 */
.L_x_1340:
        /* <DEDUP_REMOVED lines=139> */
[----:B------:R-:W-:Y:S01]  /*87a0*/  IMAD.MOV.U32 R244, RZ, RZ, RZ ;  /* 0x000000fffff47224 */ /* 0x000fe200078e00ff */
[----:B------:R-:W-:Y:S01]  /*87b0*/  PLOP3.LUT P4, PT, PT, PT, UP0, 0x80, 0x0 ;  /* 0x000000000000781c */ /* 0x000fe20003f8f008 */
[C---:B------:R-:W-:Y:S01]  /*87c0*/  IMAD.SHL.U32 R119, R243.reuse, 0x2, RZ ;  /* 0x00000002f3777824 */ /* 0x040fe200078e00ff */
[----:B------:R-:W-:Y:S01]  /*87d0*/  PLOP3.LUT P0, PT, PT, PT, UP0, 0x80, 0x0 ;  /* 0x000000000000781c */ /* 0x000fe20003f0f008 */
[----:B------:R-:W2:Y:S01]  /*87e0*/  LDL R2, [R1+0x1c] ;  /* 0x00001c0001027983 */ /* 0x000ea20000100800 */
[----:B------:R-:W-:Y:S03]  /*87f0*/  SHF.R.S32.HI R117, RZ, 0x1f, R243 ;  /* 0x0000001fff757819 */ /* 0x000fe600000114f3 */
[----:B------:R-:W3:Y:S01]  /*8800*/  LDL R0, [R1+0x14] ;  /* 0x0000140001007983 */ /* 0x000ee20000100800 */
[----:B------:R-:W-:Y:S03]  /*8810*/  SHF.L.U64.HI R117, R243, 0x1, R117 ;  /* 0x00000001f3757819 */ /* 0x000fe60000010275 */
[----:B------:R-:W4:Y:S04]  /*8820*/  LDL.64 R222, [R1+0x28] ;  /* 0x0000280001de7983 */ /* 0x000f280000100a00 */
[----:B------:R-:W5:Y:S04]  /*8830*/  LDL R249, [R1+0x3c] ;  /* 0x00003c0001f97983 */ /* 0x000f680000100800 */
[----:B------:R-:W4:Y:S04]  /*8840*/  LDL.64 R220, [R1+0x20] ;  /* 0x0000200001dc7983 */ /* 0x000f280000100a00 */
[----:B------:R-:W5:Y:S01]  /*8850*/  LDL R247, [R1+0x38] ;  /* 0x0000380001f77983 */ /* 0x000f620000100800 */
[----:B--2---:R-:W-:Y:S05]  /*8860*/  IMAD R2, R245, 0x70, R2 ;  /* 0x00000070f5027824 */ /* 0x004fea00078e0202 */
[----:B---3--:R-:W-:Y:S05]  /*8870*/  IADD3 R2, R2, -0x70, R0 ;  /* 0xffffff9002027810 */ /* 0x008fea0007ffe000 */
        /* <DEDUP_REMOVED lines=25> */
.L_x_1395:
[----:B------:R-:W-:-:S05]  /*8a10*/  BRA.DIV ~URZ, `(.L_x_1347) ;  /* 0x0000d1327f007947 */ /* 0x000fca000b800000 */
[----:B------:R-:W3:Y:S02]  /*8a20*/  SHFL.IDX PT, R2, R116, RZ, 0x181f ;  /* 0x00181fff74027589 */ /* 0x000ee400000e0000 */
[-C--:B---3--:R-:W-:Y:S05]  /*8a30*/  IADD3 R2, P0, R2, R119.reuse, RZ ;  /* 0x0000007702027210 */ /* 0x088fea0007f1e0ff */
[--C-:B--2---:R-:W-:Y:S05]  /*8a40*/  IMAD.X R3, R118, 0x1, R117.reuse, P0 ;  /* 0x0000000176037824 */ /* 0x104fea00000e0675 */
        /* <DEDUP_REMOVED lines=30> */
.L_x_1396:
[----:B--2-4-:R-:W-:Y:S04]  /*8c30*/  IADD3 R2, P0, R116, R119, RZ ;  /* 0x0000007774027210 */ /* 0x014fe80007f1e0ff */
[----:B-1----:R-:W-:Y:S05]  /*8c40*/  IADD3.X R3, R0, R117, RZ, P0, !PT ;  /* 0x0000007500037210 */ /* 0x002fea00007fe4ff */
[----:B------:R-:W-:Y:S01]  /*8c50*/  @!PT LDS RZ, [RZ] ;  /* 0x00000000fffff984 */ /* 0x000fe20000000800 */
[----:B------:R-:W-:Y:S01]  /*8c60*/  @!PT LDS RZ, [RZ] ;  /* 0x00000000fffff984 */ /* 0x000fe20000000800 */
[----:B------:R-:W-:Y:S01]  /*8c70*/  @!PT LDS RZ, [RZ] ;  /* 0x00000000fffff984 */ /* 0x000fe20000000800 */
[----:B------:R1:W-:Y:S04]  /*8c80*/  LDGSTS.E.BYPASS.LTC128B.128 [R242+0x6900], [R2.64], !P3 ;  /* 0x0690000002f27fae */ /* 0x0003e8000d901d48 */
.L_x_1345:
[----:B------:R-:W-:Y:S05]  /*8c90*/  BSYNC B0 ;  /* 0x0000000000007941 */ /* 0x000fea0003800000 */
.L_x_1344:
[----:B-1----:R-:W2:Y:S01]  /*8ca0*/  LDL R3, [R1+0x4] ;  /* 0x0000040001037983 */ /* 0x002ea20000100800 */
[----:B------:R-:W-:Y:S03]  /*8cb0*/  IMAD R117, R245, -0x70, RZ ;  /* 0xffffff90f5757824 */ /* 0x000fe600078e02ff */
[----:B------:R-:W3:Y:S04]  /*8cc0*/  LDL R2, [R1+0x44] ;  /* 0x0000440001027983 */ /* 0x000ee80000100800 */
[----:B------:R-:W0:Y:S01]  /*8cd0*/  LDGDEPBAR ;  /* 0x00000000000079af */ /* 0x000e220000000000 */
[----:B--2---:R-:W-:Y:S01]  /*8ce0*/  MOV R116, R3 ;  /* 0x0000000300747202 */ /* 0x004fe20000000f00 */
[----:B------:R-:W-:Y:S01]  /*8cf0*/  @P2 IMAD.HI.U32 R0, R3, c[0x0][0x2c8], RZ ;  /* 0x0000b20003002a27 */ /* 0x000fe200078e00ff */
[----:B---3--:R-:W-:Y:S04]  /*8d00*/  IADD3 R117, -R2, 0x1, R117 ;  /* 0x0000000102757810 */ /* 0x008fe80007ffe175 */
[----:B------:R-:W-:Y:S02]  /*8d10*/  @P2 SHF.R.U32.HI R116, RZ, c[0x0][0x2cc], R0 ;  /* 0x0000b300ff742a19 */ /* 0x000fe40000011600 */
[----:B------:R-:W-:Y:S05]  /*8d20*/  MOV R0, c[0x0][0x2ac] ;  /* 0x0000ab0000007a02 */ /* 0x000fea0000000f00 */
[----:B------:R-:W-:Y:S05]  /*8d30*/  IMAD R117, R0, c[0x0][0x1d0], R117 ;  /* 0x0000740000757a24 */ /* 0x000fea00078e0275 */
[----:B------:R-:W-:Y:S01]  /*8d40*/  IADD3 R117, R117, -c[0x0][0x168], RZ ;  /* 0x80005a0075757a10 */ /* 0x000fe20007ffe0ff */
[----:B------:R-:W-:-:S05]  /*8d50*/  BRA.DIV ~URZ, `(.L_x_1348) ;  /* 0x0000d4c27f007947 */ /* 0x000fca000b800000 */
[----:B------:R1:W2:Y:S02]  /*8d60*/  SHFL.IDX PT, R0, R116, RZ, 0x1c1f ;  /* 0x001c1fff74007589 */ /* 0x0002a400000e0000 */
.L_x_1397:
[----:B--2---:R-:W-:Y:S05]  /*8d70*/  IMAD.IADD R0, R117, 0x1, R0 ;  /* 0x0000000175007824 */ /* 0x004fea00078e0200 */
[C---:B------:R-:W-:Y:S02]  /*8d80*/  ISETP.GT.AND P6, PT, R0.reuse, RZ, PT ;  /* 0x000000ff0000720c */ /* 0x040fe40003fc4270 */
[C---:B------:R-:W-:Y:S02]  /*8d90*/  ISETP.GT.AND P5, PT, R0.reuse, 0x1, PT ;  /* 0x000000010000780c */ /* 0x040fe40003fa4270 */
[C---:B------:R-:W-:Y:S02]  /*8da0*/  ISETP.GT.AND P4, PT, R0.reuse, 0x8, PT ;  /* 0x000000080000780c */ /* 0x040fe40003f84270 */
[----:B------:R-:W-:Y:S02]  /*8db0*/  ISETP.GT.AND P0, PT, R0, 0x9, PT ;  /* 0x000000090000780c */ /* 0x000fe40003f04270 */
[----:B------:R-:W-:Y:S02]  /*8dc0*/  FSEL R4, R4, -INF , P6 ;  /* 0xff80000004047808 */ /* 0x000fe40003000000 */
[C---:B------:R-:W-:Y:S02]  /*8dd0*/  ISETP.GT.AND P6, PT, R0.reuse, 0x10, PT ;  /* 0x000000100000780c */ /* 0x040fe40003fc4270 */
[----:B------:R-:W-:Y:S02]  /*8de0*/  FSEL R196, R5, -INF , P5 ;  /* 0xff80000005c47808 */ /* 0x000fe40002800000 */
        /* <DEDUP_REMOVED lines=46> */
[----:B------:R-:W-:Y:S02]  /*90d0*/  FSEL R101, R101, -INF , P5 ;  /* 0xff80000065657808 */ /* 0x000fe40002800000 */
[----:B------:R-:W-:Y:S02]  /*90e0*/  FSEL R112, R112, -INF , P4 ;  /* 0xff80000070707808 */ /* 0x000fe40002000000 */
[----:B------:R-:W-:Y:S01]  /*90f0*/  FSEL R113, R113, -INF , P0 ;  /* 0xff80000071717808 */ /* 0x000fe20000000000 */
[----:B------:R-:W-:-:S05]  /*9100*/  BRA.DIV ~URZ, `(.L_x_1349) ;  /* 0x0000d1827f007947 */ /* 0x000fca000b800000 */
[----:B------:R-:W-:Y:S01]  /*9110*/  FMNMX.FTZ R119, R4, R120, !PT ;  /* 0x0000007804777209 */ /* 0x000fe20007810000 */
[----:B------:R-:W2:Y:S03]  /*9120*/  SHFL.IDX PT, R3, R116, 0x1, 0x1c1f ;  /* 0x003c1f0074037f89 */ /* 0x000ea600000e0000 */
[----:B------:R-:W-:Y:S04]  /*9130*/  FMNMX.FTZ R119, R196, R119, !PT ;  /* 0x00000077c4777209 */ /* 0x000fe80007810000 */
[----:B------:R-:W-:Y:S01]  /*9140*/  FMNMX.FTZ R119, R195, R119, !PT ;  /* 0x00000077c3777209 */ /* 0x000fe20007810000 */
[----:B------:R-:W3:Y:S03]  /*9150*/  SHFL.IDX PT, R2, R116, 0x2, 0x1c1f ;  /* 0x005c1f0074027f89 */ /* 0x000ee600000e0000 */
[----:B------:R-:W-:Y:S04]  /*9160*/  FMNMX.FTZ R119, R194, R119, !PT ;  /* 0x00000077c2777209 */ /* 0x000fe80007810000 */
[----:B------:R-:W-:Y:S01]  /*9170*/  FMNMX.FTZ R119, R193, R119, !PT ;  /* 0x00000077c1777209 */ /* 0x000fe20007810000 */
[----:B------:R-:W4:Y:S03]  /*9180*/  SHFL.IDX PT, R0, R116, 0x3, 0x1c1f ;  /* 0x007c1f0074007f89 */ /* 0x000f2600000e0000 */
[----:B------:R-:W-:Y:S04]  /*9190*/  FMNMX.FTZ R119, R192, R119, !PT ;  /* 0x00000077c0777209 */ /* 0x000fe80007810000 */
[----:B------:R-:W-:Y:S04]  /*91a0*/  FMNMX.FTZ R119, R191, R119, !PT ;  /* 0x00000077bf777209 */ /* 0x000fe80007810000 */
[----:B------:R-:W-:Y:S04]  /*91b0*/  FMNMX.FTZ R119, R190, R119, !PT ;  /* 0x00000077be777209 */ /* 0x000fe80007810000 */
[----:B------:R-:W-:Y:S04]  /*91c0*/  FMNMX.FTZ R119, R189, R119, !PT ;  /* 0x00000077bd777209 */ /* 0x000fe80007810000 */
[----:B------:R-:W-:Y:S04]  /*91d0*/  FMNMX.FTZ R119, R188, R119, !PT ;  /* 0x00000077bc777209 */ /* 0x000fe80007810000 */
[----:B------:R-:W-:Y:S01]  /*91e0*/  FMNMX.FTZ R119, R48, R119, !PT ;  /* 0x0000007730777209 */ /* 0x000fe20007810000 */
[C---:B--2---:R-:W-:Y:S02]  /*91f0*/  IMAD.IADD R3, R117.reuse, 0x1, R3 ;  /* 0x0000000175037824 */ /* 0x044fe400078e0203 */
[----:B---3--:R-:W-:Y:S01]  /*9200*/  IMAD.IADD R2, R117, 0x1, R2 ;  /* 0x0000000175027824 */ /* 0x008fe200078e0202 */
[----:B------:R-:W-:Y:S01]  /*9210*/  FMNMX.FTZ R119, R49, R119, !PT ;  /* 0x0000007731777209 */ /* 0x000fe20007810000 */
[----:B----4-:R-:W-:Y:S01]  /*9220*/  IMAD.IADD R0, R117, 0x1, R0 ;  /* 0x0000000175007824 */ /* 0x010fe200078e0200 */
[C---:B------:R-:W-:Y:S02]  /*9230*/  ISETP.GT.AND P6, PT, R3.reuse, RZ, PT ;  /* 0x000000ff0300720c */ /* 0x040fe40003fc4270 */
[C---:B------:R-:W-:Y:S02]  /*9240*/  ISETP.GT.AND P5, PT, R3.reuse, 0x1, PT ;  /* 0x000000010300780c */ /* 0x040fe40003fa4270 */
[C---:B------:R-:W-:Y:S02]  /*9250*/  ISETP.GT.AND P4, PT, R3.reuse, 0x8, PT ;  /* 0x000000080300780c */ /* 0x040fe40003f84270 */
[----:B------:R-:W-:Y:S02]  /*9260*/  ISETP.GT.AND P0, PT, R3, 0x9, PT ;  /* 0x000000090300780c */ /* 0x000fe40003f04270 */
[----:B------:R-:W-:Y:S02]  /*9270*/  FSEL R21, R6, -INF , P6 ;  /* 0xff80000006157808 */ /* 0x000fe40003000000 */
[----:B------:R-:W-:Y:S02]  /*9280*/  FSEL R36, R7, -INF , P5 ;  /* 0xff80000007247808 */ /* 0x000fe40002800000 */
[----:B------:R-:W-:Y:S02]  /*9290*/  FSEL R32, R18, -INF , P4 ;  /* 0xff80000012207808 */ /* 0x000fe40002000000 */
[----:B------:R-:W-:Y:S02]  /*92a0*/  FSEL R33, R19, -INF , P0 ;  /* 0xff80000013217808 */ /* 0x000fe40000000000 */
[C---:B------:R-:W-:Y:S02]  /*92b0*/  ISETP.GT.AND P6, PT, R3.reuse, 0x10, PT ;  /* 0x000000100300780c */ /* 0x040fe40003fc4270 */
        /* <DEDUP_REMOVED lines=27> */
[----:B------:R-:W-:Y:S02]  /*9470*/  FMNMX.FTZ R119, R52, R119, !PT ;  /* 0x0000007734777209 */ /* 0x000fe40007810000 */
        /* <DEDUP_REMOVED lines=18> */
[----:B------:R-:W-:Y:S02]  /*95a0*/  FMNMX.FTZ R119, R64, R119, !PT ;  /* 0x0000007740777209 */ /* 0x000fe40007810000 */
[----:B------:R-:W-:Y:S02]  /*95b0*/  FSEL R102, R102, -INF , P6 ;  /* 0xff80000066667808 */ /* 0x000fe40003000000 */
[----:B------:R-:W-:Y:S02]  /*95c0*/  FSEL R103, R103, -INF , P5 ;  /* 0xff80000067677808 */ /* 0x000fe40002800000 */
[----:B------:R-:W-:Y:S02]  /*95d0*/  FSEL R114, R114, -INF , P4 ;  /* 0xff80000072727808 */ /* 0x000fe40002000000 */
[----:B------:R-:W-:Y:S02]  /*95e0*/  FSEL R115, R115, -INF , P0 ;  /* 0xff80000073737808 */ /* 0x000fe40000000000 */
[C---:B------:R-:W-:Y:S02]  /*95f0*/  ISETP.GT.AND P6, PT, R2.reuse, RZ, PT ;  /* 0x000000ff0200720c */ /* 0x040fe40003fc4270 */
[----:B------:R-:W-:Y:S02]  /*9600*/  ISETP.GT.AND P5, PT, R2, 0x1, PT ;  /* 0x000000010200780c */ /* 0x000fe40003fa4270 */
[C---:B------:R-:W-:Y:S02]  /*9610*/  ISETP.GT.AND P4, PT, R0.reuse, RZ, PT ;  /* 0x000000ff0000720c */ /* 0x040fe40003f84270 */
[----:B------:R-:W-:Y:S02]  /*9620*/  ISETP.GT.AND P0, PT, R0, 0x1, PT ;  /* 0x000000010000780c */ /* 0x000fe40003f04270 */
[----:B------:R-:W-:Y:S02]  /*9630*/  FMNMX.FTZ R118, R36, R118, !PT ;  /* 0x0000007624767209 */ /* 0x000fe40007810000 */
[----:B------:R-:W-:Y:S02]  /*9640*/  FMNMX.FTZ R119, R65, R119, !PT ;  /* 0x0000007741777209 */ /* 0x000fe40007810000 */
[----:B------:R-:W-:Y:S02]  /*9650*/  FSEL R5, R8, -INF , P6 ;  /* 0xff80000008057808 */ /* 0x000fe40003000000 */
[----:B------:R-:W-:Y:S02]  /*9660*/  FSEL R17, R9, -INF , P5 ;  /* 0xff80000009117808 */ /* 0x000fe40002800000 */
[----:B------:R-:W-:Y:S02]  /*9670*/  FSEL R16, R10, -INF , P4 ;  /* 0xff8000000a107808 */ /* 0x000fe40002000000 */
[----:B------:R-:W-:Y:S02]  /*9680*/  FSEL R20, R11, -INF , P0 ;  /* 0xff8000000b147808 */ /* 0x000fe40000000000 */
[C---:B------:R-:W-:Y:S02]  /*9690*/  ISETP.GT.AND P6, PT, R2.reuse, 0x8, PT ;  /* 0x000000080200780c */ /* 0x040fe40003fc4270 */
[----:B------:R-:W-:Y:S02]  /*96a0*/  ISETP.GT.AND P5, PT, R2, 0x9, PT ;  /* 0x000000090200780c */ /* 0x000fe40003fa4270 */
        /* <DEDUP_REMOVED lines=114> */
[----:B------:R-:W-:Y:S02]  /*9dd0*/  FMNMX.FTZ R117, R5, R122, !PT ;  /* 0x0000007a05757209 */ /* 0x000fe40007810000 */
        /* <DEDUP_REMOVED lines=22> */
[----:B--2---:R-:W-:Y:S02]  /*9f40*/  FMNMX.FTZ R119, R0, R119, !PT ;  /* 0x0000007700777209 */ /* 0x004fe40007810000 */
        /* <DEDUP_REMOVED lines=16> */
[----:B------:R-:W-:Y:S01]  /*a050*/  FMNMX.FTZ R117, R60, R117, !PT ;  /* 0x000000753c757209 */ /* 0x000fe20007810000 */
[----:B------:R-:W2:Y:S01]  /*a060*/  SHFL.BFLY PT, R0, R118, 0x2, 0x1f ;  /* 0x0c401f0076007f89 */ /* 0x000ea200000e0000 */
[----:B------:R-:W-:Y:S02]  /*a070*/  FSEL R106, R106, -INF , P6 ;  /* 0xff8000006a6a7808 */ /* 0x000fe40003000000 */
[----:B------:R-:W-:Y:S02]  /*a080*/  FMNMX.FTZ R117, R61, R117, !PT ;  /* 0x000000753d757209 */ /* 0x000fe40007810000 */
[----:B------:R-:W-:Y:S02]  /*a090*/  FSEL R107, R107, -INF , P5 ;  /* 0xff8000006b6b7808 */ /* 0x000fe40002800000 */
[----:B------:R-:W-:Y:S02]  /*a0a0*/  FMNMX.FTZ R117, R13, R117, !PT ;  /* 0x000000750d757209 */ /* 0x000fe40007810000 */
[----:B------:R-:W-:Y:S02]  /*a0b0*/  FSEL R110, R110, -INF , P4 ;  /* 0xff8000006e6e7808 */ /* 0x000fe40002000000 */
[----:B------:R-:W-:Y:S02]  /*a0c0*/  FMNMX.FTZ R117, R12, R117, !PT ;  /* 0x000000750c757209 */ /* 0x000fe40007810000 */
[----:B------:R-:W-:Y:S02]  /*a0d0*/  FSEL R111, R111, -INF , P0 ;  /* 0xff8000006f6f7808 */ /* 0x000fe40000000000 */
[----:B------:R-:W-:Y:S04]  /*a0e0*/  FMNMX.FTZ R117, R76, R117, !PT ;  /* 0x000000754c757209 */ /* 0x000fe80007810000 */
[----:B------:R-:W-:Y:S04]  /*a0f0*/  FMNMX.FTZ R117, R77, R117, !PT ;  /* 0x000000754d757209 */ /* 0x000fe80007810000 */
[----:B------:R-:W-:Y:S02]  /*a100*/  FMNMX.FTZ R117, R88, R117, !PT ;  /* 0x0000007558757209 */ /* 0x000fe40007810000 */
[----:B--2---:R-:W-:Y:S02]  /*a110*/  FMNMX.FTZ R118, R118, R0, !PT ;  /* 0x0000000076767209 */ /* 0x004fe40007810000 */
[----:B------:R-:W-:Y:S03]  /*a120*/  FMNMX.FTZ R117, R89, R117, !PT ;  /* 0x0000007559757209 */ /* 0x000fe60007810000 */
[----:B------:R-:W2:Y:S01]  /*a130*/  SHFL.BFLY PT, R0, R118, 0x1, 0x1f ;  /* 0x0c201f0076007f89 */ /* 0x000ea200000e0000 */
[----:B------:R-:W-:Y:S04]  /*a140*/  FMNMX.FTZ R117, R92, R117, !PT ;  /* 0x000000755c757209 */ /* 0x000fe80007810000 */
[----:B------:R-:W-:Y:S04]  /*a150*/  FMNMX.FTZ R117, R93, R117, !PT ;  /* 0x000000755d757209 */ /* 0x000fe80007810000 */
[----:B------:R-:W-:Y:S04]  /*a160*/  FMNMX.FTZ R117, R104, R117, !PT ;  /* 0x0000007568757209 */ /* 0x000fe80007810000 */
[----:B------:R-:W-:Y:S04]  /*a170*/  FMNMX.FTZ R117, R105, R117, !PT ;  /* 0x0000007569757209 */ /* 0x000fe80007810000 */
[----:B------:R-:W-:Y:S04]  /*a180*/  FMNMX.FTZ R117, R108, R117, !PT ;  /* 0x000000756c757209 */ /* 0x000fe80007810000 */
[----:B------:R-:W-:Y:S02]  /*a190*/  FMNMX.FTZ R117, R109, R117, !PT ;  /* 0x000000756d757209 */ /* 0x000fe40007810000 */
[----:B--2---:R-:W-:Y:S03]  /*a1a0*/  FMNMX.FTZ R118, R118, R0, !PT ;  /* 0x0000000076767209 */ /* 0x004fe60007810000 */
[----:B------:R-:W2:Y:S02]  /*a1b0*/  SHFL.BFLY PT, R0, R117, 0x2, 0x1f ;  /* 0x0c401f0075007f89 */ /* 0x000ea400000e0000 */
[----:B--2---:R-:W-:Y:S06]  /*a1c0*/  FMNMX.FTZ R117, R117, R0, !PT ;  /* 0x0000000075757209 */ /* 0x004fec0007810000 */
[----:B------:R-:W2:Y:S02]  /*a1d0*/  SHFL.BFLY PT, R0, R117, 0x1, 0x1f ;  /* 0x0c201f0075007f89 */ /* 0x000ea400000e0000 */
[----:B--2---:R-:W-:Y:S02]  /*a1e0*/  FMNMX.FTZ R117, R117, R0, !PT ;  /* 0x0000000075757209 */ /* 0x004fe40007810000 */
        /* <DEDUP_REMOVED lines=23> */
[----:B-1----:R-:W-:Y:S04]  /*a360*/  FMNMX.FTZ R116, R95, R0, !PT ;  /* 0x000000005f747209 */ /* 0x002fe80007810000 */
[----:B------:R-:W-:Y:S04]  /*a370*/  FMNMX.FTZ R116, R106, R116, !PT ;  /* 0x000000746a747209 */ /* 0x000fe80007810000 */
[----:B------:R-:W-:Y:S04]  /*a380*/  FMNMX.FTZ R116, R107, R116, !PT ;  /* 0x000000746b747209 */ /* 0x000fe80007810000 */
[----:B------:R-:W-:Y:S04]  /*a390*/  FMNMX.FTZ R116, R110, R116, !PT ;  /* 0x000000746e747209 */ /* 0x000fe80007810000 */
[----:B------:R-:W-:Y:S05]  /*a3a0*/  FMNMX.FTZ R116, R111, R116, !PT ;  /* 0x000000746f747209 */ /* 0x000fea0007810000 */
[----:B------:R-:W1:Y:S02]  /*a3b0*/  SHFL.BFLY PT, R0, R116, 0x2, 0x1f ;  /* 0x0c401f0074007f89 */ /* 0x000e6400000e0000 */
[----:B-1----:R-:W-:Y:S06]  /*a3c0*/  FMNMX.FTZ R116, R116, R0, !PT ;  /* 0x0000000074747209 */ /* 0x002fec0007810000 */
[----:B------:R1:W2:Y:S02]  /*a3d0*/  SHFL.BFLY PT, R0, R116, 0x1, 0x1f ;  /* 0x0c201f0074007f89 */ /* 0x0002a400000e0000 */
.L_x_1398:
[----:B------:R-:W3:Y:S01]  /*a3e0*/  LDL.LU R8, [R1] ;  /* 0x0000000001087983 */ /* 0x000ee20000300800 */
        /* <DEDUP_REMOVED lines=42> */
[----:B------:R-:W-:Y:S02]  /*a690*/  FFMA.FTZ R210, R96, c[0x0][0x2d0], -R2 ;  /* 0x0000b40060d27a23 */ /* 0x000fe40000010802 */
[----:B------:R-:W-:Y:S05]  /*a6a0*/  FMUL.FTZ R2, R118, c[0x0][0x2d0] ;  /* 0x0000b40076027a20 */ /* 0x000fea0000410000 */
[----:B------:R-:W-:Y:S02]  /*a6b0*/  FSEL R2, R2, RZ, P0 ;  /* 0x000000ff02027208 */ /* 0x000fe40000000000 */
[----:B------:R-:W-:Y:S03]  /*a6c0*/  MUFU.EX2 R204, R204 ;  /* 0x000000cc00cc7308 */ /* 0x000fe60000000800 */
[--C-:B------:R-:W-:Y:S01]  /*a6d0*/  FFMA.FTZ R189, R50, c[0x0][0x2d0], -R2.reuse ;  /* 0x0000b40032bd7a23 */ /* 0x100fe20000010802 */
[----:B------:R-:W-:Y:S01]  /*a6e0*/  MOV R50, R73 ;  /* 0x0000004900327202 */ /* 0x000fe20000000f00 */
[--C-:B------:R-:W-:Y:S02]  /*a6f0*/  FFMA.FTZ R81, R35, c[0x0][0x2d0], -R2.reuse ;  /* 0x0000b40023517a23 */ /* 0x100fe40000010802 */
[--C-:B------:R-:W-:Y:S02]  /*a700*/  FFMA.FTZ R188, R51, c[0x0][0x2d0], -R2.reuse ;  /* 0x0000b40033bc7a23 */ /* 0x100fe40000010802 */
[--C-:B------:R-:W-:Y:S01]  /*a710*/  FFMA.FTZ R120, R55, c[0x0][0x2d0], -R2.reuse ;  /* 0x0000b40037787a23 */ /* 0x100fe20000010802 */
[----:B------:R-:W-:Y:S01]  /*a720*/  MUFU.EX2 R201, R201 ;  /* 0x000000c900c97308 */ /* 0x000fe20000000800 */
[--C-:B------:R-:W-:Y:S01]  /*a730*/  FFMA.FTZ R206, R82, c[0x0][0x2d0], -R2.reuse ;  /* 0x0000b40052ce7a23 */ /* 0x100fe20000010802 */
[----:B------:R-:W4:Y:S01]  /*a740*/  LDL.LU R51, [R1+0xc] ;  /* 0x00000c0001337983 */ /* 0x000f220000300800 */
        /* <DEDUP_REMOVED lines=21> */
[--C-:B-1----:R-:W-:Y:S01]  /*a8a0*/  FFMA.FTZ R116, R66, c[0x0][0x2d0], -R2.reuse ;  /* 0x0000b40042747a23 */ /* 0x102fe20000010802 */
[----:B------:R-:W-:Y:S01]  /*a8b0*/  MUFU.EX2 R71, R192 ;  /* 0x000000c000477308 */ /* 0x000fe20000000800 */
[--C-:B------:R-:W-:Y:S09]  /*a8c0*/  FFMA.FTZ R64, R115, c[0x0][0x2d0], -R2.reuse ;  /* 0x0000b40073407a23 */ /* 0x100ff20000010802 */
[----:B------:R-:W-:Y:S10]  /*a8d0*/  MUFU.EX2 R66, R195 ;  /* 0x000000c300427308 */ /* 0x000ff40000000800 */
        /* <DEDUP_REMOVED lines=22> */
[----:B------:R-:W-:Y:S01]  /*aa40*/  MUFU.EX2 R247, R247 ;  /* 0x000000f700f77308 */ /* 0x000fe20000000800 */
[----:B---3--:R-:W-:Y:S01]  /*aa50*/  FFMA.FTZ R0, R65, R8, R3 ;  /* 0x0000000841007223 */ /* 0x008fe20000010003 */
[C---:B--2---:R-:W-:Y:S01]  /*aa60*/  F2FP.PACK_AB R72, R4.reuse, R3 ;  /* 0x000000030448723e */ /* 0x044fe200000000ff */
[----:B------:R-:W-:Y:S02]  /*aa70*/  FFMA.FTZ R3, R21, c[0x0][0x2d0], -R2 ;  /* 0x0000b40015037a23 */ /* 0x000fe40000010802 */
[----:B------:R-:W-:Y:S01]  /*aa80*/  FADD.FTZ R8, R4, R0 ;  /* 0x0000000004087221 */ /* 0x000fe20000010000 */
[----:B------:R-:W-:Y:S01]  /*aa90*/  FSEL R0, R118, RZ, P0 ;  /* 0x000000ff76007208 */ /* 0x000fe20000000000 */
[--C-:B------:R-:W-:Y:S01]  /*aaa0*/  FFMA.FTZ R4, R36, c[0x0][0x2d0], -R2.reuse ;  /* 0x0000b40024047a23 */ /* 0x100fe20000010802 */
[C---:B------:R-:W-:Y:S02]  /*aab0*/  FSETP.NEU.FTZ.AND P0, PT, R117.reuse, -INF , PT ;  /* 0xff8000007500780b */ /* 0x040fe40003f1d000 */
[----:B------:R-:W-:Y:S01]  /*aac0*/  MUFU.EX2 R73, R3 ;  /* 0x0000000300497308 */ /* 0x000fe20000000800 */
[----:B------:R-:W-:Y:S01]  /*aad0*/  FADD.FTZ R0, -R0, R121 ;  /* 0x0000007900007221 */ /* 0x000fe20000010100 */
[----:B------:R-:W-:Y:S01]  /*aae0*/  MOV R36, R11 ;  /* 0x0000000b00247202 */ /* 0x000fe20000000f00 */
[----:B------:R-:W-:Y:S02]  /*aaf0*/  FFMA.FTZ R121, R54, c[0x0][0x2d0], -R2 ;  /* 0x0000b40036797a23 */ /* 0x000fe40000010802 */
[----:B------:R-:W-:Y:S02]  /*ab00*/  FMUL.FTZ R0, R0, c[0x0][0x2d0] ;  /* 0x0000b40000007a20 */ /* 0x000fe40000410000 */
[----:B------:R-:W-:Y:S03]  /*ab10*/  FMUL.FTZ R2, R117, c[0x0][0x2d0] ;  /* 0x0000b40075027a20 */ /* 0x000fe60000410000 */
[----:B------:R-:W1:Y:S02]  /*ab20*/  MUFU.EX2 R3, R0 ;  /* 0x0000000000037308 */ /* 0x000e640000000800 */
[----:B------:R-:W-:Y:S05]  /*ab30*/  FSEL R2, R2, RZ, P0 ;  /* 0x000000ff02027208 */ /* 0x000fea0000000000 */
        /* <DEDUP_REMOVED lines=8> */
[----:B------:R3:W5:Y:S01]  /*abc0*/  MUFU.EX2 R11, R6 ;  /* 0x00000006000b7308 */ /* 0x0007620000000800 */
[--C-:B------:R-:W-:Y:S02]  /*abd0*/  FFMA.FTZ R21, R105, c[0x0][0x2d0], -R2.reuse ;  /* 0x0000b40069157a23 */ /* 0x100fe40000010802 */
[--C-:B------:R-:W-:Y:S02]  /*abe0*/  FFMA.FTZ R23, R109, c[0x0][0x2d0], -R2.reuse ;  /* 0x0000b4006d177a23 */ /* 0x100fe40000010802 */
[----:B-1----:R-:W-:Y:S02]  /*abf0*/  FFMA.FTZ R0, R3, R248, R73 ;  /* 0x000000f803007223 */ /* 0x002fe40000010049 */
[--C-:B------:R-:W-:Y:S02]  /*ac00*/  FFMA.FTZ R19, R19, c[0x0][0x2d0], -R2.reuse ;  /* 0x0000b40013137a23 */ /* 0x100fe40000010802 */
[--C-:B------:R-:W-:Y:S02]  /*ac10*/  FFMA.FTZ R18, R18, c[0x0][0x2d0], -R2.reuse ;  /* 0x0000b40012127a23 */ /* 0x100fe40000010802 */
[--C-:B------:R-:W-:Y:S02]  /*ac20*/  FFMA.FTZ R48, R24, c[0x0][0x2d0], -R2.reuse ;  /* 0x0000b40018307a23 */ /* 0x100fe40000010802 */
[----:B------:R-:W-:Y:S01]  /*ac30*/  FFMA.FTZ R49, R25, c[0x0][0x2d0], -R2 ;  /* 0x0000b40019317a23 */ /* 0x000fe20000010802 */
[C---:B--2---:R-:W-:Y:S01]  /*ac40*/  F2FP.PACK_AB R73, R4.reuse, R73 ;  /* 0x000000490449723e */ /* 0x044fe200000000ff */
[----:B------:R-:W-:Y:S01]  /*ac50*/  FADD.FTZ R32, R4, R0 ;  /* 0x0000000004207221 */ /* 0x000fe20000010000 */
[----:B------:R-:W-:Y:S01]  /*ac60*/  FSEL R0, R117, RZ, P0 ;  /* 0x000000ff75007208 */ /* 0x000fe20000000000 */
[--C-:B------:R-:W-:Y:S01]  /*ac70*/  FFMA.FTZ R4, R5, c[0x0][0x2d0], -R2.reuse ;  /* 0x0000b40005047a23 */ /* 0x100fe20000010802 */
[----:B------:R-:W-:Y:S01]  /*ac80*/  FSETP.NEU.FTZ.AND P0, PT, R68, -INF , PT ;  /* 0xff8000004400780b */ /* 0x000fe20003f1d000 */
[----:B------:R-:W-:Y:S02]  /*ac90*/  FFMA.FTZ R5, R17, c[0x0][0x2d0], -R2 ;  /* 0x0000b40011057a23 */ /* 0x000fe40000010802 */
[----:B------:R-:W-:Y:S01]  /*aca0*/  MUFU.EX2 R76, R4 ;  /* 0x00000004004c7308 */ /* 0x000fe20000000800 */
[----:B------:R-:W-:Y:S02]  /*acb0*/  FADD.FTZ R0, -R0, R122 ;  /* 0x0000007a00007221 */ /* 0x000fe40000010100 */
        /* <DEDUP_REMOVED lines=14> */
[----:B------:R-:W-:Y:S01]  /*ada0*/  FFMA.FTZ R122, R12, c[0x0][0x2d0], -R2 ;  /* 0x0000b4000c7a7a23 */ /* 0x000fe20000010802 */
[----:B------:R-:W-:Y:S01]  /*adb0*/  FSEL R2, R68, RZ, P0 ;  /* 0x000000ff44027208 */ /* 0x000fe20000000000 */
[----:B------:R-:W-:Y:S01]  /*adc0*/  FMUL.FTZ R0, R0, c[0x0][0x2d0] ;  /* 0x0000b40000007a20 */ /* 0x000fe20000410000 */
[----:B------:R-:W-:Y:S01]  /*add0*/  MUFU.EX2 R220, R220 ;  /* 0x000000dc00dc7308 */ /* 0x000fe20000000800 */
[----:B---3--:R-:W-:Y:S02]  /*ade0*/  FMUL.FTZ R6, R68, c[0x0][0x2d0] ;  /* 0x0000b40044067a20 */ /* 0x008fe40000410000 */
[----:B------:R-:W-:Y:S02]  /*adf0*/  FADD.FTZ R2, -R2, R123 ;  /* 0x0000007b02027221 */ /* 0x000fe40000010100 */
[----:B-----5:R-:W-:Y:S01]  /*ae00*/  FADD.FTZ R5, R11, R8 ;  /* 0x000000080b057221 */ /* 0x020fe20000010000 */
[----:B------:R-:W-:Y:S01]  /*ae10*/  FSEL R4, R6, RZ, P0 ;  /* 0x000000ff06047208 */ /* 0x000fe20000000000 */
[----:B------:R-:W-:Y:S02]  /*ae20*/  FMUL.FTZ R2, R2, c[0x0][0x2d0] ;  /* 0x0000b40002027a20 */ /* 0x000fe40000410000 */
[C---:B------:R-:W-:Y:S01]  /*ae30*/  FADD.FTZ R67, R74.reuse, R5 ;  /* 0x000000054a437221 */ /* 0x040fe20000010000 */
[----:B------:R-:W1:Y:S01]  /*ae40*/  MUFU.EX2 R0, R0 ;  /* 0x0000000000007308 */ /* 0x000e620000000800 */
[----:B------:R-:W2:Y:S01]  /*ae50*/  LDL.LU R5, [R1+0x10] ;  /* 0x0000100001057983 */ /* 0x000ea20000300800 */
[--C-:B------:R-:W-:Y:S01]  /*ae60*/  FFMA.FTZ R252, R75, c[0x0][0x2d0], -R4.reuse ;  /* 0x0000b4004bfc7a23 */ /* 0x100fe20000010804 */
[----:B------:R-:W-:Y:S01]  /*ae70*/  F2FP.PACK_AB R74, R74, R11 ;  /* 0x0000000b4a4a723e */ /* 0x000fe200000000ff */
[--C-:B------:R-:W-:Y:S02]  /*ae80*/  FFMA.FTZ R17, R20, c[0x0][0x2d0], -R4.reuse ;  /* 0x0000b40014117a23 */ /* 0x100fe40000010804 */
        /* <DEDUP_REMOVED lines=11> */
[C---:B-1----:R-:W-:Y:S01]  /*af40*/  FMUL.FTZ R24, R0.reuse, R144 ;  /* 0x0000009000187220 */ /* 0x042fe20000410000 */
[----:B------:R-:W-:Y:S01]  /*af50*/  MOV R144, R23 ;  /* 0x0000001700907202 */ /* 0x000fe20000000f00 */
[C---:B------:R-:W-:Y:S01]  /*af60*/  FMUL.FTZ R28, R0.reuse, R140 ;  /* 0x0000008c001c7220 */ /* 0x040fe20000410000 */
[----:B------:R-:W-:Y:S01]  /*af70*/  MOV R140, R21 ;  /* 0x00000015008c7202 */ /* 0x000fe20000000f00 */
[C---:B------:R-:W-:Y:S01]  /*af80*/  FMUL.FTZ R29, R0.reuse, R141 ;  /* 0x0000008d001d7220 */ /* 0x040fe20000410000 */
[----:B------:R-:W-:Y:S01]  /*af90*/  MOV R141, R22 ;  /* 0x00000016008d7202 */ /* 0x000fe20000000f00 */
[C---:B------:R-:W-:Y:S01]  /*afa0*/  FMUL.FTZ R13, R0.reuse, R149 ;  /* 0x00000095000d7220 */ /* 0x040fe20000410000 */
[----:B------:R-:W1:Y:S01]  /*afb0*/  LDSM.16.MT88.4 R20, [R225] ;  /* 0x00000000e114783b */ /* 0x000e620000004200 */
[----:B------:R-:W-:Y:S01]  /*afc0*/  MOV R149, R106 ;  /* 0x0000006a00957202 */ /* 0x000fe20000000f00 */
[----:B------:R-:W-:Y:S01]  /*afd0*/  MUFU.EX2 R77, R6 ;  /* 0x00000006004d7308 */ /* 0x000fe20000000800 */
[----:B------:R-:W-:Y:S01]  /*afe0*/  FMUL.FTZ R12, R0, R148 ;  /* 0x00000094000c7220 */ /* 0x000fe20000410000 */
[----:B------:R-:W-:Y:S01]  /*aff0*/  MOV R148, R107 ;  /* 0x0000006b00947202 */ /* 0x000fe20000000f00 */
[--C-:B------:R-:W-:Y:S02]  /*b000*/  FFMA.FTZ R93, R27, c[0x0][0x2d0], -R4.reuse ;  /* 0x0000b4001b5d7a23 */ /* 0x100fe40000010804 */
[--C-:B------:R-:W-:Y:S02]  /*b010*/  FFMA.FTZ R92, R30, c[0x0][0x2d0], -R4.reuse ;  /* 0x0000b4001e5c7a23 */ /* 0x100fe40000010804 */
[--C-:B------:R-:W-:Y:S02]  /*b020*/  FFMA.FTZ R89, R31, c[0x0][0x2d0], -R4.reuse ;  /* 0x0000b4001f597a23 */ /* 0x100fe40000010804 */
[--C-:B------:R-:W-:Y:S01]  /*b030*/  FFMA.FTZ R37, R78, c[0x0][0x2d0], -R4.reuse ;  /* 0x0000b4004e257a23 */ /* 0x100fe20000010804 */
[----:B------:R-:W-:Y:S01]  /*b040*/  MUFU.EX2 R106, R7 ;  /* 0x00000007006a7308 */ /* 0x000fe20000000800 */
[C---:B---3--:R-:W-:Y:S01]  /*b050*/  FMUL.FTZ R10, R2.reuse, R154 ;  /* 0x0000009a020a7220 */ /* 0x048fe20000410000 */
[----:B------:R-:W-:Y:S01]  /*b060*/  MOV R154, R95 ;  /* 0x0000005f009a7202 */ /* 0x000fe20000000f00 */
[C---:B------:R-:W-:Y:S01]  /*b070*/  FMUL.FTZ R11, R2.reuse, R155 ;  /* 0x0000009b020b7220 */ /* 0x040fe20000410000 */
[----:B------:R-:W-:Y:S01]  /*b080*/  MOV R155, R94 ;  /* 0x0000005e009b7202 */ /* 0x000fe20000000f00 */
[C---:B------:R-:W-:Y:S01]  /*b090*/  FMUL.FTZ R14, R2.reuse, R150 ;  /* 0x00000096020e7220 */ /* 0x040fe20000410000 */
[----:B------:R-:W-:Y:S01]  /*b0a0*/  MOV R150, R91 ;  /* 0x0000005b00967202 */ /* 0x000fe20000000f00 */
[----:B------:R-:W-:Y:S01]  /*b0b0*/  FMUL.FTZ R15, R2, R151 ;  /* 0x00000097020f7220 */ /* 0x000fe20000410000 */
[----:B------:R-:W-:Y:S01]  /*b0c0*/  MOV R151, R90 ;  /* 0x0000005a00977202 */ /* 0x000fe20000000f00 */
[--C-:B------:R-:W-:Y:S01]  /*b0d0*/  FFMA.FTZ R79, R79, c[0x0][0x2d0], -R4.reuse ;  /* 0x0000b4004f4f7a23 */ /* 0x100fe20000010804 */
[----:B------:R-:W3:Y:S01]  /*b0e0*/  MUFU.EX2 R95, R33 ;  /* 0x00000021005f7308 */ /* 0x000ee20000000800 */
        /* <DEDUP_REMOVED lines=13> */
[----:B------:R-:W-:Y:S02]  /*b1c0*/  FFMA.FTZ R110, R110, c[0x0][0x2d0], -R4 ;  /* 0x0000b4006e6e7a23 */ /* 0x000fe40000010804 */
[----:B----4-:R-:W-:Y:S01]  /*b1d0*/  FFMA.FTZ R4, R0, R51, R76 ;  /* 0x0000003300047223 */ /* 0x010fe2000001004c */
[C---:B------:R-:W-:Y:S01]  /*b1e0*/  F2FP.PACK_AB R76, R69.reuse, R76 ;  /* 0x0000004c454c723e */ /* 0x040fe200000000ff */
[C---:B------:R-:W-:Y:S01]  /*b1f0*/  FMUL.FTZ R26, R2.reuse, R146 ;  /* 0x00000092021a7220 */ /* 0x040fe20000410000 */
[----:B------:R-:W-:Y:S01]  /*b200*/  MOV R146, R39 ;  /* 0x0000002700927202 */ /* 0x000fe20000000f00 */
[C---:B------:R-:W-:Y:S01]  /*b210*/  FMUL.FTZ R30, R2.reuse, R142 ;  /* 0x0000008e021e7220 */ /* 0x040fe20000410000 */
[----:B------:R-:W4:Y:S01]  /*b220*/  MUFU.EX2 R91, R16 ;  /* 0x00000010005b7308 */ /* 0x000f220000000800 */
[C---:B------:R-:W-:Y:S01]  /*b230*/  FMUL.FTZ R31, R2.reuse, R143 ;  /* 0x0000008f021f7220 */ /* 0x040fe20000410000 */
[----:B------:R-:W-:Y:S01]  /*b240*/  MOV R142, R38 ;  /* 0x00000026008e7202 */ /* 0x000fe20000000f00 */
[C---:B------:R-:W-:Y:S01]  /*b250*/  FMUL.FTZ R58, R2.reuse, R130 ;  /* 0x00000082023a7220 */ /* 0x040fe20000410000 */
[----:B------:R-:W-:Y:S01]  /*b260*/  MOV R143, R36 ;  /* 0x00000024008f7202 */ /* 0x000fe20000000f00 */
[C---:B------:R-:W-:Y:S02]  /*b270*/  FMUL.FTZ R59, R2.reuse, R131 ;  /* 0x00000083023b7220 */ /* 0x040fe40000410000 */
[C---:B------:R-:W-:Y:S02]  /*b280*/  FMUL.FTZ R62, R2.reuse, R126 ;  /* 0x0000007e023e7220 */ /* 0x040fe40000410000 */
[C---:B------:R-:W-:Y:S01]  /*b290*/  FMUL.FTZ R63, R2.reuse, R127 ;  /* 0x0000007f023f7220 */ /* 0x040fe20000410000 */
[----:B------:R-:W5:Y:S01]  /*b2a0*/  MUFU.EX2 R107, R18 ;  /* 0x00000012006b7308 */ /* 0x000f620000000800 */
[----:B------:R-:W-:Y:S02]  /*b2b0*/  FADD.FTZ R69, R69, R4 ;  /* 0x0000000445457221 */ /* 0x000fe40000010000 */
[----:B------:R-:W-:Y:S01]  /*b2c0*/  FADD.FTZ R70, R75, R32 ;  /* 0x000000204b467221 */ /* 0x000fe20000010000 */
[----:B---3--:R-:W-:Y:S01]  /*b2d0*/  F2FP.PACK_AB R75, R95, R75 ;  /* 0x0000004b5f4b723e */ /* 0x008fe200000000ff */
[----:B------:R-:W-:Y:S01]  /*b2e0*/  FMUL.FTZ R4, R65, R156 ;  /* 0x0000009c41047220 */ /* 0x000fe20000410000 */
[----:B------:R-:W-:Y:S01]  /*b2f0*/  MOV R156, R37 ;  /* 0x00000025009c7202 */ /* 0x000fe20000000f00 */
[C---:B------:R-:W-:Y:S01]  /*b300*/  FMUL.FTZ R6, R3.reuse, R158 ;  /* 0x0000009e03067220 */ /* 0x040fe20000410000 */
[----:B------:R-:W3:Y:S01]  /*b310*/  LDSM.16.MT88.4 R36, [R229] ;  /* 0x00000000e524783b */ /* 0x000ee20000004200 */
[----:B------:R-:W-:Y:S01]  /*b320*/  FMUL.FTZ R7, R3, R159 ;  /* 0x0000009f03077220 */ /* 0x000fe20000410000 */
[----:B------:R-:W-:Y:S01]  /*b330*/  MOV R158, R52 ;  /* 0x00000034009e7202 */ /* 0x000fe20000000f00 */
[C---:B------:R-:W-:Y:S01]  /*b340*/  FMUL.FTZ R27, R2.reuse, R147 ;  /* 0x00000093021b7220 */ /* 0x040fe20000410000 */
[----:B------:R-:W-:Y:S01]  /*b350*/  MOV R147, R35 ;  /* 0x0000002300937202 */ /* 0x000fe20000000f00 */
[C---:B------:R-:W-:Y:S01]  /*b360*/  FMUL.FTZ R42, R2.reuse, R138 ;  /* 0x0000008a022a7220 */ /* 0x040fe20000410000 */
[----:B------:R-:W-:Y:S01]  /*b370*/  MUFU.EX2 R127, R87 ;  /* 0x00000057007f7308 */ /* 0x000fe20000000800 */
[C---:B------:R-:W-:Y:S01]  /*b380*/  FMUL.FTZ R43, R2.reuse, R139 ;  /* 0x0000008b022b7220 */ /* 0x040fe20000410000 */
[----:B------:R-:W-:Y:S01]  /*b390*/  MOV R139, R79 ;  /* 0x0000004f008b7202 */ /* 0x000fe20000000f00 */
[----:B------:R-:W-:Y:S01]  /*b3a0*/  FMUL.FTZ R46, R2, R134 ;  /* 0x00000086022e7220 */ /* 0x000fe20000410000 */
[----:B----4-:R-:W-:Y:S01]  /*b3b0*/  F2FP.PACK_AB R79, R106, R91 ;  /* 0x0000005b6a4f723e */ /* 0x010fe200000000ff */
[----:B------:R-:W-:Y:S01]  /*b3c0*/  FMUL.FTZ R47, R2, R135 ;  /* 0x00000087022f7220 */ /* 0x000fe20000410000 */
[----:B------:R-:W-:Y:S01]  /*b3d0*/  MOV R138, R50 ;  /* 0x00000032008a7202 */ /* 0x000fe20000000f00 */
[C---:B------:R-:W-:Y:S01]  /*b3e0*/  FMUL.FTZ R8, R0.reuse, R152 ;  /* 0x0000009800087220 */ /* 0x040fe20000410000 */
[----:B------:R-:W-:Y:S01]  /*b3f0*/  MOV R152, R111 ;  /* 0x0000006f00987202 */ /* 0x000fe20000000f00 */
[C---:B------:R-:W-:Y:S01]  /*b400*/  FMUL.FTZ R9, R0.reuse, R153 ;  /* 0x0000009900097220 */ /* 0x040fe20000410000 */
[----:B-----5:R-:W-:Y:S01]  /*b410*/  F2FP.PACK_AB R78, R107, R94 ;  /* 0x0000005e6b4e723e */ /* 0x020fe200000000ff */
[C---:B------:R-:W-:Y:S01]  /*b420*/  FMUL.FTZ R16, R65.reuse, R160 ;  /* 0x000000a041107220 */ /* 0x040fe20000410000 */
[----:B------:R-:W-:Y:S01]  /*b430*/  MUFU.EX2 R111, R80 ;  /* 0x00000050006f7308 */ /* 0x000fe20000000800 */
[----:B------:R-:W-:Y:S01]  /*b440*/  FMUL.FTZ R17, R65, R161 ;  /* 0x000000a141117220 */ /* 0x000fe20000410000 */
[----:B------:R-:W-:Y:S01]  /*b450*/  MOV R153, R110 ;  /* 0x0000006e00997202 */ /* 0x000fe20000000f00 */
[C---:B------:R-:W-:Y:S02]  /*b460*/  FMUL.FTZ R18, R3.reuse, R162 ;  /* 0x000000a203127220 */ /* 0x040fe40000410000 */
[----:B------:R-:W-:Y:S02]  /*b470*/  FMUL.FTZ R19, R3, R163 ;  /* 0x000000a303137220 */ /* 0x000fe40000410000 */
[C---:B------:R-:W-:Y:S01]  /*b480*/  FMUL.FTZ R25, R0.reuse, R145 ;  /* 0x0000009100197220 */ /* 0x040fe20000410000 */
[----:B------:R-:W-:Y:S01]  /*b490*/  MOV R145, R34 ;  /* 0x0000002200917202 */ /* 0x000fe20000000f00 */
[C---:B------:R-:W-:Y:S01]  /*b4a0*/  FMUL.FTZ R61, R0.reuse, R125 ;  /* 0x0000007d003d7220 */ /* 0x040fe20000410000 */
[----:B------:R-:W-:Y:S01]  /*b4b0*/  MUFU.EX2 R110, R101 ;  /* 0x00000065006e7308 */ /* 0x000fe20000000800 */
[C---:B------:R-:W-:Y:S01]  /*b4c0*/  FMUL.FTZ R32, R65.reuse, R168 ;  /* 0x000000a841207220 */ /* 0x040fe20000410000 */
[----:B------:R-:W-:Y:S01]  /*b4d0*/  LDSM.16.MT88.4 R160, [R225+0x3000] ;  /* 0x00300000e1a0783b */ /* 0x000fe20000004200 */
[----:B------:R-:W-:Y:S02]  /*b4e0*/  FMUL.FTZ R33, R65, R169 ;  /* 0x000000a941217220 */ /* 0x000fe40000410000 */
[C---:B------:R-:W-:Y:S02]  /*b4f0*/  FMUL.FTZ R34, R3.reuse, R170 ;  /* 0x000000aa03227220 */ /* 0x040fe40000410000 */
[C---:B------:R-:W-:Y:S02]  /*b500*/  FMUL.FTZ R35, R3.reuse, R171 ;  /* 0x000000ab03237220 */ /* 0x040fe40000410000 */
[C---:B------:R-:W-:Y:S01]  /*b510*/  FMUL.FTZ R60, R0.reuse, R124 ;  /* 0x0000007c003c7220 */ /* 0x040fe20000410000 */
[----:B------:R4:W-:Y:S01]  /*b520*/  MUFU.EX2 R125, R81 ;  /* 0x00000051007d7308 */ /* 0x0009e20000000800 */
[C---:B------:R-:W-:Y:S01]  /*b530*/  FMUL.FTZ R40, R0.reuse, R136 ;  /* 0x0000008800287220 */ /* 0x040fe20000410000 */
[----:B------:R-:W-:Y:S01]  /*b540*/  LDSM.16.MT88.4 R168, [R229+0x3000] ;  /* 0x00300000e5a8783b */ /* 0x000fe20000004200 */
[C---:B------:R-:W-:Y:S01]  /*b550*/  FMUL.FTZ R41, R0.reuse, R137 ;  /* 0x0000008900297220 */ /* 0x040fe20000410000 */
[----:B------:R-:W-:Y:S01]  /*b560*/  MOV R137, R64 ;  /* 0x0000004000897202 */ /* 0x000fe20000000f00 */
[C---:B------:R-:W-:Y:S02]  /*b570*/  FMUL.FTZ R45, R0.reuse, R133 ;  /* 0x00000085002d7220 */ /* 0x040fe40000410000 */
[C---:B------:R-:W-:Y:S02]  /*b580*/  FMUL.FTZ R44, R0.reuse, R132 ;  /* 0x00000084002c7220 */ /* 0x040fe40000410000 */
[C---:B------:R-:W-:Y:S01]  /*b590*/  FMUL.FTZ R57, R0.reuse, R129 ;  /* 0x0000008100397220 */ /* 0x040fe20000410000 */
[----:B------:R5:W-:Y:S01]  /*b5a0*/  MUFU.EX2 R101, R49 ;  /* 0x0000003100657308 */ /* 0x000be20000000800 */
[C---:B------:R-:W-:Y:S02]  /*b5b0*/  FMUL.FTZ R50, R3.reuse, R178 ;  /* 0x000000b203327220 */ /* 0x040fe40000410000 */
[C---:B------:R-:W-:Y:S02]  /*b5c0*/  FMUL.FTZ R51, R3.reuse, R179 ;  /* 0x000000b303337220 */ /* 0x040fe40000410000 */
[----:B------:R-:W-:Y:S02]  /*b5d0*/  FMUL.FTZ R56, R0, R128 ;  /* 0x0000008000387220 */ /* 0x000fe40000410000 */
[----:B------:R-:W-:Y:S02]  /*b5e0*/  FADD.FTZ R0, R66, R67 ;  /* 0x0000004342007221 */ /* 0x000fe40000010000 */
[----:B------:R-:W-:Y:S01]  /*b5f0*/  FMUL.FTZ R67, R3, R187 ;  /* 0x000000bb03437220 */ /* 0x000fe20000410000 */
[----:B------:R-:W-:Y:S01]  /*b600*/  MUFU.EX2 R124, R100 ;  /* 0x00000064007c7308 */ /* 0x000fe20000000800 */
[----:B------:R-:W-:Y:S01]  /*b610*/  FADD.FTZ R70, R95, R70 ;  /* 0x000000465f467221 */ /* 0x000fe20000010000 */
[----:B----4-:R-:W-:Y:S08]  /*b620*/  LDSM.16.MT88.4 R80, [R228] ;  /* 0x00000000e450783b */ /* 0x010ff00000004200 */
[----:B------:R4:W-:Y:S01]  /*b630*/  MUFU.EX2 R100, R48 ;  /* 0x0000003000647308 */ /* 0x0009e20000000800 */
[C---:B-----5:R-:W-:Y:S09]  /*b640*/  FMUL.FTZ R49, R65.reuse, R177 ;  /* 0x000000b141317220 */ /* 0x060ff20000410000 */
[----:B------:R-:W-:Y:S10]  /*b650*/  MUFU.EX2 R129, R86 ;  /* 0x0000005600817308 */ /* 0x000ff40000000800 */
[----:B------:R-:W-:Y:S01]  /*b660*/  MUFU.EX2 R133, R85 ;  /* 0x0000005500857308 */ /* 0x000fe20000000800 */
[----:B----4-:R-:W-:Y:S02]  /*b670*/  FMUL.FTZ R48, R65, R176 ;  /* 0x000000b041307220 */ /* 0x010fe40000410000 */
[----:B------:R-:W-:Y:S07]  /*b680*/  LDSM.16.MT88.4 R176, [R226+0x3000] ;  /* 0x00300000e2b0783b */ /* 0x000fee0000004200 */
[----:B------:R4:W-:Y:S10]  /*b690*/  MUFU.EX2 R136, R84 ;  /* 0x0000005400887308 */ /* 0x0009f40000000800 */
[----:B------:R-:W5:Y:S10]  /*b6a0*/  MUFU.EX2 R64, R194 ;  /* 0x000000c200407308 */ /* 0x000f740000000800 */
[----:B------:R-:W1:Y:S01]  /*b6b0*/  MUFU.EX2 R126, R97 ;  /* 0x00000061007e7308 */ /* 0x000e620000000800 */
[----:B----4-:R-:W-:Y:S09]  /*b6c0*/  LDSM.16.MT88.4 R84, [R225+0x800] ;  /* 0x00080000e154783b */ /* 0x010ff20000004200 */
[----:B------:R-:W-:Y:S01]  /*b6d0*/  MUFU.EX2 R97, R93 ;  /* 0x0000005d00617308 */ /* 0x000fe20000000800 */
[----:B-----5:R-:W-:Y:S04]  /*b6e0*/  FADD.FTZ R0, R64, R0 ;  /* 0x0000000040007221 */ /* 0x020fe80000010000 */
[----:B------:R-:W-:Y:S05]  /*b6f0*/  FADD.FTZ R0, R88, R0 ;  /* 0x0000000058007221 */ /* 0x000fea0000010000 */
[----:B------:R-:W-:Y:S01]  /*b700*/  MUFU.EX2 R131, R98 ;  /* 0x0000006200837308 */ /* 0x000fe20000000800 */
[----:B------:R-:W-:Y:S04]  /*b710*/  FADD.FTZ R0, R71, R0 ;  /* 0x0000000047007221 */ /* 0x000fe80000010000 */
[----:B------:R-:W-:Y:S05]  /*b720*/  FADD.FTZ R0, R204, R0 ;  /* 0x00000000cc007221 */ /* 0x000fea0000010000 */
[----:B------:R4:W-:Y:S01]  /*b730*/  MUFU.EX2 R98, R92 ;  /* 0x0000005c00627308 */ /* 0x0009e20000000800 */
[----:B------:R-:W-:Y:S04]  /*b740*/  FADD.FTZ R0, R203, R0 ;  /* 0x00000000cb007221 */ /* 0x000fe80000010000 */
[----:B------:R-:W-:Y:S05]  /*b750*/  FADD.FTZ R0, R202, R0 ;  /* 0x00000000ca007221 */ /* 0x000fea0000010000 */
[----:B------:R-:W-:Y:S10]  /*b760*/  MUFU.EX2 R132, R99 ;  /* 0x0000006300847308 */ /* 0x000ff40000000800 */
[----:B------:R5:W-:Y:S10]  /*b770*/  MUFU.EX2 R99, R89 ;  /* 0x0000005900637308 */ /* 0x000bf40000000800 */
[----:B------:R-:W1:Y:S10]  /*b780*/  MUFU.EX2 R96, R96 ;  /* 0x0000006000607308 */ /* 0x000e740000000800 */
[----:B------:R-:W-:Y:S10]  /*b790*/  MUFU.EX2 R248, R248 ;  /* 0x000000f800f87308 */ /* 0x000ff40000000800 */
[----:B------:R-:W-:Y:S01]  /*b7a0*/  MUFU.EX2 R134, R121 ;  /* 0x0000007900867308 */ /* 0x000fe20000000800 */
[----:B--2---:R-:W-:Y:S01]  /*b7b0*/  FFMA.FTZ R2, R2, R5, R77 ;  /* 0x0000000502027223 */ /* 0x004fe2000001004d */
[C---:B------:R-:W-:Y:S01]  /*b7c0*/  F2FP.PACK_AB R77, R90.reuse, R77 ;  /* 0x0000004d5a4d723e */ /* 0x040fe200000000ff */
[C---:B------:R-:W-:Y:S01]  /*b7d0*/  FMUL.FTZ R5, R65.reuse, R157 ;  /* 0x0000009d41057220 */ /* 0x040fe20000410000 */
[----:B------:R-:W-:Y:S01]  /*b7e0*/  MOV R157, R53 ;  /* 0x00000035009d7202 */ /* 0x000fe20000000f00 */
[----:B------:R-:W-:Y:S01]  /*b7f0*/  FADD.FTZ R2, R90, R2 ;  /* 0x000000025a027221 */ /* 0x000fe20000010000 */
[----:B------:R-:W2:Y:S04]  /*b800*/  LDSM.16.MT88.4 R52, [R226] ;  /* 0x00000000e234783b */ /* 0x000ea80000004200 */
[-C--:B-1----:R-:W-:Y:S01]  /*b810*/  HMMA.16816.F32 R4, R72, R20.reuse, R4 ;  /* 0x000000144804723c */ /* 0x082fe20000001804 */
[----:B------:R-:W-:Y:S07]  /*b820*/  MUFU.EX2 R135, R120 ;  /* 0x0000007800877308 */ /* 0x000fee0000000800 */
[C---:B------:R-:W-:Y:S03]  /*b830*/  HMMA.16816.F32 R8, R76.reuse, R20, R8 ;  /* 0x000000144c08723c */ /* 0x040fe60000001808 */
[----:B------:R-:W-:Y:S04]  /*b840*/  MUFU.EX2 R193, R113 ;  /* 0x0000007100c17308 */ /* 0x000fe80000000800 */
[C---:B------:R-:W-:Y:S01]  /*b850*/  FMUL.FTZ R20, R65.reuse, R164 ;  /* 0x000000a441147220 */ /* 0x040fe20000410000 */
[-C--:B------:R-:W-:Y:S04]  /*b860*/  HMMA.16816.F32 R12, R76, R22.reuse, R12 ;  /* 0x000000164c0c723c */ /* 0x080fe8000000180c */
[----:B------:R-:W-:Y:S01]  /*b870*/  FMUL.FTZ R21, R65, R165 ;  /* 0x000000a541157220 */ /* 0x000fe20000410000 */
[----:B------:R-:W-:Y:S03]  /*b880*/  MUFU.EX2 R120, R115 ;  /* 0x0000007300787308 */ /* 0x000fe60000000800 */
[C---:B------:R-:W-:Y:S07]  /*b890*/  HMMA.16816.F32 R16, R72.reuse, R22, R16 ;  /* 0x000000164810723c */ /* 0x040fee0000001810 */
[C---:B------:R-:W-:Y:S01]  /*b8a0*/  FMUL.FTZ R22, R3.reuse, R166 ;  /* 0x000000a603167220 */ /* 0x040fe20000410000 */
[----:B------:R-:W-:Y:S01]  /*b8b0*/  MUFU.EX2 R121, R114 ;  /* 0x0000007200797308 */ /* 0x000fe20000000800 */
[----:B------:R-:W-:Y:S07]  /*b8c0*/  FMUL.FTZ R23, R3, R167 ;  /* 0x000000a703177220 */ /* 0x000fee0000410000 */
[-C--:B---3--:R-:W-:Y:S02]  /*b8d0*/  HMMA.16816.F32 R20, R72, R36.reuse, R20 ;  /* 0x000000244814723c */ /* 0x088fe40000001814 */
[----:B------:R-:W-:Y:S06]  /*b8e0*/  MUFU.EX2 R113, R104 ;  /* 0x0000006800717308 */ /* 0x000fec0000000800 */
[C---:B------:R-:W-:Y:S04]  /*b8f0*/  HMMA.16816.F32 R24, R76.reuse, R36, R24 ;  /* 0x000000244c18723c */ /* 0x040fe80000001818 */
[----:B------:R-:W1:Y:S03]  /*b900*/  MUFU.EX2 R114, R105 ;  /* 0x0000006900727308 */ /* 0x000e660000000800 */
[C---:B------:R-:W-:Y:S01]  /*b910*/  FMUL.FTZ R36, R65.reuse, R172 ;  /* 0x000000ac41247220 */ /* 0x040fe20000410000 */
[-C--:B------:R-:W-:Y:S04]  /*b920*/  HMMA.16816.F32 R28, R76, R38.reuse, R28 ;  /* 0x000000264c1c723c */ /* 0x080fe8000000181c */
[----:B------:R-:W-:Y:S02]  /*b930*/  FMUL.FTZ R37, R65, R173 ;  /* 0x000000ad41257220 */ /* 0x000fe40000410000 */
[----:B------:R-:W-:Y:S02]  /*b940*/  MUFU.EX2 R105, R158 ;  /* 0x0000009e00697308 */ /* 0x000fe40000000800 */
[C---:B------:R-:W-:Y:S07]  /*b950*/  HMMA.16816.F32 R32, R72.reuse, R38, R32 ;  /* 0x000000264820723c */ /* 0x040fee0000001820 */
[C---:B------:R-:W-:Y:S01]  /*b960*/  FMUL.FTZ R38, R3.reuse, R174 ;  /* 0x000000ae03267220 */ /* 0x040fe20000410000 */
[----:B------:R-:W-:Y:S01]  /*b970*/  MUFU.EX2 R116, R108 ;  /* 0x0000006c00747308 */ /* 0x000fe20000000800 */
[----:B------:R-:W-:Y:S07]  /*b980*/  FMUL.FTZ R39, R3, R175 ;  /* 0x000000af03277220 */ /* 0x000fee0000410000 */
[-C--:B--2---:R-:W-:Y:S02]  /*b990*/  HMMA.16816.F32 R36, R72, R52.reuse, R36 ;  /* 0x000000344824723c */ /* 0x084fe40000001824 */
[----:B------:R-:W2:Y:S06]  /*b9a0*/  MUFU.EX2 R115, R109 ;  /* 0x0000006d00737308 */ /* 0x000eac0000000800 */
[C---:B------:R-:W-:Y:S04]  /*b9b0*/  HMMA.16816.F32 R40, R76.reuse, R52, R40 ;  /* 0x000000344c28723c */ /* 0x040fe80000001828 */
[----:B------:R-:W-:Y:S03]  /*b9c0*/  MUFU.EX2 R130, R102 ;  /* 0x0000006600827308 */ /* 0x000fe60000000800 */
        /* <DEDUP_REMOVED lines=8> */
[-C--:B------:R-:W-:Y:S02]  /*ba50*/  HMMA.16816.F32 R52, R72, R80.reuse, R52 ;  /* 0x000000504834723c */ /* 0x080fe40000001834 */
[----:B------:R-:W-:Y:S06]  /*ba60*/  MUFU.EX2 R217, R217 ;  /* 0x000000d900d97308 */ /* 0x000fec0000000800 */
[C---:B------:R-:W-:Y:S04]  /*ba70*/  HMMA.16816.F32 R56, R76.reuse, R80, R56 ;  /* 0x000000504c38723c */ /* 0x040fe80000001838 */
[----:B------:R-:W-:Y:S04]  /*ba80*/  MUFU.EX2 R219, R219 ;  /* 0x000000db00db7308 */ /* 0x000fe80000000800 */
[-C--:B------:R-:W-:Y:S06]  /*ba90*/  HMMA.16816.F32 R60, R76, R82.reuse, R60 ;  /* 0x000000524c3c723c */ /* 0x080fec000000183c */
[----:B------:R-:W-:Y:S01]  /*baa0*/  MUFU.EX2 R221, R221 ;  /* 0x000000dd00dd7308 */ /* 0x000fe20000000800 */
[----:B------:R-:W-:Y:S01]  /*bab0*/  F2FP.PACK_AB R76, R64, R66 ;  /* 0x00000042404c723e */ /* 0x000fe200000000ff */
[----:B------:R-:W-:Y:S01]  /*bac0*/  FMUL.FTZ R64, R65, R184 ;  /* 0x000000b841407220 */ /* 0x000fe20000410000 */
[----:B------:R-:W-:Y:S03]  /*bad0*/  F2FP.PACK_AB R78, R71, R88 ;  /* 0x00000058474e723e */ /* 0x000fe600000000ff */
[----:B------:R-:W-:Y:S01]  /*bae0*/  FMUL.FTZ R65, R65, R185 ;  /* 0x000000b941417220 */ /* 0x000fe20000410000 */
[----:B------:R-:W-:Y:S01]  /*baf0*/  F2FP.PACK_AB R77, R110, R112 ;  /* 0x000000706e4d723e */ /* 0x000fe200000000ff */
[----:B------:R-:W-:Y:S01]  /*bb00*/  FMUL.FTZ R66, R3, R186 ;  /* 0x000000ba03427220 */ /* 0x000fe20000410000 */
[----:B------:R-:W-:Y:S01]  /*bb10*/  F2FP.PACK_AB R79, R125, R124 ;  /* 0x0000007c7d4f723e */ /* 0x000fe200000000ff */
[----:B------:R-:W-:Y:S01]  /*bb20*/  FADD.FTZ R3, R94, R69 ;  /* 0x000000455e037221 */ /* 0x000fe20000010000 */
[----:B------:R-:W3:Y:S01]  /*bb30*/  MUFU.EX2 R184, R157 ;  /* 0x0000009d00b87308 */ /* 0x000ee20000000800 */
[----:B----4-:R-:W-:Y:S01]  /*bb40*/  LDSM.16.MT88.4 R92, [R226+0x1000] ;  /* 0x00100000e25c783b */ /* 0x010fe20000004200 */
[----:B------:R-:W-:Y:S02]  /*bb50*/  FADD.FTZ R69, R91, R2 ;  /* 0x000000025b457221 */ /* 0x000fe40000010000 */
[----:B------:R-:W-:Y:S04]  /*bb60*/  HMMA.16816.F32 R64, R72, R82, R64 ;  /* 0x000000524840723c */ /* 0x000fe80000001840 */
[----:B------:R-:W-:Y:S01]  /*bb70*/  FADD.FTZ R69, R106, R69 ;  /* 0x000000456a457221 */ /* 0x000fe20000010000 */
[----:B------:R-:W4:Y:S01]  /*bb80*/  LDSM.16.MT88.4 R80, [R229+0x800] ;  /* 0x00080000e550783b */ /* 0x000f220000004200 */
[----:B------:R-:W-:Y:S01]  /*bb90*/  MUFU.EX2 R186, R143 ;  /* 0x0000008f00ba7308 */ /* 0x000fe20000000800 */
[----:B------:R-:W-:Y:S01]  /*bba0*/  F2FP.PACK_AB R72, R101, R100 ;  /* 0x000000646548723e */ /* 0x000fe200000000ff */
[-C--:B------:R-:W-:Y:S05]  /*bbb0*/  HMMA.16816.F32 R4, R76, R84.reuse, R4 ;  /* 0x000000544c04723c */ /* 0x080fea0000001804 */
[----:B------:R-:W-:Y:S01]  /*bbc0*/  F2FP.PACK_AB R74, R126, R111 ;  /* 0x0000006f7e4a723e */ /* 0x000fe200000000ff */
[----:B-----5:R-:W5:Y:S01]  /*bbd0*/  LDSM.16.MT88.4 R88, [R226+0x800] ;  /* 0x00080000e258783b */ /* 0x020f620000004200 */
[----:B------:R-:W-:Y:S01]  /*bbe0*/  F2FP.PACK_AB R73, R97, R96 ;  /* 0x000000606149723e */ /* 0x000fe200000000ff */
[----:B------:R-:W-:Y:S01]  /*bbf0*/  MUFU.EX2 R196, R196 ;  /* 0x000000c400c47308 */ /* 0x000fe20000000800 */
[----:B------:R-:W-:Y:S03]  /*bc00*/  F2FP.PACK_AB R75, R99, R98 ;  /* 0x00000062634b723e */ /* 0x000fe600000000ff */
[----:B------:R-:W-:Y:S02]  /*bc10*/  FADD.FTZ R2, R201, R0 ;  /* 0x00000000c9027221 */ /* 0x000fe40000010000 */
[----:B------:R-:W-:Y:S02]  /*bc20*/  FADD.FTZ R0, R107, R3 ;  /* 0x000000036b007221 */ /* 0x000fe40000010000 */
[C---:B------:R-:W-:Y:S02]  /*bc30*/  HMMA.16816.F32 R8, R72.reuse, R84, R8 ;  /* 0x000000544808723c */ /* 0x040fe40000001808 */
[----:B------:R-:W-:Y:S02]  /*bc40*/  MUFU.EX2 R122, R122 ;  /* 0x0000007a007a7308 */ /* 0x000fe40000000800 */
[----:B------:R-:W-:Y:S02]  /*bc50*/  FADD.FTZ R3, R112, R70 ;  /* 0x0000004670037221 */ /* 0x000fe40000010000 */
[----:B------:R-:W-:Y:S02]  /*bc60*/  FADD.FTZ R70, R100, R0 ;  /* 0x0000000064467221 */ /* 0x000fe40000010000 */
[-C--:B------:R-:W-:Y:S04]  /*bc70*/  HMMA.16816.F32 R12, R72, R86.reuse, R12 ;  /* 0x00000056480c723c */ /* 0x080fe8000000180c */
[----:B------:R-:W-:Y:S01]  /*bc80*/  MUFU.EX2 R250, R250 ;  /* 0x000000fa00fa7308 */ /* 0x000fe20000000800 */
[----:B------:R-:W-:Y:S03]  /*bc90*/  FADD.FTZ R0, R200, R2 ;  /* 0x00000002c8007221 */ /* 0x000fe60000010000 */
[C---:B------:R-:W-:Y:S01]  /*bca0*/  HMMA.16816.F32 R16, R76.reuse, R86, R16 ;  /* 0x000000564c10723c */ /* 0x040fe20000001810 */
[----:B------:R-:W1:Y:S03]  /*bcb0*/  LDSM.16.MT88.4 R84, [R228+0x800] ;  /* 0x00080000e454783b */ /* 0x000e660000004200 */
[----:B------:R-:W-:Y:S02]  /*bcc0*/  FADD.FTZ R0, R199, R0 ;  /* 0x00000000c7007221 */ /* 0x000fe40000010000 */
[----:B------:R-:W-:Y:S02]  /*bcd0*/  MUFU.EX2 R252, R252 ;  /* 0x000000fc00fc7308 */ /* 0x000fe40000000800 */
[-C--:B----4-:R-:W-:Y:S04]  /*bce0*/  HMMA.16816.F32 R20, R76, R80.reuse, R20 ;  /* 0x000000504c14723c */ /* 0x090fe80000001814 */
[----:B------:R-:W-:Y:S04]  /*bcf0*/  FADD.FTZ R0, R198, R0 ;  /* 0x00000000c6007221 */ /* 0x000fe80000010000 */
        /* <DEDUP_REMOVED lines=9> */
[----:B------:R-:W4:Y:S03]  /*bd90*/  LDSM.16.MT88.4 R80, [R225+0x1000] ;  /* 0x00100000e150783b */ /* 0x000f260000004200 */
[----:B------:R-:W-:Y:S01]  /*bda0*/  FADD.FTZ R70, R97, R0 ;  /* 0x0000000061467221 */ /* 0x000fe20000010000 */
[----:B------:R-:W-:Y:S01]  /*bdb0*/  MUFU.EX2 R110, R156 ;  /* 0x0000009c006e7308 */ /* 0x000fe20000000800 */
[----:B------:R-:W-:Y:S02]  /*bdc0*/  FADD.FTZ R0, R209, R2 ;  /* 0x00000002d1007221 */ /* 0x000fe40000010000 */
[-C--:B-----5:R-:W-:Y:S04]  /*bdd0*/  HMMA.16816.F32 R36, R76, R88.reuse, R36 ;  /* 0x000000584c24723c */ /* 0x0a0fe80000001824 */
[----:B------:R-:W-:Y:S03]  /*bde0*/  FADD.FTZ R0, R212, R0 ;  /* 0x00000000d4007221 */ /* 0x000fe60000010000 */
[----:B------:R-:W-:Y:S01]  /*bdf0*/  MUFU.EX2 R251, R251 ;  /* 0x000000fb00fb7308 */ /* 0x000fe20000000800 */
[C---:B------:R-:W-:Y:S04]  /*be00*/  HMMA.16816.F32 R40, R72.reuse, R88, R40 ;  /* 0x000000584828723c */ /* 0x040fe80000001828 */
[----:B------:R-:W-:Y:S04]  /*be10*/  FADD.FTZ R0, R215, R0 ;  /* 0x00000000d7007221 */ /* 0x000fe80000010000 */
[-C--:B------:R-:W-:Y:S01]  /*be20*/  HMMA.16816.F32 R44, R72, R90.reuse, R44 ;  /* 0x0000005a482c723c */ /* 0x080fe2000000182c */
[----:B------:R-:W-:Y:S03]  /*be30*/  MUFU.EX2 R103, R151 ;  /* 0x0000009700677308 */ /* 0x000fe60000000800 */
[----:B------:R-:W-:Y:S02]  /*be40*/  FADD.FTZ R2, R214, R0 ;  /* 0x00000000d6027221 */ /* 0x000fe40000010000 */
[----:B------:R-:W-:Y:S02]  /*be50*/  FADD.FTZ R0, R124, R69 ;  /* 0x000000457c007221 */ /* 0x000fe40000010000 */
[C---:B------:R-:W-:Y:S01]  /*be60*/  HMMA.16816.F32 R48, R76.reuse, R90, R48 ;  /* 0x0000005a4c30723c */ /* 0x040fe20000001830 */
[----:B------:R-:W5:Y:S02]  /*be70*/  LDSM.16.MT88.4 R88, [R229+0x1000] ;  /* 0x00100000e558783b */ /* 0x000f640000004200 */
[----:B------:R-:W-:Y:S01]  /*be80*/  MUFU.EX2 R104, R150 ;  /* 0x0000009600687308 */ /* 0x000fe20000000800 */
[----:B------:R-:W-:Y:S02]  /*be90*/  FADD.FTZ R71, R125, R0 ;  /* 0x000000007d477221 */ /* 0x000fe40000010000 */
[----:B------:R-:W-:Y:S02]  /*bea0*/  FADD.FTZ R69, R111, R3 ;  /* 0x000000036f457221 */ /* 0x000fe40000010000 */
[-C--:B-1----:R-:W-:Y:S04]  /*beb0*/  HMMA.16816.F32 R52, R76, R84.reuse, R52 ;  /* 0x000000544c34723c */ /* 0x082fe80000001834 */
        /* <DEDUP_REMOVED lines=8> */
[----:B------:R-:W-:Y:S03]  /*bf40*/  FADD.FTZ R0, R210, R0 ;  /* 0x00000000d2007221 */ /* 0x000fe60000010000 */
[----:B------:R-:W-:Y:S01]  /*bf50*/  F2FP.PACK_AB R72, R203, R204 ;  /* 0x000000cccb48723e */ /* 0x000fe200000000ff */
[----:B------:R-:W-:Y:S01]  /*bf60*/  HMMA.16816.F32 R64, R76, R86, R64 ;  /* 0x000000564c40723c */ /* 0x000fe20000001840 */
[----:B------:R-:W1:Y:S01]  /*bf70*/  LDSM.16.MT88.4 R84, [R228+0x1000] ;  /* 0x00100000e454783b */ /* 0x000e620000004200 */
[----:B------:R-:W1:Y:S02]  /*bf80*/  MUFU.EX2 R96, R138 ;  /* 0x0000008a00607308 */ /* 0x000e640000000800 */
[----:B------:R-:W-:Y:S01]  /*bf90*/  F2FP.PACK_AB R74, R201, R202 ;  /* 0x000000cac94a723e */ /* 0x000fe200000000ff */
        /* <DEDUP_REMOVED lines=8> */
[-C--:B----4-:R-:W-:Y:S05]  /*c020*/  HMMA.16816.F32 R4, R72, R80.reuse, R4 ;  /* 0x000000504804723c */ /* 0x090fea0000001804 */
[----:B------:R-:W-:Y:S01]  /*c030*/  F2FP.PACK_AB R77, R114, R113 ;  /* 0x00000071724d723e */ /* 0x000fe200000000ff */
[----:B------:R-:W-:Y:S01]  /*c040*/  FADD.FTZ R3, R127, R0 ;  /* 0x000000007f037221 */ /* 0x000fe20000010000 */
[----:B--2---:R-:W-:Y:S01]  /*c050*/  F2FP.PACK_AB R79, R115, R116 ;  /* 0x00000074734f723e */ /* 0x004fe200000000ff */
[----:B------:R-:W-:Y:S01]  /*c060*/  MUFU.EX2 R108, R142 ;  /* 0x0000008e006c7308 */ /* 0x000fe20000000800 */
[----:B------:R-:W-:Y:S03]  /*c070*/  FADD.FTZ R0, R105, R2 ;  /* 0x0000000269007221 */ /* 0x000fe60000010000 */
[----:B------:R-:W-:Y:S02]  /*c080*/  FADD.FTZ R3, R129, R3 ;  /* 0x0000000381037221 */ /* 0x000fe40000010000 */
[C---:B------:R-:W-:Y:S04]  /*c090*/  HMMA.16816.F32 R8, R76.reuse, R80, R8 ;  /* 0x000000504c08723c */ /* 0x040fe80000001808 */
[C---:B---3--:R-:W-:Y:S01]  /*c0a0*/  FADD.FTZ R0, R184.reuse, R0 ;  /* 0x00000000b8007221 */ /* 0x048fe20000010000 */
[----:B------:R-:W-:Y:S01]  /*c0b0*/  F2FP.PACK_AB R184, R184, R105 ;  /* 0x00000069b8b8723e */ /* 0x000fe200000000ff */
[----:B------:R-:W2:Y:S01]  /*c0c0*/  MUFU.EX2 R107, R147 ;  /* 0x00000093006b7308 */ /* 0x000ea20000000800 */
[----:B------:R-:W-:Y:S01]  /*c0d0*/  FADD.FTZ R3, R133, R3 ;  /* 0x0000000385037221 */ /* 0x000fe20000010000 */
[-C--:B------:R-:W-:Y:S04]  /*c0e0*/  HMMA.16816.F32 R12, R76, R82.reuse, R12 ;  /* 0x000000524c0c723c */ /* 0x080fe8000000180c */
[----:B-1----:R-:W-:Y:S02]  /*c0f0*/  FADD.FTZ R0, R96, R0 ;  /* 0x0000000060007221 */ /* 0x002fe40000010000 */
[----:B------:R-:W-:Y:S02]  /*c100*/  FADD.FTZ R3, R136, R3 ;  /* 0x0000000388037221 */ /* 0x000fe40000010000 */
[C---:B------:R-:W-:Y:S01]  /*c110*/  HMMA.16816.F32 R16, R72.reuse, R82, R16 ;  /* 0x000000524810723c */ /* 0x040fe20000001810 */
[----:B------:R-:W1:Y:S01]  /*c120*/  LDSM.16.MT88.4 R80, [R225+0x1800] ;  /* 0x00180000e150783b */ /* 0x000e620000004200 */
[----:B------:R-:W-:Y:S02]  /*c130*/  MUFU.EX2 R106, R146 ;  /* 0x00000092006a7308 */ /* 0x000fe40000000800 */
[C---:B------:R-:W-:Y:S01]  /*c140*/  FADD.FTZ R0, R186.reuse, R0 ;  /* 0x00000000ba007221 */ /* 0x040fe20000010000 */
[----:B------:R-:W-:Y:S01]  /*c150*/  F2FP.PACK_AB R186, R186, R96 ;  /* 0x00000060baba723e */ /* 0x000fe200000000ff */
[----:B------:R-:W-:Y:S02]  /*c160*/  FADD.FTZ R3, R131, R3 ;  /* 0x0000000383037221 */ /* 0x000fe40000010000 */
[-C--:B-----5:R-:W-:Y:S04]  /*c170*/  HMMA.16816.F32 R20, R72, R88.reuse, R20 ;  /* 0x000000584814723c */ /* 0x0a0fe80000001814 */
[----:B------:R-:W3:Y:S01]  /*c180*/  MUFU.EX2 R102, R137 ;  /* 0x0000008900667308 */ /* 0x000ee20000000800 */
[----:B------:R-:W-:Y:S01]  /*c190*/  FADD.FTZ R3, R132, R3 ;  /* 0x0000000384037221 */ /* 0x000fe20000010000 */
[----:B--2---:R-:W-:Y:S01]  /*c1a0*/  F2FP.PACK_AB R185, R107, R108 ;  /* 0x0000006c6bb9723e */ /* 0x004fe200000000ff */
[----:B------:R-:W-:Y:S01]  /*c1b0*/  FADD.FTZ R2, R190, R69 ;  /* 0x00000045be027221 */ /* 0x000fe20000010000 */
[C---:B------:R-:W-:Y:S04]  /*c1c0*/  HMMA.16816.F32 R24, R76.reuse, R88, R24 ;  /* 0x000000584c18723c */ /* 0x040fe80000001818 */
[----:B------:R-:W-:Y:S02]  /*c1d0*/  FADD.FTZ R3, R130, R3 ;  /* 0x0000000382037221 */ /* 0x000fe40000010000 */
[----:B------:R-:W-:Y:S02]  /*c1e0*/  MUFU.EX2 R97, R145 ;  /* 0x0000009100617308 */ /* 0x000fe40000000800 */
[-C--:B------:R-:W-:Y:S04]  /*c1f0*/  HMMA.16816.F32 R28, R76, R90.reuse, R28 ;  /* 0x0000005a4c1c723c */ /* 0x080fe8000000181c */
[----:B------:R-:W-:Y:S04]  /*c200*/  FADD.FTZ R3, R128, R3 ;  /* 0x0000000380037221 */ /* 0x000fe80000010000 */
[C---:B------:R-:W-:Y:S01]  /*c210*/  HMMA.16816.F32 R32, R72.reuse, R90, R32 ;  /* 0x0000005a4820723c */ /* 0x040fe20000001820 */
[----:B------:R-:W2:Y:S01]  /*c220*/  LDSM.16.MT88.4 R88, [R229+0x1800] ;  /* 0x00180000e558783b */ /* 0x000ea20000004200 */
[----:B------:R-:W-:Y:S02]  /*c230*/  MUFU.EX2 R98, R140 ;  /* 0x0000008c00627308 */ /* 0x000fe40000000800 */
[----:B---3--:R-:W-:Y:S01]  /*c240*/  F2FP.PACK_AB R187, R102, R106 ;  /* 0x0000006a66bb723e */ /* 0x008fe200000000ff */
[----:B------:R-:W-:Y:S03]  /*c250*/  FADD.FTZ R3, R196, R3 ;  /* 0x00000003c4037221 */ /* 0x000fe60000010000 */
[-C--:B------:R-:W-:Y:S04]  /*c260*/  HMMA.16816.F32 R36, R72, R92.reuse, R36 ;  /* 0x0000005c4824723c */ /* 0x080fe80000001824 */
[----:B------:R-:W3:Y:S01]  /*c270*/  MUFU.EX2 R99, R141 ;  /* 0x0000008d00637308 */ /* 0x000ee20000000800 */
[----:B------:R-:W-:Y:S03]  /*c280*/  FADD.FTZ R3, R122, R3 ;  /* 0x000000037a037221 */ /* 0x000fe60000010000 */
[C---:B------:R-:W-:Y:S04]  /*c290*/  HMMA.16816.F32 R40, R76.reuse, R92, R40 ;  /* 0x0000005c4c28723c */ /* 0x040fe80000001828 */
[----:B------:R-:W-:Y:S04]  /*c2a0*/  FADD.FTZ R3, R120, R3 ;  /* 0x0000000378037221 */ /* 0x000fe80000010000 */
[-C--:B------:R-:W-:Y:S04]  /*c2b0*/  HMMA.16816.F32 R44, R76, R94.reuse, R44 ;  /* 0x0000005e4c2c723c */ /* 0x080fe8000000182c */
[----:B------:R-:W-:Y:S04]  /*c2c0*/  FADD.FTZ R3, R121, R3 ;  /* 0x0000000379037221 */ /* 0x000fe80000010000 */
[C---:B------:R-:W-:Y:S01]  /*c2d0*/  HMMA.16816.F32 R48, R72.reuse, R94, R48 ;  /* 0x0000005e4830723c */ /* 0x040fe20000001830 */
[----:B------:R-:W4:Y:S03]  /*c2e0*/  LDSM.16.MT88.4 R92, [R226+0x1800] ;  /* 0x00180000e25c783b */ /* 0x000f260000004200 */
[----:B---3--:R-:W-:Y:S01]  /*c2f0*/  F2FP.PACK_AB R124, R98, R99 ;  /* 0x00000063627c723e */ /* 0x008fe200000000ff */
[----:B------:R-:W-:Y:S03]  /*c300*/  FADD.FTZ R3, R220, R3 ;  /* 0x00000003dc037221 */ /* 0x000fe60000010000 */
[-C--:B------:R-:W-:Y:S04]  /*c310*/  HMMA.16816.F32 R52, R72, R84.reuse, R52 ;  /* 0x000000544834723c */ /* 0x080fe80000001834 */
[----:B------:R-:W-:Y:S04]  /*c320*/  FADD.FTZ R3, R248, R3 ;  /* 0x00000003f8037221 */ /* 0x000fe80000010000 */
[C---:B------:R-:W-:Y:S04]  /*c330*/  HMMA.16816.F32 R56, R76.reuse, R84, R56 ;  /* 0x000000544c38723c */ /* 0x040fe80000001838 */
[----:B------:R-:W-:Y:S04]  /*c340*/  FADD.FTZ R3, R249, R3 ;  /* 0x00000003f9037221 */ /* 0x000fe80000010000 */
[-C--:B------:R-:W-:Y:S04]  /*c350*/  HMMA.16816.F32 R60, R76, R86.reuse, R60 ;  /* 0x000000564c3c723c */ /* 0x080fe8000000183c */
[----:B------:R-:W-:Y:S03]  /*c360*/  FADD.FTZ R3, R251, R3 ;  /* 0x00000003fb037221 */ /* 0x000fe60000010000 */
[----:B------:R-:W-:Y:S01]  /*c370*/  F2FP.PACK_AB R76, R199, R200 ;  /* 0x000000c8c74c723e */ /* 0x000fe200000000ff */
[----:B------:R-:W-:Y:S01]  /*c380*/  HMMA.16816.F32 R64, R72, R86, R64 ;  /* 0x000000564840723c */ /* 0x000fe20000001840 */
[----:B------:R-:W3:Y:S03]  /*c390*/  LDSM.16.MT88.4 R84, [R228+0x1800] ;  /* 0x00180000e454783b */ /* 0x000ee60000004200 */
[----:B------:R-:W-:Y:S01]  /*c3a0*/  F2FP.PACK_AB R78, R197, R198 ;  /* 0x000000c6c54e723e */ /* 0x000fe200000000ff */
[----:B------:R-:W-:Y:S01]  /*c3b0*/  FADD.FTZ R3, R99, R3 ;  /* 0x0000000363037221 */ /* 0x000fe20000010000 */
[----:B------:R-:W-:Y:S02]  /*c3c0*/  F2FP.PACK_AB R77, R135, R134 ;  /* 0x00000086874d723e */ /* 0x000fe400000000ff */
[----:B------:R-:W-:Y:S04]  /*c3d0*/  F2FP.PACK_AB R79, R193, R192 ;  /* 0x000000c0c14f723e */ /* 0x000fe800000000ff */
[----:B------:R-:W-:Y:S02]  /*c3e0*/  F2FP.PACK_AB R72, R132, R131 ;  /* 0x000000838448723e */ /* 0x000fe400000000ff */
[----:B------:R-:W-:Y:S01]  /*c3f0*/  F2FP.PACK_AB R74, R128, R130 ;  /* 0x00000082804a723e */ /* 0x000fe200000000ff */
[-C--:B-1----:R-:W-:Y:S05]  /*c400*/  HMMA.16816.F32 R4, R76, R80.reuse, R4 ;  /* 0x000000504c04723c */ /* 0x082fea0000001804 */
[----:B------:R-:W-:Y:S02]  /*c410*/  F2FP.PACK_AB R73, R217, R123 ;  /* 0x0000007bd949723e */ /* 0x000fe400000000ff */
[----:B------:R-:W-:Y:S07]  /*c420*/  F2FP.PACK_AB R75, R221, R219 ;  /* 0x000000dbdd4b723e */ /* 0x000fee00000000ff */
[C---:B------:R-:W-:Y:S08]  /*c430*/  HMMA.16816.F32 R8, R72.reuse, R80, R8 ;  /* 0x000000504808723c */ /* 0x040ff00000001808 */
[-C--:B------:R-:W-:Y:S08]  /*c440*/  HMMA.16816.F32 R12, R72, R82.reuse, R12 ;  /* 0x00000052480c723c */ /* 0x080ff0000000180c */
[C---:B------:R-:W-:Y:S01]  /*c450*/  HMMA.16816.F32 R16, R76.reuse, R82, R16 ;  /* 0x000000524c10723c */ /* 0x040fe20000001810 */
[----:B------:R-:W1:Y:S07]  /*c460*/  LDSM.16.MT88.4 R80, [R225+0x2000] ;  /* 0x00200000e150783b */ /* 0x000e6e0000004200 */
[-C--:B--2---:R-:W-:Y:S08]  /*c470*/  HMMA.16816.F32 R20, R76, R88.reuse, R20 ;  /* 0x000000584c14723c */ /* 0x084ff00000001814 */
[C---:B------:R-:W-:Y:S08]  /*c480*/  HMMA.16816.F32 R24, R72.reuse, R88, R24 ;  /* 0x000000584818723c */ /* 0x040ff00000001818 */
[-C--:B------:R-:W-:Y:S08]  /*c490*/  HMMA.16816.F32 R28, R72, R90.reuse, R28 ;  /* 0x0000005a481c723c */ /* 0x080ff0000000181c */
[C---:B------:R-:W-:Y:S01]  /*c4a0*/  HMMA.16816.F32 R32, R76.reuse, R90, R32 ;  /* 0x0000005a4c20723c */ /* 0x040fe20000001820 */
[----:B------:R-:W2:Y:S07]  /*c4b0*/  LDSM.16.MT88.4 R88, [R229+0x2000] ;  /* 0x00200000e558783b */ /* 0x000eae0000004200 */
[-C--:B----4-:R-:W-:Y:S08]  /*c4c0*/  HMMA.16816.F32 R36, R76, R92.reuse, R36 ;  /* 0x0000005c4c24723c */ /* 0x090ff00000001824 */
[C---:B------:R-:W-:Y:S08]  /*c4d0*/  HMMA.16816.F32 R40, R72.reuse, R92, R40 ;  /* 0x0000005c4828723c */ /* 0x040ff00000001828 */
[-C--:B------:R-:W-:Y:S08]  /*c4e0*/  HMMA.16816.F32 R44, R72, R94.reuse, R44 ;  /* 0x0000005e482c723c */ /* 0x080ff0000000182c */
[C---:B------:R-:W-:Y:S01]  /*c4f0*/  HMMA.16816.F32 R48, R76.reuse, R94, R48 ;  /* 0x0000005e4c30723c */ /* 0x040fe20000001830 */
[----:B------:R-:W4:Y:S07]  /*c500*/  LDSM.16.MT88.4 R92, [R226+0x2000] ;  /* 0x00200000e25c783b */ /* 0x000f2e0000004200 */
[-C--:B---3--:R-:W-:Y:S08]  /*c510*/  HMMA.16816.F32 R52, R76, R84.reuse, R52 ;  /* 0x000000544c34723c */ /* 0x088ff00000001834 */
        /* <DEDUP_REMOVED lines=9> */
[----:B------:R-:W-:Y:S01]  /*c5b0*/  F2FP.PACK_AB R78, R121, R120 ;  /* 0x00000078794e723e */ /* 0x000fe200000000ff */
[-C--:B-1----:R-:W-:Y:S05]  /*c5c0*/  HMMA.16816.F32 R4, R72, R80.reuse, R4 ;  /* 0x000000504804723c */ /* 0x082fea0000001804 */
[----:B------:R-:W-:Y:S02]  /*c5d0*/  F2FP.PACK_AB R77, R252, R250 ;  /* 0x000000fafc4d723e */ /* 0x000fe400000000ff */
[----:B------:R-:W-:Y:S02]  /*c5e0*/  F2FP.PACK_AB R79, R109, R110 ;  /* 0x0000006e6d4f723e */ /* 0x000fe400000000ff */
[----:B------:R-:W-:Y:S03]  /*c5f0*/  MOV R121, R118 ;  /* 0x0000007600797202 */ /* 0x000fe60000000f00 */
[----:B------:R-:W-:Y:S02]  /*c600*/  MOV R120, R119 ;  /* 0x0000007700787202 */ /* 0x000fe40000000f00 */
[C---:B------:R-:W-:Y:S04]  /*c610*/  HMMA.16816.F32 R8, R76.reuse, R80, R8 ;  /* 0x000000504c08723c */ /* 0x040fe80000001808 */
[----:B------:R-:W-:Y:S04]  /*c620*/  MOV R122, R117 ;  /* 0x00000075007a7202 */ /* 0x000fe80000000f00 */
        /* <DEDUP_REMOVED lines=26> */
[----:B------:R-:W-:Y:S07]  /*c7d0*/  F2FP.PACK_AB R75, R100, R101 ;  /* 0x00000065644b723e */ /* 0x000fee00000000ff */
[C---:B------:R-:W-:Y:S01]  /*c7e0*/  HMMA.16816.F32 R8, R72.reuse, R80, R8 ;  /* 0x000000504808723c */ /* 0x040fe20000001808 */
[----:B------:R-:W1:Y:S07]  /*c7f0*/  MUFU.EX2 R80, R153 ;  /* 0x0000009900507308 */ /* 0x000e6e0000000800 */
[-C--:B------:R-:W-:Y:S03]  /*c800*/  HMMA.16816.F32 R12, R72, R82.reuse, R12 ;  /* 0x00000052480c723c */ /* 0x080fe6000000180c */
[----:B------:R-:W-:Y:S05]  /*c810*/  MUFU.EX2 R81, R148 ;  /* 0x0000009400517308 */ /* 0x000fea0000000800 */
[C---:B------:R-:W-:Y:S05]  /*c820*/  HMMA.16816.F32 R16, R76.reuse, R82, R16 ;  /* 0x000000524c10723c */ /* 0x040fea0000001810 */
[----:B------:R-:W5:Y:S03]  /*c830*/  MUFU.EX2 R83, R144 ;  /* 0x0000009000537308 */ /* 0x000f660000000800 */
[-C--:B--2---:R-:W-:Y:S04]  /*c840*/  HMMA.16816.F32 R20, R76, R88.reuse, R20 ;  /* 0x000000584c14723c */ /* 0x084fe80000001814 */
[----:B-1----:R-:W-:Y:S03]  /*c850*/  F2FP.PACK_AB R127, R71, R80 ;  /* 0x00000050477f723e */ /* 0x002fe600000000ff */
[----:B------:R-:W1:Y:S01]  /*c860*/  MUFU.EX2 R82, R149 ;  /* 0x0000009500527308 */ /* 0x000e620000000800 */
[C---:B------:R-:W-:Y:S08]  /*c870*/  HMMA.16816.F32 R24, R72.reuse, R88, R24 ;  /* 0x000000584818723c */ /* 0x040ff00000001818 */
[-C--:B------:R-:W-:Y:S04]  /*c880*/  HMMA.16816.F32 R28, R72, R90.reuse, R28 ;  /* 0x0000005a481c723c */ /* 0x080fe8000000181c */
[----:B-----5:R-:W-:Y:S04]  /*c890*/  F2FP.PACK_AB R126, R83, R97 ;  /* 0x00000061537e723e */ /* 0x020fe800000000ff */
[C---:B------:R-:W-:Y:S04]  /*c8a0*/  HMMA.16816.F32 R32, R76.reuse, R90, R32 ;  /* 0x0000005a4c20723c */ /* 0x040fe80000001820 */
[----:B-1----:R-:W-:Y:S04]  /*c8b0*/  F2FP.PACK_AB R125, R81, R82 ;  /* 0x00000052517d723e */ /* 0x002fe800000000ff */
[-C--:B----4-:R-:W-:Y:S08]  /*c8c0*/  HMMA.16816.F32 R36, R76, R92.reuse, R36 ;  /* 0x0000005c4c24723c */ /* 0x090ff00000001824 */
[C---:B------:R-:W-:Y:S08]  /*c8d0*/  HMMA.16816.F32 R40, R72.reuse, R92, R40 ;  /* 0x0000005c4828723c */ /* 0x040ff00000001828 */
[-C--:B------:R-:W-:Y:S08]  /*c8e0*/  HMMA.16816.F32 R44, R72, R94.reuse, R44 ;  /* 0x0000005e482c723c */ /* 0x080ff0000000182c */
[C---:B------:R-:W-:Y:S08]  /*c8f0*/  HMMA.16816.F32 R48, R76.reuse, R94, R48 ;  /* 0x0000005e4c30723c */ /* 0x040ff00000001830 */
[-C--:B---3--:R-:W-:Y:S08]  /*c900*/  HMMA.16816.F32 R52, R76, R84.reuse, R52 ;  /* 0x000000544c34723c */ /* 0x088ff00000001834 */
[C---:B------:R-:W-:Y:S08]  /*c910*/  HMMA.16816.F32 R56, R72.reuse, R84, R56 ;  /* 0x000000544838723c */ /* 0x040ff00000001838 */
[-C--:B------:R-:W-:Y:S01]  /*c920*/  HMMA.16816.F32 R60, R72, R86.reuse, R60 ;  /* 0x00000056483c723c */ /* 0x080fe2000000183c */
[----:B------:R-:W2:Y:S04]  /*c930*/  LDL R72, [R1+0x8] ;  /* 0x0000080001487983 */ /* 0x000ea80000100800 */
[----:B------:R1:W-:Y:S03]  /*c940*/  STL [R1], R0 ;  /* 0x0000000001007387 */ /* 0x0003e60000100800 */
[----:B------:R-:W-:Y:S08]  /*c950*/  HMMA.16816.F32 R64, R76, R86, R64 ;  /* 0x000000564c40723c */ /* 0x000ff00000001840 */
[-C--:B------:R-:W-:Y:S01]  /*c960*/  HMMA.16816.F32 R156, R184, R160.reuse, R4 ;  /* 0x000000a0b89c723c */ /* 0x080fe20000001804 */
[----:B------:R-:W3:Y:S07]  /*c970*/  LDSM.16.MT88.4 R4, [R228+0x3000] ;  /* 0x00300000e404783b */ /* 0x000eee0000004200 */
[C---:B------:R-:W-:Y:S04]  /*c980*/  HMMA.16816.F32 R152, R124.reuse, R160, R8 ;  /* 0x000000a07c98723c */ /* 0x040fe80000001808 */
[----:B-1----:R-:W-:Y:S04]  /*c990*/  FADD.FTZ R0, R113, R70 ;  /* 0x0000004671007221 */ /* 0x002fe80000010000 */
        /* <DEDUP_REMOVED lines=33> */
[-C--:B---3--:R-:W-:Y:S03]  /*cbb0*/  HMMA.16816.F32 R180, R184, R4.reuse, R52 ;  /* 0x00000004b8b4723c */ /* 0x088fe60000001834 */
        /* <DEDUP_REMOVED lines=20> */
[----:B------:R1:W-:Y:S03]  /*cd00*/  STL [R1+0xc], R2 ;  /* 0x00000c0201007387 */ /* 0x0003e60000100800 */
[----:B------:R-:W-:Y:S01]  /*cd10*/  FADD.FTZ R248, R102, R4 ;  /* 0x0000000466f87221 */ /* 0x000fe20000010000 */
[----:B------:R1:W-:Y:S01]  /*cd20*/  STL [R1+0x10], R0 ;  /* 0x0000100001007387 */ /* 0x0003e20000100800 */
[C---:B--2---:R-:W-:Y:S02]  /*cd30*/  ISETP.GT.AND P0, PT, R245.reuse, R72, PT ;  /* 0x00000048f500720c */ /* 0x044fe40003f04270 */
[----:B------:R-:W-:Y:S11]  /*cd40*/  IADD3 R245, R245, -0x1, RZ ;  /* 0xfffffffff5f57810 */ /* 0x000ff60007ffe0ff */
[----:B-1----:R-:W-:-:S05]  /*cd50*/  @P0 BRA `(.L_x_1350) ;  /* 0xffffac4000000947 */ /* 0x002fca000383ffff */
.L_x_1339:
[----:B-1----:R-:W2:Y:S02]  /*cd60*/  LDL R0, [R1+0x18] ;  /* 0x0000180001007983 */ /* 0x002ea40000100800 */
[----:B--2---:R-:W-:-:S13]  /*cd70*/  ISETP.GE.AND P0, PT, R245, R0, PT ;  /* 0x00000000f500720c */ /* 0x004fda0003f06270 */
[----:B------:R-:W-:Y:S05]  /*cd80*/  @!P0 BRA `(.L_x_1351) ;  /* 0x000043d000008947 */ /* 0x000fea0003800000 */
[----:B------:R-:W-:Y:S01]  /*cd90*/  IMAD.MOV.U32 R121, RZ, RZ, R118 ;  /* 0x000000ffff797224 */ /* 0x000fe200078e0076 */
[----:B------:R-:W-:Y:S01]  /*cda0*/  MOV R123, R68 ;  /* 0x00000044007b7202 */ /* 0x000fe20000000f00 */
[----:B------:R-:W-:Y:S01]  /*cdb0*/  IMAD.MOV.U32 R120, RZ, RZ, R119 ;  /* 0x000000ffff787224 */ /* 0x000fe200078e0077 */
[----:B------:R-:W-:Y:S02]  /*cdc0*/  MOV R122, R117 ;  /* 0x00000075007a7202 */ /* 0x000fe40000000f00 */
.L_x_1358:
        /* <DEDUP_REMOVED lines=14> */
[----:B------:R-:W-:Y:S04]  /*ceb0*/  IMAD.WIDE.U32 R2, R244, c[0x0][0x218], R2 ;  /* 0x00008600f4027a25 */ /* 0x000fe800078e0002 */
        /* <DEDUP_REMOVED lines=26> */
.L_x_1399:
[-C--:B------:R-:W-:Y:S01]  /*d060*/  HMMA.16816.F32 R4, R112, R16.reuse, RZ ;  /* 0x000000107004723c */ /* 0x080fe200000018ff */
[----:B------:R-:W3:Y:S01]  /*d070*/  LDL R247, [R1+0x18] ;  /* 0x0000180001f77983 */ /* 0x000ee20000100800 */
[----:B------:R-:W-:Y:S03]  /*d080*/  BSSY B0, `(.L_x_1353) ;  /* 0x00000f9000007945 */ /* 0x000fe60003800000 */
[----:B------:R-:W4:Y:S03]  /*d090*/  SHFL.IDX PT, R84, R0, RZ, 0x181f ;  /* 0x00181fff00547589 */ /* 0x000f2600000e0000 */
[C---:B------:R-:W-:Y:S05]  /*d0a0*/  HMMA.16816.F32 R8, R108.reuse, R16, RZ ;  /* 0x000000106c08723c */ /* 0x040fea00000018ff */
[----:B------:R-:W5:Y:S03]  /*d0b0*/  SHFL.IDX PT, R2, R0, 0x1, 0x181f ;  /* 0x00381f0000027f89 */ /* 0x000f6600000e0000 */
[-C--:B------:R-:W-:Y:S05]  /*d0c0*/  HMMA.16816.F32 R12, R108, R18.reuse, RZ ;  /* 0x000000126c0c723c */ /* 0x080fea00000018ff */
[----:B------:R-:W-:Y:S03]  /*d0d0*/  SHFL.IDX PT, R3, R88, 0x1, 0x181f ;  /* 0x00381f0058037f89 */ /* 0x000fe600000e0000 */
[C---:B------:R-:W-:Y:S05]  /*d0e0*/  HMMA.16816.F32 R16, R112.reuse, R18, RZ ;  /* 0x000000127010723c */ /* 0x040fea00000018ff */
[----:B------:R-:W1:Y:S03]  /*d0f0*/  SHFL.IDX PT, R90, R0, 0x2, 0x181f ;  /* 0x00581f00005a7f89 */ /* 0x000e6600000e0000 */
[-C--:B------:R-:W-:Y:S05]  /*d100*/  HMMA.16816.F32 R20, R112, R32.reuse, RZ ;  /* 0x000000207014723c */ /* 0x080fea00000018ff */
[----:B------:R-:W-:Y:S03]  /*d110*/  SHFL.IDX PT, R86, R88, 0x2, 0x181f ;  /* 0x00581f0058567f89 */ /* 0x000fe600000e0000 */
        /* <DEDUP_REMOVED lines=11> */
[----:B------:R-:W1:Y:S03]  /*d1d0*/  SHFL.IDX PT, R93, R88, 0x4, 0x181f ;  /* 0x00981f00585d7f89 */ /* 0x000e6600000e0000 */
[C---:B------:R-:W-:Y:S05]  /*d1e0*/  HMMA.16816.F32 R48, R112.reuse, R50, RZ ;  /* 0x000000327030723c */ /* 0x040fea00000018ff */
[----:B------:R-:W1:Y:S03]  /*d1f0*/  SHFL.IDX PT, R101, R88, 0x5, 0x181f ;  /* 0x00b81f0058657f89 */ /* 0x000e6600000e0000 */
[-C--:B------:R-:W-:Y:S08]  /*d200*/  HMMA.16816.F32 R52, R112, R64.reuse, RZ ;  /* 0x000000407034723c */ /* 0x080ff000000018ff */
[C---:B------:R-:W-:Y:S08]  /*d210*/  HMMA.16816.F32 R56, R108.reuse, R64, RZ ;  /* 0x000000406c38723c */ /* 0x040ff000000018ff */
[-C--:B------:R-:W-:Y:S08]  /*d220*/  HMMA.16816.F32 R60, R108, R66.reuse, RZ ;  /* 0x000000426c3c723c */ /* 0x080ff000000018ff */
[C---:B------:R-:W-:Y:S08]  /*d230*/  HMMA.16816.F32 R64, R112.reuse, R66, RZ ;  /* 0x000000427040723c */ /* 0x040ff000000018ff */
[-C--:B------:R-:W-:Y:S08]  /*d240*/  HMMA.16816.F32 R68, R112, R80.reuse, RZ ;  /* 0x000000507044723c */ /* 0x080ff000000018ff */
[C---:B------:R-:W-:Y:S08]  /*d250*/  HMMA.16816.F32 R72, R108.reuse, R80, RZ ;  /* 0x000000506c48723c */ /* 0x040ff000000018ff */
[-C--:B------:R-:W-:Y:S08]  /*d260*/  HMMA.16816.F32 R76, R108, R82.reuse, RZ ;  /* 0x000000526c4c723c */ /* 0x080ff000000018ff */
[C---:B------:R-:W-:Y:S04]  /*d270*/  HMMA.16816.F32 R80, R112.reuse, R82, RZ ;  /* 0x000000527050723c */ /* 0x040fe800000018ff */
[-C--:B----4-:R-:W-:Y:S02]  /*d280*/  IADD3 R84, P2, R84, R104.reuse, RZ ;  /* 0x0000006854547210 */ /* 0x090fe40007f5e0ff */
[-C--:B-----5:R-:W-:Y:S02]  /*d290*/  IADD3 R2, P0, R2, R104.reuse, RZ ;  /* 0x0000006802027210 */ /* 0x0a0fe40007f1e0ff */
[-C--:B-1----:R-:W-:Y:S01]  /*d2a0*/  IADD3 R90, P6, R90, R104.reuse, RZ ;  /* 0x000000685a5a7210 */ /* 0x082fe20007fde0ff */
[--C-:B--2---:R-:W-:Y:S03]  /*d2b0*/  IMAD.X R85, R85, 0x1, R100.reuse, P2 ;  /* 0x0000000155557824 */ /* 0x104fe600010e0664 */
[--C-:B------:R-:W-:Y:S01]  /*d2c0*/  IMAD.X R3, R3, 0x1, R100.reuse, P0 ;  /* 0x0000000103037824 */ /* 0x100fe200000e0664 */
[-C--:B------:R-:W-:Y:S01]  /*d2d0*/  IADD3 R94, P5, R94, R104.reuse, RZ ;  /* 0x000000685e5e7210 */ /* 0x080fe20007fbe0ff */
[----:B------:R1:W-:Y:S01]  /*d2e0*/  LDGSTS.E.BYPASS.LTC128B.128 [R242+0x100], [R84.64], !P3 ;  /* 0x0010000054f27fae */ /* 0x0003e2000d901d48 */
[--C-:B------:R-:W-:Y:S01]  /*d2f0*/  IMAD.X R91, R86, 0x1, R100.reuse, P6 ;  /* 0x00000001565b7824 */ /* 0x100fe200030e0664 */
[-C--:B------:R-:W-:Y:S02]  /*d300*/  IADD3 R92, P4, R92, R104.reuse, RZ ;  /* 0x000000685c5c7210 */ /* 0x080fe40007f9e0ff */
[--C-:B------:R-:W-:Y:S01]  /*d310*/  IMAD.X R95, R89, 0x1, R100.reuse, P5 ;  /* 0x00000001595f7824 */ /* 0x100fe200028e0664 */
[-C--:B------:R-:W-:Y:S02]  /*d320*/  IADD3 R102, P2, R102, R104.reuse, RZ ;  /* 0x0000006866667210 */ /* 0x080fe40007f5e0ff */
[----:B------:R-:W-:Y:S01]  /*d330*/  IADD3 R104, P0, R0, R104, RZ ;  /* 0x0000006800687210 */ /* 0x000fe20007f1e0ff */
[----:B------:R2:W-:Y:S01]  /*d340*/  LDGSTS.E.BYPASS.LTC128B.128 [R242+0x900], [R2.64], !P3 ;  /* 0x0090000002f27fae */ /* 0x0005e2000d901d48 */
[--C-:B------:R-:W-:Y:S02]  /*d350*/  IMAD.X R93, R93, 0x1, R100.reuse, P4 ;  /* 0x000000015d5d7824 */ /* 0x100fe400020e0664 */
[--C-:B------:R-:W-:Y:S05]  /*d360*/  IMAD.X R103, R101, 0x1, R100.reuse, P2 ;  /* 0x0000000165677824 */ /* 0x100fea00010e0664 */
[----:B------:R4:W-:Y:S08]  /*d370*/  LDGSTS.E.BYPASS.LTC128B.128 [R242+0x1100], [R90.64], !P3 ;  /* 0x011000005af27fae */ /* 0x0009f0000d901d48 */
[----:B------:R5:W-:Y:S01]  /*d380*/  LDGSTS.E.BYPASS.LTC128B.128 [R242+0x1900], [R94.64], !P3 ;  /* 0x019000005ef27fae */ /* 0x000be2000d901d48 */
[-C--:B-1----:R-:W-:Y:S07]  /*d390*/  HMMA.16816.F32 R84, R112, R96.reuse, RZ ;  /* 0x000000607054723c */ /* 0x082fee00000018ff */
[----:B------:R4:W1:Y:S08]  /*d3a0*/  SHFL.IDX PT, R0, R88, 0x6, 0x181f ;  /* 0x00d81f0058007f89 */ /* 0x00087000000e0000 */
[----:B------:R5:W-:Y:S08]  /*d3b0*/  LDGSTS.E.BYPASS.LTC128B.128 [R242+0x2100], [R92.64], !P3 ;  /* 0x021000005cf27fae */ /* 0x000bf0000d901d48 */
[----:B------:R2:W-:Y:S01]  /*d3c0*/  LDGSTS.E.BYPASS.LTC128B.128 [R242+0x2900], [R102.64], !P3 ;  /* 0x0290000066f27fae */ /* 0x0005e2000d901d48 */
[C---:B----4-:R-:W-:Y:S02]  /*d3d0*/  HMMA.16816.F32 R88, R108.reuse, R96, RZ ;  /* 0x000000606c58723c */ /* 0x050fe400000018ff */
[----:B-1----:R-:W-:Y:S05]  /*d3e0*/  IMAD.X R105, R0, 0x1, R100, P0 ;  /* 0x0000000100697824 */ /* 0x002fea00000e0664 */
[----:B------:R1:W-:Y:S01]  /*d3f0*/  LDGSTS.E.BYPASS.LTC128B.128 [R242+0x3100], [R104.64], !P3 ;  /* 0x0310000068f27fae */ /* 0x0003e2000d901d48 */
[-C--:B-----5:R-:W-:Y:S07]  /*d400*/  HMMA.16816.F32 R92, R108, R98.reuse, RZ ;  /* 0x000000626c5c723c */ /* 0x0a0fee00000018ff */
[----:B------:R-:W0:Y:S01]  /*d410*/  LDGDEPBAR ;  /* 0x00000000000079af */ /* 0x000e220000000000 */
[C---:B------:R-:W-:Y:S08]  /*d420*/  HMMA.16816.F32 R96, R112.reuse, R98, RZ ;  /* 0x000000627060723c */ /* 0x040ff000000018ff */
[-C--:B--2---:R-:W-:Y:S08]  /*d430*/  HMMA.16816.F32 R100, R112, R116.reuse, RZ ;  /* 0x000000747064723c */ /* 0x084ff000000018ff */
[C---:B-1----:R-:W-:Y:S08]  /*d440*/  HMMA.16816.F32 R104, R108.reuse, R116, RZ ;  /* 0x000000746c68723c */ /* 0x042ff000000018ff */
[-C--:B------:R-:W-:Y:S08]  /*d450*/  HMMA.16816.F32 R108, R108, R118.reuse, RZ ;  /* 0x000000766c6c723c */ /* 0x080ff000000018ff */
[----:B------:R-:W-:Y:S01]  /*d460*/  HMMA.16816.F32 R112, R112, R118, RZ ;  /* 0x000000767070723c */ /* 0x000fe200000018ff */
[----:B------:R-:W-:Y:S07]  /*d470*/  LDSM.16.M88.4 R116, [R232] ;  /* 0x00000000e874783b */ /* 0x000fee0000000200 */
[-C--:B------:R-:W-:Y:S08]  /*d480*/  HMMA.16816.F32 R4, R188, R192.reuse, R4 ;  /* 0x000000c0bc04723c */ /* 0x080ff00000001804 */
[C---:B------:R-:W-:Y:S08]  /*d490*/  HMMA.16816.F32 R8, R196.reuse, R192, R8 ;  /* 0x000000c0c408723c */ /* 0x040ff00000001808 */
[-C--:B------:R-:W-:Y:S03]  /*d4a0*/  HMMA.16816.F32 R12, R196, R194.reuse, R12 ;  /* 0x000000c2c40c723c */ /* 0x080fe6000000180c */
[----:B---3--:R-:W-:Y:S05]  /*d4b0*/  ISETP.GT.AND P0, PT, R245, R247, PT ;  /* 0x000000f7f500720c */ /* 0x008fea0003f04270 */
        /* <DEDUP_REMOVED lines=32> */
[----:B------:R-:W4:Y:S07]  /*d6c0*/  LDSM.16.M88.4 R188, [R230+0x2800] ;  /* 0x00280000e6bc783b */ /* 0x000f2e0000000200 */
[-C--:B-1----:R-:W-:Y:S08]  /*d6d0*/  HMMA.16816.F32 R4, R116, R192.reuse, R4 ;  /* 0x000000c07404723c */ /* 0x082ff00000001804 */
        /* <DEDUP_REMOVED lines=38> */
[C---:B---3--:R-:W-:Y:S01]  /*d940*/  HMMA.16816.F32 R8, R196.reuse, R208, R8 ;  /* 0x000000d0c408723c */ /* 0x048fe20000001808 */
[----:B------:R-:W-:Y:S07]  /*d950*/  BAR.SYNC.DEFER_BLOCKING 0x0 ;  /* 0x0000000000007b1d */ /* 0x000fee0000010000 */
[-C--:B------:R-:W-:Y:S08]  /*d960*/  HMMA.16816.F32 R12, R196, R210.reuse, R12 ;  /* 0x000000d2c40c723c */ /* 0x080ff0000000180c */
[C---:B------:R-:W-:Y:S08]  /*d970*/  HMMA.16816.F32 R16, R204.reuse, R210, R16 ;  /* 0x000000d2cc10723c */ /* 0x040ff00000001810 */
[-C--:B----4-:R-:W-:Y:S08]  /*d980*/  HMMA.16816.F32 R20, R204, R188.reuse, R20 ;  /* 0x000000bccc14723c */ /* 0x090ff00000001814 */
        /* <DEDUP_REMOVED lines=64> */
.L_x_1400:
        /* <DEDUP_REMOVED lines=34> */
.L_x_1401:
[----:B--2-4-:R-:W-:Y:S04]  /*dfb0*/  IADD3 R2, P0, R116, R119, RZ ;  /* 0x0000007774027210 */ /* 0x014fe80007f1e0ff */
[----:B-1----:R-:W-:Y:S05]  /*dfc0*/  IADD3.X R3, R0, R117, RZ, P0, !PT ;  /* 0x0000007500037210 */ /* 0x002fea00007fe4ff */
[----:B------:R-:W-:Y:S01]  /*dfd0*/  @!PT LDS RZ, [RZ] ;  /* 0x00000000fffff984 */ /* 0x000fe20000000800 */
[----:B------:R-:W-:Y:S01]  /*dfe0*/  @!PT LDS RZ, [RZ] ;  /* 0x00000000fffff984 */ /* 0x000fe20000000800 */
[----:B------:R-:W-:Y:S01]  /*dff0*/  @!PT LDS RZ, [RZ] ;  /* 0x00000000fffff984 */ /* 0x000fe20000000800 */
[----:B------:R1:W-:Y:S04]  /*e000*/  LDGSTS.E.BYPASS.LTC128B.128 [R242+0x6900], [R2.64], !P3 ;  /* 0x0690000002f27fae */ /* 0x0003e8000d901d48 */
.L_x_1354:
[----:B------:R-:W-:Y:S05]  /*e010*/  BSYNC B0 ;  /* 0x0000000000007941 */ /* 0x000fea0003800000 */
.L_x_1353:
        /* <DEDUP_REMOVED lines=115> */
[----:B-1----:R-:W-:Y:S02]  /*e750*/  FMNMX.FTZ R116, R116, R0, !PT ;  /* 0x0000000074747209 */ /* 0x002fe40007810000 */
[----:B------:R-:W1:Y:S04]  /*e760*/  SHFL.BFLY PT, R0, R118, 0x2, 0x1f ;  /* 0x0c401f0076007f89 */ /* 0x000e6800000e0000 */
[----:B------:R-:W2:Y:S01]  /*e770*/  SHFL.BFLY PT, R119, R116, 0x1, 0x1f ;  /* 0x0c201f0074777f89 */ /* 0x000ea200000e0000 */
[----:B-1----:R-:W-:Y:S02]  /*e780*/  FMNMX.FTZ R118, R118, R0, !PT ;  /* 0x0000000076767209 */ /* 0x002fe40007810000 */
[----:B--2---:R-:W-:Y:S03]  /*e790*/  FMNMX.FTZ R119, R116, R119, !PT ;  /* 0x0000007774777209 */ /* 0x004fe60007810000 */
[----:B------:R-:W1:Y:S04]  /*e7a0*/  SHFL.BFLY PT, R0, R118, 0x1, 0x1f ;  /* 0x0c201f0076007f89 */ /* 0x000e6800000e0000 */
[----:B------:R-:W2:Y:S01]  /*e7b0*/  SHFL.BFLY PT, R116, R188, 0x2, 0x1f ;  /* 0x0c401f00bc747f89 */ /* 0x000ea200000e0000 */
[----:B-1----:R-:W-:Y:S03]  /*e7c0*/  FMNMX.FTZ R118, R118, R0, !PT ;  /* 0x0000000076767209 */ /* 0x002fe60007810000 */
[----:B------:R-:W1:Y:S01]  /*e7d0*/  SHFL.BFLY PT, R0, R117, 0x2, 0x1f ;  /* 0x0c401f0075007f89 */ /* 0x000e6200000e0000 */
[----:B--2---:R-:W-:Y:S02]  /*e7e0*/  FMNMX.FTZ R116, R188, R116, !PT ;  /* 0x00000074bc747209 */ /* 0x004fe40007810000 */
[----:B-1----:R-:W-:Y:S05]  /*e7f0*/  FMNMX.FTZ R117, R117, R0, !PT ;  /* 0x0000000075757209 */ /* 0x002fea0007810000 */
[----:B------:R-:W1:Y:S02]  /*e800*/  SHFL.BFLY PT, R0, R117, 0x1, 0x1f ;  /* 0x0c201f0075007f89 */ /* 0x000e6400000e0000 */
[----:B-1----:R-:W-:Y:S02]  /*e810*/  FMNMX.FTZ R117, R117, R0, !PT ;  /* 0x0000000075757209 */ /* 0x002fe40007810000 */
[----:B------:R1:W2:Y:S04]  /*e820*/  SHFL.BFLY PT, R0, R116, 0x1, 0x1f ;  /* 0x0c201f0074007f89 */ /* 0x0002a800000e0000 */
.L_x_1402:
[----:B------:R-:W3:Y:S01]  /*e830*/  LDL.LU R188, [R1] ;  /* 0x0000000001bc7983 */ /* 0x000ee20000300800 */
[C---:B------:R-:W-:Y:S01]  /*e840*/  FMUL.FTZ R2, R119.reuse, c[0x0][0x2d0] ;  /* 0x0000b40077027a20 */ /* 0x040fe20000410000 */
[----:B-12---:R-:W-:Y:S01]  /*e850*/  FMNMX.FTZ R116, R0, R116, !PT ;  /* 0x0000007400747209 */ /* 0x006fe20007810000 */
[----:B------:R-:W-:Y:S01]  /*e860*/  FADD.FTZ R0, -R119, R120 ;  /* 0x0000007877007221 */ /* 0x000fe20000010100 */
[----:B------:R-:W-:Y:S01]  /*e870*/  WARPSYNC 0xffffffff ;  /* 0xffffffff00007948 */ /* 0x000fe20003800000 */
        /* <DEDUP_REMOVED lines=35> */
[----:B------:R-:W-:Y:S04]  /*eab0*/  FMUL.FTZ R2, R118, c[0x0][0x2d0] ;  /* 0x0000b40076027a20 */ /* 0x000fe80000410000 */
[--C-:B------:R-:W-:Y:S02]  /*eac0*/  FFMA.FTZ R20, R18, c[0x0][0x2d0], -R2.reuse ;  /* 0x0000b40012147a23 */ /* 0x100fe40000010802 */
[--C-:B------:R-:W-:Y:S01]  /*ead0*/  FFMA.FTZ R52, R115, c[0x0][0x2d0], -R2.reuse ;  /* 0x0000b40073347a23 */ /* 0x100fe20000010802 */
[----:B------:R-:W-:Y:S01]  /*eae0*/  MUFU.EX2 R205, R205 ;  /* 0x000000cd00cd7308 */ /* 0x000fe20000000800 */
[--C-:B------:R-:W-:Y:S02]  /*eaf0*/  FFMA.FTZ R19, R19, c[0x0][0x2d0], -R2.reuse ;  /* 0x0000b40013137a23 */ /* 0x100fe40000010802 */
[--C-:B------:R-:W-:Y:S01]  /*eb00*/  FFMA.FTZ R112, R22, c[0x0][0x2d0], -R2.reuse ;  /* 0x0000b40016707a23 */ /* 0x100fe20000010802 */
[----:B------:R-:W-:Y:S01]  /*eb10*/  MOV R22, R3 ;  /* 0x0000000300167202 */ /* 0x000fe20000000f00 */
        /* <DEDUP_REMOVED lines=16> */
[--C-:B------:R-:W-:Y:S01]  /*ec20*/  FFMA.FTZ R189, R51, c[0x0][0x2d0], -R2.reuse ;  /* 0x0000b40033bd7a23 */ /* 0x100fe20000010802 */
[----:B------:R-:W-:Y:S01]  /*ec30*/  MOV R51, R113 ;  /* 0x0000007100337202 */ /* 0x000fe20000000f00 */
        /* <DEDUP_REMOVED lines=8> */
[----:B------:R-:W2:Y:S10]  /*ecc0*/  MUFU.EX2 R7, R7 ;  /* 0x0000000700077308 */ /* 0x000eb40000000800 */
        /* <DEDUP_REMOVED lines=25> */
[C---:B-1----:R-:W-:Y:S01]  /*ee60*/  F2FP.PACK_AB R68, R5.reuse, R4 ;  /* 0x000000040544723e */ /* 0x042fe200000000ff */
[----:B------:R-:W-:Y:S01]  /*ee70*/  FFMA.FTZ R188, R54, c[0x0][0x2d0], -R2 ;  /* 0x0000b40036bc7a23 */ /* 0x000fe20000010802 */
[----:B------:R-:W-:Y:S01]  /*ee80*/  MOV R54, R197 ;  /* 0x000000c500367202 */ /* 0x000fe20000000f00 */
[----:B------:R-:W-:Y:S01]  /*ee90*/  FADD.FTZ R32, R5, R0 ;  /* 0x0000000005207221 */ /* 0x000fe20000010000 */
[----:B--2---:R-:W-:Y:S01]  /*eea0*/  F2FP.PACK_AB R69, R7, R6 ;  /* 0x000000060745723e */ /* 0x004fe200000000ff */
[----:B------:R-:W-:Y:S02]  /*eeb0*/  FADD.FTZ R0, -R118, R121 ;  /* 0x0000007976007221 */ /* 0x000fe40000010100 */
[--C-:B------:R-:W-:Y:S01]  /*eec0*/  FFMA.FTZ R121, R55, c[0x0][0x2d0], -R2.reuse ;  /* 0x0000b40037797a23 */ /* 0x100fe20000010802 */
[----:B------:R-:W-:Y:S01]  /*eed0*/  MUFU.EX2 R188, R188 ;  /* 0x000000bc00bc7308 */ /* 0x000fe20000000800 */
[----:B------:R-:W-:Y:S02]  /*eee0*/  FFMA.FTZ R197, R67, c[0x0][0x2d0], -R2 ;  /* 0x0000b40043c57a23 */ /* 0x000fe40000010802 */
[----:B------:R-:W-:Y:S02]  /*eef0*/  FMUL.FTZ R2, R117, c[0x0][0x2d0] ;  /* 0x0000b40075027a20 */ /* 0x000fe40000410000 */
[----:B------:R-:W-:Y:S02]  /*ef00*/  FADD.FTZ R5, R120, R32 ;  /* 0x0000002078057221 */ /* 0x000fe40000010000 */
[--C-:B------:R-:W-:Y:S02]  /*ef10*/  FFMA.FTZ R18, R12, c[0x0][0x2d0], -R2.reuse ;  /* 0x0000b4000c127a23 */ /* 0x100fe40000010802 */
[----:B------:R-:W2:Y:S01]  /*ef20*/  LDL.LU R12, [R1+0xc] ;  /* 0x00000c00010c7983 */ /* 0x000ea20000300800 */
[C---:B------:R-:W-:Y:S01]  /*ef30*/  FADD.FTZ R64, R70.reuse, R5 ;  /* 0x0000000546407221 */ /* 0x040fe20000010000 */
[----:B------:R-:W-:Y:S01]  /*ef40*/  F2FP.PACK_AB R70, R70, R120 ;  /* 0x000000784646723e */ /* 0x000fe200000000ff */
[----:B------:R-:W-:Y:S01]  /*ef50*/  FMUL.FTZ R0, R0, c[0x0][0x2d0] ;  /* 0x0000b40000007a20 */ /* 0x000fe20000410000 */
[----:B------:R-:W3:Y:S01]  /*ef60*/  LDL.LU R5, [R1+0x10] ;  /* 0x0000100001057983 */ /* 0x000ee20000300800 */
[--C-:B------:R-:W-:Y:S01]  /*ef70*/  FFMA.FTZ R83, R25, c[0x0][0x2d0], -R2.reuse ;  /* 0x0000b40019537a23 */ /* 0x100fe20000010802 */
        /* <DEDUP_REMOVED lines=21> */
[----:B-1----:R-:W-:Y:S02]  /*f0d0*/  FFMA.FTZ R0, R3, R248, R6 ;  /* 0x000000f803007223 */ /* 0x002fe40000010006 */
[----:B------:R-:W-:Y:S02]  /*f0e0*/  FFMA.FTZ R96, R40, c[0x0][0x2d0], -R2 ;  /* 0x0000b40028607a23 */ /* 0x000fe40000010802 */
[----:B------:R-:W-:Y:S01]  /*f0f0*/  FADD.FTZ R33, R7, R0 ;  /* 0x0000000007217221 */ /* 0x000fe20000010000 */
[----:B------:R-:W-:Y:S01]  /*f100*/  MUFU.EX2 R120, R98 ;  /* 0x0000006200787308 */ /* 0x000fe20000000800 */
[----:B------:R-:W-:Y:S02]  /*f110*/  FADD.FTZ R0, -R117, R122 ;  /* 0x0000007a75007221 */ /* 0x000fe40000010100 */
[--C-:B------:R-:W-:Y:S02]  /*f120*/  FFMA.FTZ R122, R76, c[0x0][0x2d0], -R2.reuse ;  /* 0x0000b4004c7a7a23 */ /* 0x100fe40000010802 */
[----:B------:R-:W-:Y:S02]  /*f130*/  FMUL.FTZ R0, R0, c[0x0][0x2d0] ;  /* 0x0000b40000007a20 */ /* 0x000fe40000410000 */
[--C-:B------:R-:W-:Y:S02]  /*f140*/  FFMA.FTZ R76, R108, c[0x0][0x2d0], -R2.reuse ;  /* 0x0000b4006c4c7a23 */ /* 0x100fe40000010802 */
[--C-:B------:R-:W-:Y:S01]  /*f150*/  FFMA.FTZ R102, R56, c[0x0][0x2d0], -R2.reuse ;  /* 0x0000b40038667a23 */ /* 0x100fe20000010802 */
[----:B------:R-:W-:Y:S01]  /*f160*/  MUFU.EX2 R251, R251 ;  /* 0x000000fb00fb7308 */ /* 0x000fe20000000800 */
[--C-:B------:R-:W-:Y:S02]  /*f170*/  FFMA.FTZ R99, R57, c[0x0][0x2d0], -R2.reuse ;  /* 0x0000b40039637a23 */ /* 0x100fe40000010802 */
[--C-:B------:R-:W-:Y:S02]  /*f180*/  FFMA.FTZ R114, R61, c[0x0][0x2d0], -R2.reuse ;  /* 0x0000b4003d727a23 */ /* 0x100fe40000010802 */
[--C-:B------:R-:W-:Y:S02]  /*f190*/  FFMA.FTZ R199, R72, c[0x0][0x2d0], -R2.reuse ;  /* 0x0000b40048c77a23 */ /* 0x100fe40000010802 */
[--C-:B------:R-:W-:Y:S02]  /*f1a0*/  FFMA.FTZ R198, R73, c[0x0][0x2d0], -R2.reuse ;  /* 0x0000b40049c67a23 */ /* 0x100fe40000010802 */
[----:B------:R-:W-:Y:S01]  /*f1b0*/  FFMA.FTZ R252, R92, c[0x0][0x2d0], -R2 ;  /* 0x0000b4005cfc7a23 */ /* 0x000fe20000010802 */
[----:B------:R-:W-:Y:S01]  /*f1c0*/  MUFU.EX2 R72, R8 ;  /* 0x0000000800487308 */ /* 0x000fe20000000800 */
[----:B------:R-:W-:Y:S02]  /*f1d0*/  FMUL.FTZ R4, R116, c[0x0][0x2d0] ;  /* 0x0000b40074047a20 */ /* 0x000fe40000410000 */
[----:B------:R-:W-:Y:S02]  /*f1e0*/  FMUL.FTZ R32, R65, R168 ;  /* 0x000000a841207220 */ /* 0x000fe40000410000 */
[--C-:B------:R-:W-:Y:S02]  /*f1f0*/  FFMA.FTZ R89, R27, c[0x0][0x2d0], -R4.reuse ;  /* 0x0000b4001b597a23 */ /* 0x100fe40000010804 */
[--C-:B------:R-:W-:Y:S02]  /*f200*/  FFMA.FTZ R37, R74, c[0x0][0x2d0], -R4.reuse ;  /* 0x0000b4004a257a23 */ /* 0x100fe40000010804 */
[--C-:B------:R-:W-:Y:S01]  /*f210*/  FFMA.FTZ R78, R78, c[0x0][0x2d0], -R4.reuse ;  /* 0x0000b4004e4e7a23 */ /* 0x100fe20000010804 */
[----:B------:R1:W4:Y:S01]  /*f220*/  MUFU.EX2 R2, R0 ;  /* 0x0000000000027308 */ /* 0x0003220000000800 */
        /* <DEDUP_REMOVED lines=14> */
[----:B-1----:R-:W-:Y:S02]  /*f310*/  FADD.FTZ R0, -R116, R123 ;  /* 0x0000007b74007221 */ /* 0x002fe40000010100 */
[----:B----4-:R-:W-:Y:S01]  /*f320*/  FMUL.FTZ R29, R2, R141 ;  /* 0x0000008d021d7220 */ /* 0x010fe20000410000 */
[----:B------:R-:W-:Y:S01]  /*f330*/  MOV R141, R71 ;  /* 0x00000047008d7202 */ /* 0x000fe20000000f00 */
[----:B------:R-:W-:Y:S01]  /*f340*/  FMUL.FTZ R0, R0, c[0x0][0x2d0] ;  /* 0x0000b40000007a20 */ /* 0x000fe20000410000 */
[----:B------:R-:W1:Y:S01]  /*f350*/  MUFU.EX2 R71, R20 ;  /* 0x0000001400477308 */ /* 0x000e620000000800 */
[--C-:B------:R-:W-:Y:S02]  /*f360*/  FFMA.FTZ R7, R14, c[0x0][0x2d0], -R4.reuse ;  /* 0x0000b4000e077a23 */ /* 0x100fe40000010804 */
[--C-:B------:R-:W-:Y:S02]  /*f370*/  FFMA.FTZ R6, R15, c[0x0][0x2d0], -R4.reuse ;  /* 0x0000b4000f067a23 */ /* 0x100fe40000010804 */
[--C-:B------:R-:W-:Y:S02]  /*f380*/  FFMA.FTZ R67, R30, c[0x0][0x2d0], -R4.reuse ;  /* 0x0000b4001e437a23 */ /* 0x100fe40000010804 */
[--C-:B------:R-:W-:Y:S02]  /*f390*/  FFMA.FTZ R66, R31, c[0x0][0x2d0], -R4.reuse ;  /* 0x0000b4001f427a23 */ /* 0x100fe40000010804 */
[--C-:B------:R-:W-:Y:S01]  /*f3a0*/  FFMA.FTZ R104, R42, c[0x0][0x2d0], -R4.reuse ;  /* 0x0000b4002a687a23 */ /* 0x100fe20000010804 */
[----:B------:R-:W4:Y:S01]  /*f3b0*/  MUFU.EX2 R0, R0 ;  /* 0x0000000000007308 */ /* 0x000f220000000800 */
[--C-:B------:R-:W-:Y:S02]  /*f3c0*/  FFMA.FTZ R105, R43, c[0x0][0x2d0], -R4.reuse ;  /* 0x0000b4002b697a23 */ /* 0x100fe40000010804 */
[--C-:B------:R-:W-:Y:S01]  /*f3d0*/  FFMA.FTZ R108, R46, c[0x0][0x2d0], -R4.reuse ;  /* 0x0000b4002e6c7a23 */ /* 0x100fe20000010804 */
[----:B-----5:R-:W-:Y:S01]  /*f3e0*/  F2FP.PACK_AB R74, R107, R94 ;  /* 0x0000005e6b4a723e */ /* 0x020fe200000000ff */
[--C-:B------:R-:W-:Y:S02]  /*f3f0*/  FFMA.FTZ R109, R47, c[0x0][0x2d0], -R4.reuse ;  /* 0x0000b4002f6d7a23 */ /* 0x100fe40000010804 */
[--C-:B------:R-:W-:Y:S02]  /*f400*/  FFMA.FTZ R220, R58, c[0x0][0x2d0], -R4.reuse ;  /* 0x0000b4003adc7a23 */ /* 0x100fe40000010804 */
[--C-:B------:R-:W-:Y:S01]  /*f410*/  FFMA.FTZ R222, R59, c[0x0][0x2d0], -R4.reuse ;  /* 0x0000b4003bde7a23 */ /* 0x100fe20000010804 */
[----:B------:R-:W-:Y:S01]  /*f420*/  MUFU.EX2 R73, R10 ;  /* 0x0000000a00497308 */ /* 0x000fe20000000800 */
[--C-:B------:R-:W-:Y:S02]  /*f430*/  FFMA.FTZ R123, R62, c[0x0][0x2d0], -R4.reuse ;  /* 0x0000b4003e7b7a23 */ /* 0x100fe40000010804 */
[--C-:B------:R-:W-:Y:S02]  /*f440*/  FFMA.FTZ R248, R63, c[0x0][0x2d0], -R4.reuse ;  /* 0x0000b4003ff87a23 */ /* 0x100fe40000010804 */
[----:B------:R-:W-:Y:S02]  /*f450*/  FFMA.FTZ R95, R95, c[0x0][0x2d0], -R4 ;  /* 0x0000b4005f5f7a23 */ /* 0x000fe40000010804 */
[C---:B------:R-:W-:Y:S01]  /*f460*/  FMUL.FTZ R28, R2.reuse, R140 ;  /* 0x0000008c021c7220 */ /* 0x040fe20000410000 */
[----:B------:R-:W-:Y:S01]  /*f470*/  MOV R140, R23 ;  /* 0x00000017008c7202 */ /* 0x000fe20000000f00 */
[----:B-1----:R-:W-:Y:S01]  /*f480*/  FADD.FTZ R88, R71, R33 ;  /* 0x0000002147587221 */ /* 0x002fe20000010000 */
[----:B------:R1:W-:Y:S01]  /*f490*/  MUFU.EX2 R93, R7 ;  /* 0x00000007005d7308 */ /* 0x0003e20000000800 */
[C---:B------:R-:W-:Y:S01]  /*f4a0*/  FMUL.FTZ R9, R2.reuse, R153 ;  /* 0x0000009902097220 */ /* 0x040fe20000410000 */
[----:B------:R-:W-:Y:S01]  /*f4b0*/  MOV R153, R53 ;  /* 0x0000003500997202 */ /* 0x000fe20000000f00 */
[----:B------:R-:W-:Y:S01]  /*f4c0*/  FMUL.FTZ R25, R2, R145 ;  /* 0x0000009102197220 */ /* 0x000fe20000410000 */
[----:B------:R-:W-:Y:S01]  /*f4d0*/  MOV R145, R76 ;  /* 0x0000004c00917202 */ /* 0x000fe20000000f00 */
[C---:B----4-:R-:W-:Y:S01]  /*f4e0*/  FMUL.FTZ R42, R0.reuse, R138 ;  /* 0x0000008a002a7220 */ /* 0x050fe20000410000 */
[----:B------:R-:W-:Y:S01]  /*f4f0*/  MOV R138, R51 ;  /* 0x00000033008a7202 */ /* 0x000fe20000000f00 */
[C---:B------:R-:W-:Y:S01]  /*f500*/  FMUL.FTZ R11, R0.reuse, R155 ;  /* 0x0000009b000b7220 */ /* 0x040fe20000410000 */
[----:B------:R-:W-:Y:S01]  /*f510*/  MOV R51, R22 ;  /* 0x0000001600337202 */ /* 0x000fe20000000f00 */
[----:B------:R-:W-:Y:S01]  /*f520*/  FMUL.FTZ R15, R0, R151 ;  /* 0x00000097000f7220 */ /* 0x000fe20000410000 */
[----:B------:R-:W-:Y:S01]  /*f530*/  MOV R155, R95 ;  /* 0x0000005f009b7202 */ /* 0x000fe20000000f00 */
[----:B------:R-:W4:Y:S01]  /*f540*/  MUFU.EX2 R106, R6 ;  /* 0x00000006006a7308 */ /* 0x000f220000000800 */
[----:B------:R-:W-:Y:S01]  /*f550*/  MOV R151, R91 ;  /* 0x0000005b00977202 */ /* 0x000fe20000000f00 */
[C---:B------:R-:W-:Y:S02]  /*f560*/  FMUL.FTZ R41, R2.reuse, R137 ;  /* 0x0000008902297220 */ /* 0x040fe40000410000 */
[C---:B------:R-:W-:Y:S02]  /*f570*/  FMUL.FTZ R56, R2.reuse, R128 ;  /* 0x0000008002387220 */ /* 0x040fe40000410000 */
[C---:B------:R-:W-:Y:S02]  /*f580*/  FMUL.FTZ R57, R2.reuse, R129 ;  /* 0x0000008102397220 */ /* 0x040fe40000410000 */
[C---:B------:R-:W-:Y:S02]  /*f590*/  FMUL.FTZ R60, R2.reuse, R124 ;  /* 0x0000007c023c7220 */ /* 0x040fe40000410000 */
[----:B------:R-:W5:Y:S01]  /*f5a0*/  MUFU.EX2 R95, R19 ;  /* 0x00000013005f7308 */ /* 0x000f620000000800 */
[C---:B------:R-:W-:Y:S02]  /*f5b0*/  FMUL.FTZ R61, R2.reuse, R125 ;  /* 0x0000007d023d7220 */ /* 0x040fe40000410000 */
[C---:B-1----:R-:W-:Y:S01]  /*f5c0*/  FMUL.FTZ R7, R3.reuse, R159 ;  /* 0x0000009f03077220 */ /* 0x042fe20000410000 */
[----:B------:R-:W-:Y:S01]  /*f5d0*/  MOV R159, R37 ;  /* 0x00000025009f7202 */ /* 0x000fe20000000f00 */
[C---:B------:R-:W-:Y:S01]  /*f5e0*/  FMUL.FTZ R8, R2.reuse, R152 ;  /* 0x0000009802087220 */ /* 0x040fe20000410000 */
[----:B------:R-:W-:Y:S01]  /*f5f0*/  MOV R152, R111 ;  /* 0x0000006f00987202 */ /* 0x000fe20000000f00 */
[C---:B------:R-:W-:Y:S01]  /*f600*/  FMUL.FTZ R13, R2.reuse, R149 ;  /* 0x00000095020d7220 */ /* 0x040fe20000410000 */
[----:B------:R-:W-:Y:S01]  /*f610*/  MOV R111, R36 ;  /* 0x00000024006f7202 */ /* 0x000fe20000000f00 */
[C---:B------:R-:W-:Y:S01]  /*f620*/  FMUL.FTZ R24, R2.reuse, R144 ;  /* 0x0000009002187220 */ /* 0x040fe20000410000 */
[----:B------:R1:W1:Y:S01]  /*f630*/  MUFU.EX2 R91, R16 ;  /* 0x00000010005b7308 */ /* 0x0002620000000800 */
[C---:B------:R-:W-:Y:S01]  /*f640*/  FMUL.FTZ R40, R2.reuse, R136 ;  /* 0x0000008802287220 */ /* 0x040fe20000410000 */
[----:B------:R-:W-:Y:S01]  /*f650*/  MOV R149, R86 ;  /* 0x0000005600957202 */ /* 0x000fe20000000f00 */
[----:B------:R-:W-:Y:S01]  /*f660*/  FMUL.FTZ R44, R2, R132 ;  /* 0x00000084022c7220 */ /* 0x000fe20000410000 */
[----:B----4-:R-:W-:Y:S01]  /*f670*/  F2FP.PACK_AB R75, R106, R93 ;  /* 0x0000005d6a4b723e */ /* 0x010fe200000000ff */
[----:B------:R-:W-:Y:S01]  /*f680*/  FMUL.FTZ R6, R3, R158 ;  /* 0x0000009e03067220 */ /* 0x000fe20000410000 */
[----:B------:R-:W-:Y:S01]  /*f690*/  MOV R144, R87 ;  /* 0x0000005700907202 */ /* 0x000fe20000000f00 */
[----:B------:R-:W-:Y:S01]  /*f6a0*/  FMUL.FTZ R45, R2, R133 ;  /* 0x00000085022d7220 */ /* 0x000fe20000410000 */
[----:B------:R-:W-:Y:S01]  /*f6b0*/  MOV R158, R84 ;  /* 0x00000054009e7202 */ /* 0x000fe20000000f00 */
[C---:B------:R-:W-:Y:S01]  /*f6c0*/  FMUL.FTZ R31, R0.reuse, R143 ;  /* 0x0000008f001f7220 */ /* 0x040fe20000410000 */
[----:B------:R-:W-:Y:S01]  /*f6d0*/  MOV R143, R38 ;  /* 0x00000026008f7202 */ /* 0x000fe20000000f00 */
[C---:B------:R-:W-:Y:S01]  /*f6e0*/  FMUL.FTZ R10, R0.reuse, R154 ;  /* 0x0000009a000a7220 */ /* 0x040fe20000410000 */
[----:B------:R-:W-:Y:S01]  /*f6f0*/  MOV R154, R52 ;  /* 0x00000034009a7202 */ /* 0x000fe20000000f00 */
[C---:B------:R-:W-:Y:S01]  /*f700*/  FMUL.FTZ R14, R0.reuse, R150 ;  /* 0x00000096000e7220 */ /* 0x040fe20000410000 */
[----:B-----5:R-:W-:Y:S01]  /*f710*/  F2FP.PACK_AB R71, R95, R71 ;  /* 0x000000475f47723e */ /* 0x020fe200000000ff */
[C---:B------:R-:W-:Y:S01]  /*f720*/  FMUL.FTZ R18, R3.reuse, R162 ;  /* 0x000000a203127220 */ /* 0x040fe20000410000 */
[----:B------:R-:W-:Y:S01]  /*f730*/  MOV R150, R55 ;  /* 0x0000003700967202 */ /* 0x000fe20000000f00 */
[----:B------:R-:W-:Y:S01]  /*f740*/  FMUL.FTZ R19, R3, R163 ;  /* 0x000000a303137220 */ /* 0x000fe20000410000 */
[----:B------:R4:W-:Y:S01]  /*f750*/  MUFU.EX2 R125, R49 ;  /* 0x00000031007d7308 */ /* 0x0009e20000000800 */
[C---:B------:R-:W-:Y:S01]  /*f760*/  FMUL.FTZ R17, R65.reuse, R161 ;  /* 0x000000a141117220 */ /* 0x040fe20000410000 */
[----:B------:R-:W-:Y:S01]  /*f770*/  MOV R161, R51 ;  /* 0x0000003300a17202 */ /* 0x000fe20000000f00 */
[C---:B------:R-:W-:Y:S01]  /*f780*/  FMUL.FTZ R26, R0.reuse, R146 ;  /* 0x00000092001a7220 */ /* 0x040fe20000410000 */
[----:B------:R-:W-:Y:S01]  /*f790*/  MOV R146, R34 ;  /* 0x0000002200927202 */ /* 0x000fe20000000f00 */
[C---:B------:R-:W-:Y:S01]  /*f7a0*/  FMUL.FTZ R27, R0.reuse, R147 ;  /* 0x00000093001b7220 */ /* 0x040fe20000410000 */
[----:B------:R-:W-:Y:S01]  /*f7b0*/  MOV R147, R35 ;  /* 0x0000002300937202 */ /* 0x000fe20000000f00 */
[C---:B-1----:R-:W-:Y:S01]  /*f7c0*/  FMUL.FTZ R16, R65.reuse, R160 ;  /* 0x000000a041107220 */ /* 0x042fe20000410000 */
[----:B------:R-:W-:Y:S01]  /*f7d0*/  MOV R160, R54 ;  /* 0x0000003600a07202 */ /* 0x000fe20000000f00 */
[C---:B------:R-:W-:Y:S01]  /*f7e0*/  FMUL.FTZ R30, R0.reuse, R142 ;  /* 0x0000008e001e7220 */ /* 0x040fe20000410000 */
[----:B------:R-:W-:Y:S01]  /*f7f0*/  LDSM.16.MT88.4 R52, [R226] ;  /* 0x00000000e234783b */ /* 0x000fe20000004200 */
[----:B------:R-:W-:Y:S01]  /*f800*/  FMUL.FTZ R33, R65, R169 ;  /* 0x000000a941217220 */ /* 0x000fe20000410000 */
[----:B------:R-:W-:Y:S01]  /*f810*/  MUFU.EX2 R124, R100 ;  /* 0x00000064007c7308 */ /* 0x000fe20000000800 */
[C---:B------:R-:W-:Y:S01]  /*f820*/  FMUL.FTZ R34, R3.reuse, R170 ;  /* 0x000000aa03227220 */ /* 0x040fe20000410000 */
[----:B------:R-:W-:Y:S01]  /*f830*/  MOV R142, R50 ;  /* 0x00000032008e7202 */ /* 0x000fe20000000f00 */
[----:B------:R-:W-:Y:S02]  /*f840*/  FMUL.FTZ R35, R3, R171 ;  /* 0x000000ab03237220 */ /* 0x000fe40000410000 */
[C---:B------:R-:W-:Y:S01]  /*f850*/  FMUL.FTZ R43, R0.reuse, R139 ;  /* 0x0000008b002b7220 */ /* 0x040fe20000410000 */
[----:B------:R-:W-:Y:S01]  /*f860*/  MOV R139, R85 ;  /* 0x00000055008b7202 */ /* 0x000fe20000000f00 */
[C---:B------:R-:W-:Y:S01]  /*f870*/  FMUL.FTZ R47, R0.reuse, R135 ;  /* 0x00000087002f7220 */ /* 0x040fe20000410000 */
[----:B------:R-:W-:Y:S01]  /*f880*/  LDSM.16.MT88.4 R168, [R229+0x3000] ;  /* 0x00300000e5a8783b */ /* 0x000fe20000004200 */
[C---:B------:R-:W-:Y:S01]  /*f890*/  FMUL.FTZ R59, R0.reuse, R131 ;  /* 0x00000083003b7220 */ /* 0x040fe20000410000 */
[----:B------:R1:W-:Y:S01]  /*f8a0*/  MUFU.EX2 R100, R48 ;  /* 0x0000003000647308 */ /* 0x0003e20000000800 */
[C---:B------:R-:W-:Y:S02]  /*f8b0*/  FMUL.FTZ R46, R0.reuse, R134 ;  /* 0x00000086002e7220 */ /* 0x040fe40000410000 */
[----:B----4-:R-:W-:Y:S02]  /*f8c0*/  FMUL.FTZ R49, R65, R177 ;  /* 0x000000b141317220 */ /* 0x010fe40000410000 */
[C---:B------:R-:W-:Y:S02]  /*f8d0*/  FMUL.FTZ R50, R3.reuse, R178 ;  /* 0x000000b203327220 */ /* 0x040fe40000410000 */
[----:B------:R-:W-:Y:S02]  /*f8e0*/  FMUL.FTZ R51, R3, R179 ;  /* 0x000000b303337220 */ /* 0x000fe40000410000 */
[C---:B------:R-:W-:Y:S01]  /*f8f0*/  FMUL.FTZ R58, R0.reuse, R130 ;  /* 0x00000082003a7220 */ /* 0x040fe20000410000 */
[----:B------:R-:W-:Y:S01]  /*f900*/  MUFU.EX2 R131, R82 ;  /* 0x0000005200837308 */ /* 0x000fe20000000800 */
[C---:B------:R-:W-:Y:S02]  /*f910*/  FMUL.FTZ R62, R0.reuse, R126 ;  /* 0x0000007e003e7220 */ /* 0x040fe40000410000 */
[----:B------:R-:W-:Y:S07]  /*f920*/  FMUL.FTZ R63, R0, R127 ;  /* 0x0000007f003f7220 */ /* 0x000fee0000410000 */
[----:B------:R-:W-:Y:S01]  /*f930*/  MUFU.EX2 R135, R81 ;  /* 0x0000005100877308 */ /* 0x000fe20000000800 */
[----:B-1----:R-:W-:Y:S02]  /*f940*/  FMUL.FTZ R48, R65, R176 ;  /* 0x000000b041307220 */ /* 0x002fe40000410000 */
[----:B------:R-:W-:Y:S07]  /*f950*/  LDSM.16.MT88.4 R176, [R226+0x3000] ;  /* 0x00300000e2b0783b */ /* 0x000fee0000004200 */
[----:B------:R-:W-:Y:S10]  /*f960*/  MUFU.EX2 R137, R80 ;  /* 0x0000005000897308 */ /* 0x000ff40000000800 */
[----:B------:R-:W-:Y:S10]  /*f970*/  MUFU.EX2 R110, R101 ;  /* 0x00000065006e7308 */ /* 0x000ff40000000800 */
[----:B------:R1:W-:Y:S10]  /*f980*/  MUFU.EX2 R101, R83 ;  /* 0x0000005300657308 */ /* 0x0003f40000000800 */
[----:B------:R-:W4:Y:S10]  /*f990*/  MUFU.EX2 R85, R196 ;  /* 0x000000c400557308 */ /* 0x000f340000000800 */
[----:B------:R-:W-:Y:S01]  /*f9a0*/  MUFU.EX2 R86, R193 ;  /* 0x000000c100567308 */ /* 0x000fe20000000800 */
[----:B-1----:R-:W-:Y:S09]  /*f9b0*/  LDSM.16.MT88.4 R80, [R225+0x800] ;  /* 0x00080000e150783b */ /* 0x002ff20000004200 */
[----:B------:R-:W-:Y:S10]  /*f9c0*/  MUFU.EX2 R193, R113 ;  /* 0x0000007100c17308 */ /* 0x000ff40000000800 */
[----:B------:R1:W-:Y:S01]  /*f9d0*/  MUFU.EX2 R98, R67 ;  /* 0x0000004300627308 */ /* 0x0003e20000000800 */
[C---:B--2---:R-:W-:Y:S01]  /*f9e0*/  FFMA.FTZ R4, R2.reuse, R12, R72 ;  /* 0x0000000c02047223 */ /* 0x044fe20000010048 */
[C---:B------:R-:W-:Y:S01]  /*f9f0*/  F2FP.PACK_AB R72, R21.reuse, R72 ;  /* 0x000000481548723e */ /* 0x040fe200000000ff */
[----:B------:R-:W-:Y:S01]  /*fa00*/  FMUL.FTZ R12, R2, R148 ;  /* 0x00000094020c7220 */ /* 0x000fe20000410000 */
[----:B------:R-:W-:Y:S01]  /*fa10*/  MOV R148, R39 ;  /* 0x0000002700947202 */ /* 0x000fe20000000f00 */
[----:B------:R-:W-:Y:S01]  /*fa20*/  FADD.FTZ R90, R21, R4 ;  /* 0x00000004155a7221 */ /* 0x000fe20000010000 */
[----:B------:R-:W-:Y:S01]  /*fa30*/  LDSM.16.MT88.4 R36, [R229] ;  /* 0x00000000e524783b */ /* 0x000fe20000004200 */
[----:B---3--:R-:W-:Y:S01]  /*fa40*/  FFMA.FTZ R2, R0, R5, R73 ;  /* 0x0000000500027223 */ /* 0x008fe20000010049 */
[----:B------:R-:W-:Y:S01]  /*fa50*/  F2FP.PACK_AB R73, R91, R73 ;  /* 0x000000495b49723e */ /* 0x000fe200000000ff */
[C---:B------:R-:W-:Y:S01]  /*fa60*/  FMUL.FTZ R4, R65.reuse, R156 ;  /* 0x0000009c41047220 */ /* 0x040fe20000410000 */
[----:B------:R-:W-:Y:S01]  /*fa70*/  MOV R156, R79 ;  /* 0x0000004f009c7202 */ /* 0x000fe20000000f00 */
[----:B------:R-:W-:Y:S01]  /*fa80*/  FMUL.FTZ R5, R65, R157 ;  /* 0x0000009d41057220 */ /* 0x000fe20000410000 */
[----:B------:R-:W-:Y:S01]  /*fa90*/  MOV R157, R78 ;  /* 0x0000004e009d7202 */ /* 0x000fe20000000f00 */
[----:B------:R2:W-:Y:S01]  /*faa0*/  MUFU.EX2 R113, R66 ;  /* 0x0000004200717308 */ /* 0x0005e20000000800 */
[----:B------:R-:W3:Y:S01]  /*fab0*/  LDSM.16.MT88.4 R20, [R225] ;  /* 0x00000000e114783b */ /* 0x000ee20000004200 */
[----:B----4-:R-:W-:Y:S02]  /*fac0*/  FADD.FTZ R0, R85, R64 ;  /* 0x0000004055007221 */ /* 0x010fe40000010000 */
[----:B------:R-:W-:Y:S02]  /*fad0*/  FADD.FTZ R2, R91, R2 ;  /* 0x000000025b027221 */ /* 0x000fe40000010000 */
[----:B------:R-:W-:Y:S02]  /*fae0*/  FMUL.FTZ R64, R65, R184 ;  /* 0x000000b841407220 */ /* 0x000fe40000410000 */
[----:B------:R-:W-:Y:S01]  /*faf0*/  FADD.FTZ R93, R93, R2 ;  /* 0x000000025d5d7221 */ /* 0x000fe20000010000 */
[----:B------:R-:W4:Y:S01]  /*fb00*/  LDSM.16.MT88.4 R76, [R228] ;  /* 0x00000000e44c783b */ /* 0x000f220000004200 */
[----:B------:R-:W5:Y:S01]  /*fb10*/  MUFU.EX2 R84, R195 ;  /* 0x000000c300547308 */ /* 0x000f620000000800 */
[C---:B-1----:R-:W-:Y:S02]  /*fb20*/  FMUL.FTZ R67, R3.reuse, R187 ;  /* 0x000000bb03437220 */ /* 0x042fe40000410000 */
[----:B------:R-:W-:Y:S07]  /*fb30*/  FADD.FTZ R93, R106, R93 ;  /* 0x0000005d6a5d7221 */ /* 0x000fee0000010000 */
[----:B------:R-:W1:Y:S01]  /*fb40*/  MUFU.EX2 R87, R194 ;  /* 0x000000c200577308 */ /* 0x000e620000000800 */
[----:B--2---:R-:W-:Y:S09]  /*fb50*/  FMUL.FTZ R66, R3, R186 ;  /* 0x000000ba03427220 */ /* 0x004ff20000410000 */
[----:B------:R-:W-:Y:S01]  /*fb60*/  MUFU.EX2 R184, R160 ;  /* 0x000000a000b87308 */ /* 0x000fe20000000800 */
[----:B-----5:R-:W-:Y:S09]  /*fb70*/  FADD.FTZ R0, R84, R0 ;  /* 0x0000000054007221 */ /* 0x020ff20000010000 */
[----:B------:R-:W-:Y:S01]  /*fb80*/  MUFU.EX2 R126, R97 ;  /* 0x00000061007e7308 */ /* 0x000fe20000000800 */
[-C--:B---3--:R-:W-:Y:S05]  /*fb90*/  HMMA.16816.F32 R4, R68, R20.reuse, R4 ;  /* 0x000000144404723c */ /* 0x088fea0000001804 */
[----:B-1----:R-:W-:Y:S03]  /*fba0*/  FADD.FTZ R0, R87, R0 ;  /* 0x0000000057007221 */ /* 0x002fe60000010000 */
[C---:B------:R-:W-:Y:S01]  /*fbb0*/  HMMA.16816.F32 R8, R72.reuse, R20, R8 ;  /* 0x000000144808723c */ /* 0x040fe20000001808 */
[----:B------:R-:W-:Y:S03]  /*fbc0*/  MUFU.EX2 R97, R89 ;  /* 0x0000005900617308 */ /* 0x000fe60000000800 */
[----:B------:R-:W-:Y:S03]  /*fbd0*/  FADD.FTZ R0, R86, R0 ;  /* 0x0000000056007221 */ /* 0x000fe60000010000 */
[C---:B------:R-:W-:Y:S01]  /*fbe0*/  FMUL.FTZ R20, R65.reuse, R164 ;  /* 0x000000a441147220 */ /* 0x040fe20000410000 */
[-C--:B------:R-:W-:Y:S03]  /*fbf0*/  HMMA.16816.F32 R12, R72, R22.reuse, R12 ;  /* 0x00000016480c723c */ /* 0x080fe6000000180c */
[----:B------:R-:W-:Y:S01]  /*fc00*/  MUFU.EX2 R132, R103 ;  /* 0x0000006700847308 */ /* 0x000fe20000000800 */
[----:B------:R-:W-:Y:S02]  /*fc10*/  FMUL.FTZ R21, R65, R165 ;  /* 0x000000a541157220 */ /* 0x000fe40000410000 */
[----:B------:R-:W-:Y:S02]  /*fc20*/  FADD.FTZ R0, R207, R0 ;  /* 0x00000000cf007221 */ /* 0x000fe40000010000 */
[C---:B------:R-:W-:Y:S04]  /*fc30*/  HMMA.16816.F32 R16, R68.reuse, R22, R16 ;  /* 0x000000164410723c */ /* 0x040fe80000001810 */
[----:B------:R-:W-:Y:S01]  /*fc40*/  FADD.FTZ R0, R206, R0 ;  /* 0x00000000ce007221 */ /* 0x000fe20000010000 */
[----:B------:R-:W-:Y:S02]  /*fc50*/  MUFU.EX2 R127, R96 ;  /* 0x00000060007f7308 */ /* 0x000fe40000000800 */
[C---:B------:R-:W-:Y:S02]  /*fc60*/  FMUL.FTZ R22, R3.reuse, R166 ;  /* 0x000000a603167220 */ /* 0x040fe40000410000 */
[----:B------:R-:W-:Y:S03]  /*fc70*/  FMUL.FTZ R23, R3, R167 ;  /* 0x000000a703177220 */ /* 0x000fe60000410000 */
[----:B------:R-:W-:Y:S03]  /*fc80*/  FADD.FTZ R0, R205, R0 ;  /* 0x00000000cd007221 */ /* 0x000fe60000010000 */
[----:B------:R1:W-:Y:S01]  /*fc90*/  MUFU.EX2 R103, R161 ;  /* 0x000000a100677308 */ /* 0x0003e20000000800 */
[-C--:B------:R-:W-:Y:S03]  /*fca0*/  HMMA.16816.F32 R20, R68, R36.reuse, R20 ;  /* 0x000000244414723c */ /* 0x080fe60000001814 */
[----:B------:R-:W-:Y:S05]  /*fcb0*/  FADD.FTZ R2, R204, R0 ;  /* 0x00000000cc027221 */ /* 0x000fea0000010000 */
[C---:B------:R-:W-:Y:S01]  /*fcc0*/  HMMA.16816.F32 R24, R72.reuse, R36, R24 ;  /* 0x000000244818723c */ /* 0x040fe20000001818 */
[----:B------:R2:W3:Y:S06]  /*fcd0*/  MUFU.EX2 R96, R92 ;  /* 0x0000005c00607308 */ /* 0x0004ec0000000800 */
[C---:B------:R-:W-:Y:S01]  /*fce0*/  FMUL.FTZ R36, R65.reuse, R172 ;  /* 0x000000ac41247220 */ /* 0x040fe20000410000 */
[-C--:B------:R-:W-:Y:S03]  /*fcf0*/  HMMA.16816.F32 R28, R72, R38.reuse, R28 ;  /* 0x00000026481c723c */ /* 0x080fe6000000181c */
[----:B------:R-:W-:Y:S01]  /*fd00*/  MUFU.EX2 R186, R138 ;  /* 0x0000008a00ba7308 */ /* 0x000fe20000000800 */
[----:B------:R-:W-:Y:S01]  /*fd10*/  FMUL.FTZ R37, R65, R173 ;  /* 0x000000ad41257220 */ /* 0x000fe20000410000 */
[----:B-1----:R-:W-:Y:S03]  /*fd20*/  LDSM.16.MT88.4 R160, [R225+0x3000] ;  /* 0x00300000e1a0783b */ /* 0x002fe60000004200 */
[C---:B------:R-:W-:Y:S05]  /*fd30*/  HMMA.16816.F32 R32, R68.reuse, R38, R32 ;  /* 0x000000264420723c */ /* 0x040fea0000001820 */
[----:B------:R-:W-:Y:S02]  /*fd40*/  MUFU.EX2 R136, R121 ;  /* 0x0000007900887308 */ /* 0x000fe40000000800 */
[C---:B------:R-:W-:Y:S02]  /*fd50*/  FMUL.FTZ R38, R3.reuse, R174 ;  /* 0x000000ae03267220 */ /* 0x040fe40000410000 */
[----:B------:R-:W-:Y:S03]  /*fd60*/  FMUL.FTZ R39, R3, R175 ;  /* 0x000000af03277220 */ /* 0x000fe60000410000 */
[----:B--2---:R-:W-:Y:S03]  /*fd70*/  FADD.FTZ R92, R94, R90 ;  /* 0x0000005a5e5c7221 */ /* 0x004fe60000010000 */
[----:B------:R-:W-:Y:S01]  /*fd80*/  MUFU.EX2 R130, R114 ;  /* 0x0000007200827308 */ /* 0x000fe20000000800 */
[-C--:B------:R-:W-:Y:S03]  /*fd90*/  HMMA.16816.F32 R36, R68, R52.reuse, R36 ;  /* 0x000000344424723c */ /* 0x080fe60000001824 */
[----:B------:R-:W-:Y:S04]  /*fda0*/  FADD.FTZ R0, R107, R92 ;  /* 0x0000005c6b007221 */ /* 0x000fe80000010000 */
[----:B------:R-:W-:Y:S01]  /*fdb0*/  FADD.FTZ R92, R100, R0 ;  /* 0x00000000645c7221 */ /* 0x000fe20000010000 */
[C---:B------:R-:W-:Y:S01]  /*fdc0*/  HMMA.16816.F32 R40, R72.reuse, R52, R40 ;  /* 0x000000344828723c */ /* 0x040fe20000001828 */
[----:B------:R-:W-:Y:S03]  /*fdd0*/  MUFU.EX2 R107, R156 ;  /* 0x0000009c006b7308 */ /* 0x000fe60000000800 */
[----:B------:R-:W-:Y:S03]  /*fde0*/  FADD.FTZ R0, R203, R2 ;  /* 0x00000002cb007221 */ /* 0x000fe60000010000 */
[C---:B------:R-:W-:Y:S01]  /*fdf0*/  FMUL.FTZ R52, R65.reuse, R180 ;  /* 0x000000b441347220 */ /* 0x040fe20000410000 */
[-C--:B------:R-:W-:Y:S03]  /*fe00*/  HMMA.16816.F32 R44, R72, R54.reuse, R44 ;  /* 0x00000036482c723c */ /* 0x080fe6000000182c */
[----:B------:R-:W-:Y:S01]  /*fe10*/  MUFU.EX2 R128, R122 ;  /* 0x0000007a00807308 */ /* 0x000fe20000000800 */
[C---:B------:R-:W-:Y:S02]  /*fe20*/  FMUL.FTZ R53, R65.reuse, R181 ;  /* 0x000000b541357220 */ /* 0x040fe40000410000 */
[----:B------:R-:W-:Y:S02]  /*fe30*/  FMUL.FTZ R65, R65, R185 ;  /* 0x000000b941417220 */ /* 0x000fe40000410000 */
[C---:B------:R-:W-:Y:S04]  /*fe40*/  HMMA.16816.F32 R48, R68.reuse, R54, R48 ;  /* 0x000000364430723c */ /* 0x040fe80000001830 */
[----:B------:R-:W-:Y:S01]  /*fe50*/  FADD.FTZ R0, R202, R0 ;  /* 0x00000000ca007221 */ /* 0x000fe20000010000 */
[----:B------:R-:W-:Y:S02]  /*fe60*/  MUFU.EX2 R129, R115 ;  /* 0x0000007300817308 */ /* 0x000fe40000000800 */
[C---:B------:R-:W-:Y:S02]  /*fe70*/  FMUL.FTZ R54, R3.reuse, R182 ;  /* 0x000000b603367220 */ /* 0x040fe40000410000 */
[----:B------:R-:W-:Y:S03]  /*fe80*/  FMUL.FTZ R55, R3, R183 ;  /* 0x000000b703377220 */ /* 0x000fe60000410000 */
[----:B------:R-:W-:Y:S02]  /*fe90*/  FADD.FTZ R3, R95, R88 ;  /* 0x000000585f037221 */ /* 0x000fe40000010000 */
[----:B------:R-:W-:Y:S01]  /*fea0*/  LDSM.16.MT88.4 R88, [R226+0x1000] ;  /* 0x00100000e258783b */ /* 0x000fe20000004200 */
[----:B------:R-:W-:Y:S01]  /*feb0*/  MUFU.EX2 R114, R104 ;  /* 0x0000006800727308 */ /* 0x000fe20000000800 */
[-C--:B----4-:R-:W-:Y:S03]  /*fec0*/  HMMA.16816.F32 R52, R68, R76.reuse, R52 ;  /* 0x0000004c4434723c */ /* 0x090fe60000001834 */
[----:B------:R-:W-:Y:S02]  /*fed0*/  FADD.FTZ R3, R112, R3 ;  /* 0x0000000370037221 */ /* 0x000fe40000010000 */
[----:B------:R-:W-:Y:S03]  /*fee0*/  FADD.FTZ R0, R201, R0 ;  /* 0x00000000c9007221 */ /* 0x000fe60000010000 */
[C---:B------:R-:W-:Y:S01]  /*fef0*/  HMMA.16816.F32 R56, R72.reuse, R76, R56 ;  /* 0x0000004c4838723c */ /* 0x040fe20000001838 */
[----:B------:R-:W-:Y:S03]  /*ff00*/  MUFU.EX2 R115, R105 ;  /* 0x0000006900737308 */ /* 0x000fe60000000800 */
[----:B------:R-:W-:Y:S02]  /*ff10*/  FADD.FTZ R2, R200, R0 ;  /* 0x00000000c8027221 */ /* 0x000fe40000010000 */
[----:B---3--:R-:W-:Y:S02]  /*ff20*/  FADD.FTZ R0, R96, R93 ;  /* 0x0000005d60007221 */ /* 0x008fe40000010000 */
[-C--:B------:R-:W-:Y:S03]  /*ff30*/  HMMA.16816.F32 R60, R72, R78.reuse, R60 ;  /* 0x0000004e483c723c */ /* 0x080fe6000000183c */
[----:B------:R-:W-:Y:S01]  /*ff40*/  MUFU.EX2 R122, R108 ;  /* 0x0000006c007a7308 */ /* 0x000fe20000000800 */
[----:B------:R-:W-:Y:S02]  /*ff50*/  FADD.FTZ R93, R110, R3 ;  /* 0x000000036e5d7221 */ /* 0x000fe40000010000 */
[----:B------:R-:W-:Y:S01]  /*ff60*/  FADD.FTZ R3, R101, R92 ;  /* 0x0000005c65037221 */ /* 0x000fe20000010000 */
[----:B------:R-:W-:Y:S01]  /*ff70*/  F2FP.PACK_AB R72, R84, R85 ;  /* 0x000000555448723e */ /* 0x000fe200000000ff */
[----:B------:R-:W-:Y:S01]  /*ff80*/  HMMA.16816.F32 R64, R68, R78, R64 ;  /* 0x0000004e4440723c */ /* 0x000fe20000001840 */
[----:B------:R-:W1:Y:S03]  /*ff90*/  LDSM.16.MT88.4 R76, [R229+0x800] ;  /* 0x00080000e54c783b */ /* 0x000e660000004200 */
[----:B------:R-:W-:Y:S01]  /*ffa0*/  F2FP.PACK_AB R74, R86, R87 ;  /* 0x00000057564a723e */ /* 0x000fe200000000ff */
[----:B------:R-:W-:Y:S01]  /*ffb0*/  MUFU.EX2 R121, R109 ;  /* 0x0000006d00797308 */ /* 0x000fe20000000800 */
[----:B------:R-:W-:Y:S01]  /*ffc0*/  F2FP.PACK_AB R73, R110, R112 ;  /* 0x000000706e49723e */ /* 0x000fe200000000ff */
[----:B------:R-:W-:Y:S01]  /*ffd0*/  FADD.FTZ R92, R97, R0 ;  /* 0x00000000615c7221 */ /* 0x000fe20000010000 */
[----:B------:R-:W-:Y:S01]  /*ffe0*/  F2FP.PACK_AB R75, R125, R124 ;  /* 0x0000007c7d4b723e */ /* 0x000fe200000000ff */
[----:B------:R-:W2:Y:S03]  /*fff0*/  LDSM.16.MT88.4 R84, [R226+0x800] ;  /* 0x00080000e254783b */ /* 0x000ea60000004200 */
[----:B------:R-:W-:Y:S01]  /*10000*/  F2FP.PACK_AB R68, R101, R100 ;  /* 0x000000646544723e */ /* 0x000fe200000000ff */
[----:B------:R-:W-:Y:S01]  /*10010*/  FADD.FTZ R0, R212, R2 ;  /* 0x00000002d4007221 */ /* 0x000fe20000010000 */
[----:B------:R-:W-:Y:S01]  /*10020*/  F2FP.PACK_AB R70, R126, R120 ;  /* 0x000000787e46723e */ /* 0x000fe200000000ff */
[-C--:B------:R-:W-:Y:S01]  /*10030*/  HMMA.16816.F32 R4, R72, R80.reuse, R4 ;  /* 0x000000504804723c */ /* 0x080fe20000001804 */
[----:B------:R-:W-:Y:S04]  /*10040*/  MUFU.EX2 R110, R159 ;  /* 0x0000009f006e7308 */ /* 0x000fe80000000800 */
[----:B------:R-:W-:Y:S01]  /*10050*/  F2FP.PACK_AB R69, R97, R96 ;  /* 0x000000606145723e */ /* 0x000fe200000000ff */
[----:B------:R-:W-:Y:S01]  /*10060*/  FADD.FTZ R0, R216, R0 ;  /* 0x00000000d8007221 */ /* 0x000fe20000010000 */
[----:B------:R-:W-:Y:S04]  /*10070*/  F2FP.PACK_AB R71, R113, R98 ;  /* 0x000000627147723e */ /* 0x000fe800000000ff */
[----:B------:R-:W-:Y:S01]  /*10080*/  MUFU.EX2 R109, R158 ;  /* 0x0000009e006d7308 */ /* 0x000fe20000000800 */
[----:B------:R-:W-:Y:S02]  /*10090*/  FADD.FTZ R0, R218, R0 ;  /* 0x00000000da007221 */ /* 0x000fe40000010000 */
[C---:B------:R-:W-:Y:S04]  /*100a0*/  HMMA.16816.F32 R8, R68.reuse, R80, R8 ;  /* 0x000000504408723c */ /* 0x040fe80000001808 */
[----:B------:R-:W-:Y:S02]  /*100b0*/  FADD.FTZ R2, R217, R0 ;  /* 0x00000000d9027221 */ /* 0x000fe40000010000 */
[----:B------:R-:W-:Y:S01]  /*100c0*/  FADD.FTZ R0, R124, R93 ;  /* 0x0000005d7c007221 */ /* 0x000fe20000010000 */
[----:B------:R-:W-:Y:S01]  /*100d0*/  MUFU.EX2 R108, R157 ;  /* 0x0000009d006c7308 */ /* 0x000fe20000000800 */
[-C--:B------:R-:W-:Y:S04]  /*100e0*/  HMMA.16816.F32 R12, R68, R82.reuse, R12 ;  /* 0x00000052440c723c */ /* 0x080fe8000000180c */
[----:B------:R-:W-:Y:S01]  /*100f0*/  FADD.FTZ R93, R120, R3 ;  /* 0x00000003785d7221 */ /* 0x000fe20000010000 */
[----:B------:R-:W-:Y:S01]  /*10100*/  MOV R120, R119 ;  /* 0x0000007700787202 */ /* 0x000fe20000000f00 */
[----:B------:R-:W-:Y:S02]  /*10110*/  FADD.FTZ R3, R98, R92 ;  /* 0x0000005c62037221 */ /* 0x000fe40000010000 */
[C---:B------:R-:W-:Y:S01]  /*10120*/  HMMA.16816.F32 R16, R72.reuse, R82, R16 ;  /* 0x000000524810723c */ /* 0x040fe20000001810 */
[----:B------:R-:W3:Y:S01]  /*10130*/  LDSM.16.MT88.4 R80, [R228+0x800] ;  /* 0x00080000e450783b */ /* 0x000ee20000004200 */
[----:B------:R-:W-:Y:S02]  /*10140*/  MUFU.EX2 R101, R146 ;  /* 0x0000009200657308 */ /* 0x000fe40000000800 */
[----:B------:R-:W-:Y:S02]  /*10150*/  FADD.FTZ R92, R125, R0 ;  /* 0x000000007d5c7221 */ /* 0x000fe40000010000 */
[----:B------:R-:W-:Y:S02]  /*10160*/  FADD.FTZ R0, R215, R2 ;  /* 0x00000002d7007221 */ /* 0x000fe40000010000 */
[-C--:B-1----:R-:W-:Y:S04]  /*10170*/  HMMA.16816.F32 R20, R72, R76.reuse, R20 ;  /* 0x0000004c4814723c */ /* 0x082fe80000001814 */
[----:B------:R-:W1:Y:S01]  /*10180*/  MUFU.EX2 R133, R102 ;  /* 0x0000006600857308 */ /* 0x000e620000000800 */
[----:B------:R-:W-:Y:S02]  /*10190*/  FADD.FTZ R0, R214, R0 ;  /* 0x00000000d6007221 */ /* 0x000fe40000010000 */
[----:B------:R-:W-:Y:S01]  /*101a0*/  FADD.FTZ R92, R192, R92 ;  /* 0x0000005cc05c7221 */ /* 0x000fe20000010000 */
[C---:B------:R-:W-:Y:S04]  /*101b0*/  HMMA.16816.F32 R24, R68.reuse, R76, R24 ;  /* 0x0000004c4418723c */ /* 0x040fe80000001818 */
[----:B------:R-:W-:Y:S02]  /*101c0*/  FADD.FTZ R0, R213, R0 ;  /* 0x00000000d5007221 */ /* 0x000fe40000010000 */
[----:B------:R-:W-:Y:S02]  /*101d0*/  MUFU.EX2 R102, R151 ;  /* 0x0000009700667308 */ /* 0x000fe40000000800 */
[-C--:B------:R-:W-:Y:S04]  /*101e0*/  HMMA.16816.F32 R28, R68, R78.reuse, R28 ;  /* 0x0000004e441c723c */ /* 0x080fe8000000181c */
[----:B------:R-:W-:Y:S02]  /*101f0*/  FADD.FTZ R2, R219, R0 ;  /* 0x00000000db027221 */ /* 0x000fe40000010000 */
[----:B------:R-:W-:Y:S02]  /*10200*/  FADD.FTZ R0, R126, R93 ;  /* 0x0000005d7e007221 */ /* 0x000fe40000010000 */
[C---:B------:R-:W-:Y:S01]  /*10210*/  HMMA.16816.F32 R32, R72.reuse, R78, R32 ;  /* 0x0000004e4820723c */ /* 0x040fe20000001820 */
[----:B------:R-:W4:Y:S01]  /*10220*/  LDSM.16.MT88.4 R76, [R225+0x1000] ;  /* 0x00100000e14c783b */ /* 0x000f220000004200 */
[----:B------:R-:W5:Y:S02]  /*10230*/  MUFU.EX2 R134, R99 ;  /* 0x0000006300867308 */ /* 0x000f640000000800 */
[----:B------:R-:W-:Y:S02]  /*10240*/  FADD.FTZ R93, R113, R3 ;  /* 0x00000003715d7221 */ /* 0x000fe40000010000 */
[----:B------:R-:W-:Y:S02]  /*10250*/  FADD.FTZ R3, R127, R0 ;  /* 0x000000007f037221 */ /* 0x000fe40000010000 */
[-C--:B--2---:R-:W-:Y:S04]  /*10260*/  HMMA.16816.F32 R36, R72, R84.reuse, R36 ;  /* 0x000000544824723c */ /* 0x084fe80000001824 */
[----:B------:R-:W-:Y:S01]  /*10270*/  MUFU.EX2 R220, R220 ;  /* 0x000000dc00dc7308 */ /* 0x000fe20000000800 */
[----:B------:R-:W-:Y:S02]  /*10280*/  FADD.FTZ R0, R103, R2 ;  /* 0x0000000267007221 */ /* 0x000fe40000010000 */
[----:B------:R-:W-:Y:S01]  /*10290*/  FADD.FTZ R3, R131, R3 ;  /* 0x0000000383037221 */ /* 0x000fe20000010000 */
[C---:B------:R-:W-:Y:S04]  /*102a0*/  HMMA.16816.F32 R40, R68.reuse, R84, R40 ;  /* 0x000000544428723c */ /* 0x040fe80000001828 */
[C---:B------:R-:W-:Y:S01]  /*102b0*/  FADD.FTZ R0, R184.reuse, R0 ;  /* 0x00000000b8007221 */ /* 0x040fe20000010000 */
[----:B------:R-:W-:Y:S01]  /*102c0*/  F2FP.PACK_AB R184, R184, R103 ;  /* 0x00000067b8b8723e */ /* 0x000fe200000000ff */
[----:B------:R-:W-:Y:S01]  /*102d0*/  MUFU.EX2 R222, R222 ;  /* 0x000000de00de7308 */ /* 0x000fe20000000800 */
[----:B------:R-:W-:Y:S01]  /*102e0*/  FADD.FTZ R3, R135, R3 ;  /* 0x0000000387037221 */ /* 0x000fe20000010000 */
[-C--:B------:R-:W-:Y:S04]  /*102f0*/  HMMA.16816.F32 R44, R68, R86.reuse, R44 ;  /* 0x00000056442c723c */ /* 0x080fe8000000182c */
[----:B------:R-:W-:Y:S02]  /*10300*/  FADD.FTZ R3, R137, R3 ;  /* 0x0000000389037221 */ /* 0x000fe40000010000 */
[----:B------:R-:W-:Y:S02]  /*10310*/  FADD.FTZ R2, R191, R92 ;  /* 0x0000005cbf027221 */ /* 0x000fe40000010000 */
[C---:B------:R-:W-:Y:S01]  /*10320*/  HMMA.16816.F32 R48, R72.reuse, R86, R48 ;  /* 0x000000564830723c */ /* 0x040fe20000001830 */
[----:B------:R-:W2:Y:S01]  /*10330*/  LDSM.16.MT88.4 R84, [R229+0x1000] ;  /* 0x00100000e554783b */ /* 0x000ea20000004200 */
[----:B------:R-:W-:Y:S02]  /*10340*/  MUFU.EX2 R123, R123 ;  /* 0x0000007b007b7308 */ /* 0x000fe40000000800 */
[----:B-1----:R-:W-:Y:S04]  /*10350*/  FADD.FTZ R3, R133, R3 ;  /* 0x0000000385037221 */ /* 0x002fe80000010000 */
[-C--:B---3--:R-:W-:Y:S04]  /*10360*/  HMMA.16816.F32 R52, R72, R80.reuse, R52 ;  /* 0x000000504834723c */ /* 0x088fe80000001834 */
[----:B------:R-:W-:Y:S01]  /*10370*/  MUFU.EX2 R248, R248 ;  /* 0x000000f800f87308 */ /* 0x000fe20000000800 */
[----:B-----5:R-:W-:Y:S03]  /*10380*/  FADD.FTZ R3, R134, R3 ;  /* 0x0000000386037221 */ /* 0x020fe60000010000 */
[C---:B------:R-:W-:Y:S04]  /*10390*/  HMMA.16816.F32 R56, R68.reuse, R80, R56 ;  /* 0x000000504438723c */ /* 0x040fe80000001838 */
[----:B------:R-:W-:Y:S02]  /*103a0*/  FADD.FTZ R3, R132, R3 ;  /* 0x0000000384037221 */ /* 0x000fe40000010000 */
[----:B------:R-:W1:Y:S02]  /*103b0*/  MUFU.EX2 R199, R199 ;  /* 0x000000c700c77308 */ /* 0x000e640000000800 */
[-C--:B------:R-:W-:Y:S04]  /*103c0*/  HMMA.16816.F32 R60, R68, R82.reuse, R60 ;  /* 0x00000052443c723c */ /* 0x080fe8000000183c */
[----:B------:R-:W-:Y:S03]  /*103d0*/  FADD.FTZ R3, R130, R3 ;  /* 0x0000000382037221 */ /* 0x000fe60000010000 */
[----:B------:R-:W-:Y:S01]  /*103e0*/  F2FP.PACK_AB R68, R206, R207 ;  /* 0x000000cfce44723e */ /* 0x000fe200000000ff */
[----:B------:R-:W-:Y:S01]  /*103f0*/  HMMA.16816.F32 R64, R72, R82, R64 ;  /* 0x000000524840723c */ /* 0x000fe20000001840 */
[----:B------:R-:W3:Y:S01]  /*10400*/  LDSM.16.MT88.4 R80, [R228+0x1000] ;  /* 0x00100000e450783b */ /* 0x000ee20000004200 */
[----:B------:R-:W5:Y:S02]  /*10410*/  MUFU.EX2 R198, R198 ;  /* 0x000000c600c67308 */ /* 0x000f640000000800 */
[----:B------:R-:W-:Y:S02]  /*10420*/  F2FP.PACK_AB R70, R204, R205 ;  /* 0x000000cdcc46723e */ /* 0x000fe400000000ff */
[----:B------:R-:W-:Y:S02]  /*10430*/  F2FP.PACK_AB R69, R191, R192 ;  /* 0x000000c0bf45723e */ /* 0x000fe400000000ff */
[----:B------:R-:W-:Y:S04]  /*10440*/  F2FP.PACK_AB R71, R189, R190 ;  /* 0x000000bebd47723e */ /* 0x000fe800000000ff */
[----:B------:R-:W-:Y:S01]  /*10450*/  F2FP.PACK_AB R72, R131, R127 ;  /* 0x0000007f8348723e */ /* 0x000fe200000000ff */
[----:B------:R-:W2:Y:S01]  /*10460*/  MUFU.EX2 R252, R252 ;  /* 0x000000fc00fc7308 */ /* 0x000ea20000000800 */
[----:B------:R-:W-:Y:S01]  /*10470*/  F2FP.PACK_AB R74, R137, R135 ;  /* 0x00000087894a723e */ /* 0x000fe200000000ff */
[-C--:B----4-:R-:W-:Y:S05]  /*10480*/  HMMA.16816.F32 R4, R68, R76.reuse, R4 ;  /* 0x0000004c4404723c */ /* 0x090fea0000001804 */
[----:B------:R-:W-:Y:S01]  /*10490*/  F2FP.PACK_AB R73, R115, R114 ;  /* 0x000000727349723e */ /* 0x000fe200000000ff */
[----:B-1----:R-:W-:Y:S01]  /*104a0*/  FADD.FTZ R3, R199, R3 ;  /* 0x00000003c7037221 */ /* 0x002fe20000010000 */
[----:B------:R-:W-:Y:S01]  /*104b0*/  F2FP.PACK_AB R75, R121, R122 ;  /* 0x0000007a794b723e */ /* 0x000fe200000000ff */
[----:B------:R-:W1:Y:S04]  /*104c0*/  MUFU.EX2 R111, R111 ;  /* 0x0000006f006f7308 */ /* 0x000e680000000800 */
[----:B-----5:R-:W-:Y:S02]  /*104d0*/  FADD.FTZ R3, R198, R3 ;  /* 0x00000003c6037221 */ /* 0x020fe40000010000 */
[C---:B------:R-:W-:Y:S04]  /*104e0*/  HMMA.16816.F32 R8, R72.reuse, R76, R8 ;  /* 0x0000004c4808723c */ /* 0x040fe80000001808 */
[----:B------:R-:W-:Y:S01]  /*104f0*/  MUFU.EX2 R99, R150 ;  /* 0x0000009600637308 */ /* 0x000fe20000000800 */
[----:B------:R-:W-:Y:S03]  /*10500*/  FADD.FTZ R3, R128, R3 ;  /* 0x0000000380037221 */ /* 0x000fe60000010000 */
[-C--:B------:R-:W-:Y:S04]  /*10510*/  HMMA.16816.F32 R12, R72, R78.reuse, R12 ;  /* 0x0000004e480c723c */ /* 0x080fe8000000180c */
[----:B------:R-:W-:Y:S02]  /*10520*/  FADD.FTZ R3, R129, R3 ;  /* 0x0000000381037221 */ /* 0x000fe40000010000 */
[----:B------:R-:W-:Y:S02]  /*10530*/  MUFU.EX2 R98, R155 ;  /* 0x0000009b00627308 */ /* 0x000fe40000000800 */
[C---:B------:R-:W-:Y:S01]  /*10540*/  HMMA.16816.F32 R16, R68.reuse, R78, R16 ;  /* 0x0000004e4410723c */ /* 0x040fe20000001810 */
[----:B------:R-:W4:Y:S03]  /*10550*/  LDSM.16.MT88.4 R76, [R225+0x1800] ;  /* 0x00180000e14c783b */ /* 0x000f260000004200 */
[----:B------:R-:W-:Y:S04]  /*10560*/  FADD.FTZ R3, R223, R3 ;  /* 0x00000003df037221 */ /* 0x000fe80000010000 */
[-C--:B--2---:R-:W-:Y:S01]  /*10570*/  HMMA.16816.F32 R20, R68, R84.reuse, R20 ;  /* 0x000000544414723c */ /* 0x084fe20000001814 */
[----:B------:R-:W2:Y:S03]  /*10580*/  MUFU.EX2 R94, R139 ;  /* 0x0000008b005e7308 */ /* 0x000ea60000000800 */
[----:B------:R-:W-:Y:S04]  /*10590*/  FADD.FTZ R3, R251, R3 ;  /* 0x00000003fb037221 */ /* 0x000fe80000010000 */
[C---:B------:R-:W-:Y:S03]  /*105a0*/  HMMA.16816.F32 R24, R72.reuse, R84, R24 ;  /* 0x000000544818723c */ /* 0x040fe60000001818 */
[----:B------:R-:W-:Y:S01]  /*105b0*/  MUFU.EX2 R106, R143 ;  /* 0x0000008f006a7308 */ /* 0x000fe20000000800 */
[----:B------:R-:W-:Y:S04]  /*105c0*/  FADD.FTZ R3, R252, R3 ;  /* 0x00000003fc037221 */ /* 0x000fe80000010000 */
[-C--:B------:R-:W-:Y:S04]  /*105d0*/  HMMA.16816.F32 R28, R72, R86.reuse, R28 ;  /* 0x00000056481c723c */ /* 0x080fe8000000181c */
[----:B-1----:R-:W-:Y:S01]  /*105e0*/  FADD.FTZ R3, R111, R3 ;  /* 0x000000036f037221 */ /* 0x002fe20000010000 */
[----:B------:R-:W1:Y:S03]  /*105f0*/  MUFU.EX2 R105, R142 ;  /* 0x0000008e00697308 */ /* 0x000e660000000800 */
[C---:B------:R-:W-:Y:S01]  /*10600*/  HMMA.16816.F32 R32, R68.reuse, R86, R32 ;  /* 0x000000564420723c */ /* 0x040fe20000001820 */
[----:B------:R-:W5:Y:S03]  /*10610*/  LDSM.16.MT88.4 R84, [R229+0x1800] ;  /* 0x00180000e554783b */ /* 0x000f660000004200 */
[----:B--2---:R-:W-:Y:S03]  /*10620*/  FADD.FTZ R0, R94, R0 ;  /* 0x000000005e007221 */ /* 0x004fe60000010000 */
[----:B------:R-:W-:Y:S01]  /*10630*/  MUFU.EX2 R104, R147 ;  /* 0x0000009300687308 */ /* 0x000fe20000000800 */
[-C--:B------:R-:W-:Y:S04]  /*10640*/  HMMA.16816.F32 R36, R68, R88.reuse, R36 ;  /* 0x000000584424723c */ /* 0x080fe80000001824 */
[C---:B------:R-:W-:Y:S01]  /*10650*/  FADD.FTZ R0, R186.reuse, R0 ;  /* 0x00000000ba007221 */ /* 0x040fe20000010000 */
[----:B------:R-:W-:Y:S03]  /*10660*/  F2FP.PACK_AB R186, R186, R94 ;  /* 0x0000005ebaba723e */ /* 0x000fe600000000ff */
[C---:B------:R-:W-:Y:S01]  /*10670*/  HMMA.16816.F32 R40, R72.reuse, R88, R40 ;  /* 0x000000584828723c */ /* 0x040fe20000001828 */
[----:B------:R-:W2:Y:S03]  /*10680*/  MUFU.EX2 R100, R154 ;  /* 0x0000009a00647308 */ /* 0x000ea60000000800 */
[----:B-1----:R-:W-:Y:S04]  /*10690*/  F2FP.PACK_AB R185, R105, R106 ;  /* 0x0000006a69b9723e */ /* 0x002fe800000000ff */
[-C--:B------:R-:W-:Y:S03]  /*106a0*/  HMMA.16816.F32 R44, R72, R90.reuse, R44 ;  /* 0x0000005a482c723c */ /* 0x080fe6000000182c */
[----:B------:R-:W-:Y:S05]  /*106b0*/  MUFU.EX2 R95, R145 ;  /* 0x00000091005f7308 */ /* 0x000fea0000000800 */
[C---:B------:R-:W-:Y:S01]  /*106c0*/  HMMA.16816.F32 R48, R68.reuse, R90, R48 ;  /* 0x0000005a4430723c */ /* 0x040fe20000001830 */
[----:B------:R-:W1:Y:S04]  /*106d0*/  LDSM.16.MT88.4 R88, [R226+0x1800] ;  /* 0x00180000e258783b */ /* 0x000e680000004200 */
[----:B------:R-:W-:Y:S03]  /*106e0*/  MUFU.EX2 R96, R140 ;  /* 0x0000008c00607308 */ /* 0x000fe60000000800 */
[-C--:B---3--:R-:W-:Y:S04]  /*106f0*/  HMMA.16816.F32 R52, R68, R80.reuse, R52 ;  /* 0x000000504434723c */ /* 0x088fe80000001834 */
[----:B--2---:R-:W-:Y:S03]  /*10700*/  F2FP.PACK_AB R187, R100, R104 ;  /* 0x0000006864bb723e */ /* 0x004fe600000000ff */
[----:B------:R-:W2:Y:S01]  /*10710*/  MUFU.EX2 R97, R141 ;  /* 0x0000008d00617308 */ /* 0x000ea20000000800 */
        /* <DEDUP_REMOVED lines=10> */
[-C--:B----4-:R-:W-:Y:S05]  /*107c0*/  HMMA.16816.F32 R4, R72, R76.reuse, R4 ;  /* 0x0000004c4804723c */ /* 0x090fea0000001804 */
[----:B------:R-:W-:Y:S02]  /*107d0*/  F2FP.PACK_AB R69, R222, R220 ;  /* 0x000000dcde45723e */ /* 0x000fe400000000ff */
[----:B------:R-:W-:Y:S02]  /*107e0*/  F2FP.PACK_AB R71, R248, R123 ;  /* 0x0000007bf847723e */ /* 0x000fe400000000ff */
[----:B--2---:R-:W-:Y:S05]  /*107f0*/  F2FP.PACK_AB R124, R96, R97 ;  /* 0x00000061607c723e */ /* 0x004fea00000000ff */
[C---:B------:R-:W-:Y:S08]  /*10800*/  HMMA.16816.F32 R8, R68.reuse, R76, R8 ;  /* 0x0000004c4408723c */ /* 0x040ff00000001808 */
[-C--:B------:R-:W-:Y:S08]  /*10810*/  HMMA.16816.F32 R12, R68, R78.reuse, R12 ;  /* 0x0000004e440c723c */ /* 0x080ff0000000180c */
[C---:B------:R-:W-:Y:S01]  /*10820*/  HMMA.16816.F32 R16, R72.reuse, R78, R16 ;  /* 0x0000004e4810723c */ /* 0x040fe20000001810 */
[----:B------:R-:W2:Y:S07]  /*10830*/  LDSM.16.MT88.4 R76, [R225+0x2000] ;  /* 0x00200000e14c783b */ /* 0x000eae0000004200 */
[-C--:B-----5:R-:W-:Y:S08]  /*10840*/  HMMA.16816.F32 R20, R72, R84.reuse, R20 ;  /* 0x000000544814723c */ /* 0x0a0ff00000001814 */
[C---:B------:R-:W-:Y:S08]  /*10850*/  HMMA.16816.F32 R24, R68.reuse, R84, R24 ;  /* 0x000000544418723c */ /* 0x040ff00000001818 */
[-C--:B------:R-:W-:Y:S08]  /*10860*/  HMMA.16816.F32 R28, R68, R86.reuse, R28 ;  /* 0x00000056441c723c */ /* 0x080ff0000000181c */
[C---:B------:R-:W-:Y:S01]  /*10870*/  HMMA.16816.F32 R32, R72.reuse, R86, R32 ;  /* 0x000000564820723c */ /* 0x040fe20000001820 */
[----:B------:R-:W4:Y:S07]  /*10880*/  LDSM.16.MT88.4 R84, [R229+0x2000] ;  /* 0x00200000e554783b */ /* 0x000f2e0000004200 */
[-C--:B-1----:R-:W-:Y:S08]  /*10890*/  HMMA.16816.F32 R36, R72, R88.reuse, R36 ;  /* 0x000000584824723c */ /* 0x082ff00000001824 */
[C---:B------:R-:W-:Y:S08]  /*108a0*/  HMMA.16816.F32 R40, R68.reuse, R88, R40 ;  /* 0x000000584428723c */ /* 0x040ff00000001828 */
[-C--:B------:R-:W-:Y:S08]  /*108b0*/  HMMA.16816.F32 R44, R68, R90.reuse, R44 ;  /* 0x0000005a442c723c */ /* 0x080ff0000000182c */
[C---:B------:R-:W-:Y:S01]  /*108c0*/  HMMA.16816.F32 R48, R72.reuse, R90, R48 ;  /* 0x0000005a4830723c */ /* 0x040fe20000001830 */
[----:B------:R-:W1:Y:S07]  /*108d0*/  LDSM.16.MT88.4 R88, [R226+0x2000] ;  /* 0x00200000e258783b */ /* 0x000e6e0000004200 */
        /* <DEDUP_REMOVED lines=11> */
[-C--:B--2---:R-:W-:Y:S05]  /*10990*/  HMMA.16816.F32 R4, R68, R76.reuse, R4 ;  /* 0x0000004c4404723c */ /* 0x084fea0000001804 */
[----:B------:R-:W-:Y:S02]  /*109a0*/  F2FP.PACK_AB R73, R109, R110 ;  /* 0x0000006e6d49723e */ /* 0x000fe400000000ff */
[----:B------:R-:W-:Y:S07]  /*109b0*/  F2FP.PACK_AB R75, R107, R108 ;  /* 0x0000006c6b4b723e */ /* 0x000fee00000000ff */
        /* <DEDUP_REMOVED lines=28> */
[C---:B------:R-:W-:Y:S01]  /*10b80*/  HMMA.16816.F32 R8, R68.reuse, R76, R8 ;  /* 0x0000004c4408723c */ /* 0x040fe20000001808 */
[----:B------:R-:W-:Y:S07]  /*10b90*/  MUFU.EX2 R76, R152 ;  /* 0x00000098004c7308 */ /* 0x000fee0000000800 */
[-C--:B------:R-:W-:Y:S03]  /*10ba0*/  HMMA.16816.F32 R12, R68, R78.reuse, R12 ;  /* 0x0000004e440c723c */ /* 0x080fe6000000180c */
[----:B------:R-:W2:Y:S05]  /*10bb0*/  MUFU.EX2 R77, R153 ;  /* 0x00000099004d7308 */ /* 0x000eaa0000000800 */
[C---:B------:R-:W-:Y:S05]  /*10bc0*/  HMMA.16816.F32 R16, R72.reuse, R78, R16 ;  /* 0x0000004e4810723c */ /* 0x040fea0000001810 */
[----:B------:R-:W-:Y:S03]  /*10bd0*/  MUFU.EX2 R79, R149 ;  /* 0x00000095004f7308 */ /* 0x000fe60000000800 */
[-C--:B----4-:R-:W-:Y:S07]  /*10be0*/  HMMA.16816.F32 R20, R72, R84.reuse, R20 ;  /* 0x000000544814723c */ /* 0x090fee0000001814 */
[----:B------:R-:W4:Y:S01]  /*10bf0*/  MUFU.EX2 R78, R148 ;  /* 0x00000094004e7308 */ /* 0x000f220000000800 */
[C---:B------:R-:W-:Y:S04]  /*10c00*/  HMMA.16816.F32 R24, R68.reuse, R84, R24 ;  /* 0x000000544418723c */ /* 0x040fe80000001818 */
[----:B--2---:R-:W-:Y:S04]  /*10c10*/  F2FP.PACK_AB R127, R76, R77 ;  /* 0x0000004d4c7f723e */ /* 0x004fe800000000ff */
[-C--:B------:R-:W-:Y:S01]  /*10c20*/  HMMA.16816.F32 R28, R68, R86.reuse, R28 ;  /* 0x00000056441c723c */ /* 0x080fe2000000181c */
[----:B------:R-:W2:Y:S07]  /*10c30*/  MUFU.EX2 R84, R144 ;  /* 0x0000009000547308 */ /* 0x000eae0000000800 */
[C---:B------:R-:W-:Y:S04]  /*10c40*/  HMMA.16816.F32 R32, R72.reuse, R86, R32 ;  /* 0x000000564820723c */ /* 0x040fe80000001820 */
[----:B----4-:R-:W-:Y:S04]  /*10c50*/  F2FP.PACK_AB R125, R78, R79 ;  /* 0x0000004f4e7d723e */ /* 0x010fe800000000ff */
[-C--:B-1----:R-:W-:Y:S08]  /*10c60*/  HMMA.16816.F32 R36, R72, R88.reuse, R36 ;  /* 0x000000584824723c */ /* 0x082ff00000001824 */
[C---:B------:R-:W-:Y:S04]  /*10c70*/  HMMA.16816.F32 R40, R68.reuse, R88, R40 ;  /* 0x000000584428723c */ /* 0x040fe80000001828 */
[----:B--2---:R-:W-:Y:S04]  /*10c80*/  F2FP.PACK_AB R126, R84, R95 ;  /* 0x0000005f547e723e */ /* 0x004fe800000000ff */
        /* <DEDUP_REMOVED lines=20> */
[----:B------:R-:W-:Y:S01]  /*10dd0*/  FADD.FTZ R0, R188, R0 ;  /* 0x00000000bc007221 */ /* 0x000fe20000010000 */
[----:B------:R-:W-:Y:S01]  /*10de0*/  MOV R122, R117 ;  /* 0x00000075007a7202 */ /* 0x000fe20000000f00 */
[----:B------:R-:W-:Y:S01]  /*10df0*/  FADD.FTZ R2, R121, R2 ;  /* 0x0000000279027221 */ /* 0x000fe20000010000 */
[----:B------:R-:W-:Y:S01]  /*10e00*/  MOV R121, R118 ;  /* 0x0000007600797202 */ /* 0x000fe20000000f00 */
[C---:B------:R-:W-:Y:S04]  /*10e10*/  HMMA.16816.F32 R144, R124.reuse, R168, R24 ;  /* 0x000000a87c90723c */ /* 0x040fe80000001818 */
[----:B------:R-:W-:Y:S02]  /*10e20*/  FADD.FTZ R0, R136, R0 ;  /* 0x0000000088007221 */ /* 0x000fe40000010000 */
[----:B------:R-:W-:Y:S02]  /*10e30*/  FADD.FTZ R2, R220, R2 ;  /* 0x00000002dc027221 */ /* 0x000fe40000010000 */
        /* <DEDUP_REMOVED lines=39> */
[----:B------:R-:W-:Y:S01]  /*110b0*/  FADD.FTZ R2, R77, R0 ;  /* 0x000000004d027221 */ /* 0x000fe20000010000 */
[C---:B------:R-:W-:Y:S01]  /*110c0*/  IADD3 R0, R245.reuse, -0x1, RZ ;  /* 0xfffffffff5007810 */ /* 0x040fe20007ffe0ff */
[----:B------:R-:W-:Y:S02]  /*110d0*/  FADD.FTZ R3, R84, R3 ;  /* 0x0000000354037221 */ /* 0x000fe40000010000 */
[----:B------:R-:W-:Y:S02]  /*110e0*/  FADD.FTZ R2, R76, R2 ;  /* 0x000000024c027221 */ /* 0x000fe40000010000 */
[----:B------:R-:W-:Y:S01]  /*110f0*/  FADD.FTZ R4, R104, R4 ;  /* 0x0000000468047221 */ /* 0x000fe20000010000 */
[----:B------:R1:W-:Y:S03]  /*11100*/  STL [R1+0xc], R3 ;  /* 0x00000c0301007387 */ /* 0x0003e60000100800 */
[----:B------:R-:W-:Y:S01]  /*11110*/  FADD.FTZ R248, R100, R4 ;  /* 0x0000000464f87221 */ /* 0x000fe20000010000 */
[----:B------:R1:W-:Y:S01]  /*11120*/  STL [R1+0x10], R2 ;  /* 0x0000100201007387 */ /* 0x0003e20000100800 */
[----:B--2---:R-:W-:Y:S02]  /*11130*/  ISETP.GT.AND P0, PT, R245, R69, PT ;  /* 0x00000045f500720c */ /* 0x004fe40003f04270 */
[----:B------:R-:W-:Y:S11]  /*11140*/  MOV R245, R0 ;  /* 0x0000000000f57202 */ /* 0x000ff60000000f00 */
[----:B-1----:R-:W-:-:S05]  /*11150*/  @P0 BRA `(.L_x_1358) ;  /* 0xffffbc7000000947 */ /* 0x002fca000383ffff */
.L_x_1351:
[----:B------:R-:W-:Y:S05]  /*11160*/  BRA.DIV ~URZ, `(.L_x_1359) ;  /* 0x00006fd27f007947 */ /* 0x000fea000b800000 */
[----:B------:R-:W2:Y:S04]  /*11170*/  LDL R0, [R1] ;  /* 0x0000000001007983 */ /* 0x000ea80000100800 */
[----:B--2---:R1:W2:Y:S02]  /*11180*/  SHFL.BFLY PT, R4, R0, 0x2, 0x1f ;  /* 0x0c401f0000047f89 */ /* 0x0042a400000e0000 */
.L_x_1403:
[----:B-1----:R-:W3:Y:S02]  /*11190*/  LDL.LU R0, [R1] ;  /* 0x0000000001007983 */ /* 0x002ee40000300800 */
[----:B--23--:R-:W-:Y:S01]  /*111a0*/  FADD.FTZ R4, R4, R0 ;  /* 0x0000000004047221 */ /* 0x00cfe20000010000 */
[----:B------:R-:W-:Y:S05]  /*111b0*/  BRA.DIV ~URZ, `(.L_x_1360) ;  /* 0x00006fe27f007947 */ /* 0x000fea000b800000 */
[----:B------:R-:W2:Y:S04]  /*111c0*/  LDL.LU R0, [R1+0xc] ;  /* 0x00000c0001007983 */ /* 0x000ea80000300800 */
[----:B------:R-:W3:Y:S04]  /*111d0*/  LDL.LU R9, [R1+0x10] ;  /* 0x0000100001097983 */ /* 0x000ee80000300800 */
[----:B------:R-:W1:Y:S02]  /*111e0*/  SHFL.BFLY PT, R5, R248, 0x2, 0x1f ;  /* 0x0c401f00f8057f89 */ /* 0x000e6400000e0000 */
[----:B-1----:R-:W-:-:S05]  /*111f0*/  FADD.FTZ R5, R5, R248 ;  /* 0x000000f805057221 */ /* 0x002fca0000010000 */
[----:B------:R-:W1:Y:S02]  /*11200*/  SHFL.BFLY PT, R2, R5, 0x1, 0x1f ;  /* 0x0c201f0005027f89 */ /* 0x000e6400000e0000 */
[----:B-1----:R-:W-:Y:S02]  /*11210*/  FADD.FTZ R5, R5, R2 ;  /* 0x0000000205057221 */ /* 0x002fe40000010000 */
[----:B--2---:R-:W1:Y:S04]  /*11220*/  SHFL.BFLY PT, R6, R0, 0x2, 0x1f ;  /* 0x0c401f0000067f89 */ /* 0x004e6800000e0000 */
[----:B---3--:R-:W2:Y:S01]  /*11230*/  SHFL.BFLY PT, R7, R9, 0x2, 0x1f ;  /* 0x0c401f0009077f89 */ /* 0x008ea200000e0000 */
[----:B-1----:R-:W-:-:S03]  /*11240*/  FADD.FTZ R6, R6, R0 ;  /* 0x0000000006067221 */ /* 0x002fc60000010000 */
[----:B------:R-:W1:Y:S01]  /*11250*/  SHFL.BFLY PT, R0, R4, 0x1, 0x1f ;  /* 0x0c201f0004007f89 */ /* 0x000e6200000e0000 */
[----:B--2---:R-:W-:-:S03]  /*11260*/  FADD.FTZ R7, R7, R9 ;  /* 0x0000000907077221 */ /* 0x004fc60000010000 */
[----:B------:R-:W2:Y:S04]  /*11270*/  SHFL.BFLY PT, R3, R6, 0x1, 0x1f ;  /* 0x0c201f0006037f89 */ /* 0x000ea800000e0000 */
[----:B------:R3:W4:Y:S01]  /*11280*/  SHFL.BFLY PT, R8, R7, 0x1, 0x1f ;  /* 0x0c201f0007087f89 */ /* 0x00072200000e0000 */
[----:B-1----:R-:W-:Y:S02]  /*11290*/  FADD.FTZ R4, R4, R0 ;  /* 0x0000000004047221 */ /* 0x002fe40000010000 */
[----:B--2---:R-:W-:-:S03]  /*112a0*/  FADD.FTZ R6, R6, R3 ;  /* 0x0000000306067221 */ /* 0x004fc60000010000 */
.L_x_1404:
[----:B------:R-:W-:Y:S01]  /*112b0*/  FSETP.NE.FTZ.AND P3, PT, R4, RZ, PT ;  /* 0x000000ff0400720b */ /* 0x000fe20003f75000 */
[----:B------:R-:W-:Y:S01]  /*112c0*/  CS2R R2, SRZ ;  /* 0x0000000000027805 */ /* 0x000fe2000001ff00 */
[----:B------:R-:W-:Y:S02]  /*112d0*/  FSETP.NE.FTZ.AND P1, PT, R6, RZ, PT ;  /* 0x000000ff0600720b */ /* 0x000fe40003f35000 */
[----:B------:R-:W-:-:S02]  /*112e0*/  FSETP.NE.FTZ.AND P2, PT, R5, RZ, PT ;  /* 0x000000ff0500720b */ /* 0x000fc40003f55000 */
[----:B------:R-:W-:Y:S02]  /*112f0*/  MOV R0, RZ ;  /* 0x000000ff00007202 */ /* 0x000fe40000000f00 */
[----:B------:R-:W-:Y:S02]  /*11300*/  MOV R23, 0xff800000 ;  /* 0xff80000000177802 */ /* 0x000fe40000000f00 */
[----:B------:R-:W-:Y:S02]  /*11310*/  MOV R21, 0xff800000 ;  /* 0xff80000000157802 */ /* 0x000fe40000000f00 */
[----:B------:R-:W-:Y:S01]  /*11320*/  MOV R22, 0xff800000 ;  /* 0xff80000000167802 */ /* 0x000fe20000000f00 */
[----:B------:R-:W1:Y:S01]  /*11330*/  @P3 MUFU.RCP R0, R4 ;  /* 0x0000000400003308 */ /* 0x000e620000001000 */
[----:B------:R-:W-:-:S07]  /*11340*/  MOV R20, 0xff800000 ;  /* 0xff80000000147802 */ /* 0x000fce0000000f00 */
[----:B------:R2:W-:Y:S08]  /*11350*/  @P3 MUFU.LG2 R9, R4 ;  /* 0x0000000400093308 */ /* 0x0005f00000000c00 */
[----:B------:R-:W5:Y:S01]  /*11360*/  @P1 MUFU.RCP R2, R6 ;  /* 0x0000000600021308 */ /* 0x000f620000001000 */
[C---:B-1----:R-:W-:Y:S02]  /*11370*/  FMUL.FTZ R156, R0.reuse, R156 ;  /* 0x0000009c009c7220 */ /* 0x042fe40000410000 */
[----:B------:R-:W-:-:S02]  /*11380*/  FMUL.FTZ R157, R0, R157 ;  /* 0x0000009d009d7220 */ /* 0x000fc40000410000 */
[C---:B------:R-:W-:Y:S02]  /*11390*/  FMUL.FTZ R160, R0.reuse, R160 ;  /* 0x000000a000a07220 */ /* 0x040fe40000410000 */
[----:B------:R-:W-:Y:S01]  /*113a0*/  FMUL.FTZ R161, R0, R161 ;  /* 0x000000a100a17220 */ /* 0x000fe20000410000 */
[----:B------:R-:W1:Y:S01]  /*113b0*/  @P2 MUFU.RCP R3, R5 ;  /* 0x0000000500032308 */ /* 0x000e620000001000 */
[----:B--2-4-:R-:W-:Y:S01]  /*113c0*/  FADD.FTZ R4, R8, R7 ;  /* 0x0000000708047221 */ /* 0x014fe20000010000 */
[----:B---3--:R-:W-:Y:S01]  /*113d0*/  @P3 MOV R7, 0x3f317218 ;  /* 0x3f31721800073802 */ /* 0x008fe20000000f00 */
[C---:B------:R-:W-:Y:S02]  /*113e0*/  FMUL.FTZ R164, R0.reuse, R164 ;  /* 0x000000a400a47220 */ /* 0x040fe40000410000 */
[----:B------:R-:W-:Y:S01]  /*113f0*/  FMUL.FTZ R165, R0, R165 ;  /* 0x000000a500a57220 */ /* 0x000fe20000410000 */
[----:B------:R-:W-:Y:S01]  /*11400*/  FSETP.NE.FTZ.AND P0, PT, R4, RZ, PT ;  /* 0x000000ff0400720b */ /* 0x000fe20003f15000 */
[C---:B------:R-:W-:Y:S01]  /*11410*/  FMUL.FTZ R168, R0.reuse, R168 ;  /* 0x000000a800a87220 */ /* 0x040fe20000410000 */
[----:B------:R-:W2:Y:S01]  /*11420*/  @P1 MUFU.LG2 R6, R6 ;  /* 0x0000000600061308 */ /* 0x000ea20000000c00 */
[----:B------:R-:W-:-:S02]  /*11430*/  FMUL.FTZ R169, R0, R169 ;  /* 0x000000a900a97220 */ /* 0x000fc40000410000 */
[C---:B------:R-:W-:Y:S02]  /*11440*/  FMUL.FTZ R172, R0.reuse, R172 ;  /* 0x000000ac00ac7220 */ /* 0x040fe40000410000 */
[C---:B------:R-:W-:Y:S02]  /*11450*/  FMUL.FTZ R173, R0.reuse, R173 ;  /* 0x000000ad00ad7220 */ /* 0x040fe40000410000 */
[C---:B------:R-:W-:Y:S01]  /*11460*/  FMUL.FTZ R176, R0.reuse, R176 ;  /* 0x000000b000b07220 */ /* 0x040fe20000410000 */
[----:B------:R3:W4:Y:S01]  /*11470*/  @P2 MUFU.LG2 R8, R5 ;  /* 0x0000000500082308 */ /* 0x0007220000000c00 */
[C---:B------:R-:W-:Y:S02]  /*11480*/  FMUL.FTZ R177, R0.reuse, R177 ;  /* 0x000000b100b17220 */ /* 0x040fe40000410000 */
[C---:B------:R-:W-:Y:S02]  /*11490*/  FMUL.FTZ R180, R0.reuse, R180 ;  /* 0x000000b400b47220 */ /* 0x040fe40000410000 */
[----:B------:R-:W-:-:S02]  /*114a0*/  FMUL.FTZ R181, R0, R181 ;  /* 0x000000b500b57220 */ /* 0x000fc40000410000 */
[C---:B------:R-:W-:Y:S02]  /*114b0*/  FMUL.FTZ R184, R0.reuse, R184 ;  /* 0x000000b800b87220 */ /* 0x040fe40000410000 */
[----:B------:R-:W-:Y:S01]  /*114c0*/  FMUL.FTZ R185, R0, R185 ;  /* 0x000000b900b97220 */ /* 0x000fe20000410000 */
[----:B------:R-:W-:Y:S01]  /*114d0*/  MOV R0, RZ ;  /* 0x000000ff00007202 */ /* 0x000fe20000000f00 */
[C---:B-----5:R-:W-:Y:S02]  /*114e0*/  FMUL.FTZ R152, R2.reuse, R152 ;  /* 0x0000009802987220 */ /* 0x060fe40000410000 */
[C---:B------:R-:W-:Y:S02]  /*114f0*/  FMUL.FTZ R153, R2.reuse, R153 ;  /* 0x0000009902997220 */ /* 0x040fe40000410000 */
[C---:B------:R-:W-:Y:S01]  /*11500*/  FMUL.FTZ R148, R2.reuse, R148 ;  /* 0x0000009402947220 */ /* 0x040fe20000410000 */
[----:B------:R-:W-:Y:S01]  /*11510*/  @P0 MUFU.RCP R0, R4 ;  /* 0x0000000400000308 */ /* 0x000fe20000001000 */
[C---:B------:R-:W-:Y:S01]  /*11520*/  FMUL.FTZ R149, R2.reuse, R149 ;  /* 0x0000009502957220 */ /* 0x040fe20000410000 */
[----:B---3--:R-:W-:Y:S01]  /*11530*/  @P2 MOV R5, 0x3f317218 ;  /* 0x3f31721800052802 */ /* 0x008fe20000000f00 */
        /* <DEDUP_REMOVED lines=11> */
[----:B------:R-:W-:Y:S02]  /*115f0*/  FMUL.FTZ R125, R2, R125 ;  /* 0x0000007d027d7220 */ /* 0x000fe40000410000 */
[C---:B-1----:R-:W-:Y:S01]  /*11600*/  FMUL.FTZ R158, R3.reuse, R158 ;  /* 0x0000009e039e7220 */ /* 0x042fe20000410000 */
[----:B------:R1:W3:Y:S01]  /*11610*/  @P0 MUFU.LG2 R2, R4 ;  /* 0x0000000400020308 */ /* 0x0002e20000000c00 */
[----:B------:R-:W-:-:S02]  /*11620*/  FMUL.FTZ R159, R3, R159 ;  /* 0x0000009f039f7220 */ /* 0x000fc40000410000 */
[C---:B------:R-:W-:Y:S02]  /*11630*/  FMUL.FTZ R162, R3.reuse, R162 ;  /* 0x000000a203a27220 */ /* 0x040fe40000410000 */
[C---:B------:R-:W-:Y:S02]  /*11640*/  FMUL.FTZ R163, R3.reuse, R163 ;  /* 0x000000a303a37220 */ /* 0x040fe40000410000 */
[C---:B------:R-:W-:Y:S02]  /*11650*/  FMUL.FTZ R166, R3.reuse, R166 ;  /* 0x000000a603a67220 */ /* 0x040fe40000410000 */
[C---:B------:R-:W-:Y:S02]  /*11660*/  FMUL.FTZ R167, R3.reuse, R167 ;  /* 0x000000a703a77220 */ /* 0x040fe40000410000 */
[C---:B------:R-:W-:Y:S02]  /*11670*/  FMUL.FTZ R170, R3.reuse, R170 ;  /* 0x000000aa03aa7220 */ /* 0x040fe40000410000 */
[----:B------:R-:W-:-:S02]  /*11680*/  FMUL.FTZ R171, R3, R171 ;  /* 0x000000ab03ab7220 */ /* 0x000fc40000410000 */
[C---:B------:R-:W-:Y:S01]  /*11690*/  FMUL.FTZ R174, R3.reuse, R174 ;  /* 0x000000ae03ae7220 */ /* 0x040fe20000410000 */
[----:B-1----:R-:W-:Y:S01]  /*116a0*/  MOV R4, 0x1 ;  /* 0x0000000100047802 */ /* 0x002fe20000000f00 */
        /* <DEDUP_REMOVED lines=8> */
[----:B--2---:R-:W-:Y:S02]  /*11730*/  @P1 FMUL.FTZ R6, R6, 0.69314718246459960938 ;  /* 0x3f31721806061820 */ /* 0x004fe40000410000 */
[----:B------:R-:W-:Y:S02]  /*11740*/  @P3 FMUL.FTZ R9, R9, 0.69314718246459960938 ;  /* 0x3f31721809093820 */ /* 0x000fe40000410000 */
[----:B------:R-:W-:Y:S02]  /*11750*/  @P1 FMUL.FTZ R3, R3, c[0x0][0x2d0] ;  /* 0x0000b40003031a20 */ /* 0x000fe40000410000 */
[----:B------:R-:W-:-:S02]  /*11760*/  @P3 FMUL.FTZ R7, R7, c[0x0][0x2d0] ;  /* 0x0000b40007073a20 */ /* 0x000fc40000410000 */
[----:B------:R-:W-:Y:S01]  /*11770*/  @P1 FFMA.FTZ R23, R3, R117, R6 ;  /* 0x0000007503171223 */ /* 0x000fe20000010006 */
[----:B------:R-:W-:Y:S01]  /*11780*/  @P0 MOV R3, 0x3f317218 ;  /* 0x3f31721800030802 */ /* 0x000fe20000000f00 */
[----:B----4-:R-:W-:Y:S02]  /*11790*/  @P2 FMUL.FTZ R8, R8, 0.69314718246459960938 ;  /* 0x3f31721808082820 */ /* 0x010fe40000410000 */
[----:B------:R-:W-:Y:S02]  /*117a0*/  @P2 FMUL.FTZ R5, R5, c[0x0][0x2d0] ;  /* 0x0000b40005052a20 */ /* 0x000fe40000410000 */
[----:B---3--:R-:W-:Y:S02]  /*117b0*/  @P0 FMUL.FTZ R2, R2, 0.69314718246459960938 ;  /* 0x3f31721802020820 */ /* 0x008fe40000410000 */
[----:B------:R-:W-:Y:S02]  /*117c0*/  @P0 FMUL.FTZ R3, R3, c[0x0][0x2d0] ;  /* 0x0000b40003030a20 */ /* 0x000fe40000410000 */
        /* <DEDUP_REMOVED lines=16> */
[----:B------:R-:W-:Y:S01]  /*118d0*/  PRMT R0, R4, 0x7610, R0 ;  /* 0x0000761004007816 */ /* 0x000fe20000000000 */
[----:B------:R-:W-:Y:S02]  /*118e0*/  @P3 FFMA.FTZ R21, R7, R119, R9 ;  /* 0x0000007707153223 */ /* 0x000fe40000010009 */
[----:B------:R-:W-:Y:S02]  /*118f0*/  @P2 FFMA.FTZ R22, R5, R118, R8 ;  /* 0x0000007605162223 */ /* 0x000fe40000010008 */
[----:B------:R-:W-:-:S02]  /*11900*/  @P0 FFMA.FTZ R20, R3, R68, R2 ;  /* 0x0000004403140223 */ /* 0x000fc40000010002 */
.L_x_1304:
[----:B-1----:R1:W5:Y:S01]  /*11910*/  LDL R7, [R1+0x74] ;  /* 0x0000740001077983 */ /* 0x0023620000100800 */
[----:B------:R-:W-:Y:S03]  /*11920*/  BSSY B0, `(.L_x_1361) ;  /* 0x0000012000007945 */ /* 0x000fe60003800000 */
[----:B------:R-:W2:Y:S02]  /*11930*/  S2R R6, SR_TID.X ;  /* 0x0000000000067919 */ /* 0x000ea40000002100 */
        /* <DEDUP_REMOVED lines=16> */
.L_x_1362:
[----:B-1----:R-:W-:Y:S05]  /*11a40*/  BSYNC B0 ;  /* 0x0000000000007941 */ /* 0x002fea0003800000 */
.L_x_1361:
[----:B------:R-:W-:Y:S01]  /*11a50*/  PRMT R0, R0, 0x9910, RZ ;  /* 0x0000991000007816 */ /* 0x000fe200000000ff */
[----:B------:R-:W-:Y:S01]  /*11a60*/  BSSY B1, `(.L_x_1363) ;  /* 0x0000145000017945 */ /* 0x000fe20003800000 */
[----:B-----5:R-:W-:Y:S02]  /*11a70*/  IMAD.MOV.U32 R24, RZ, RZ, R7 ;  /* 0x000000ffff187224 */ /* 0x020fe400078e0007 */
[----:B------:R-:W-:-:S13]  /*11a80*/  ISETP.NE.AND P0, PT, R0, RZ, PT ;  /* 0x000000ff0000720c */ /* 0x000fda0003f05270 */
[----:B------:R-:W-:Y:S05]  /*11a90*/  @!P0 BRA `(.L_x_1364) ;  /* 0x0000115000008947 */ /* 0x000fea0003800000 */
[----:B------:R-:W-:Y:S01]  /*11aa0*/  WARPSYNC 0xffffffff ;  /* 0xffffffff00007948 */ /* 0x000fe20003800000 */
[----:B------:R-:W-:Y:S06]  /*11ab0*/  BAR.SYNC.DEFER_BLOCKING 0x1, 0x80 ;  /* 0x0042000000007b1d */ /* 0x000fec0000010000 */
[----:B------:R-:W-:Y:S05]  /*11ac0*/  BRA.CONV ~URZ, `(.L_x_1365) ;  /* 0x000000837f007947 */ /* 0x000fea000b800000 */
[----:B------:R-:W-:Y:S01]  /*11ad0*/  SHF.R.S32.HI R2, RZ, 0x1f, R6 ;  /* 0x0000001fff027819 */ /* 0x000fe20000011406 */
[----:B------:R-:W-:Y:S02]  /*11ae0*/  IMAD.MOV.U32 R249, RZ, RZ, RZ ;  /* 0x000000fffff97224 */ /* 0x000fe400078e00ff */
[----:B------:R-:W-:Y:S01]  /*11af0*/  IMAD.MOV.U32 R3, RZ, RZ, 0x1f ;  /* 0x0000001fff037424 */ /* 0x000fe200078e00ff */
[----:B------:R-:W-:-:S04]  /*11b00*/  LEA.HI R2, R2, R6, RZ, 0x7 ;  /* 0x0000000602027211 */ /* 0x000fc800078f38ff */
[----:B------:R-:W-:-:S05]  /*11b10*/  SHF.R.S32.HI R2, RZ, 0x7, R2 ;  /* 0x00000007ff027819 */ /* 0x000fca0000011402 */
[----:B------:R-:W-:Y:S01]  /*11b20*/  IMAD.MOV.U32 R247, RZ, RZ, R2 ;  /* 0x000000fffff77224 */ /* 0x000fe200078e0002 */
[----:B------:R-:W-:Y:S02]  /*11b30*/  MOV R2, 0x11b50 ;  /* 0x00011b5000027802 */ /* 0x000fe40000000f00 */
[----:B------:R-:W-:Y:S05]  /*11b40*/  CALL.REL.NOINC `($__internal_17_$__cuda_sm70_shflsync_idx_p) ;  /* 0x0000698000007944 */ /* 0x000fea0003c00000 */
.L_x_1365:
[----:B------:R-:W2:Y:S04]  /*11b50*/  LDL.LU R4, [R1+0x4c] ;  /* 0x00004c0001047983 */ /* 0x000ea80000300800 */
[----:B------:R-:W3:Y:S04]  /*11b60*/  LDL R8, [R1+0x98] ;  /* 0x0000980001087983 */ /* 0x000ee80000100800 */
[----:B------:R-:W4:Y:S04]  /*11b70*/  LDL.LU R13, [R1+0x48] ;  /* 0x00004800010d7983 */ /* 0x000f280000300800 */
[----:B------:R-:W3:Y:S04]  /*11b80*/  LDL.LU R16, [R1+0x50] ;  /* 0x0000500001107983 */ /* 0x000ee80000300800 */
[----:B------:R-:W3:Y:S01]  /*11b90*/  LDL.LU R15, [R1+0x70] ;  /* 0x00007000010f7983 */ /* 0x000ee20000300800 */
[----:B------:R-:W-:-:S03]  /*11ba0*/  MOV R3, 0x1 ;  /* 0x0000000100037802 */ /* 0x000fc60000000f00 */
[----:B------:R-:W3:Y:S01]  /*11bb0*/  LDL R14, [R1+0x9c] ;  /* 0x00009c00010e7983 */ /* 0x000ee20000100800 */
[----:B------:R-:W-:-:S03]  /*11bc0*/  ISETP.NE.AND P0, PT, R3, c[0x0][0x4e8], PT ;  /* 0x00013a0003007a0c */ /* 0x000fc60003f05270 */
[----:B------:R1:W5:Y:S04]  /*11bd0*/  LDL R40, [R1+0x94] ;  /* 0x0000940001287983 */ /* 0x0003680000100800 */
        /* <DEDUP_REMOVED lines=14> */
[----:B------:R1:W5:Y:S01]  /*11cc0*/  LDL R25, [R1+0x58] ;  /* 0x0000580001197983 */ /* 0x0003620000100800 */
[----:B------:R-:W-:-:S02]  /*11cd0*/  ULDC UR5, c[0x0][0x4e8] ;  /* 0x00013a0000057ab9 */ /* 0x000fc40000000800 */
[----:B------:R-:W-:Y:S02]  /*11ce0*/  ULDC UR4, c[0x0][0x388] ;  /* 0x0000e20000047ab9 */ /* 0x000fe40000000800 */
[----:B------:R-:W-:Y:S01]  /*11cf0*/  UIMAD UR4, UR5, UR4, URZ ;  /* 0x00000004050472a4 */ /* 0x000fe2000f8e023f */
[----:B------:R-:W-:Y:S01]  /*11d00*/  BSSY B0, `(.L_x_1366) ;  /* 0x000007f000007945 */ /* 0x000fe20003800000 */
[----:B--2---:R-:W-:Y:S01]  /*11d10*/  SHF.R.S32.HI R0, RZ, 0x1f, R4 ;  /* 0x0000001fff007819 */ /* 0x004fe20000011404 */
[----:B------:R-:W-:-:S04]  /*11d20*/  IMAD.WIDE.U32 R6, R4, c[0x0][0x4d0], RZ ;  /* 0x0001340004067a25 */ /* 0x000fc800078e00ff */
[C---:B------:R-:W-:Y:S02]  /*11d30*/  IMAD R2, R0.reuse, c[0x0][0x4d0], RZ ;  /* 0x0001340000027a24 */ /* 0x040fe400078e02ff */
[----:B------:R-:W-:Y:S02]  /*11d40*/  IMAD R0, R0, c[0x0][0x438], RZ ;  /* 0x00010e0000007a24 */ /* 0x000fe400078e02ff */
[C---:B------:R-:W-:Y:S02]  /*11d50*/  IMAD R2, R4.reuse, c[0x0][0x4d4], R2 ;  /* 0x0001350004027a24 */ /* 0x040fe400078e0202 */
[C---:B------:R-:W-:Y:S02]  /*11d60*/  IMAD R0, R4.reuse, c[0x0][0x43c], R0 ;  /* 0x00010f0004007a24 */ /* 0x040fe400078e0200 */
[----:B------:R-:W-:Y:S01]  /*11d70*/  IMAD.WIDE.U32 R4, R4, c[0x0][0x438], RZ ;  /* 0x00010e0004047a25 */ /* 0x000fe200078e00ff */
[----:B------:R-:W-:Y:S02]  /*11d80*/  IADD3 R7, R7, R2, RZ ;  /* 0x0000000207077210 */ /* 0x000fe40007ffe0ff */
[----:B----4-:R-:W-:Y:S01]  /*11d90*/  SHF.R.S32.HI R2, RZ, 0x1f, R13 ;  /* 0x0000001fff027819 */ /* 0x010fe2000001140d */
[----:B------:R-:W-:Y:S01]  /*11da0*/  IMAD.IADD R5, R5, 0x1, R0 ;  /* 0x0000000105057824 */ /* 0x000fe200078e0200 */
[----:B---3--:R-:W-:Y:S01]  /*11db0*/  IADD3 R0, R8, R15, RZ ;  /* 0x0000000f08007210 */ /* 0x008fe20007ffe0ff */
[----:B------:R-:W-:-:S04]  /*11dc0*/  IMAD.WIDE.U32 R6, R13, c[0x0][0x4d8], R6 ;  /* 0x000136000d067a25 */ /* 0x000fc800078e0006 */
[----:B------:R-:W-:-:S04]  /*11dd0*/  @P0 IMAD.HI.U32 R10, R0, c[0x0][0x4ec], RZ ;  /* 0x00013b00000a0a27 */ /* 0x000fc800078e00ff */
[C---:B------:R-:W-:Y:S02]  /*11de0*/  IMAD R9, R2.reuse, c[0x0][0x4d8], RZ ;  /* 0x0001360002097a24 */ /* 0x040fe400078e02ff */
[----:B------:R-:W-:Y:S01]  /*11df0*/  IMAD R8, R2, c[0x0][0x440], RZ ;  /* 0x0001100002087a24 */ /* 0x000fe200078e02ff */
[----:B------:R-:W-:Y:S01]  /*11e00*/  MOV R2, R0 ;  /* 0x0000000000027202 */ /* 0x000fe20000000f00 */
[----:B------:R-:W-:Y:S01]  /*11e10*/  IMAD.MOV.U32 R3, RZ, RZ, R0 ;  /* 0x000000ffff037224 */ /* 0x000fe200078e0000 */
[----:B------:R-:W-:Y:S01]  /*11e20*/  @P0 SHF.R.U32.HI R3, RZ, c[0x0][0x4f0], R10 ;  /* 0x00013c00ff030a19 */ /* 0x000fe2000001160a */
[C---:B------:R-:W-:Y:S02]  /*11e30*/  IMAD R11, R13.reuse, c[0x0][0x4dc], R9 ;  /* 0x000137000d0b7a24 */ /* 0x040fe400078e0209 */
[----:B------:R-:W-:Y:S01]  /*11e40*/  IMAD R12, R13, c[0x0][0x444], R8 ;  /* 0x000111000d0c7a24 */ /* 0x000fe200078e0208 */
[----:B------:R-:W-:Y:S01]  /*11e50*/  SHF.R.S32.HI R8, RZ, 0x1f, R16 ;  /* 0x0000001fff087819 */ /* 0x000fe20000011410 */
[----:B------:R-:W-:-:S04]  /*11e60*/  @P0 IMAD.HI.U32 R9, R0, c[0x0][0x4ec], RZ ;  /* 0x00013b0000090a27 */ /* 0x000fc800078e00ff */
[----:B------:R-:W-:Y:S01]  /*11e70*/  IMAD.WIDE.U32 R4, R13, c[0x0][0x440], R4 ;  /* 0x000110000d047a25 */ /* 0x000fe200078e0004 */
[----:B------:R-:W-:-:S03]  /*11e80*/  @P0 SHF.R.U32.HI R2, RZ, c[0x0][0x4f0], R9 ;  /* 0x00013c00ff020a19 */ /* 0x000fc60000011609 */
[----:B------:R-:W-:Y:S02]  /*11e90*/  IMAD.MOV R10, RZ, RZ, -R3 ;  /* 0x000000ffff0a7224 */ /* 0x000fe400078e0a03 */
[C---:B------:R-:W-:Y:S01]  /*11ea0*/  IMAD R9, R8.reuse, c[0x0][0x4e0], RZ ;  /* 0x0001380008097a24 */ /* 0x040fe200078e02ff */
[----:B------:R-:W-:Y:S01]  /*11eb0*/  IADD3 R5, R5, R12, RZ ;  /* 0x0000000c05057210 */ /* 0x000fe20007ffe0ff */
[----:B------:R-:W-:Y:S02]  /*11ec0*/  IMAD.IADD R7, R7, 0x1, R11 ;  /* 0x0000000107077824 */ /* 0x000fe400078e020b */
[----:B------:R-:W-:Y:S02]  /*11ed0*/  IMAD R8, R8, c[0x0][0x448], RZ ;  /* 0x0001120008087a24 */ /* 0x000fe400078e02ff */
[----:B------:R-:W-:Y:S02]  /*11ee0*/  IMAD R10, R10, c[0x0][0x4e8], R0 ;  /* 0x00013a000a0a7a24 */ /* 0x000fe400078e0200 */
[C---:B------:R-:W-:Y:S01]  /*11ef0*/  IMAD R12, R16.reuse, c[0x0][0x44c], R8 ;  /* 0x00011300100c7a24 */ /* 0x040fe200078e0208 */
[----:B------:R-:W-:Y:S01]  /*11f00*/  SHF.R.S32.HI R8, RZ, 0x1f, R2 ;  /* 0x0000001fff087819 */ /* 0x000fe20000011402 */
[----:B------:R-:W-:-:S04]  /*11f10*/  IMAD.WIDE.U32 R6, R16, c[0x0][0x4e0], R6 ;  /* 0x0001380010067a25 */ /* 0x000fc800078e0006 */
[C---:B------:R-:W-:Y:S01]  /*11f20*/  IMAD R13, R16.reuse, c[0x0][0x4e4], R9 ;  /* 0x00013900100d7a24 */ /* 0x040fe200078e0209 */
[----:B------:R-:W-:Y:S01]  /*11f30*/  SHF.R.S32.HI R9, RZ, 0x1f, R10 ;  /* 0x0000001fff097819 */ /* 0x000fe2000001140a */
[----:B------:R-:W-:Y:S01]  /*11f40*/  IMAD.WIDE.U32 R4, R16, c[0x0][0x448], R4 ;  /* 0x0001120010047a25 */ /* 0x000fe200078e0004 */
[----:B------:R-:W-:Y:S02]  /*11f50*/  SHF.R.S32.HI R11, RZ, 0x1f, R3 ;  /* 0x0000001fff0b7819 */ /* 0x000fe40000011403 */
[----:B------:R-:W-:Y:S01]  /*11f60*/  IADD3 R6, P0, R3, R6, RZ ;  /* 0x0000000603067210 */ /* 0x000fe20007f1e0ff */
[----:B------:R-:W-:Y:S01]  /*11f70*/  IMAD R3, R8, c[0x0][0x430], RZ ;  /* 0x00010c0008037a24 */ /* 0x000fe200078e02ff */
[----:B------:R-:W-:Y:S01]  /*11f80*/  IADD3 R5, R5, R12, RZ ;  /* 0x0000000c05057210 */ /* 0x000fe20007ffe0ff */
[----:B------:R-:W-:Y:S01]  /*11f90*/  IMAD R8, R9, c[0x0][0x4c8], RZ ;  /* 0x0001320009087a24 */ /* 0x000fe200078e02ff */
[----:B------:R-:W-:Y:S01]  /*11fa0*/  IADD3.X R7, R11, R7, R13, P0, !PT ;  /* 0x000000070b077210 */ /* 0x000fe200007fe40d */
[----:B------:R-:W-:-:S02]  /*11fb0*/  IMAD R11, R2, c[0x0][0x434], R3 ;  /* 0x00010d00020b7a24 */ /* 0x000fc400078e0203 */
[----:B------:R-:W-:Y:S02]  /*11fc0*/  IMAD R12, R10, c[0x0][0x4cc], R8 ;  /* 0x000133000a0c7a24 */ /* 0x000fe400078e0208 */
[----:B------:R-:W-:-:S04]  /*11fd0*/  IMAD.WIDE.U32 R8, R2, c[0x0][0x430], R4 ;  /* 0x00010c0002087a25 */ /* 0x000fc800078e0004 */
[----:B------:R-:W-:Y:S01]  /*11fe0*/  IMAD.WIDE.U32 R4, R10, c[0x0][0x4c8], R6 ;  /* 0x000132000a047a25 */ /* 0x000fe200078e0006 */
[----:B------:R-:W-:-:S03]  /*11ff0*/  IADD3 R7, R9, R11, RZ ;  /* 0x0000000b09077210 */ /* 0x000fc60007ffe0ff */
[----:B------:R-:W-:Y:S02]  /*12000*/  IMAD.MOV R3, RZ, RZ, -R2 ;  /* 0x000000ffff037224 */ /* 0x000fe400078e0a02 */
[----:B------:R-:W-:Y:S02]  /*12010*/  IMAD.IADD R9, R5, 0x1, R12 ;  /* 0x0000000105097824 */ /* 0x000fe400078e020c */
[----:B------:R-:W-:Y:S02]  /*12020*/  IMAD R5, R3, c[0x0][0x4e8], R0 ;  /* 0x00013a0003057a24 */ /* 0x000fe400078e0200 */
[----:B------:R-:W-:Y:S02]  /*12030*/  IMAD.IADD R3, R14, 0x1, R15 ;  /* 0x000000010e037824 */ /* 0x000fe400078e020f */
[----:B------:R-:W2:Y:S01]  /*12040*/  S2R R14, SR_TID.X ;  /* 0x00000000000e7919 */ /* 0x000ea20000002100 */
[----:B------:R-:W-:-:S04]  /*12050*/  LEA R2, P0, R4, c[0x0][0x4a8], 0x2 ;  /* 0x00012a0004027a11 */ /* 0x000fc800078010ff */
[----:B------:R-:W-:Y:S01]  /*12060*/  LEA.HI.X R0, R4, c[0x0][0x4ac], R9, 0x2, P0 ;  /* 0x00012b0004007a11 */ /* 0x000fe200000f1409 */
[----:B------:R-:W-:Y:S04]  /*12070*/  SHFL.IDX PT, R12, R2, RZ, 0x1c1f ;  /* 0x001c1fff020c7589 */ /* 0x000fe800000e0000 */
[----:B------:R-:W3:Y:S04]  /*12080*/  SHFL.IDX PT, R13, R0, RZ, 0x1c1f ;  /* 0x001c1fff000d7589 */ /* 0x000ee800000e0000 */
[----:B------:R-:W-:Y:S01]  /*12090*/  SHFL.IDX PT, R10, R2, 0x1, 0x1c1f ;  /* 0x003c1f00020a7f89 */ /* 0x000fe200000e0000 */
[----:B--2---:R-:W-:-:S04]  /*120a0*/  SHF.R.S32.HI R16, RZ, 0x1f, R14 ;  /* 0x0000001fff107819 */ /* 0x004fc8000001140e */
[----:B------:R-:W-:Y:S01]  /*120b0*/  LEA.HI R16, R16, R14, RZ, 0x5 ;  /* 0x0000000e10107211 */ /* 0x000fe200078f28ff */
[----:B------:R-:W2:Y:S03]  /*120c0*/  SHFL.IDX PT, R11, R0, 0x1, 0x1c1f ;  /* 0x003c1f00000b7f89 */ /* 0x000ea600000e0000 */
[----:B------:R-:W-:-:S04]  /*120d0*/  LOP3.LUT R16, R16, 0xffffffe0, RZ, 0xc0, !PT ;  /* 0xffffffe010107812 */ /* 0x000fc800078ec0ff */
[----:B------:R-:W-:Y:S02]  /*120e0*/  IADD3 R16, -R16, R14, RZ ;  /* 0x0000000e10107210 */ /* 0x000fe40007ffe1ff */
[C---:B------:R-:W-:Y:S02]  /*120f0*/  IADD3 R17, R3.reuse, 0x8, RZ ;  /* 0x0000000803117810 */ /* 0x040fe40007ffe0ff */
[----:B------:R-:W-:Y:S02]  /*12100*/  LOP3.LUT P1, RZ, R16, 0x3, RZ, 0xc0, !PT ;  /* 0x0000000310ff7812 */ /* 0x000fe4000782c0ff */
[----:B------:R-:W-:Y:S01]  /*12110*/  SHF.R.S32.HI R4, RZ, 0x1f, R5 ;  /* 0x0000001fff047819 */ /* 0x000fe20000011405 */
[----:B------:R-:W-:Y:S01]  /*12120*/  SHFL.IDX PT, R9, R0, 0x2, 0x1c1f ;  /* 0x005c1f0000097f89 */ /* 0x000fe200000e0000 */
[----:B------:R-:W-:Y:S02]  /*12130*/  MOV R6, R8 ;  /* 0x0000000800067202 */ /* 0x000fe40000000f00 */
[----:B------:R-:W-:Y:S01]  /*12140*/  ISETP.GE.OR P4, PT, R3, UR4, P1 ;  /* 0x0000000403007c0c */ /* 0x000fe20008f86670 */
[----:B------:R-:W4:Y:S01]  /*12150*/  SHFL.IDX PT, R8, R2, 0x2, 0x1c1f ;  /* 0x005c1f0002087f89 */ /* 0x000f2200000e0000 */
[----:B------:R-:W-:-:S03]  /*12160*/  ISETP.GE.OR P3, PT, R17, UR4, P1 ;  /* 0x0000000411007c0c */ /* 0x000fc60008f66670 */
[----:B------:R-:W-:Y:S04]  /*12170*/  SHFL.IDX PT, R14, R2, 0x3, 0x1c1f ;  /* 0x007c1f00020e7f89 */ /* 0x000fe800000e0000 */
[----:B------:R1:W4:Y:S01]  /*12180*/  SHFL.IDX PT, R15, R0, 0x3, 0x1c1f ;  /* 0x007c1f00000f7f89 */ /* 0x00032200000e0000 */
[----:B------:R-:W-:-:S03]  /*12190*/  IADD3 R16, R3, 0x40, RZ ;  /* 0x0000004003107810 */ /* 0x000fc60007ffe0ff */
[----:B---3--:R3:W-:Y:S01]  /*121a0*/  @!P4 ST.E [R12.64], R21 ;  /* 0x000000150c00c985 */ /* 0x0087e2000c101908 */
[----:B------:R-:W-:-:S03]  /*121b0*/  ISETP.GE.OR P2, PT, R16, UR4, P1 ;  /* 0x0000000410007c0c */ /* 0x000fc60008f46670 */
[----:B--2---:R3:W-:Y:S01]  /*121c0*/  @!P3 ST.E [R10.64], R22 ;  /* 0x000000160a00b985 */ /* 0x0047e2000c101908 */
[----:B------:R-:W-:Y:S01]  /*121d0*/  ISETP.GE.AND P3, PT, R3, UR4, PT ;  /* 0x0000000403007c0c */ /* 0x000fe2000bf66270 */
[----:B-1----:R-:W-:-:S04]  /*121e0*/  IMAD R0, R4, c[0x0][0x428], RZ ;  /* 0x00010a0004007a24 */ /* 0x002fc800078e02ff */
[C---:B------:R-:W-:Y:S02]  /*121f0*/  IMAD R0, R5.reuse, c[0x0][0x42c], R0 ;  /* 0x00010b0005007a24 */ /* 0x040fe400078e0200 */
[----:B------:R-:W-:Y:S01]  /*12200*/  IMAD.WIDE.U32 R4, R5, c[0x0][0x428], R6 ;  /* 0x00010a0005047a25 */ /* 0x000fe200078e0006 */
[----:B------:R-:W-:-:S04]  /*12210*/  IADD3 R6, R3, 0x48, RZ ;  /* 0x0000004803067810 */ /* 0x000fc80007ffe0ff */
[----:B------:R-:W-:Y:S01]  /*12220*/  ISETP.GE.OR P1, PT, R6, UR4, P1 ;  /* 0x0000000406007c0c */ /* 0x000fe20008f26670 */
[----:B------:R-:W-:Y:S01]  /*12230*/  IMAD.IADD R18, R5, 0x1, R0 ;  /* 0x0000000105127824 */ /* 0x000fe200078e0200 */
[C---:B------:R-:W-:Y:S01]  /*12240*/  LEA R19, P0, R4.reuse, c[0x0][0x400], 0x2 ;  /* 0x0001000004137a11 */ /* 0x040fe200078010ff */
[----:B----4-:R3:W-:Y:S03]  /*12250*/  @!P2 ST.E [R8.64], R23 ;  /* 0x000000170800a985 */ /* 0x0107e6000c101908 */
[----:B------:R-:W-:Y:S01]  /*12260*/  LEA.HI.X R18, R4, c[0x0][0x404], R18, 0x2, P0 ;  /* 0x0001010004127a11 */ /* 0x000fe200000f1412 */
[----:B------:R3:W1:Y:S01]  /*12270*/  SHFL.IDX PT, R0, R19, RZ, 0x1c1f ;  /* 0x001c1fff13007589 */ /* 0x00066200000e0000 */
[----:B------:R-:W-:Y:S02]  /*12280*/  ISETP.GE.AND P2, PT, R17, UR4, PT ;  /* 0x0000000411007c0c */ /* 0x000fe4000bf46270 */
[----:B------:R-:W-:Y:S01]  /*12290*/  ISETP.GE.AND P0, PT, R6, UR4, PT ;  /* 0x0000000406007c0c */ /* 0x000fe2000bf06270 */
[----:B------:R3:W2:Y:S04]  /*122a0*/  SHFL.IDX PT, R2, R18, RZ, 0x1c1f ;  /* 0x001c1fff12027589 */ /* 0x0006a800000e0000 */
[----:B------:R3:W-:Y:S01]  /*122b0*/  @!P1 ST.E [R14.64], R20 ;  /* 0x000000140e009985 */ /* 0x0007e2000c101908 */
[----:B------:R-:W-:Y:S01]  /*122c0*/  ISETP.GE.AND P1, PT, R16, UR4, PT ;  /* 0x0000000410007c0c */ /* 0x000fe2000bf26270 */
[----:B------:R-:W-:Y:S07]  /*122d0*/  @P3 BRA `(.L_x_1367) ;  /* 0x0000021000003947 */ /* 0x000fee0003800000 */
[----:B-----5:R-:W-:Y:S02]  /*122e0*/  ISETP.GE.AND P3, PT, R39, c[0x0][0x3c8], PT ;  /* 0x0000f20027007a0c */ /* 0x020fe40003f66270 */
[----:B------:R-:W-:-:S02]  /*122f0*/  ISETP.GE.AND P5, PT, R37, c[0x0][0x3c8], PT ;  /* 0x0000f20025007a0c */ /* 0x000fc40003fa6270 */
[----:B------:R-:W-:-:S09]  /*12300*/  ISETP.GE.AND P6, PT, R29, c[0x0][0x3c8], PT ;  /* 0x0000f2001d007a0c */ /* 0x000fd20003fc6270 */
[----:B-1----:R-:W-:-:S04]  /*12310*/  @!P3 LEA R4, P4, R39, R0, 0x2 ;  /* 0x000000002704b211 */ /* 0x002fc800078810ff */
[----:B--2---:R-:W-:Y:S02]  /*12320*/  @!P3 LEA.HI.X R5, R39, R2, R40, 0x2, P4 ;  /* 0x000000022705b211 */ /* 0x004fe400020f1428 */
[----:B------:R-:W-:-:S03]  /*12330*/  ISETP.GE.AND P4, PT, R35, c[0x0][0x3c8], PT ;  /* 0x0000f20023007a0c */ /* 0x000fc60003f86270 */
[----:B------:R1:W-:Y:S02]  /*12340*/  @!P3 ST.E.64 [R4.64], R156 ;  /* 0x0000009c0400b985 */ /* 0x0003e4000c101b08 */
[----:B-1----:R-:W-:-:S04]  /*12350*/  @!P5 LEA R4, P3, R37, R0, 0x2 ;  /* 0x000000002504d211 */ /* 0x002fc800078610ff */
[----:B------:R-:W-:Y:S02]  /*12360*/  @!P5 LEA.HI.X R5, R37, R2, R38, 0x2, P3 ;  /* 0x000000022505d211 */ /* 0x000fe400018f1426 */
        /* <DEDUP_REMOVED lines=9> */
[----:B------:R1:W-:Y:S01]  /*12400*/  @!P3 ST.E.64 [R4.64], R168 ;  /* 0x000000a80400b985 */ /* 0x0003e2000c101b08 */
[----:B---3--:R-:W-:-:S04]  /*12410*/  @!P5 LEA R10, P3, R31, R0, 0x2 ;  /* 0x000000001f0ad211 */ /* 0x008fc800078610ff */
[----:B------:R-:W-:Y:S02]  /*12420*/  @!P5 LEA.HI.X R11, R31, R2, R32, 0x2, P3 ;  /* 0x000000021f0bd211 */ /* 0x000fe400018f1420 */
[----:B------:R-:W-:Y:S02]  /*12430*/  ISETP.GE.AND P5, PT, R27, c[0x0][0x3c8], PT ;  /* 0x0000f2001b007a0c */ /* 0x000fe40003fa6270 */
[----:B------:R-:W-:-:S04]  /*12440*/  @!P6 LEA R8, P3, R29, R0, 0x2 ;  /* 0x000000001d08e211 */ /* 0x000fc800078610ff */
[----:B------:R-:W-:-:S07]  /*12450*/  @!P6 LEA.HI.X R9, R29, R2, R30, 0x2, P3 ;  /* 0x000000021d09e211 */ /* 0x000fce00018f141e */
[----:B------:R-:W-:-:S04]  /*12460*/  @!P5 LEA R6, P3, R27, R0, 0x2 ;  /* 0x000000001b06d211 */ /* 0x000fc800078610ff */
[----:B------:R-:W-:Y:S02]  /*12470*/  @!P5 LEA.HI.X R7, R27, R2, R28, 0x2, P3 ;  /* 0x000000021b07d211 */ /* 0x000fe400018f141c */
[----:B-1----:R-:W-:-:S04]  /*12480*/  @!P4 LEA R4, P3, R25, R0, 0x2 ;  /* 0x000000001904c211 */ /* 0x002fc800078610ff */
[----:B------:R-:W-:Y:S02]  /*12490*/  @!P4 LEA.HI.X R5, R25, R2, R26, 0x2, P3 ;  /* 0x000000021905c211 */ /* 0x000fe400018f141a */
[----:B------:R-:W-:-:S13]  /*124a0*/  ISETP.GE.AND P3, PT, R31, c[0x0][0x3c8], PT ;  /* 0x0000f2001f007a0c */ /* 0x000fda0003f66270 */
[----:B------:R1:W-:Y:S04]  /*124b0*/  @!P3 ST.E.64 [R10.64], R172 ;  /* 0x000000ac0a00b985 */ /* 0x0003e8000c101b08 */
[----:B------:R1:W-:Y:S04]  /*124c0*/  @!P6 ST.E.64 [R8.64], R176 ;  /* 0x000000b00800e985 */ /* 0x0003e8000c101b08 */
[----:B------:R1:W-:Y:S04]  /*124d0*/  @!P5 ST.E.64 [R6.64], R180 ;  /* 0x000000b40600d985 */ /* 0x0003e8000c101b08 */
[----:B------:R1:W-:Y:S02]  /*124e0*/  @!P4 ST.E.64 [R4.64], R184 ;  /* 0x000000b80400c985 */ /* 0x0003e4000c101b08 */
.L_x_1367:
[----:B------:R-:W-:Y:S05]  /*124f0*/  BSYNC B0 ;  /* 0x0000000000007941 */ /* 0x000fea0003800000 */
.L_x_1366:
[----:B--2---:R2:W4:Y:S01]  /*12500*/  SHFL.IDX PT, R2, R18, 0x1, 0x1c1f ;  /* 0x003c1f0012027f89 */ /* 0x00452200000e0000 */
[----:B------:R-:W-:Y:S03]  /*12510*/  BSSY B0, `(.L_x_1368) ;  /* 0x0000023000007945 */ /* 0x000fe60003800000 */
[----:B-1----:R2:W1:Y:S01]  /*12520*/  SHFL.IDX PT, R0, R19, 0x1, 0x1c1f ;  /* 0x003c1f0013007f89 */ /* 0x00246200000e0000 */
[----:B------:R-:W-:Y:S05]  /*12530*/  @P2 BRA `(.L_x_1369) ;  /* 0x0000020000002947 */ /* 0x000fea0003800000 */
[----:B-----5:R-:W-:Y:S02]  /*12540*/  ISETP.GE.AND P3, PT, R39, c[0x0][0x3c8], PT ;  /* 0x0000f20027007a0c */ /* 0x020fe40003f66270 */
[----:B------:R-:W-:-:S02]  /*12550*/  ISETP.GE.AND P5, PT, R37, c[0x0][0x3c8], PT ;  /* 0x0000f20025007a0c */ /* 0x000fc40003fa6270 */
[----:B------:R-:W-:-:S09]  /*12560*/  ISETP.GE.AND P2, PT, R35, c[0x0][0x3c8], PT ;  /* 0x0000f20023007a0c */ /* 0x000fd20003f46270 */
[----:B-1----:R-:W-:-:S04]  /*12570*/  @!P3 LEA R4, P4, R39, R0, 0x2 ;  /* 0x000000002704b211 */ /* 0x002fc800078810ff */
[----:B----4-:R-:W-:Y:S02]  /*12580*/  @!P3 LEA.HI.X R5, R39, R2, R40, 0x2, P4 ;  /* 0x000000022705b211 */ /* 0x010fe400020f1428 */
[----:B------:R-:W-:-:S03]  /*12590*/  @!P5 LEA R6, P4, R37, R0, 0x2 ;  /* 0x000000002506d211 */ /* 0x000fc600078810ff */
[----:B------:R1:W-:Y:S01]  /*125a0*/  @!P3 ST.E.64 [R4.64], R158 ;  /* 0x0000009e0400b985 */ /* 0x0003e2000c101b08 */
[----:B------:R-:W-:Y:S02]  /*125b0*/  ISETP.GE.AND P3, PT, R33, c[0x0][0x3c8], PT ;  /* 0x0000f20021007a0c */ /* 0x000fe40003f66270 */
[----:B------:R-:W-:-:S05]  /*125c0*/  @!P5 LEA.HI.X R7, R37, R2, R38, 0x2, P4 ;  /* 0x000000022507d211 */ /* 0x000fca00020f1426 */
[----:B------:R4:W-:Y:S01]  /*125d0*/  @!P5 ST.E.64 [R6.64], R162 ;  /* 0x000000a20600d985 */ /* 0x0009e2000c101b08 */
[----:B------:R-:W-:Y:S02]  /*125e0*/  ISETP.GE.AND P5, PT, R31, c[0x0][0x3c8], PT ;  /* 0x0000f2001f007a0c */ /* 0x000fe40003fa6270 */
[----:B-1----:R-:W-:-:S04]  /*125f0*/  @!P2 LEA R4, P4, R35, R0, 0x2 ;  /* 0x000000002304a211 */ /* 0x002fc800078810ff */
[----:B------:R-:W-:Y:S02]  /*12600*/  @!P2 LEA.HI.X R5, R35, R2, R36, 0x2, P4 ;  /* 0x000000022305a211 */ /* 0x000fe400020f1424 */
[----:B----4-:R-:W-:-:S03]  /*12610*/  @!P3 LEA R6, P4, R33, R0, 0x2 ;  /* 0x000000002106b211 */ /* 0x010fc600078810ff */
[----:B------:R1:W-:Y:S01]  /*12620*/  @!P2 ST.E.64 [R4.64], R166 ;  /* 0x000000a60400a985 */ /* 0x0003e2000c101b08 */
[----:B------:R-:W-:Y:S02]  /*12630*/  @!P3 LEA.HI.X R7, R33, R2, R34, 0x2, P4 ;  /* 0x000000022107b211 */ /* 0x000fe400020f1422 */
[----:B------:R-:W-:-:S03]  /*12640*/  ISETP.GE.AND P4, PT, R29, c[0x0][0x3c8], PT ;  /* 0x0000f2001d007a0c */ /* 0x000fc60003f86270 */
[----:B------:R4:W-:Y:S01]  /*12650*/  @!P3 ST.E.64 [R6.64], R170 ;  /* 0x000000aa0600b985 */ /* 0x0009e2000c101b08 */
[----:B------:R-:W-:Y:S02]  /*12660*/  ISETP.GE.AND P3, PT, R27, c[0x0][0x3c8], PT ;  /* 0x0000f2001b007a0c */ /* 0x000fe40003f66270 */
[----:B-1----:R-:W-:-:S04]  /*12670*/  @!P5 LEA R4, P2, R31, R0, 0x2 ;  /* 0x000000001f04d211 */ /* 0x002fc800078410ff */
[----:B------:R-:W-:Y:S02]  /*12680*/  @!P5 LEA.HI.X R5, R31, R2, R32, 0x2, P2 ;  /* 0x000000021f05d211 */ /* 0x000fe400010f1420 */
[----:B------:R-:W-:-:S03]  /*12690*/  ISETP.GE.AND P2, PT, R25, c[0x0][0x3c8], PT ;  /* 0x0000f20019007a0c */ /* 0x000fc60003f46270 */
[----:B------:R1:W-:Y:S01]  /*126a0*/  @!P5 ST.E.64 [R4.64], R174 ;  /* 0x000000ae0400d985 */ /* 0x0003e2000c101b08 */
[----:B---3--:R-:W-:-:S04]  /*126b0*/  @!P4 LEA R8, P5, R29, R0, 0x2 ;  /* 0x000000001d08c211 */ /* 0x008fc800078a10ff */
[----:B------:R-:W-:Y:S02]  /*126c0*/  @!P4 LEA.HI.X R9, R29, R2, R30, 0x2, P5 ;  /* 0x000000021d09c211 */ /* 0x000fe400028f141e */
[----:B----4-:R-:W-:-:S03]  /*126d0*/  @!P3 LEA R6, P5, R27, R0, 0x2 ;  /* 0x000000001b06b211 */ /* 0x010fc600078a10ff */
[----:B------:R3:W-:Y:S01]  /*126e0*/  @!P4 ST.E.64 [R8.64], R178 ;  /* 0x000000b20800c985 */ /* 0x0007e2000c101b08 */
[----:B------:R-:W-:-:S05]  /*126f0*/  @!P3 LEA.HI.X R7, R27, R2, R28, 0x2, P5 ;  /* 0x000000021b07b211 */ /* 0x000fca00028f141c */
[----:B------:R3:W-:Y:S01]  /*12700*/  @!P3 ST.E.64 [R6.64], R182 ;  /* 0x000000b60600b985 */ /* 0x0007e2000c101b08 */
[----:B-1----:R-:W-:-:S04]  /*12710*/  @!P2 LEA R4, P5, R25, R0, 0x2 ;  /* 0x000000001904a211 */ /* 0x002fc800078a10ff */
[----:B------:R-:W-:-:S05]  /*12720*/  @!P2 LEA.HI.X R5, R25, R2, R26, 0x2, P5 ;  /* 0x000000021905a211 */ /* 0x000fca00028f141a */
[----:B------:R3:W-:Y:S04]  /*12730*/  @!P2 ST.E.64 [R4.64], R186 ;  /* 0x000000ba0400a985 */ /* 0x0007e8000c101b08 */
.L_x_1369:
[----:B------:R-:W-:Y:S05]  /*12740*/  BSYNC B0 ;  /* 0x0000000000007941 */ /* 0x000fea0003800000 */
.L_x_1368:
[----:B----4-:R4:W2:Y:S01]  /*12750*/  SHFL.IDX PT, R2, R18, 0x2, 0x1c1f ;  /* 0x005c1f0012027f89 */ /* 0x0108a200000e0000 */
[----:B------:R-:W-:Y:S03]  /*12760*/  BSSY B0, `(.L_x_1370) ;  /* 0x0000023000007945 */ /* 0x000fe60003800000 */
[----:B-1----:R4:W1:Y:S01]  /*12770*/  SHFL.IDX PT, R0, R19, 0x2, 0x1c1f ;  /* 0x005c1f0013007f89 */ /* 0x00286200000e0000 */
[----:B------:R-:W-:Y:S05]  /*12780*/  @P1 BRA `(.L_x_1371) ;  /* 0x0000020000001947 */ /* 0x000fea0003800000 */
[----:B-----5:R-:W-:Y:S02]  /*12790*/  ISETP.GE.AND P3, PT, R39, c[0x0][0x3c8], PT ;  /* 0x0000f20027007a0c */ /* 0x020fe40003f66270 */
[----:B------:R-:W-:Y:S02]  /*127a0*/  ISETP.GE.AND P5, PT, R37, c[0x0][0x3c8], PT ;  /* 0x0000f20025007a0c */ /* 0x000fe40003fa6270 */
[----:B------:R-:W-:Y:S02]  /*127b0*/  ISETP.GE.AND P2, PT, R35, c[0x0][0x3c8], PT ;  /* 0x0000f20023007a0c */ /* 0x000fe40003f46270 */
[----:B------:R-:W-:-:S07]  /*127c0*/  ISETP.GE.AND P1, PT, R33, c[0x0][0x3c8], PT ;  /* 0x0000f20021007a0c */ /* 0x000fce0003f26270 */
[----:B-1-3--:R-:W-:-:S04]  /*127d0*/  @!P3 LEA R4, P4, R39, R0, 0x2 ;  /* 0x000000002704b211 */ /* 0x00afc800078810ff */
[----:B--2---:R-:W-:Y:S02]  /*127e0*/  @!P3 LEA.HI.X R5, R39, R2, R40, 0x2, P4 ;  /* 0x000000022705b211 */ /* 0x004fe400020f1428 */
        /* <DEDUP_REMOVED lines=10> */
[----:B-1----:R-:W-:-:S04]  /*12890*/  @!P1 LEA R4, P5, R33, R0, 0x2 ;  /* 0x0000000021049211 */ /* 0x002fc800078a10ff */
[----:B------:R-:W-:Y:S02]  /*128a0*/  @!P1 LEA.HI.X R5, R33, R2, R34, 0x2, P5 ;  /* 0x0000000221059211 */ /* 0x000fe400028f1422 */
[----:B------:R-:W-:-:S03]  /*128b0*/  @!P4 LEA R10, P5, R31, R0, 0x2 ;  /* 0x000000001f0ac211 */ /* 0x000fc600078a10ff */
[----:B------:R1:W-:Y:S01]  /*128c0*/  @!P1 ST.E.64 [R4.64], R140 ;  /* 0x0000008c04009985 */ /* 0x0003e2000c101b08 */
[----:B------:R-:W-:Y:S02]  /*128d0*/  ISETP.GE.AND P1, PT, R25, c[0x0][0x3c8], PT ;  /* 0x0000f20019007a0c */ /* 0x000fe40003f26270 */
[----:B------:R-:W-:Y:S02]  /*128e0*/  @!P4 LEA.HI.X R11, R31, R2, R32, 0x2, P5 ;  /* 0x000000021f0bc211 */ /* 0x000fe400028f1420 */
[----:B--2---:R-:W-:-:S03]  /*128f0*/  @!P3 LEA R8, P5, R29, R0, 0x2 ;  /* 0x000000001d08b211 */ /* 0x004fc600078a10ff */
[----:B------:R2:W-:Y:S01]  /*12900*/  @!P4 ST.E.64 [R10.64], R136 ;  /* 0x000000880a00c985 */ /* 0x0005e2000c101b08 */
[----:B------:R-:W-:Y:S02]  /*12910*/  @!P3 LEA.HI.X R9, R29, R2, R30, 0x2, P5 ;  /* 0x000000021d09b211 */ /* 0x000fe400028f141e */
[----:B---3--:R-:W-:-:S03]  /*12920*/  @!P2 LEA R6, P5, R27, R0, 0x2 ;  /* 0x000000001b06a211 */ /* 0x008fc600078a10ff */
[----:B------:R2:W-:Y:S01]  /*12930*/  @!P3 ST.E.64 [R8.64], R132 ;  /* 0x000000840800b985 */ /* 0x0005e2000c101b08 */
[----:B------:R-:W-:-:S05]  /*12940*/  @!P2 LEA.HI.X R7, R27, R2, R28, 0x2, P5 ;  /* 0x000000021b07a211 */ /* 0x000fca00028f141c */
[----:B------:R2:W-:Y:S01]  /*12950*/  @!P2 ST.E.64 [R6.64], R128 ;  /* 0x000000800600a985 */ /* 0x0005e2000c101b08 */
[----:B-1----:R-:W-:-:S04]  /*12960*/  @!P1 LEA R4, P5, R25, R0, 0x2 ;  /* 0x0000000019049211 */ /* 0x002fc800078a10ff */
[----:B------:R-:W-:-:S05]  /*12970*/  @!P1 LEA.HI.X R5, R25, R2, R26, 0x2, P5 ;  /* 0x0000000219059211 */ /* 0x000fca00028f141a */
[----:B------:R2:W-:Y:S04]  /*12980*/  @!P1 ST.E.64 [R4.64], R124 ;  /* 0x0000007c04009985 */ /* 0x0005e8000c101b08 */
.L_x_1371:
[----:B------:R-:W-:Y:S05]  /*12990*/  BSYNC B0 ;  /* 0x0000000000007941 */ /* 0x000fea0003800000 */
.L_x_1370:
[----:B--2---:R2:W3:Y:S04]  /*129a0*/  SHFL.IDX PT, R2, R18, 0x3, 0x1c1f ;  /* 0x007c1f0012027f89 */ /* 0x0044e800000e0000 */
[----:B-1----:R2:W1:Y:S01]  /*129b0*/  SHFL.IDX PT, R0, R19, 0x3, 0x1c1f ;  /* 0x007c1f0013007f89 */ /* 0x00246200000e0000 */
[----:B------:R-:W-:Y:S05]  /*129c0*/  @P0 BRA `(.L_x_1372) ;  /* 0x000004e000000947 */ /* 0x000fea0003800000 */
[----:B-----5:R-:W-:Y:S02]  /*129d0*/  ISETP.GE.AND P1, PT, R39, c[0x0][0x3c8], PT ;  /* 0x0000f20027007a0c */ /* 0x020fe40003f26270 */
[----:B------:R-:W-:Y:S02]  /*129e0*/  ISETP.GE.AND P0, PT, R37, c[0x0][0x3c8], PT ;  /* 0x0000f20025007a0c */ /* 0x000fe40003f06270 */
[----:B------:R-:W-:-:S09]  /*129f0*/  ISETP.GE.AND P4, PT, R35, c[0x0][0x3c8], PT ;  /* 0x0000f20023007a0c */ /* 0x000fd20003f86270 */
[-C--:B-1-3--:R-:W-:Y:S02]  /*12a00*/  @!P1 LEA R4, P3, R39, R0.reuse, 0x2 ;  /* 0x0000000027049211 */ /* 0x08afe400078610ff */
[----:B------:R-:W-:Y:S02]  /*12a10*/  @!P0 LEA R6, P2, R37, R0, 0x2 ;  /* 0x0000000025068211 */ /* 0x000fe400078410ff */
[-C--:B------:R-:W-:Y:S02]  /*12a20*/  @!P1 LEA.HI.X R5, R39, R2.reuse, R40, 0x2, P3 ;  /* 0x0000000227059211 */ /* 0x080fe400018f1428 */
[----:B------:R-:W-:Y:S02]  /*12a30*/  ISETP.GE.AND P3, PT, R33, c[0x0][0x3c8], PT ;  /* 0x0000f20021007a0c */ /* 0x000fe40003f66270 */
[----:B------:R-:W-:Y:S01]  /*12a40*/  @!P0 LEA.HI.X R7, R37, R2, R38, 0x2, P2 ;  /* 0x0000000225078211 */ /* 0x000fe200010f1426 */
[----:B------:R1:W-:Y:S01]  /*12a50*/  @!P1 ST.E.64 [R4.64], R154 ;  /* 0x0000009a04009985 */ /* 0x0003e2000c101b08 */
[----:B------:R-:W-:-:S02]  /*12a60*/  ISETP.GE.AND P2, PT, R31, c[0x0][0x3c8], PT ;  /* 0x0000f2001f007a0c */ /* 0x000fc40003f46270 */
[----:B------:R-:W-:Y:S01]  /*12a70*/  ISETP.GE.AND P1, PT, R29, c[0x0][0x3c8], PT ;  /* 0x0000f2001d007a0c */ /* 0x000fe20003f26270 */
        /* <DEDUP_REMOVED lines=8> */
[----:B---3--:R-:W-:Y:S02]  /*12b00*/  @!P1 LEA R6, P5, R29, R0, 0x2 ;  /* 0x000000001d069211 */ /* 0x008fe400078a10ff */
[-C--:B------:R-:W-:Y:S01]  /*12b10*/  @!P2 LEA.HI.X R9, R31, R2.reuse, R32, 0x2, P4 ;  /* 0x000000021f09a211 */ /* 0x080fe200020f1420 */
[----:B------:R3:W-:Y:S01]  /*12b20*/  @!P3 ST.E.64 [R10.64], R142 ;  /* 0x0000008e0a00b985 */ /* 0x0007e2000c101b08 */
[----:B------:R-:W-:-:S03]  /*12b30*/  @!P1 LEA.HI.X R7, R29, R2, R30, 0x2, P5 ;  /* 0x000000021d079211 */ /* 0x000fc600028f141e */
[----:B------:R3:W-:Y:S04]  /*12b40*/  @!P2 ST.E.64 [R8.64], R138 ;  /* 0x0000008a0800a985 */ /* 0x0007e8000c101b08 */
[----:B------:R3:W-:Y:S01]  /*12b50*/  @!P1 ST.E.64 [R6.64], R134 ;  /* 0x0000008606009985 */ /* 0x0007e2000c101b08 */
[----:B-1----:R-:W-:-:S04]  /*12b60*/  @!P0 LEA R4, P4, R27, R0, 0x2 ;  /* 0x000000001b048211 */ /* 0x002fc800078810ff */
[----:B------:R-:W-:-:S05]  /*12b70*/  @!P0 LEA.HI.X R5, R27, R2, R28, 0x2, P4 ;  /* 0x000000021b058211 */ /* 0x000fca00020f141c */
[----:B------:R3:W-:Y:S01]  /*12b80*/  @!P0 ST.E.64 [R4.64], R130 ;  /* 0x0000008204008985 */ /* 0x0007e2000c101b08 */
[----:B------:R-:W-:-:S13]  /*12b90*/  ISETP.GE.AND P0, PT, R25, c[0x0][0x3c8], PT ;  /* 0x0000f20019007a0c */ /* 0x000fda0003f06270 */
[----:B------:R-:W-:Y:S05]  /*12ba0*/  @P0 BRA `(.L_x_1372) ;  /* 0x0000030000000947 */ /* 0x000fea0003800000 */
[----:B---3--:R-:W-:-:S04]  /*12bb0*/  LEA R4, P0, R25, R0, 0x2 ;  /* 0x0000000019047211 */ /* 0x008fc800078010ff */
[----:B------:R-:W-:-:S05]  /*12bc0*/  LEA.HI.X R5, R25, R2, R26, 0x2, P0 ;  /* 0x0000000219057211 */ /* 0x000fca00000f141a */
[----:B------:R1:W-:Y:S01]  /*12bd0*/  ST.E.64 [R4.64], R126 ;  /* 0x0000007e04007985 */ /* 0x0003e2000c101b08 */
[----:B------:R-:W-:Y:S05]  /*12be0*/  BRA `(.L_x_1372) ;  /* 0x000002c000007947 */ /* 0x000fea0003800000 */
.L_x_1364:
[----:B------:R-:W1:Y:S02]  /*12bf0*/  S2R R4, SR_TID.X ;  /* 0x0000000000047919 */ /* 0x000e640000002100 */
[----:B-1----:R-:W-:-:S13]  /*12c00*/  ISETP.GT.AND P0, PT, R4, 0x7f, PT ;  /* 0x0000007f0400780c */ /* 0x002fda0003f04270 */
[----:B------:R-:W-:Y:S05]  /*12c10*/  @P0 BRA `(.L_x_1372) ;  /* 0x0000029000000947 */ /* 0x000fea0003800000 */
[----:B------:R-:W2:Y:S01]  /*12c20*/  LDL.LU R3, [R1+0x70] ;  /* 0x0000700001037983 */ /* 0x000ea20000300800 */
[----:B------:R-:W-:-:S05]  /*12c30*/  MOV R2, c[0x0][0x4e8] ;  /* 0x00013a0000027a02 */ /* 0x000fca0000000f00 */
[----:B------:R-:W-:Y:S01]  /*12c40*/  IMAD R0, R2, c[0x0][0x388], RZ ;  /* 0x0000e20002007a24 */ /* 0x000fe200078e02ff */
[----:B--2---:R-:W-:-:S04]  /*12c50*/  IADD3 R4, R3, R4, RZ ;  /* 0x0000000403047210 */ /* 0x004fc80007ffe0ff */
[----:B------:R-:W-:-:S13]  /*12c60*/  ISETP.GE.AND P0, PT, R4, R0, PT ;  /* 0x000000000400720c */ /* 0x000fda0003f06270 */
[----:B------:R-:W-:Y:S05]  /*12c70*/  @P0 BRA `(.L_x_1372) ;  /* 0x0000023000000947 */ /* 0x000fea0003800000 */
[----:B------:R-:W2:Y:S04]  /*12c80*/  LDL.LU R3, [R1+0x4c] ;  /* 0x00004c0001037983 */ /* 0x000ea80000300800 */
[----:B------:R-:W3:Y:S04]  /*12c90*/  LDL.LU R9, [R1+0x48] ;  /* 0x0000480001097983 */ /* 0x000ee80000300800 */
[----:B------:R-:W4:Y:S01]  /*12ca0*/  LDL.LU R8, [R1+0x50] ;  /* 0x0000500001087983 */ /* 0x000f220000300800 */
[----:B------:R-:W-:-:S13]  /*12cb0*/  ISETP.NE.AND P0, PT, R2, 0x1, PT ;  /* 0x000000010200780c */ /* 0x000fda0003f05270 */
[----:B------:R-:W-:Y:S01]  /*12cc0*/  @P0 IMAD.HI.U32 R7, R4, c[0x0][0x4ec], RZ ;  /* 0x00013b0004070a27 */ /* 0x000fe200078e00ff */
[----:B--2---:R-:W-:Y:S02]  /*12cd0*/  SHF.R.S32.HI R0, RZ, 0x1f, R3 ;  /* 0x0000001fff007819 */ /* 0x004fe40000011403 */
[----:B---3--:R-:W-:-:S03]  /*12ce0*/  SHF.R.S32.HI R6, RZ, 0x1f, R9 ;  /* 0x0000001fff067819 */ /* 0x008fc60000011409 */
[----:B------:R-:W-:-:S04]  /*12cf0*/  IMAD R0, R0, c[0x0][0x4d0], RZ ;  /* 0x0001340000007a24 */ /* 0x000fc800078e02ff */
[C---:B------:R-:W-:Y:S01]  /*12d00*/  IMAD R5, R3.reuse, c[0x0][0x4d4], R0 ;  /* 0x0001350003057a24 */ /* 0x040fe200078e0200 */
[----:B------:R-:W-:Y:S01]  /*12d10*/  MOV R0, R4 ;  /* 0x0000000400007202 */ /* 0x000fe20000000f00 */
[----:B------:R-:W-:Y:S01]  /*12d20*/  IMAD.WIDE.U32 R2, R3, c[0x0][0x4d0], RZ ;  /* 0x0001340003027a25 */ /* 0x000fe200078e00ff */
[----:B------:R-:W-:-:S03]  /*12d30*/  @P0 SHF.R.U32.HI R0, RZ, c[0x0][0x4f0], R7 ;  /* 0x00013c00ff000a19 */ /* 0x000fc60000011607 */
[----:B------:R-:W-:Y:S01]  /*12d40*/  IMAD R6, R6, c[0x0][0x4d8], RZ ;  /* 0x0001360006067a24 */ /* 0x000fe200078e02ff */
[----:B------:R-:W-:Y:S02]  /*12d50*/  IADD3 R3, R3, R5, RZ ;  /* 0x0000000503037210 */ /* 0x000fe40007ffe0ff */
[----:B----4-:R-:W-:Y:S01]  /*12d60*/  SHF.R.S32.HI R5, RZ, 0x1f, R8 ;  /* 0x0000001fff057819 */ /* 0x010fe20000011408 */
[C---:B------:R-:W-:Y:S01]  /*12d70*/  IMAD R7, R9.reuse, c[0x0][0x4dc], R6 ;  /* 0x0001370009077a24 */ /* 0x040fe200078e0206 */
[----:B------:R-:W-:Y:S01]  /*12d80*/  IADD3 R6, -R0, RZ, RZ ;  /* 0x000000ff00067210 */ /* 0x000fe20007ffe1ff */
[----:B------:R-:W-:-:S04]  /*12d90*/  IMAD.WIDE.U32 R2, R9, c[0x0][0x4d8], R2 ;  /* 0x0001360009027a25 */ /* 0x000fc800078e0002 */
[----:B------:R-:W-:Y:S01]  /*12da0*/  IMAD R5, R5, c[0x0][0x4e0], RZ ;  /* 0x0001380005057a24 */ /* 0x000fe200078e02ff */
[----:B------:R-:W-:Y:S01]  /*12db0*/  IADD3 R3, R3, R7, RZ ;  /* 0x0000000703037210 */ /* 0x000fe20007ffe0ff */
[----:B------:R-:W-:Y:S01]  /*12dc0*/  IMAD R4, R6, c[0x0][0x4e8], R4 ;  /* 0x00013a0006047a24 */ /* 0x000fe200078e0204 */
[----:B------:R-:W-:Y:S01]  /*12dd0*/  SHF.R.S32.HI R7, RZ, 0x1f, R0 ;  /* 0x0000001fff077819 */ /* 0x000fe20000011400 */
[C---:B------:R-:W-:Y:S02]  /*12de0*/  IMAD R6, R8.reuse, c[0x0][0x4e4], R5 ;  /* 0x0001390008067a24 */ /* 0x040fe400078e0205 */
[----:B------:R-:W-:Y:S01]  /*12df0*/  IMAD.WIDE.U32 R2, R8, c[0x0][0x4e0], R2 ;  /* 0x0001380008027a25 */ /* 0x000fe200078e0002 */
[----:B------:R-:W-:-:S04]  /*12e00*/  SHF.R.S32.HI R5, RZ, 0x1f, R4 ;  /* 0x0000001fff057819 */ /* 0x000fc80000011404 */
[----:B------:R-:W-:Y:S01]  /*12e10*/  IADD3 R2, P0, R0, R2, RZ ;  /* 0x0000000200027210 */ /* 0x000fe20007f1e0ff */
[----:B------:R-:W-:-:S03]  /*12e20*/  IMAD R0, R5, c[0x0][0x4c8], RZ ;  /* 0x0001320005007a24 */ /* 0x000fc600078e02ff */
[----:B------:R-:W-:Y:S01]  /*12e30*/  IADD3.X R3, R7, R3, R6, P0, !PT ;  /* 0x0000000307037210 */ /* 0x000fe200007fe406 */
[----:B------:R-:W-:-:S04]  /*12e40*/  IMAD R0, R4, c[0x0][0x4cc], R0 ;  /* 0x0001330004007a24 */ /* 0x000fc800078e0200 */
[----:B------:R-:W-:-:S05]  /*12e50*/  IMAD.WIDE.U32 R2, R4, c[0x0][0x4c8], R2 ;  /* 0x0001320004027a25 */ /* 0x000fca00078e0002 */
[----:B------:R-:W-:Y:S02]  /*12e60*/  IADD3 R0, R3, R0, RZ ;  /* 0x0000000003007210 */ /* 0x000fe40007ffe0ff */
[----:B------:R-:W-:-:S04]  /*12e70*/  LEA R4, P0, R2, c[0x0][0x4a8], 0x2 ;  /* 0x00012a0002047a11 */ /* 0x000fc800078010ff */
[----:B------:R-:W-:Y:S02]  /*12e80*/  LEA.HI.X R5, R2, c[0x0][0x4ac], R0, 0x2, P0 ;  /* 0x00012b0002057a11 */ /* 0x000fe400000f1400 */
[----:B------:R-:W-:-:S05]  /*12e90*/  MOV R0, 0xff800000 ;  /* 0xff80000000007802 */ /* 0x000fca0000000f00 */
[----:B------:R1:W-:Y:S02]  /*12ea0*/  STG.E [R4.64], R0 ;  /* 0x0000000004007986 */ /* 0x0003e4000c101908 */
.L_x_1372:
[----:B------:R-:W-:Y:S05]  /*12eb0*/  BSYNC B1 ;  /* 0x0000000000017941 */ /* 0x000fea0003800000 */
.L_x_1363:
[----:B------:R-:W-:-:S13]  /*12ec0*/  ISETP.NE.AND P0, PT, RZ, UR6, PT ;  /* 0x00000006ff007c0c */ /* 0x000fda000bf05270 */
[----:B------:R-:W-:Y:S01]  /*12ed0*/  @P0 WARPSYNC 0xffffffff ;  /* 0xffffffff00000948 */ /* 0x000fe20003800000 */
[----:B------:R-:W-:Y:S06]  /*12ee0*/  @P0 BAR.SYNC.DEFER_BLOCKING 0x5, 0x80 ;  /* 0x0142000000000b1d */ /* 0x000fec0000010000 */
[----:B-1----:R-:W1:Y:S04]  /*12ef0*/  @P0 LDS R0, [0xb100] ;  /* 0x00b10000ff000984 */ /* 0x002e680000000800 */
[----:B-1----:R1:W-:Y:S04]  /*12f00*/  @P0 STL [R1+0x74], R0 ;  /* 0x0000740001000387 */ /* 0x0023e80000100800 */
[----:B------:R-:W-:Y:S06]  /*12f10*/  @P0 BAR.ARV 0x4, 0x80 ;  /* 0x0102000000000b1d */ /* 0x000fec0000002000 */
[----:B------:R-:W-:Y:S05]  /*12f20*/  @P0 BRA `(.L_x_1373) ;  /* 0x0000009000000947 */ /* 0x000fea0003800000 */
[----:B------:R-:W-:Y:S05]  /*12f30*/  BRA.DIV ~URZ, `(.L_x_1374) ;  /* 0x000054c27f007947 */ /* 0x000fea000b800000 */
[----:B-1----:R1:W2:Y:S02]  /*12f40*/  SHFL.IDX PT, R0, R24, RZ, 0x1f ;  /* 0x00001fff18007589 */ /* 0x0022a400000e0000 */
.L_x_1405:
[----:B---3--:R-:W3:Y:S01]  /*12f50*/  S2R R2, SR_TID.X ;  /* 0x0000000000027919 */ /* 0x008ee20000002100 */
[----:B------:R-:W-:Y:S03]  /*12f60*/  WARPSYNC 0xffffffff ;  /* 0xffffffff00007948 */ /* 0x000fe60003800000 */
[----:B------:R-:W-:Y:S06]  /*12f70*/  BAR.SYNC.DEFER_BLOCKING 0x4, 0x80 ;  /* 0x0102000000007b1d */ /* 0x000fec0000010000 */
[----:B--2---:R2:W-:Y:S01]  /*12f80*/  STL [R1+0x74], R0 ;  /* 0x0000740001007387 */ /* 0x0045e20000100800 */
[----:B---3--:R-:W-:-:S13]  /*12f90*/  LOP3.LUT P0, RZ, R2, 0x7f, RZ, 0xc0, !PT ;  /* 0x0000007f02ff7812 */ /* 0x008fda000780c0ff */
[----:B------:R2:W-:Y:S04]  /*12fa0*/  @!P0 STS [0xb100], R24 ;  /* 0x00b10018ff008388 */ /* 0x0005e80000000800 */
[----:B------:R-:W-:Y:S06]  /*12fb0*/  BAR.ARV 0x5, 0x80 ;  /* 0x0142000000007b1d */ /* 0x000fec0000002000 */
.L_x_1373:
[----:B-12---:R-:W2:Y:S02]  /*12fc0*/  LDL R0, [R1+0x74] ;  /* 0x0000740001007983 */ /* 0x006ea40000100800 */
[----:B--2---:R-:W-:-:S13]  /*12fd0*/  ISETP.GE.AND P0, PT, R0, c[0x0][0x538], PT ;  /* 0x00014e0000007a0c */ /* 0x004fda0003f06270 */
[----:B---345:R-:W-:Y:S01]  /*12fe0*/  @P0 CALL.REL.NOINC `(.L_x_1375) ;  /* 0x0000001000000944 */ /* 0x038fe20003c00000 */
[----:B------:R-:W-:Y:S05]  /*12ff0*/  BRA `(.L_x_1376) ;  /* 0xfffed93000007947 */ /* 0x000fea000383ffff */
.L_x_1375:
[----:B------:R-:W-:Y:S05]  /*13000*/  EXIT ;  /* 0x000000000000794d */ /* 0x000fea0003800000 */
.L_x_1307:
[----:B------:R-:W-:Y:S01]  /*13010*/  IMAD.MOV.U32 R247, RZ, RZ, R4 ;  /* 0x000000fffff77224 */ /* 0x000fe200078e0004 */
[----:B------:R-:W-:Y:S01]  /*13020*/  MOV R249, RZ ;  /* 0x000000ff00f97202 */ /* 0x000fe20000000f00 */
[----:B------:R-:W-:Y:S01]  /*13030*/  IMAD.MOV.U32 R3, RZ, RZ, 0x181f ;  /* 0x0000181fff037424 */ /* 0x000fe200078e00ff */
[----:B------:R-:W-:Y:S02]  /*13040*/  MOV R2, 0x13060 ;  /* 0x0001306000027802 */ /* 0x000fe40000000f00 */
[----:B-----5:R-:W-:Y:S05]  /*13050*/  CALL.REL.NOINC `($__internal_17_$__cuda_sm70_shflsync_idx_p) ;  /* 0x0000547000007944 */ /* 0x020fea0003c00000 */
[----:B------:R-:W-:Y:S01]  /*13060*/  MOV R6, R250 ;  /* 0x000000fa00067202 */ /* 0x000fe20000000f00 */
[----:B------:R-:W-:Y:S05]  /*13070*/  BRA `(.L_x_1377) ;  /* 0xfffee4e000007947 */ /* 0x000fea000383ffff */
.L_x_1308:
[----:B------:R-:W-:Y:S01]  /*13080*/  IMAD.MOV.U32 R247, RZ, RZ, R5 ;  /* 0x000000fffff77224 */ /* 0x000fe200078e0005 */
[----:B------:R-:W-:Y:S01]  /*13090*/  MOV R249, RZ ;  /* 0x000000ff00f97202 */ /* 0x000fe20000000f00 */
[----:B------:R-:W-:Y:S01]  /*130a0*/  IMAD.MOV.U32 R3, RZ, RZ, 0x181f ;  /* 0x0000181fff037424 */ /* 0x000fe200078e00ff */
[----:B------:R-:W-:Y:S02]  /*130b0*/  MOV R2, 0x130d0 ;  /* 0x000130d000027802 */ /* 0x000fe40000000f00 */
[----:B-12--5:R-:W-:Y:S05]  /*130c0*/  CALL.REL.NOINC `($__internal_17_$__cuda_sm70_shflsync_idx_p) ;  /* 0x0000540000007944 */ /* 0x026fea0003c00000 */
[----:B------:R-:W-:Y:S01]  /*130d0*/  MOV R2, R250 ;  /* 0x000000fa00027202 */ /* 0x000fe20000000f00 */
[----:B------:R-:W-:Y:S05]  /*130e0*/  BRA `(.L_x_1378) ;  /* 0xfffee49000007947 */ /* 0x000fea000383ffff */
.L_x_1311:
[----:B------:R-:W-:Y:S01]  /*130f0*/  IMAD.MOV.U32 R247, RZ, RZ, R4 ;  /* 0x000000fffff77224 */ /* 0x000fe200078e0004 */
[----:B------:R-:W-:Y:S01]  /*13100*/  MOV R249, 0x1 ;  /* 0x0000000100f97802 */ /* 0x000fe20000000f00 */
[----:B-1----:R-:W-:Y:S01]  /*13110*/  IMAD.MOV.U32 R3, RZ, RZ, 0x181f ;  /* 0x0000181fff037424 */ /* 0x002fe200078e00ff */
[----:B----4-:R-:W-:-:S02]  /*13120*/  MOV R2, 0x13140 ;  /* 0x0001314000027802 */ /* 0x010fc40000000f00 */
[----:B--2--5:R-:W-:Y:S05]  /*13130*/  CALL.REL.NOINC `($__internal_17_$__cuda_sm70_shflsync_idx_p) ;  /* 0x0000539000007944 */ /* 0x024fea0003c00000 */
[----:B------:R-:W-:Y:S01]  /*13140*/  IMAD.MOV.U32 R6, RZ, RZ, R250 ;  /* 0x000000ffff067224 */ /* 0x000fe200078e00fa */
[----:B------:R-:W-:Y:S01]  /*13150*/  MOV R249, 0x1 ;  /* 0x0000000100f97802 */ /* 0x000fe20000000f00 */
[----:B------:R-:W-:Y:S01]  /*13160*/  IMAD.MOV.U32 R247, RZ, RZ, R5 ;  /* 0x000000fffff77224 */ /* 0x000fe200078e0005 */
[----:B------:R-:W-:-:S02]  /*13170*/  MOV R3, 0x181f ;  /* 0x0000181f00037802 */ /* 0x000fc40000000f00 */
[----:B------:R-:W-:Y:S02]  /*13180*/  MOV R2, 0x131a0 ;  /* 0x000131a000027802 */ /* 0x000fe40000000f00 */
[----:B------:R-:W-:Y:S05]  /*13190*/  CALL.REL.NOINC `($__internal_17_$__cuda_sm70_shflsync_idx_p) ;  /* 0x0000533000007944 */ /* 0x000fea0003c00000 */
[----:B------:R-:W-:Y:S01]  /*131a0*/  MOV R2, R250 ;  /* 0x000000fa00027202 */ /* 0x000fe20000000f00 */
[----:B------:R-:W-:Y:S05]  /*131b0*/  BRA `(.L_x_1379) ;  /* 0xfffee52000007947 */ /* 0x000fea000383ffff */
.L_x_1314:
[----:B------:R-:W-:Y:S01]  /*131c0*/  IMAD.MOV.U32 R247, RZ, RZ, R4 ;  /* 0x000000fffff77224 */ /* 0x000fe200078e0004 */
[----:B------:R-:W-:Y:S01]  /*131d0*/  MOV R249, 0x2 ;  /* 0x0000000200f97802 */ /* 0x000fe20000000f00 */
[----:B-1----:R-:W-:Y:S01]  /*131e0*/  IMAD.MOV.U32 R3, RZ, RZ, 0x181f ;  /* 0x0000181fff037424 */ /* 0x002fe200078e00ff */
[----:B------:R-:W-:Y:S02]  /*131f0*/  MOV R2, 0x13210 ;  /* 0x0001321000027802 */ /* 0x000fe40000000f00 */
[----:B--23-5:R-:W-:Y:S05]  /*13200*/  CALL.REL.NOINC `($__internal_17_$__cuda_sm70_shflsync_idx_p) ;  /* 0x000052c000007944 */ /* 0x02cfea0003c00000 */
[----:B------:R-:W-:Y:S01]  /*13210*/  MOV R6, R250 ;  /* 0x000000fa00067202 */ /* 0x000fe20000000f00 */
[----:B------:R-:W-:Y:S05]  /*13220*/  BRA `(.L_x_1380) ;  /* 0xfffee59000007947 */ /* 0x000fea000383ffff */
.L_x_1315:
[----:B------:R-:W-:Y:S01]  /*13230*/  IMAD.MOV.U32 R247, RZ, RZ, R5 ;  /* 0x000000fffff77224 */ /* 0x000fe200078e0005 */
[----:B------:R-:W-:Y:S01]  /*13240*/  MOV R249, 0x2 ;  /* 0x0000000200f97802 */ /* 0x000fe20000000f00 */
[----:B-1----:R-:W-:Y:S01]  /*13250*/  IMAD.MOV.U32 R3, RZ, RZ, 0x181f ;  /* 0x0000181fff037424 */ /* 0x002fe200078e00ff */
[----:B------:R-:W-:Y:S02]  /*13260*/  MOV R2, 0x13280 ;  /* 0x0001328000027802 */ /* 0x000fe40000000f00 */
[----:B--2345:R-:W-:Y:S05]  /*13270*/  CALL.REL.NOINC `($__internal_17_$__cuda_sm70_shflsync_idx_p) ;  /* 0x0000525000007944 */ /* 0x03cfea0003c00000 */
[----:B------:R-:W-:Y:S01]  /*13280*/  MOV R2, R250 ;  /* 0x000000fa00027202 */ /* 0x000fe20000000f00 */
[----:B------:R-:W-:Y:S05]  /*13290*/  BRA `(.L_x_1381) ;  /* 0xfffee54000007947 */ /* 0x000fea000383ffff */
.L_x_1318:
[----:B------:R-:W-:Y:S01]  /*132a0*/  IMAD.MOV.U32 R247, RZ, RZ, R4 ;  /* 0x000000fffff77224 */ /* 0x000fe200078e0004 */
[----:B------:R-:W-:Y:S01]  /*132b0*/  MOV R249, 0x3 ;  /* 0x0000000300f97802 */ /* 0x000fe20000000f00 */
[----:B--2---:R-:W-:Y:S01]  /*132c0*/  IMAD.MOV.U32 R3, RZ, RZ, 0x181f ;  /* 0x0000181fff037424 */ /* 0x004fe200078e00ff */
[----:B------:R-:W-:-:S02]  /*132d0*/  MOV R2, 0x132f0 ;  /* 0x000132f000027802 */ /* 0x000fc40000000f00 */
[----:B-1-345:R-:W-:Y:S05]  /*132e0*/  CALL.REL.NOINC `($__internal_17_$__cuda_sm70_shflsync_idx_p) ;  /* 0x000051e000007944 */ /* 0x03afea0003c00000 */
        /* <DEDUP_REMOVED lines=8> */
.L_x_1321:
[----:B------:R-:W-:Y:S01]  /*13370*/  IMAD.MOV.U32 R247, RZ, RZ, R4 ;  /* 0x000000fffff77224 */ /* 0x000fe200078e0004 */
[----:B------:R-:W-:Y:S01]  /*13380*/  MOV R249, 0x4 ;  /* 0x0000000400f97802 */ /* 0x000fe20000000f00 */
[----:B-1----:R-:W-:Y:S01]  /*13390*/  IMAD.MOV.U32 R3, RZ, RZ, 0x181f ;  /* 0x0000181fff037424 */ /* 0x002fe200078e00ff */
[----:B--2---:R-:W-:Y:S02]  /*133a0*/  MOV R2, 0x133c0 ;  /* 0x000133c000027802 */ /* 0x004fe40000000f00 */
[----:B---345:R-:W-:Y:S05]  /*133b0*/  CALL.REL.NOINC `($__internal_17_$__cuda_sm70_shflsync_idx_p) ;  /* 0x0000511000007944 */ /* 0x038fea0003c00000 */
[----:B------:R-:W-:Y:S01]  /*133c0*/  MOV R6, R250 ;  /* 0x000000fa00067202 */ /* 0x000fe20000000f00 */
[----:B------:R-:W-:Y:S05]  /*133d0*/  BRA `(.L_x_1383) ;  /* 0xfffee5d000007947 */ /* 0x000fea000383ffff */
.L_x_1322:
[----:B------:R-:W-:Y:S01]  /*133e0*/  IMAD.MOV.U32 R247, RZ, RZ, R5 ;  /* 0x000000fffff77224 */ /* 0x000fe200078e0005 */
[----:B------:R-:W-:Y:S01]  /*133f0*/  MOV R249, 0x4 ;  /* 0x0000000400f97802 */ /* 0x000fe20000000f00 */
[----:B------:R-:W-:Y:S01]  /*13400*/  IMAD.MOV.U32 R3, RZ, RZ, 0x181f ;  /* 0x0000181fff037424 */ /* 0x000fe200078e00ff */
[----:B--2---:R-:W-:Y:S02]  /*13410*/  MOV R2, 0x13430 ;  /* 0x0001343000027802 */ /* 0x004fe40000000f00 */
[----:B-1-345:R-:W-:Y:S05]  /*13420*/  CALL.REL.NOINC `($__internal_17_$__cuda_sm70_shflsync_idx_p) ;  /* 0x000050a000007944 */ /* 0x03afea0003c00000 */
[----:B------:R-:W-:Y:S01]  /*13430*/  MOV R2, R250 ;  /* 0x000000fa00027202 */ /* 0x000fe20000000f00 */
[----:B------:R-:W-:Y:S05]  /*13440*/  BRA `(.L_x_1384) ;  /* 0xfffee58000007947 */ /* 0x000fea000383ffff */
.L_x_1325:
[----:B------:R-:W-:Y:S01]  /*13450*/  IMAD.MOV.U32 R247, RZ, RZ, R4 ;  /* 0x000000fffff77224 */ /* 0x000fe200078e0004 */
[----:B------:R-:W-:Y:S01]  /*13460*/  MOV R249, 0x5 ;  /* 0x0000000500f97802 */ /* 0x000fe20000000f00 */
[----:B-1----:R-:W-:Y:S01]  /*13470*/  IMAD.MOV.U32 R3, RZ, RZ, 0x181f ;  /* 0x0000181fff037424 */ /* 0x002fe200078e00ff */
[----:B------:R-:W-:-:S02]  /*13480*/  MOV R2, 0x134a0 ;  /* 0x000134a000027802 */ /* 0x000fc40000000f00 */
[----:B--2345:R-:W-:Y:S05]  /*13490*/  CALL.REL.NOINC `($__internal_17_$__cuda_sm70_shflsync_idx_p) ;  /* 0x0000503000007944 */ /* 0x03cfea0003c00000 */
        /* <DEDUP_REMOVED lines=8> */
.L_x_1328:
[----:B------:R-:W-:Y:S01]  /*13520*/  IMAD.MOV.U32 R247, RZ, RZ, R4 ;  /* 0x000000fffff77224 */ /* 0x000fe200078e0004 */
[----:B------:R-:W-:Y:S01]  /*13530*/  MOV R249, 0x6 ;  /* 0x0000000600f97802 */ /* 0x000fe20000000f00 */
[----:B-1----:R-:W-:Y:S01]  /*13540*/  IMAD.MOV.U32 R3, RZ, RZ, 0x181f ;  /* 0x0000181fff037424 */ /* 0x002fe200078e00ff */
[----:B------:R-:W-:Y:S02]  /*13550*/  MOV R2, 0x13570 ;  /* 0x0001357000027802 */ /* 0x000fe40000000f00 */
[----:B--2345:R-:W-:Y:S05]  /*13560*/  CALL.REL.NOINC `($__internal_17_$__cuda_sm70_shflsync_idx_p) ;  /* 0x00004f6000007944 */ /* 0x03cfea0003c00000 */
[----:B------:R-:W-:Y:S01]  /*13570*/  MOV R6, R250 ;  /* 0x000000fa00067202 */ /* 0x000fe20000000f00 */
[----:B------:R-:W-:Y:S05]  /*13580*/  BRA `(.L_x_1386) ;  /* 0xfffee61000007947 */ /* 0x000fea000383ffff */
.L_x_1329:
[----:B------:R-:W-:Y:S01]  /*13590*/  IMAD.MOV.U32 R247, RZ, RZ, R5 ;  /* 0x000000fffff77224 */ /* 0x000fe200078e0005 */
[----:B------:R-:W-:Y:S01]  /*135a0*/  MOV R249, 0x6 ;  /* 0x0000000600f97802 */ /* 0x000fe20000000f00 */
[----:B-1----:R-:W-:Y:S01]  /*135b0*/  IMAD.MOV.U32 R3, RZ, RZ, 0x181f ;  /* 0x0000181fff037424 */ /* 0x002fe200078e00ff */
[----:B------:R-:W-:Y:S02]  /*135c0*/  MOV R2, 0x135e0 ;  /* 0x000135e000027802 */ /* 0x000fe40000000f00 */
[----:B--2345:R-:W-:Y:S05]  /*135d0*/  CALL.REL.NOINC `($__internal_17_$__cuda_sm70_shflsync_idx_p) ;  /* 0x00004ef000007944 */ /* 0x03cfea0003c00000 */
[----:B------:R-:W-:Y:S01]  /*135e0*/  MOV R2, R250 ;  /* 0x000000fa00027202 */ /* 0x000fe20000000f00 */
[----:B------:R-:W-:Y:S05]  /*135f0*/  BRA `(.L_x_1387) ;  /* 0xfffee5c000007947 */ /* 0x000fea000383ffff */
.L_x_1332:
        /* <DEDUP_REMOVED lines=13> */
.L_x_1335:
[----:B------:R-:W-:Y:S01]  /*136d0*/  IMAD.MOV.U32 R247, RZ, RZ, R0 ;  /* 0x000000fffff77224 */ /* 0x000fe200078e0000 */
[----:B------:R-:W-:Y:S01]  /*136e0*/  MOV R249, RZ ;  /* 0x000000ff00f97202 */ /* 0x000fe20000000f00 */
[----:B------:R-:W-:Y:S01]  /*136f0*/  IMAD.MOV.U32 R3, RZ, RZ, 0x181f ;  /* 0x0000181fff037424 */ /* 0x000fe200078e00ff */
[----:B------:R-:W-:Y:S02]  /*13700*/  MOV R2, 0x13720 ;  /* 0x0001372000027802 */ /* 0x000fe40000000f00 */
[----:B------:R-:W-:Y:S05]  /*13710*/  CALL.REL.NOINC `($__internal_17_$__cuda_sm70_shflsync_idx_p) ;  /* 0x00004db000007944 */ /* 0x000fea0003c00000 */
[----:B------:R-:W-:Y:S01]  /*13720*/  MOV R7, R250 ;  /* 0x000000fa00077202 */ /* 0x000fe20000000f00 */
[----:B------:R-:W-:Y:S05]  /*13730*/  BRA `(.L_x_1389) ;  /* 0xfffefe7000007947 */ /* 0x000fea000383ffff */
.L_x_1336:
[----:B------:R-:W-:Y:S01]  /*13740*/  IMAD.MOV.U32 R247, RZ, RZ, R4 ;  /* 0x000000fffff77224 */ /* 0x000fe200078e0004 */
[----:B------:R-:W-:Y:S01]  /*13750*/  MOV R249, RZ ;  /* 0x000000ff00f97202 */ /* 0x000fe20000000f00 */
[----:B------:R-:W-:Y:S01]  /*13760*/  IMAD.MOV.U32 R3, RZ, RZ, 0x181f ;  /* 0x0000181fff037424 */ /* 0x000fe200078e00ff */
[----:B------:R-:W-:Y:S02]  /*13770*/  MOV R2, 0x13790 ;  /* 0x0001379000027802 */ /* 0x000fe40000000f00 */
[----:B-12---:R-:W-:Y:S05]  /*13780*/  CALL.REL.NOINC `($__internal_17_$__cuda_sm70_shflsync_idx_p) ;  /* 0x00004d4000007944 */ /* 0x006fea0003c00000 */
[----:B------:R-:W-:Y:S01]  /*13790*/  IADD3 R2, P0, R250, R179, RZ ;  /* 0x000000b3fa027210 */ /* 0x000fe20007f1e0ff */
[----:B------:R-:W-:Y:S01]  /*137a0*/  IMAD.MOV.U32 R247, RZ, RZ, R0 ;  /* 0x000000fffff77224 */ /* 0x000fe200078e0000 */
[----:B------:R-:W-:-:S03]  /*137b0*/  MOV R249, 0x1 ;  /* 0x0000000100f97802 */ /* 0x000fc60000000f00 */
[----:B------:R-:W-:-:S05]  /*137c0*/  IMAD.X R3, R7, 0x1, R16, P0 ;  /* 0x0000000107037824 */ /* 0x000fca00000e0610 */
[----:B------:R-:W-:Y:S01]  /*137d0*/  @!PT LDS RZ, [RZ] ;  /* 0x00000000fffff984 */ /* 0x000fe20000000800 */
[----:B------:R-:W-:Y:S01]  /*137e0*/  @!PT LDS RZ, [RZ] ;  /* 0x00000000fffff984 */ /* 0x000fe20000000800 */
[----:B------:R-:W-:Y:S01]  /*137f0*/  @!PT LDS RZ, [RZ] ;  /* 0x00000000fffff984 */ /* 0x000fe20000000800 */
[----:B------:R1:W-:Y:S02]  /*13800*/  LDGSTS.E.BYPASS.LTC128B.128 [R242+0x3900], [R2.64], !P3 ;  /* 0x0390000002f27fae */ /* 0x0003e4000d901d48 */
[----:B-1----:R-:W-:Y:S01]  /*13810*/  IMAD.MOV.U32 R3, RZ, RZ, 0x181f ;  /* 0x0000181fff037424 */ /* 0x002fe200078e00ff */
[----:B------:R-:W-:Y:S02]  /*13820*/  MOV R2, 0x13840 ;  /* 0x0001384000027802 */ /* 0x000fe40000000f00 */
[----:B------:R-:W-:Y:S05]  /*13830*/  CALL.REL.NOINC `($__internal_17_$__cuda_sm70_shflsync_idx_p) ;  /* 0x00004c9000007944 */ /* 0x000fea0003c00000 */
[----:B------:R-:W-:Y:S01]  /*13840*/  IMAD.MOV.U32 R5, RZ, RZ, R250 ;  /* 0x000000ffff057224 */ /* 0x000fe200078e00fa */
[----:B------:R-:W-:Y:S01]  /*13850*/  MOV R249, 0x1 ;  /* 0x0000000100f97802 */ /* 0x000fe20000000f00 */
[----:B------:R-:W-:Y:S01]  /*13860*/  IMAD.MOV.U32 R247, RZ, RZ, R4 ;  /* 0x000000fffff77224 */ /* 0x000fe200078e0004 */
[----:B------:R-:W-:Y:S02]  /*13870*/  MOV R3, 0x181f ;  /* 0x0000181f00037802 */ /* 0x000fe40000000f00 */
[----:B------:R-:W-:Y:S02]  /*13880*/  MOV R2, 0x138a0 ;  /* 0x000138a000027802 */ /* 0x000fe40000000f00 */
[----:B------:R-:W-:Y:S05]  /*13890*/  CALL.REL.NOINC `($__internal_17_$__cuda_sm70_shflsync_idx_p) ;  /* 0x00004c3000007944 */ /* 0x000fea0003c00000 */
        /* <DEDUP_REMOVED lines=85> */
[----:B------:R-:W-:Y:S01]  /*13df0*/  MOV R4, R250 ;  /* 0x000000fa00047202 */ /* 0x000fe20000000f00 */
[----:B------:R-:W-:Y:S05]  /*13e00*/  BRA `(.L_x_1390) ;  /* 0xfffef9a000007947 */ /* 0x000fea000383ffff */
.L_x_1337:
[----:B------:R-:W-:Y:S01]  /*13e10*/  IMAD.MOV.U32 R247, RZ, RZ, R4 ;  /* 0x000000fffff77224 */ /* 0x000fe200078e0004 */
[----:B------:R-:W-:Y:S01]  /*13e20*/  MOV R249, RZ ;  /* 0x000000ff00f97202 */ /* 0x000fe20000000f00 */
[----:B------:R-:W-:Y:S01]  /*13e30*/  IMAD.MOV.U32 R3, RZ, RZ, 0x1c1f ;  /* 0x00001c1fff037424 */ /* 0x000fe200078e00ff */
[----:B------:R-:W-:-:S02]  /*13e40*/  MOV R2, 0x13e60 ;  /* 0x00013e6000027802 */ /* 0x000fc40000000f00 */
[----:B------:R-:W-:Y:S05]  /*13e50*/  CALL.REL.NOINC `($__internal_17_$__cuda_sm70_shflsync_idx_p) ;  /* 0x0000467000007944 */ /* 0x000fea0003c00000 */
[----:B------:R-:W-:Y:S01]  /*13e60*/  MOV R0, R250 ;  /* 0x000000fa00007202 */ /* 0x000fe20000000f00 */
[----:B------:R-:W-:Y:S05]  /*13e70*/  BRA `(.L_x_1391) ;  /* 0xfffefa8000007947 */ /* 0x000fea000383ffff */
.L_x_1338:
[----:B------:R-:W-:Y:S01]  /*13e80*/  IMAD.MOV.U32 R247, RZ, RZ, R4 ;  /* 0x000000fffff77224 */ /* 0x000fe200078e0004 */
[----:B------:R-:W-:Y:S01]  /*13e90*/  MOV R249, 0x1 ;  /* 0x0000000100f97802 */ /* 0x000fe20000000f00 */
[----:B------:R-:W-:Y:S01]  /*13ea0*/  IMAD.MOV.U32 R3, RZ, RZ, 0x1c1f ;  /* 0x00001c1fff037424 */ /* 0x000fe200078e00ff */
[----:B------:R-:W-:-:S02]  /*13eb0*/  MOV R2, 0x13ed0 ;  /* 0x00013ed000027802 */ /* 0x000fc40000000f00 */
[----:B-1----:R-:W-:Y:S05]  /*13ec0*/  CALL.REL.NOINC `($__internal_17_$__cuda_sm70_shflsync_idx_p) ;  /* 0x0000460000007944 */ /* 0x002fea0003c00000 */
[----:B------:R-:W-:Y:S01]  /*13ed0*/  IMAD.IADD R0, R5, 0x1, R250 ;  /* 0x0000000105007824 */ /* 0x000fe200078e02fa */
[----:B------:R-:W-:Y:S01]  /*13ee0*/  MOV R2, 0x142c0 ;  /* 0x000142c000027802 */ /* 0x000fe20000000f00 */
[----:B------:R-:W-:-:S02]  /*13ef0*/  IMAD.MOV.U32 R247, RZ, RZ, R4 ;  /* 0x000000fffff77224 */ /* 0x000fc400078e0004 */
[----:B------:R-:W-:Y:S01]  /*13f00*/  IMAD.MOV.U32 R249, RZ, RZ, 0x2 ;  /* 0x00000002fff97424 */ /* 0x000fe200078e00ff */
[----:B------:R-:W-:Y:S01]  /*13f10*/  IMNMX R0, R6, R0, PT ;  /* 0x0000000006007217 */ /* 0x000fe20003800200 */
[----:B------:R-:W-:-:S03]  /*13f20*/  IMAD.MOV.U32 R3, RZ, RZ, 0x1c1f ;  /* 0x00001c1fff037424 */ /* 0x000fc600078e00ff */
        /* <DEDUP_REMOVED lines=56> */
[----:B------:R-:W-:Y:S05]  /*142b0*/  CALL.REL.NOINC `($__internal_17_$__cuda_sm70_shflsync_idx_p) ;  /* 0x0000421000007944 */ /* 0x000fea0003c00000 */
[----:B------:R-:W-:Y:S01]  /*142c0*/  IMAD.IADD R0, R5, 0x1, R250 ;  /* 0x0000000105007824 */ /* 0x000fe200078e02fa */
[----:B------:R-:W-:Y:S01]  /*142d0*/  MOV R2, 0x146b0 ;  /* 0x000146b000027802 */ /* 0x000fe20000000f00 */
[----:B------:R-:W-:Y:S02]  /*142e0*/  IMAD.MOV.U32 R247, RZ, RZ, R4 ;  /* 0x000000fffff77224 */ /* 0x000fe400078e0004 */
        /* <DEDUP_REMOVED lines=61> */
[----:B------:R-:W-:Y:S01]  /*146c0*/  FMNMX.FTZ R117, R11, R12, !PT ;  /* 0x0000000c0b757209 */ /* 0x000fe20007810000 */
[----:B------:R-:W-:Y:S01]  /*146d0*/  IMAD.MOV.U32 R0, RZ, RZ, 0x2 ;  /* 0x00000002ff007424 */ /* 0x000fe200078e00ff */
[----:B------:R-:W-:Y:S02]  /*146e0*/  MOV R2, 0x15150 ;  /* 0x0001515000027802 */ /* 0x000fe40000000f00 */
[----:B------:R-:W-:Y:S02]  /*146f0*/  IMNMX R6, R6, R5, PT ;  /* 0x0000000506067217 */ /* 0x000fe40003800200 */
[----:B------:R-:W-:Y:S02]  /*14700*/  FMNMX.FTZ R117, R17, R117, !PT ;  /* 0x0000007511757209 */ /* 0x000fe40007810000 */
[----:B------:R-:W-:-:S02]  /*14710*/  ISETP.GT.AND P5, PT, R6, 0x1, PT ;  /* 0x000000010600780c */ /* 0x000fc40003fa4270 */
[C---:B------:R-:W-:Y:S02]  /*14720*/  ISETP.GT.AND P6, PT, R6.reuse, RZ, PT ;  /* 0x000000ff0600720c */ /* 0x040fe40003fc4270 */
[----:B------:R-:W-:Y:S02]  /*14730*/  FSEL R20, R191, -INF , P5 ;  /* 0xff800000bf147808 */ /* 0x000fe40002800000 */
[C---:B------:R-:W-:Y:S02]  /*14740*/  ISETP.GT.AND P5, PT, R6.reuse, 0x11, PT ;  /* 0x000000110600780c */ /* 0x040fe40003fa4270 */
[C---:B------:R-:W-:Y:S02]  /*14750*/  ISETP.GT.AND P4, PT, R6.reuse, 0x8, PT ;  /* 0x000000080600780c */ /* 0x040fe40003f84270 */
[----:B------:R-:W-:Y:S02]  /*14760*/  ISETP.GT.AND P0, PT, R6, 0x9, PT ;  /* 0x000000090600780c */ /* 0x000fe40003f04270 */
[----:B------:R-:W-:-:S02]  /*14770*/  FSEL R16, R190, -INF , P6 ;  /* 0xff800000be107808 */ /* 0x000fc40003000000 */
[----:B------:R-:W-:Y:S02]  /*14780*/  FSEL R48, R183, -INF , P5 ;  /* 0xff800000b7307808 */ /* 0x000fe40002800000 */
[C---:B------:R-:W-:Y:S02]  /*14790*/  ISETP.GT.AND P6, PT, R6.reuse, 0x10, PT ;  /* 0x000000100600780c */ /* 0x040fe40003fc4270 */
[----:B------:R-:W-:Y:S02]  /*147a0*/  ISETP.GT.AND P5, PT, R6, 0x21, PT ;  /* 0x000000210600780c */ /* 0x000fe40003fa4270 */
[----:B------:R-:W-:Y:S02]  /*147b0*/  FSEL R26, R186, -INF , P4 ;  /* 0xff800000ba1a7808 */ /* 0x000fe40002000000 */
[----:B------:R-:W-:Y:S02]  /*147c0*/  FSEL R29, R187, -INF , P0 ;  /* 0xff800000bb1d7808 */ /* 0x000fe40000000000 */
[----:B------:R-:W-:-:S02]  /*147d0*/  ISETP.GT.AND P4, PT, R6, 0x18, PT ;  /* 0x000000180600780c */ /* 0x000fc40003f84270 */
[----:B------:R-:W-:Y:S02]  /*147e0*/  ISETP.GT.AND P0, PT, R6, 0x19, PT ;  /* 0x000000190600780c */ /* 0x000fe40003f04270 */
[----:B------:R-:W-:Y:S02]  /*147f0*/  FSEL R34, R182, -INF , P6 ;  /* 0xff800000b6227808 */ /* 0x000fe40003000000 */
[----:B------:R-:W-:Y:S02]  /*14800*/  FSEL R151, R175, -INF , P5 ;  /* 0xff800000af977808 */ /* 0x000fe40002800000 */
        /* <DEDUP_REMOVED lines=33> */
[----:B------:R-:W-:Y:S02]  /*14a20*/  FMNMX.FTZ R119, R9, R10, !PT ;  /* 0x0000000a09777209 */ /* 0x000fe40007810000 */
[----:B------:R-:W-:Y:S02]  /*14a30*/  FSEL R166, R126, -INF , P4 ;  /* 0xff8000007ea67808 */ /* 0x000fe40002000000 */
[----:B------:R-:W-:Y:S02]  /*14a40*/  FSEL R165, R127, -INF , P0 ;  /* 0xff8000007fa57808 */ /* 0x000fe40000000000 */
[C---:B------:R-:W-:Y:S02]  /*14a50*/  ISETP.GT.AND P4, PT, R6.reuse, 0x68, PT ;  /* 0x000000680600780c */ /* 0x040fe40003f84270 */
[----:B------:R-:W-:Y:S02]  /*14a60*/  ISETP.GT.AND P0, PT, R6, 0x69, PT ;  /* 0x000000690600780c */ /* 0x000fe40003f04270 */
        /* <DEDUP_REMOVED lines=96> */
[----:B------:R-:W-:-:S02]  /*15070*/  FSEL R162, R194, -INF , P4 ;  /* 0xff800000c2a27808 */ /* 0x000fc40002000000 */
[----:B------:R-:W-:Y:S02]  /*15080*/  FMNMX.FTZ R118, R76, R118, !PT ;  /* 0x000000764c767209 */ /* 0x000fe40007810000 */
[----:B------:R-:W-:Y:S02]  /*15090*/  FMNMX.FTZ R117, R99, R117, !PT ;  /* 0x0000007563757209 */ /* 0x000fe40007810000 */
[----:B------:R-:W-:Y:S02]  /*150a0*/  FMNMX.FTZ R6, R163, R6, !PT ;  /* 0x00000006a3067209 */ /* 0x000fe40007810000 */
[----:B------:R-:W-:Y:S02]  /*150b0*/  FMNMX.FTZ R119, R121, R119, !PT ;  /* 0x0000007779777209 */ /* 0x000fe40007810000 */
[----:B------:R-:W-:Y:S02]  /*150c0*/  FSEL R149, R195, -INF , P0 ;  /* 0xff800000c3957808 */ /* 0x000fe40000000000 */
[----:B------:R-:W-:Y:S01]  /*150d0*/  FMNMX.FTZ R118, R73, R118, !PT ;  /* 0x0000007649767209 */ /* 0x000fe20007810000 */
[----:B------:R-:W-:Y:S01]  /*150e0*/  IMAD.MOV.U32 R116, RZ, RZ, R119 ;  /* 0x000000ffff747224 */ /* 0x000fe200078e0077 */
[----:B------:R-:W-:-:S02]  /*150f0*/  FMNMX.FTZ R117, R98, R117, !PT ;  /* 0x0000007562757209 */ /* 0x000fc40007810000 */
[----:B------:R-:W-:Y:S02]  /*15100*/  FMNMX.FTZ R6, R162, R6, !PT ;  /* 0x00000006a2067209 */ /* 0x000fe40007810000 */
[----:B------:R-:W-:Y:S02]  /*15110*/  FMNMX.FTZ R118, R71, R118, !PT ;  /* 0x0000007647767209 */ /* 0x000fe40007810000 */
[----:B------:R-:W-:Y:S02]  /*15120*/  FMNMX.FTZ R117, R69, R117, !PT ;  /* 0x0000007545757209 */ /* 0x000fe40007810000 */
[----:B------:R-:W-:Y:S02]  /*15130*/  FMNMX.FTZ R6, R149, R6, !PT ;  /* 0x0000000695067209 */ /* 0x000fe40007810000 */
[----:B------:R-:W-:Y:S05]  /*15140*/  CALL.REL.NOINC `($__internal_16_$__cuda_sm70_shflsync_bfly_p) ;  /* 0x0000332000007944 */ /* 0x000fea0003c00000 */
[----:B------:R-:W-:Y:S01]  /*15150*/  FMNMX.FTZ R119, R119, R0, !PT ;  /* 0x0000000077777209 */ /* 0x000fe20007810000 */
[----:B------:R-:W-:Y:S01]  /*15160*/  IMAD.MOV.U32 R0, RZ, RZ, 0x1 ;  /* 0x00000001ff007424 */ /* 0x000fe200078e00ff */
[----:B------:R-:W-:-:S03]  /*15170*/  MOV R2, 0x151a0 ;  /* 0x000151a000027802 */ /* 0x000fc60000000f00 */
[----:B------:R-:W-:Y:S02]  /*15180*/  IMAD.MOV.U32 R116, RZ, RZ, R119 ;  /* 0x000000ffff747224 */ /* 0x000fe400078e0077 */
[----:B------:R-:W-:Y:S05]  /*15190*/  CALL.REL.NOINC `($__internal_16_$__cuda_sm70_shflsync_bfly_p) ;  /* 0x000032d000007944 */ /* 0x000fea0003c00000 */
[----:B------:R-:W-:Y:S01]  /*151a0*/  FMNMX.FTZ R119, R119, R0, !PT ;  /* 0x0000000077777209 */ /* 0x000fe20007810000 */
[----:B------:R-:W-:Y:S01]  /*151b0*/  IMAD.MOV.U32 R116, RZ, RZ, R118 ;  /* 0x000000ffff747224 */ /* 0x000fe200078e0076 */
[----:B------:R-:W-:Y:S01]  /*151c0*/  MOV R2, 0x151f0 ;  /* 0x000151f000027802 */ /* 0x000fe20000000f00 */
[----:B------:R-:W-:Y:S02]  /*151d0*/  IMAD.MOV.U32 R0, RZ, RZ, 0x2 ;  /* 0x00000002ff007424 */ /* 0x000fe400078e00ff */
        /* <DEDUP_REMOVED lines=26> */
[----:B------:R-:W-:Y:S01]  /*15380*/  MOV R68, R0 ;  /* 0x0000000000447202 */ /* 0x000fe20000000f00 */
[----:B------:R-:W-:Y:S05]  /*15390*/  BRA `(.L_x_1392) ;  /* 0xfffefbd000007947 */ /* 0x000fea000383ffff */
.L_x_1342:
[----:B------:R-:W-:Y:S01]  /*153a0*/  MOV R249, RZ ;  /* 0x000000ff00f97202 */ /* 0x000fe20000000f00 */
[----:B------:R-:W-:Y:S01]  /*153b0*/  IMAD.MOV.U32 R247, RZ, RZ, R0 ;  /* 0x000000fffff77224 */ /* 0x000fe200078e0000 */
[----:B------:R-:W-:Y:S01]  /*153c0*/  MOV R2, 0x153f0 ;  /* 0x000153f000027802 */ /* 0x000fe20000000f00 */
[----:B------:R-:W-:Y:S02]  /*153d0*/  IMAD.MOV.U32 R3, RZ, RZ, 0x181f ;  /* 0x0000181fff037424 */ /* 0x000fe400078e00ff */
[----:B------:R-:W-:Y:S05]  /*153e0*/  CALL.REL.NOINC `($__internal_17_$__cuda_sm70_shflsync_idx_p) ;  /* 0x000030e000007944 */ /* 0x000fea0003c00000 */
[----:B------:R-:W-:Y:S01]  /*153f0*/  MOV R7, R250 ;  /* 0x000000fa00077202 */ /* 0x000fe20000000f00 */
[----:B------:R-:W-:-:S05]  /*15400*/  BRA `(.L_x_1393) ;  /* 0xffff287000007947 */ /* 0x000fca000383ffff */
.L_x_1343:
[----:B------:R-:W-:Y:S01]  /*15410*/  MOV R249, RZ ;  /* 0x000000ff00f97202 */ /* 0x000fe20000000f00 */
[----:B------:R-:W-:Y:S01]  /*15420*/  IMAD.MOV.U32 R247, RZ, RZ, R4 ;  /* 0x000000fffff77224 */ /* 0x000fe200078e0004 */
[----:B------:R-:W-:Y:S01]  /*15430*/  MOV R2, 0x15460 ;  /* 0x0001546000027802 */ /* 0x000fe20000000f00 */
[----:B------:R-:W-:Y:S02]  /*15440*/  IMAD.MOV.U32 R3, RZ, RZ, 0x181f ;  /* 0x0000181fff037424 */ /* 0x000fe400078e00ff */
[----:B-12---:R-:W-:Y:S05]  /*15450*/  CALL.REL.NOINC `($__internal_17_$__cuda_sm70_shflsync_idx_p) ;  /* 0x0000307000007944 */ /* 0x006fea0003c00000 */
[----:B------:R-:W-:Y:S01]  /*15460*/  IMAD.MOV.U32 R247, RZ, RZ, R0 ;  /* 0x000000fffff77224 */ /* 0x000fe200078e0000 */
[----:B------:R-:W-:Y:S02]  /*15470*/  IADD3 R2, P0, R250, R20, RZ ;  /* 0x00000014fa027210 */ /* 0x000fe40007f1e0ff */
[----:B------:R-:W-:Y:S03]  /*15480*/  MOV R249, 0x1 ;  /* 0x0000000100f97802 */ /* 0x000fe60000000f00 */
[----:B------:R-:W-:Y:S05]  /*15490*/  IMAD.X R3, R7, 0x1, R5, P0 ;  /* 0x0000000107037824 */ /* 0x000fea00000e0605 */
[----:B------:R-:W-:Y:S01]  /*154a0*/  @!PT LDS RZ, [RZ] ;  /* 0x00000000fffff984 */ /* 0x000fe20000000800 */
[----:B------:R-:W-:Y:S01]  /*154b0*/  @!PT LDS RZ, [RZ] ;  /* 0x00000000fffff984 */ /* 0x000fe20000000800 */
[----:B------:R-:W-:Y:S01]  /*154c0*/  @!PT LDS RZ, [RZ] ;  /* 0x00000000fffff984 */ /* 0x000fe20000000800 */
[----:B------:R1:W-:Y:S02]  /*154d0*/  LDGSTS.E.BYPASS.LTC128B.128 [R242+0x100], [R2.64], !P3 ;  /* 0x0010000002f27fae */ /* 0x0003e4000d901d48 */
[----:B-1----:R-:W-:Y:S01]  /*154e0*/  MOV R2, 0x15510 ;  /* 0x0001551000027802 */ /* 0x002fe20000000f00 */
[----:B------:R-:W-:Y:S02]  /*154f0*/  IMAD.MOV.U32 R3, RZ, RZ, 0x181f ;  /* 0x0000181fff037424 */ /* 0x000fe400078e00ff */
[----:B------:R-:W-:Y:S05]  /*15500*/  CALL.REL.NOINC `($__internal_17_$__cuda_sm70_shflsync_idx_p) ;  /* 0x00002fc000007944 */ /* 0x000fea0003c00000 */
[----:B------:R-:W-:Y:S01]  /*15510*/  MOV R249, 0x1 ;  /* 0x0000000100f97802 */ /* 0x000fe20000000f00 */
[----:B------:R-:W-:Y:S01]  /*15520*/  IMAD.MOV.U32 R6, RZ, RZ, R250 ;  /* 0x000000ffff067224 */ /* 0x000fe200078e00fa */
[----:B------:R-:W-:Y:S01]  /*15530*/  MOV R3, 0x181f ;  /* 0x0000181f00037802 */ /* 0x000fe20000000f00 */
[----:B------:R-:W-:Y:S01]  /*15540*/  IMAD.MOV.U32 R247, RZ, RZ, R4 ;  /* 0x000000fffff77224 */ /* 0x000fe200078e0004 */
[----:B------:R-:W-:Y:S02]  /*15550*/  MOV R2, 0x15570 ;  /* 0x0001557000027802 */ /* 0x000fe40000000f00 */
[----:B------:R-:W-:Y:S05]  /*15560*/  CALL.REL.NOINC `($__internal_17_$__cuda_sm70_shflsync_idx_p) ;  /* 0x00002f6000007944 */ /* 0x000fea0003c00000 */
        /* <DEDUP_REMOVED lines=85> */
[----:B------:R-:W-:Y:S01]  /*15ac0*/  MOV R4, R250 ;  /* 0x000000fa00047202 */ /* 0x000fe20000000f00 */
[----:B------:R-:W-:-:S05]  /*15ad0*/  BRA `(.L_x_1394) ;  /* 0xffff23a000007947 */ /* 0x000fca000383ffff */
.L_x_1346:
[----:B------:R-:W-:Y:S01]  /*15ae0*/  MOV R249, RZ ;  /* 0x000000ff00f97202 */ /* 0x000fe20000000f00 */
[----:B------:R-:W-:Y:S01]  /*15af0*/  IMAD.MOV.U32 R247, RZ, RZ, R0 ;  /* 0x000000fffff77224 */ /* 0x000fe200078e0000 */
[----:B------:R-:W-:Y:S01]  /*15b00*/  MOV R2, 0x15b30 ;  /* 0x00015b3000027802 */ /* 0x000fe20000000f00 */
[----:B------:R-:W-:Y:S02]  /*15b10*/  IMAD.MOV.U32 R3, RZ, RZ, 0x181f ;  /* 0x0000181fff037424 */ /* 0x000fe400078e00ff */
[----:B------:R-:W-:Y:S05]  /*15b20*/  CALL.REL.NOINC `($__internal_17_$__cuda_sm70_shflsync_idx_p) ;  /* 0x000029a000007944 */ /* 0x000fea0003c00000 */
[----:B------:R-:W-:Y:S01]  /*15b30*/  MOV R118, R250 ;  /* 0x000000fa00767202 */ /* 0x000fe20000000f00 */
[----:B------:R-:W-:-:S05]  /*15b40*/  BRA `(.L_x_1395) ;  /* 0xffff2ec000007947 */ /* 0x000fca000383ffff */
.L_x_1347:
        /* <DEDUP_REMOVED lines=109> */
.L_x_1348:
[----:B------:R-:W-:Y:S01]  /*16220*/  MOV R249, RZ ;  /* 0x000000ff00f97202 */ /* 0x000fe20000000f00 */
[----:B------:R-:W-:Y:S01]  /*16230*/  IMAD.MOV.U32 R247, RZ, RZ, R116 ;  /* 0x000000fffff77224 */ /* 0x000fe200078e0074 */
[----:B------:R-:W-:Y:S01]  /*16240*/  MOV R2, 0x16270 ;  /* 0x0001627000027802 */ /* 0x000fe20000000f00 */
[----:B------:R-:W-:Y:S02]  /*16250*/  IMAD.MOV.U32 R3, RZ, RZ, 0x1c1f ;  /* 0x00001c1fff037424 */ /* 0x000fe400078e00ff */
[----:B------:R-:W-:Y:S05]  /*16260*/  CALL.REL.NOINC `($__internal_17_$__cuda_sm70_shflsync_idx_p) ;  /* 0x0000226000007944 */ /* 0x000fea0003c00000 */
[----:B------:R-:W-:Y:S01]  /*16270*/  MOV R0, R250 ;  /* 0x000000fa00007202 */ /* 0x000fe20000000f00 */
[----:B------:R-:W-:-:S05]  /*16280*/  BRA `(.L_x_1397) ;  /* 0xffff2ae000007947 */ /* 0x000fca000383ffff */
.L_x_1349:
[----:B------:R-:W-:Y:S01]  /*16290*/  MOV R249, 0x1 ;  /* 0x0000000100f97802 */ /* 0x000fe20000000f00 */
[----:B------:R-:W-:Y:S01]  /*162a0*/  IMAD.MOV.U32 R247, RZ, RZ, R116 ;  /* 0x000000fffff77224 */ /* 0x000fe200078e0074 */
[----:B------:R-:W-:Y:S01]  /*162b0*/  MOV R2, 0x162e0 ;  /* 0x000162e000027802 */ /* 0x000fe20000000f00 */
[----:B------:R-:W-:Y:S02]  /*162c0*/  IMAD.MOV.U32 R3, RZ, RZ, 0x1c1f ;  /* 0x00001c1fff037424 */ /* 0x000fe400078e00ff */
[----:B-1----:R-:W-:Y:S05]  /*162d0*/  CALL.REL.NOINC `($__internal_17_$__cuda_sm70_shflsync_idx_p) ;  /* 0x000021f000007944 */ /* 0x002fea0003c00000 */
[----:B------:R-:W-:Y:S01]  /*162e0*/  MOV R2, 0x166c0 ;  /* 0x000166c000027802 */ /* 0x000fe20000000f00 */
[----:B------:R-:W-:Y:S02]  /*162f0*/  IMAD.IADD R250, R117, 0x1, R250 ;  /* 0x0000000175fa7824 */ /* 0x000fe400078e02fa */
[----:B------:R-:W-:Y:S02]  /*16300*/  IMAD.MOV.U32 R247, RZ, RZ, R116 ;  /* 0x000000fffff77224 */ /* 0x000fe400078e0074 */
[----:B------:R-:W-:Y:S01]  /*16310*/  IMAD.MOV.U32 R249, RZ, RZ, 0x2 ;  /* 0x00000002fff97424 */ /* 0x000fe200078e00ff */
[C---:B------:R-:W-:Y:S01]  /*16320*/  ISETP.GT.AND P6, PT, R250.reuse, RZ, PT ;  /* 0x000000fffa00720c */ /* 0x040fe20003fc4270 */
[----:B------:R-:W-:Y:S01]  /*16330*/  IMAD.MOV.U32 R3, RZ, RZ, 0x1c1f ;  /* 0x00001c1fff037424 */ /* 0x000fe200078e00ff */
        /* <DEDUP_REMOVED lines=55> */
[----:B------:R-:W-:Y:S05]  /*166b0*/  CALL.REL.NOINC `($__internal_17_$__cuda_sm70_shflsync_idx_p) ;  /* 0x00001e1000007944 */ /* 0x000fea0003c00000 */
        /* <DEDUP_REMOVED lines=60> */
[----:B------:R-:W-:Y:S02]  /*16a80*/  FSEL R109, R109, -INF , P0 ;  /* 0xff8000006d6d7808 */ /* 0x000fe40000000000 */
[----:B------:R-:W-:Y:S05]  /*16a90*/  CALL.REL.NOINC `($__internal_17_$__cuda_sm70_shflsync_idx_p) ;  /* 0x00001a3000007944 */ /* 0x000fea0003c00000 */
[----:B------:R-:W-:Y:S01]  /*16aa0*/  FMNMX.FTZ R116, R4, R120, !PT ;  /* 0x0000007804747209 */ /* 0x000fe20007810000 */
[----:B------:R-:W-:Y:S01]  /*16ab0*/  IMAD.IADD R117, R117, 0x1, R250 ;  /* 0x0000000175757824 */ /* 0x000fe200078e02fa */
[----:B------:R-:W-:Y:S01]  /*16ac0*/  FMNMX.FTZ R6, R21, R121, !PT ;  /* 0x0000007915067209 */ /* 0x000fe20007810000 */
[----:B------:R-:W-:Y:S01]  /*16ad0*/  IMAD.MOV.U32 R0, RZ, RZ, 0x2 ;  /* 0x00000002ff007424 */ /* 0x000fe200078e00ff */
[----:B------:R-:W-:Y:S02]  /*16ae0*/  FMNMX.FTZ R7, R5, R122, !PT ;  /* 0x0000007a05077209 */ /* 0x000fe40007810000 */
[C---:B------:R-:W-:Y:S02]  /*16af0*/  ISETP.GT.AND P6, PT, R117.reuse, RZ, PT ;  /* 0x000000ff7500720c */ /* 0x040fe40003fc4270 */
[C---:B------:R-:W-:Y:S02]  /*16b00*/  ISETP.GT.AND P5, PT, R117.reuse, 0x1, PT ;  /* 0x000000017500780c */ /* 0x040fe40003fa4270 */
[----:B------:R-:W-:Y:S02]  /*16b10*/  FSEL R16, R10, -INF , P6 ;  /* 0xff8000000a107808 */ /* 0x000fe40003000000 */
[----:B------:R-:W-:Y:S02]  /*16b20*/  ISETP.GT.AND P4, PT, R117, 0x8, PT ;  /* 0x000000087500780c */ /* 0x000fe40003f84270 */
[----:B------:R-:W-:Y:S02]  /*16b30*/  FSEL R20, R11, -INF , P5 ;  /* 0xff8000000b147808 */ /* 0x000fe40002800000 */
[----:B------:R-:W-:Y:S02]  /*16b40*/  FMNMX.FTZ R8, R16, R123, !PT ;  /* 0x0000007b10087209 */ /* 0x000fe40007810000 */
[----:B------:R-:W-:Y:S02]  /*16b50*/  ISETP.GT.AND P0, PT, R117, 0x9, PT ;  /* 0x000000097500780c */ /* 0x000fe40003f04270 */
[----:B------:R-:W-:Y:S02]  /*16b60*/  FSEL R14, R14, -INF , P4 ;  /* 0xff8000000e0e7808 */ /* 0x000fe40002000000 */
[----:B------:R-:W-:Y:S02]  /*16b70*/  FMNMX.FTZ R116, R196, R116, !PT ;  /* 0x00000074c4747209 */ /* 0x000fe40007810000 */
[----:B------:R-:W-:Y:S02]  /*16b80*/  FMNMX.FTZ R6, R36, R6, !PT ;  /* 0x0000000624067209 */ /* 0x000fe40007810000 */
[----:B------:R-:W-:Y:S02]  /*16b90*/  FMNMX.FTZ R7, R17, R7, !PT ;  /* 0x0000000711077209 */ /* 0x000fe40007810000 */
[----:B------:R-:W-:Y:S02]  /*16ba0*/  FMNMX.FTZ R8, R20, R8, !PT ;  /* 0x0000000814087209 */ /* 0x000fe40007810000 */
[----:B------:R-:W-:Y:S02]  /*16bb0*/  FSEL R15, R15, -INF , P0 ;  /* 0xff8000000f0f7808 */ /* 0x000fe40000000000 */
[----:B------:R-:W-:Y:S02]  /*16bc0*/  ISETP.GT.AND P6, PT, R117, 0x10, PT ;  /* 0x000000107500780c */ /* 0x000fe40003fc4270 */
[----:B------:R-:W-:Y:S02]  /*16bd0*/  FMNMX.FTZ R116, R195, R116, !PT ;  /* 0x00000074c3747209 */ /* 0x000fe40007810000 */
[----:B------:R-:W-:Y:S02]  /*16be0*/  FMNMX.FTZ R6, R32, R6, !PT ;  /* 0x0000000620067209 */ /* 0x000fe40007810000 */
[----:B------:R-:W-:Y:S02]  /*16bf0*/  FMNMX.FTZ R7, R19, R7, !PT ;  /* 0x0000000713077209 */ /* 0x000fe40007810000 */
[----:B------:R-:W-:Y:S02]  /*16c00*/  FMNMX.FTZ R8, R14, R8, !PT ;  /* 0x000000080e087209 */ /* 0x000fe40007810000 */
[----:B------:R-:W-:Y:S02]  /*16c10*/  ISETP.GT.AND P5, PT, R117, 0x11, PT ;  /* 0x000000117500780c */ /* 0x000fe40003fa4270 */
[----:B------:R-:W-:Y:S02]  /*16c20*/  FSEL R26, R26, -INF , P6 ;  /* 0xff8000001a1a7808 */ /* 0x000fe40003000000 */
        /* <DEDUP_REMOVED lines=41> */
[C---:B------:R-:W-:Y:S02]  /*16ec0*/  ISETP.GT.AND P6, PT, R117.reuse, 0x30, PT ;  /* 0x000000307500780c */ /* 0x040fe40003fc4270 */
        /* <DEDUP_REMOVED lines=103> */
[----:B------:R-:W-:Y:S02]  /*17540*/  MOV R2, 0x17560 ;  /* 0x0001756000027802 */ /* 0x000fe40000000f00 */
[----:B------:R-:W-:Y:S05]  /*17550*/  CALL.REL.NOINC `($__internal_16_$__cuda_sm70_shflsync_bfly_p) ;  /* 0x00000f1000007944 */ /* 0x000fea0003c00000 */
[----:B------:R-:W-:Y:S01]  /*17560*/  FMNMX.FTZ R116, R116, R0, !PT ;  /* 0x0000000074747209 */ /* 0x000fe20007810000 */
[----:B------:R-:W-:Y:S01]  /*17570*/  IMAD.MOV.U32 R0, RZ, RZ, 0x1 ;  /* 0x00000001ff007424 */ /* 0x000fe200078e00ff */
[----:B------:R-:W-:Y:S02]  /*17580*/  MOV R2, 0x175a0 ;  /* 0x000175a000027802 */ /* 0x000fe40000000f00 */
        /* <DEDUP_REMOVED lines=28> */
[----:B------:R-:W-:-:S05]  /*17750*/  BRA `(.L_x_1398) ;  /* 0xffff2c8000007947 */ /* 0x000fca000383ffff */
.L_x_1352:
[----:B-1--4-:R-:W-:Y:S01]  /*17760*/  MOV R249, RZ ;  /* 0x000000ff00f97202 */ /* 0x012fe20000000f00 */
[----:B------:R-:W-:Y:S01]  /*17770*/  IMAD.MOV.U32 R247, RZ, RZ, R88 ;  /* 0x000000fffff77224 */ /* 0x000fe200078e0058 */
[----:B------:R-:W-:Y:S01]  /*17780*/  MOV R2, 0x177b0 ;  /* 0x000177b000027802 */ /* 0x000fe20000000f00 */
[----:B------:R-:W-:Y:S02]  /*17790*/  IMAD.MOV.U32 R3, RZ, RZ, 0x181f ;  /* 0x0000181fff037424 */ /* 0x000fe400078e00ff */
[----:B------:R-:W-:Y:S05]  /*177a0*/  CALL.REL.NOINC `($__internal_17_$__cuda_sm70_shflsync_idx_p) ;  /* 0x00000d2000007944 */ /* 0x000fea0003c00000 */
[----:B------:R-:W-:Y:S01]  /*177b0*/  MOV R85, R250 ;  /* 0x000000fa00557202 */ /* 0x000fe20000000f00 */
[----:B------:R-:W-:-:S05]  /*177c0*/  BRA `(.L_x_1399) ;  /* 0xffff589000007947 */ /* 0x000fca000383ffff */
.L_x_1355:
[----:B------:R-:W-:Y:S01]  /*177d0*/  MOV R249, RZ ;  /* 0x000000ff00f97202 */ /* 0x000fe20000000f00 */
[----:B------:R-:W-:Y:S01]  /*177e0*/  IMAD.MOV.U32 R247, RZ, RZ, R0 ;  /* 0x000000fffff77224 */ /* 0x000fe200078e0000 */
[----:B------:R-:W-:Y:S01]  /*177f0*/  MOV R2, 0x17820 ;  /* 0x0001782000027802 */ /* 0x000fe20000000f00 */
[----:B------:R-:W-:Y:S02]  /*17800*/  IMAD.MOV.U32 R3, RZ, RZ, 0x181f ;  /* 0x0000181fff037424 */ /* 0x000fe400078e00ff */
[----:B------:R-:W-:Y:S05]  /*17810*/  CALL.REL.NOINC `($__internal_17_$__cuda_sm70_shflsync_idx_p) ;  /* 0x00000cb000007944 */ /* 0x000fea0003c00000 */
[----:B------:R-:W-:Y:S01]  /*17820*/  MOV R118, R250 ;  /* 0x000000fa00767202 */ /* 0x000fe20000000f00 */
[----:B------:R-:W-:-:S05]  /*17830*/  BRA `(.L_x_1400) ;  /* 0xffff655000007947 */ /* 0x000fca000383ffff */
.L_x_1356:
        /* <DEDUP_REMOVED lines=109> */
.L_x_1357:
[----:B------:R-:W-:Y:S02]  /*17f10*/  MOV R0, 0x2 ;  /* 0x0000000200007802 */ /* 0x000fe40000000f00 */
        /* <DEDUP_REMOVED lines=34> */
.L_x_1359:
[----:B------:R1:W5:Y:S01]  /*18140*/  LDL R116, [R1] ;  /* 0x0000000001747983 */ /* 0x0003620000100800 */
[----:B------:R-:W-:-:S02]  /*18150*/  MOV R0, 0x2 ;  /* 0x0000000200007802 */ /* 0x000fc40000000f00 */
[----:B------:R-:W-:Y:S02]  /*18160*/  MOV R2, 0x18180 ;  /* 0x0001818000027802 */ /* 0x000fe40000000f00 */
[----:B-1---5:R-:W-:Y:S05]  /*18170*/  CALL.REL.NOINC `($__internal_16_$__cuda_sm70_shflsync_bfly_p) ;  /* 0x000002f000007944 */ /* 0x022fea0003c00000 */
[----:B------:R-:W-:Y:S01]  /*18180*/  MOV R4, R0 ;  /* 0x0000000000047202 */ /* 0x000fe20000000f00 */
[----:B------:R-:W-:Y:S05]  /*18190*/  BRA `(.L_x_1403) ;  /* 0xffff8ff000007947 */ /* 0x000fea000383ffff */
.L_x_1360:
[----:B------:R-:W-:Y:S01]  /*181a0*/  IMAD.MOV.U32 R116, RZ, RZ, R4 ;  /* 0x000000ffff747224 */ /* 0x000fe200078e0004 */
[----:B------:R-:W-:Y:S02]  /*181b0*/  MOV R0, 0x1 ;  /* 0x0000000100007802 */ /* 0x000fe40000000f00 */
[----:B------:R-:W-:Y:S02]  /*181c0*/  MOV R2, 0x181e0 ;  /* 0x000181e000027802 */ /* 0x000fe40000000f00 */
[----:B------:R-:W-:Y:S05]  /*181d0*/  CALL.REL.NOINC `($__internal_16_$__cuda_sm70_shflsync_bfly_p) ;  /* 0x0000029000007944 */ /* 0x000fea0003c00000 */
[----:B------:R-:W-:Y:S01]  /*181e0*/  FADD.FTZ R4, R4, R0 ;  /* 0x0000000004047221 */ /* 0x000fe20000010000 */
[----:B------:R-:W-:Y:S02]  /*181f0*/  MOV R116, R248 ;  /* 0x000000f800747202 */ /* 0x000fe40000000f00 */
[----:B------:R-:W-:Y:S02]  /*18200*/  MOV R0, 0x2 ;  /* 0x0000000200007802 */ /* 0x000fe40000000f00 */
[----:B------:R-:W-:Y:S02]  /*18210*/  MOV R2, 0x18230 ;  /* 0x0001823000027802 */ /* 0x000fe40000000f00 */
[----:B------:R-:W-:Y:S05]  /*18220*/  CALL.REL.NOINC `($__internal_16_$__cuda_sm70_shflsync_bfly_p) ;  /* 0x0000024000007944 */ /* 0x000fea0003c00000 */
[----:B------:R-:W-:Y:S01]  /*18230*/  FADD.FTZ R5, R248, R0 ;  /* 0x00000000f8057221 */ /* 0x000fe20000010000 */
[----:B------:R-:W-:-:S02]  /*18240*/  MOV R0, 0x1 ;  /* 0x0000000100007802 */ /* 0x000fc40000000f00 */
[----:B------:R-:W-:Y:S02]  /*18250*/  MOV R2, 0x18280 ;  /* 0x0001828000027802 */ /* 0x000fe40000000f00 */
[----:B------:R-:W-:Y:S02]  /*18260*/  MOV R116, R5 ;  /* 0x0000000500747202 */ /* 0x000fe40000000f00 */
[----:B------:R-:W-:Y:S05]  /*18270*/  CALL.REL.NOINC `($__internal_16_$__cuda_sm70_shflsync_bfly_p) ;  /* 0x000001f000007944 */ /* 0x000fea0003c00000 */
[----:B------:R1:W5:Y:S01]  /*18280*/  LDL R116, [R1+0xc] ;  /* 0x00000c0001747983 */ /* 0x0003620000100800 */
[----:B------:R-:W-:Y:S01]  /*18290*/  FADD.FTZ R5, R5, R0 ;  /* 0x0000000005057221 */ /* 0x000fe20000010000 */
[----:B------:R-:W-:Y:S02]  /*182a0*/  MOV R0, 0x2 ;  /* 0x0000000200007802 */ /* 0x000fe40000000f00 */
[----:B------:R-:W-:Y:S02]  /*182b0*/  MOV R2, 0x182d0 ;  /* 0x000182d000027802 */ /* 0x000fe40000000f00 */
[----:B-1---5:R-:W-:Y:S05]  /*182c0*/  CALL.REL.NOINC `($__internal_16_$__cuda_sm70_shflsync_bfly_p) ;  /* 0x000001a000007944 */ /* 0x022fea0003c00000 */
[----:B------:R-:W2:Y:S02]  /*182d0*/  LDL.LU R2, [R1+0xc] ;  /* 0x00000c0001027983 */ /* 0x000ea40000300800 */
[----:B--2---:R-:W-:Y:S01]  /*182e0*/  FADD.FTZ R6, R2, R0 ;  /* 0x0000000002067221 */ /* 0x004fe20000010000 */
[----:B------:R-:W-:Y:S02]  /*182f0*/  MOV R0, 0x1 ;  /* 0x0000000100007802 */ /* 0x000fe40000000f00 */
[----:B------:R-:W-:-:S02]  /*18300*/  MOV R2, 0x18330 ;  /* 0x0001833000027802 */ /* 0x000fc40000000f00 */
        /* <DEDUP_REMOVED lines=10> */
[----:B------:R-:W-:Y:S02]  /*183b0*/  MOV R2, 0x183e0 ;  /* 0x000183e000027802 */ /* 0x000fe40000000f00 */
[----:B------:R-:W-:-:S02]  /*183c0*/  MOV R116, R7 ;  /* 0x0000000700747202 */ /* 0x000fc40000000f00 */
[----:B------:R-:W-:Y:S05]  /*183d0*/  CALL.REL.NOINC `($__internal_16_$__cuda_sm70_shflsync_bfly_p) ;  /* 0x0000009000007944 */ /* 0x000fea0003c00000 */
[----:B------:R-:W-:Y:S01]  /*183e0*/  MOV R8, R0 ;  /* 0x0000000000087202 */ /* 0x000fe20000000f00 */
[----:B------:R-:W-:Y:S05]  /*183f0*/  BRA `(.L_x_1404) ;  /* 0xffff8eb000007947 */ /* 0x000fea000383ffff */
.L_x_1374:
[----:B------:R-:W-:Y:S01]  /*18400*/  IMAD.MOV.U32 R247, RZ, RZ, R24 ;  /* 0x000000fffff77224 */ /* 0x000fe200078e0018 */
[----:B------:R-:W-:Y:S01]  /*18410*/  MOV R249, RZ ;  /* 0x000000ff00f97202 */ /* 0x000fe20000000f00 */
[----:B------:R-:W-:Y:S01]  /*18420*/  IMAD.MOV.U32 R3, RZ, RZ, 0x1f ;  /* 0x0000001fff037424 */ /* 0x000fe200078e00ff */
[----:B---3--:R-:W-:-:S02]  /*18430*/  MOV R2, 0x18450 ;  /* 0x0001845000027802 */ /* 0x008fc40000000f00 */
[----:B-12-45:R-:W-:Y:S05]  /*18440*/  CALL.REL.NOINC `($__internal_17_$__cuda_sm70_shflsync_idx_p) ;  /* 0x0000008000007944 */ /* 0x036fea0003c00000 */
[----:B------:R-:W-:Y:S01]  /*18450*/  MOV R0, R250 ;  /* 0x000000fa00007202 */ /* 0x000fe20000000f00 */
[----:B------:R-:W-:Y:S05]  /*18460*/  BRA `(.L_x_1405) ;  /* 0xffffaae000007947 */ /* 0x000fea000383ffff */
        .weak           $__internal_16_$__cuda_sm70_shflsync_bfly_p
        .type           $__internal_16_$__cuda_sm70_shflsync_bfly_p,@function
        .size           $__internal_16_$__cuda_sm70_shflsync_bfly_p,($__internal_17_$__cuda_sm70_shflsync_idx_p - $__internal_16_$__cuda_sm70_shflsync_bfly_p)
$__internal_16_$__cuda_sm70_shflsync_bfly_p:
[----:B------:R-:W-:Y:S02]  /*18470*/  MOV R197, 0xffffffff ;  /* 0xffffffff00c57802 */ /* 0x000fe40000000f00 */
[----:B------:R-:W-:-:S02]  /*18480*/  MOV R3, 0x1f ;  /* 0x0000001f00037802 */ /* 0x000fc40000000f00 */
[----:B------:R-:W-:Y:S04]  /*18490*/  WARPSYNC R197 ;  /* 0x000000c500007348 */ /* 0x000fe80003800000 */
[----:B------:R1:W2:Y:S02]  /*184a0*/  SHFL.BFLY PT, R0, R116, R0, R3 ;  /* 0x0c00000074007389 */ /* 0x0002a400000e0003 */
[----:B-1----:R-:W-:-:S04]  /*184b0*/  MOV R3, 0x0 ;  /* 0x0000000000037802 */ /* 0x002fc80000000f00 */
[----:B--2---:R-:W-:Y:S05]  /*184c0*/  RET.REL.NODEC R2 `(_ZN7cutlass13device_kernelIN5flash19enable_sm80_to_sm89INS1_16FlashAttnFwdSm80INS1_25CollectiveMainloopFwdSm80ILi4ELi1ELb0EN4cute5tupleIJNS5_1CILi128EEENS7_ILi112EEENS7_ILi64EEEEEELi64ENS_6half_tEfNS_4arch4Sm80ELb1ELb0ELb0ELb0ELb1ELb0ELb1ELb1EEENS1_21CollectiveEpilogueFwdINS6_IJS8_SA_S9_EEENS6_IJNS7_ILi1EEESI_SI_EEESC_SE_Li128ELb0ELb1ELb1ELb0EEENS1_30DynamicPersistentTileSchedulerILi128ELi128ELb1ELb1ELb0EEEEEEEEEvNT_6ParamsE) ;  /* 0xfffe7b3002007950 */ /* 0x004fea0003c3ffff */
        .weak           $__internal_17_$__cuda_sm70_shflsync_idx_p
        .type           $__internal_17_$__cuda_sm70_shflsync_idx_p,@function
        .size           $__internal_17_$__cuda_sm70_shflsync_idx_p,(.L_x_1931 - $__internal_17_$__cuda_sm70_shflsync_idx_p)
$__internal_17_$__cuda_sm70_shflsync_idx_p:
[----:B------:R-:W-:-:S04]  /*184d0*/  MOV R250, 0xffffffff ;  /* 0xffffffff00fa7802 */ /* 0x000fc80000000f00 */
[----:B------:R-:W-:Y:S04]  /*184e0*/  WARPSYNC R250 ;  /* 0x000000fa00007348 */ /* 0x000fe80003800000 */
[----:B------:R1:W2:Y:S02]  /*184f0*/  SHFL.IDX PT, R250, R247, R249, R3 ;  /* 0x000000f9f7fa7389 */ /* 0x0002a400000e0003 */
[----:B-1----:R-:W-:-:S04]  /*18500*/  MOV R3, 0x0 ;  /* 0x0000000000037802 */ /* 0x002fc80000000f00 */
[----:B--2---:R-:W-:Y:S05]  /*18510*/  RET.REL.NODEC R2 `(_ZN7cutlass13device_kernelIN5flash19enable_sm80_to_sm89INS1_16FlashAttnFwdSm80INS1_25CollectiveMainloopFwdSm80ILi4ELi1ELb0EN4cute5tupleIJNS5_1CILi128EEENS7_ILi112EEENS7_ILi64EEEEEELi64ENS_6half_tEfNS_4arch4Sm80ELb1ELb0ELb0ELb0ELb1ELb0ELb1ELb1EEENS1_21CollectiveEpilogueFwdINS6_IJS8_SA_S9_EEENS6_IJNS7_ILi1EEESI_SI_EEESC_SE_Li128ELb0ELb1ELb1ELb0EEENS1_30DynamicPersistentTileSchedulerILi128ELi128ELb1ELb1ELb0EEEEEEEEEvNT_6ParamsE) ;  /* 0xfffe7ae002007950 */ /* 0x004fea0003c3ffff */
.L_x_1406:
        /* <DEDUP_REMOVED lines=14> */
.L_x_1931:


//--------------------- .text._ZN7cutlass13device_kernelIN5flash19enable_sm80_to_sm89INS1_16FlashAttnFwdSm80INS1_25CollectiveMainloopFwdSm80ILi4ELi1ELb0EN4cute5tupleIJNS5_1CILi128EEENS7_ILi80EEENS7_ILi64EEEEEELi64ENS_6half_tEfNS_4arch4Sm80ELb1ELb0ELb0ELb1ELb1ELb0ELb1ELb1EEENS1_21CollectiveEpilogueFwdINS6_IJS8_SA_S9_EEENS6_IJNS7_ILi1EEESI_SI_EEESC_SE_Li128ELb1ELb1ELb1ELb0EEENS1_36VarlenDynamicPersistentTileSchedulerILi128ELi80ELi128ELi128ELb1ELb1ELb0ELb1ELb1ELb1EEEEEEEEEvNT_6ParamsE --------------------------
	.section	.text._ZN7cutlass13device_kernelIN5flash19enable_sm80_to_sm89INS1_16FlashAttnFwdSm80INS1_25CollectiveMainloopFwdSm80ILi4ELi1ELb0EN4cute5tupleIJNS5_1CILi128EEENS7_ILi80EEENS7_ILi64EEEEEELi64ENS_6half_tEfNS_4arch4Sm80ELb1ELb0ELb0ELb1ELb1ELb0ELb1ELb1EEENS1_21CollectiveEpilogueFwdINS6_IJS8_SA_S9_EEENS6_IJNS7_ILi1EEESI_SI_EEESC_SE_Li128ELb1ELb1ELb1ELb0EEENS1_36VarlenDynamicPersistentTileSchedulerILi128ELi80ELi128ELi128ELb1ELb1ELb0ELb1ELb1ELb1EEEEEEEEEvNT_6ParamsE,"ax",@progbits
	.sectioninfo	@"SHI_REGISTERS=255"
	.align	128
.text._ZN7cutlass13device_kernelIN5flash19enable_sm80_to_sm89INS1_16FlashAttnFwdSm80INS1_25CollectiveMainloopFwdSm80ILi4ELi1ELb0EN4cute5tupleIJNS5_1CILi128EEENS7_ILi80EEENS7_ILi64EEEEEELi64ENS_6half_tEfNS_4arch4Sm80ELb1ELb0ELb0ELb1ELb1ELb0ELb1ELb1EEENS1_21CollectiveEpilogueFwdINS6_IJS8_SA_S9_EEENS6_IJNS7_ILi1EEESI_SI_EEESC_SE_Li128ELb1ELb1ELb1ELb0EEENS1_36VarlenDynamicPersistentTileSchedulerILi128ELi80ELi128ELi128ELb1ELb1ELb0ELb1ELb1ELb1EEEEEEEEEvNT_6ParamsE:
        .type           _ZN7cutlass13device_kernelIN5flash19enable_sm80_to_sm89INS1_16FlashAttnFwdSm80INS1_25CollectiveMainloopFwdSm80ILi4ELi1ELb0EN4cute5tupleIJNS5_1CILi128EEENS7_ILi80EEENS7_ILi64EEEEEELi64ENS_6half_tEfNS_4arch4Sm80ELb1ELb0ELb0ELb1ELb1ELb0ELb1ELb1EEENS1_21CollectiveEpilogueFwdINS6_IJS8_SA_S9_EEENS6_IJNS7_ILi1EEESI_SI_EEESC_SE_Li128ELb1ELb1ELb1ELb0EEENS1_36VarlenDynamicPersistentTileSchedulerILi128ELi80ELi128ELi128ELb1ELb1ELb0ELb1ELb1ELb1EEEEEEEEEvNT_6ParamsE,@function
        .size           _ZN7cutlass13device_kernelIN5flash19enable_sm80_to_sm89INS1_16FlashAttnFwdSm80INS1_25CollectiveMainloopFwdSm80ILi4ELi1ELb0EN4cute5tupleIJNS5_1CILi128EEENS7_ILi80EEENS7_ILi64EEEEEELi64ENS_6half_tEfNS_4arch4Sm80ELb1ELb0ELb0ELb1ELb1ELb0ELb1ELb1EEENS1_21CollectiveEpilogueFwdINS6_IJS8_SA_S9_EEENS6_IJNS7_ILi1EEESI_SI_EEESC_SE_Li128ELb1ELb1ELb1ELb0EEENS1_36VarlenDynamicPersistentTileSchedulerILi128ELi80ELi128ELi128ELb1ELb1ELb0ELb1ELb1ELb1EEEEEEEEEvNT_6ParamsE,(.L_x_1934 - _ZN7cutlass13device_kernelIN5flash19enable_sm80_to_sm89INS1_16FlashAttnFwdSm80INS1_25CollectiveMainloopFwdSm80ILi4ELi1ELb0EN4cute5tupleIJNS5_1CILi128EEENS7_ILi80EEENS7_ILi64EEEEEELi64ENS_6half_tEfNS_4arch4Sm80ELb1ELb0ELb0ELb1ELb1ELb0ELb1ELb1EEENS1_21CollectiveEpilogueFwdINS6_IJS8_SA_S9_EEENS6_IJNS7_ILi1EEESI_SI_EEESC_SE_Li128ELb1ELb1ELb1ELb0EEENS1_36VarlenDynamicPersistentTileSchedulerILi128ELi80ELi128ELi128ELb1ELb1ELb0ELb1ELb1ELb1EEEEEEEEEvNT_6ParamsE)
        .other          _ZN7cutlass13device_kernelIN5flash19enable_sm80_to_sm89INS1_16FlashAttnFwdSm80INS1_25CollectiveMainloopFwdSm80ILi4ELi1ELb0EN4cute5tupleIJNS5_1CILi128EEENS7_ILi80EEENS7_ILi64EEEEEELi64ENS_6half_tEfNS_4arch4Sm80ELb1ELb0ELb0ELb1ELb1ELb0ELb1ELb1EEENS1_21CollectiveEpilogueFwdINS6_IJS8_SA_S9_EEENS6_IJNS7_ILi1EEESI_SI_EEESC_SE_Li128ELb1ELb1ELb1ELb0EEENS1_36VarlenDynamicPersistentTileSchedulerILi128ELi80ELi128ELi128ELb1ELb1ELb0ELb1ELb1ELb1EEEEEEEEEvNT_6ParamsE,@"STO_CUDA_ENTRY STV_DEFAULT"
_ZN7cutlass13device_kernelIN5flash19enable_sm80_to_sm89INS1_16FlashAttnFwdSm80INS1_25CollectiveMainloopFwdSm80ILi4ELi1ELb0EN4cute5tupleIJNS5_1CILi128EEENS7_ILi80EEENS7_ILi64EEEEEELi64ENS_6half_tEfNS_4arch4Sm80ELb1ELb0ELb0ELb1ELb1ELb0ELb1ELb1EEENS1_21CollectiveEpilogueFwdINS6_IJS8_SA_S9_EEENS6_IJNS7_ILi1EEESI_SI_EEESC_SE_Li128ELb1ELb1ELb1ELb0EEENS1_36VarlenDynamicPersistentTileSchedulerILi128ELi80ELi128ELi128ELb1ELb1ELb0ELb1ELb1ELb1EEEEEEEEEvNT_6ParamsE:
        /* <DEDUP_REMOVED lines=54> */
.L_x_1412:
        /* <DEDUP_REMOVED lines=16> */
.L_x_1550:
        /* <DEDUP_REMOVED lines=16> */
.L_x_1551:
[----:B--2---:R-:W-:-:S05]  /*0560*/  IMAD R0, R0, c[0x0][0x538], RZ ;  /* 0x00014e0000007a24 */ /* 0x004fca00078e02ff */
[----:B------:R-:W-:-:S04]  /*0570*/  IADD3 R7, R0, R7, RZ ;  /* 0x0000000700077210 */ /* 0x000fc80007ffe0ff */
[----:B------:R-:W-:-:S13]  /*0580*/  ISETP.GT.AND P0, PT, R7, UR4, PT ;  /* 0x0000000407007c0c */ /* 0x000fda000bf04270 */
[----:B-1----:R-:W-:Y:S05]  /*0590*/  @!P0 BRA `(.L_x_1412) ;  /* 0xfffffdc000008947 */ /* 0x002fea000383ffff */
.L_x_1408:
[----:B------:R-:W-:-:S05]  /*05a0*/  IADD3 R10, -R0, R7, RZ ;  /* 0x00000007000a7210 */ /* 0x000fca0007ffe1ff */
[----:B------:R-:W-:-:S05]  /*05b0*/  IMAD R0, R4, c[0x0][0x538], R10 ;  /* 0x00014e0004007a24 */ /* 0x000fca00078e020a */
[----:B------:R-:W-:Y:S01]  /*05c0*/  ISETP.GT.AND P0, PT, R0, UR4, PT ;  /* 0x0000000400007c0c */ /* 0x000fe2000bf04270 */
[----:B------:R-:W-:-:S12]  /*05d0*/  BRA.DIV ~URZ, `(.L_x_1413) ;  /* 0x000125a27f007947 */ /* 0x000fd8000b800000 */
[----:B------:R-:W-:-:S04]  /*05e0*/  VOTE.ANY R7, PT, !P0 ;  /* 0x0000000000077806 */ /* 0x000fc800040e0100 */
.L_x_1552:
[----:B------:R-:W1:Y:S02]  /*05f0*/  POPC R0, R7 ;  /* 0x0000000700007309 */ /* 0x000e640000000000 */
[----:B-1----:R-:W-:-:S05]  /*0600*/  IADD3 R2, R0, R6, RZ ;  /* 0x0000000600027210 */ /* 0x002fca0007ffe0ff */
[----:B------:R1:W-:Y:S01]  /*0610*/  STL [R1+0x3c], R2 ;  /* 0x00003c0201007387 */ /* 0x0003e20000100800 */
[----:B------:R-:W-:Y:S05]  /*0620*/  BRA.DIV ~URZ, `(.L_x_1414) ;  /* 0x000125a27f007947 */ /* 0x000fea000b800000 */
[----:B------:R2:W3:Y:S01]  /*0630*/  SHFL.IDX PT, R12, R9, R0, 0x1f ;  /* 0x00001f00090c7589 */ /* 0x0004e200000e0000 */
[----:B------:R-:W-:-:S03]  /*0640*/  MOV R5, RZ ;  /* 0x000000ff00057202 */ /* 0x000fc60000000f00 */
[----:B------:R2:W4:Y:S04]  /*0650*/  SHFL.IDX PT, R9, R8, R0, 0x1f ;  /* 0x00001f0008097589 */ /* 0x00052800000e0000 */
.L_x_1553:
[----:B------:R-:W-:Y:S01]  /*0660*/  ISETP.NE.AND P0, PT, R7, RZ, PT ;  /* 0x000000ff0700720c */ /* 0x000fe20003f05270 */
[----:B------:R-:W-:-:S12]  /*0670*/  BSSY B0, `(.L_x_1415) ;  /* 0x0000005000007945 */ /* 0x000fd80003800000 */
[----:B------:R-:W-:Y:S05]  /*0680*/  @!P0 BRA `(.L_x_1416) ;  /* 0x0000003000008947 */ /* 0x000fea0003800000 */
[----:B--2---:R-:W-:Y:S01]  /*0690*/  IADD3 R0, R0, -0x1, RZ ;  /* 0xffffffff00007810 */ /* 0x004fe20007ffe0ff */
[----:B------:R-:W-:Y:S05]  /*06a0*/  BRA.DIV ~URZ, `(.L_x_1417) ;  /* 0x000126027f007947 */ /* 0x000fea000b800000 */
[----:B------:R2:W1:Y:S02]  /*06b0*/  SHFL.IDX PT, R5, R4, R0, 0x1f ;  /* 0x00001f0004057589 */ /* 0x00046400000e0000 */
.L_x_1416:
[----:B------:R-:W-:Y:S05]  /*06c0*/  BSYNC B0 ;  /* 0x0000000000007941 */ /* 0x000fea0003800000 */
.L_x_1415:
        /* <DEDUP_REMOVED lines=69> */
.L_x_1419:
        /* <DEDUP_REMOVED lines=70> */
.L_x_1420:
[----:B------:R-:W-:Y:S05]  /*0f80*/  BSYNC B0 ;  /* 0x0000000000007941 */ /* 0x000fea0003800000 */
.L_x_1418:
[----:B------:R-:W-:-:S04]  /*0f90*/  LOP3.LUT R0, RZ, R0, RZ, 0x33, !PT ;  /* 0x00000000ff007212 */ /* 0x000fc800078e33ff */
[----:B------:R-:W-:-:S05]  /*0fa0*/  IADD3 R0, R0, R12, RZ ;  /* 0x0000000c00007210 */ /* 0x000fca0007ffe0ff */
[----:B------:R2:W-:Y:S01]  /*0fb0*/  STL [R1+0x34], R0 ;  /* 0x0000340001007387 */ /* 0x0005e20000100800 */
[----:B------:R-:W-:Y:S05]  /*0fc0*/  BRA `(.L_x_1421) ;  /* 0x0000006000007947 */ /* 0x000fea0003800000 */
.L_x_1409:
[----:B------:R-:W-:Y:S01]  /*0fd0*/  MOV R0, UR4 ;  /* 0x0000000400007c02 */ /* 0x000fe20008000f00 */
[----:B------:R-:W-:Y:S04]  /*0fe0*/  STL [R1+0x34], RZ ;  /* 0x000034ff01007387 */ /* 0x000fe80000100800 */
[----:B------:R-:W-:Y:S04]  /*0ff0*/  STL [R1+0x38], RZ ;  /* 0x000038ff01007387 */ /* 0x000fe80000100800 */
[----:B------:R1:W-:Y:S02]  /*1000*/  STL [R1+0x30], R0 ;  /* 0x0000300001007387 */ /* 0x0003e40000100800 */
[----:B-1----:R-:W-:-:S05]  /*1010*/  MOV R0, c[0x0][0x53c] ;  /* 0x00014f0000007a02 */ /* 0x002fca0000000f00 */
[----:B------:R1:W-:Y:S02]  /*1020*/  STL [R1+0x3c], R0 ;  /* 0x00003c0001007387 */ /* 0x0003e40000100800 */
.L_x_1421:
        /* <DEDUP_REMOVED lines=8> */
.L_x_1407:
        /* <DEDUP_REMOVED lines=23> */
[----:B------:R-:W-:Y:S01]  /*1220*/  LOP3.LUT R3, R2, 0xfffffff8, RZ, 0xc0, !PT ;  /* 0xfffffff802037812 */ /* 0x000fe200078ec0ff */
[----:B------:R-:W-:Y:S01]  /*1230*/  IMAD R248, R10, 0x10, R20 ;  /* 0x000000100af87824 */ /* 0x000fe200078e0214 */
        /* <DEDUP_REMOVED lines=51> */
[----:B------:R-:W-:Y:S01]  /*1570*/  IMAD.MOV.U32 R11, RZ, RZ, 0x40 ;  /* 0x00000040ff0b7424 */ /* 0x000fe200078e00ff */
        /* <DEDUP_REMOVED lines=10> */
[----:B------:R-:W-:Y:S01]  /*1620*/  LOP3.LUT P4, RZ, R10, 0x2, RZ, 0xc0, !PT ;  /* 0x000000020aff7812 */ /* 0x000fe2000788c0ff */
[----:B------:R-:W-:Y:S01]  /*1630*/  STL [R1+0xbc], R18 ;  /* 0x0000bc1201007387 */ /* 0x000fe20000100800 */
[CC--:B------:R-:W-:Y:S01]  /*1640*/  IADD3 R4, R2.reuse, R3.reuse, R5 ;  /* 0x0000000302047210 */ /* 0x0c0fe20007ffe005 */
[----:B------:R-:W-:Y:S01]  /*1650*/  IMAD.MOV.U32 R7, RZ, RZ, -0x10 ;  /* 0xfffffff0ff077424 */ /* 0x000fe200078e00ff */
[----:B------:R-:W-:Y:S01]  /*1660*/  LOP3.LUT R5, R2, R3, RZ, 0xfc, !PT ;  /* 0x0000000302057212 */ /* 0x000fe200078efcff */
[----:B------:R-:W-:Y:S01]  /*1670*/  IMAD.SHL.U32 R209, R17, 0x2, RZ ;  /* 0x0000000211d17824 */ /* 0x000fe200078e00ff */
[----:B------:R-:W-:Y:S01]  /*1680*/  LOP3.LUT R3, R12, 0x7ffffffc, RZ, 0xc0, !PT ;  /* 0x7ffffffc0c037812 */ /* 0x000fe200078ec0ff */
[----:B------:R-:W-:Y:S01]  /*1690*/  IMAD.IADD R12, R18, 0x1, R13 ;  /* 0x00000001120c7824 */ /* 0x000fe200078e020d */
[----:B------:R-:W-:-:S02]  /*16a0*/  SHF.R.S32.HI R10, RZ, 0x1f, R204 ;  /* 0x0000001fff0a7819 */ /* 0x000fc400000114cc */
[----:B------:R-:W-:Y:S01]  /*16b0*/  LEA R188, R0, 0x2900, 0x1 ;  /* 0x0000290000bc7811 */ /* 0x000fe200078e08ff */
[----:B------:R-:W-:Y:S01]  /*16c0*/  IMAD.IADD R3, R19, 0x1, -R3 ;  /* 0x0000000113037824 */ /* 0x000fe200078e0a03 */
[C---:B------:R-:W-:Y:S01]  /*16d0*/  SEL R6, R9.reuse, 0xffffffe0, !P1 ;  /* 0xffffffe009067807 */ /* 0x040fe20004800000 */
[----:B------:R1:W-:Y:S01]  /*16e0*/  STL [R1+0x40], R12 ;  /* 0x0000400c01007387 */ /* 0x0003e20000100800 */
[----:B------:R-:W-:Y:S01]  /*16f0*/  SEL R0, R9, 0xffffffe0, !P6 ;  /* 0xffffffe009007807 */ /* 0x000fe20007000000 */
[----:B------:R-:W-:Y:S01]  /*1700*/  IMAD.SHL.U32 R10, R3, 0x2, RZ ;  /* 0x00000002030a7824 */ /* 0x000fe200078e00ff */
[C---:B------:R-:W-:Y:S02]  /*1710*/  SEL R2, R11.reuse, 0xffffffc0, !P3 ;  /* 0xffffffc00b027807 */ /* 0x040fe40005800000 */
[----:B------:R-:W-:Y:S02]  /*1720*/  SEL R3, R11, 0xffffffc0, !P5 ;  /* 0xffffffc00b037807 */ /* 0x000fe40006800000 */
[----:B------:R-:W-:Y:S01]  /*1730*/  SHF.R.S32.HI R9, RZ, 0x1f, R10 ;  /* 0x0000001fff097819 */ /* 0x000fe2000001140a */
[----:B------:R-:W-:Y:S01]  /*1740*/  STL [R1+0x2c], R10 ;  /* 0x00002c0a01007387 */ /* 0x000fe20000100800 */
[----:B------:R-:W-:Y:S01]  /*1750*/  IADD3 R16, R10, 0x8, RZ ;  /* 0x000000080a107810 */ /* 0x000fe20007ffe0ff */
[----:B------:R-:W-:Y:S01]  /*1760*/  IMAD.IADD R194, R188, 0x1, R2 ;  /* 0x00000001bcc27824 */ /* 0x000fe200078e0202 */
[C---:B------:R-:W-:Y:S01]  /*1770*/  IADD3 R15, R10.reuse, 0x10, RZ ;  /* 0x000000100a0f7810 */ /* 0x040fe20007ffe0ff */
[----:B------:R2:W-:Y:S01]  /*1780*/  STL [R1+0xac], R9 ;  /* 0x0000ac0901007387 */ /* 0x0005e20000100800 */
[----:B------:R-:W-:-:S02]  /*1790*/  IADD3 R14, R10, 0x18, RZ ;  /* 0x000000180a0e7810 */ /* 0x000fc40007ffe0ff */
[C---:B------:R-:W-:Y:S01]  /*17a0*/  IADD3 R13, R10.reuse, 0x20, RZ ;  /* 0x000000200a0d7810 */ /* 0x040fe20007ffe0ff */
[----:B------:R-:W-:Y:S01]  /*17b0*/  STL [R1+0x60], R16 ;  /* 0x0000601001007387 */ /* 0x000fe20000100800 */
[----:B------:R-:W-:Y:S02]  /*17c0*/  IADD3 R11, R10, 0x30, RZ ;  /* 0x000000300a0b7810 */ /* 0x000fe40007ffe0ff */
[----:B------:R-:W-:Y:S01]  /*17d0*/  SEL R7, R7, 0x10, !P0 ;  /* 0x0000001007077807 */ /* 0x000fe20004000000 */
[----:B------:R3:W-:Y:S01]  /*17e0*/  STL [R1+0x5c], R15 ;  /* 0x00005c0f01007387 */ /* 0x0007e20000100800 */
[C---:B------:R-:W-:Y:S02]  /*17f0*/  IADD3 R199, R188.reuse, 0x20, RZ ;  /* 0x00000020bcc77810 */ /* 0x040fe40007ffe0ff */
[----:B------:R-:W-:Y:S01]  /*1800*/  @P4 IADD3 R199, R188, -0x20, RZ ;  /* 0xffffffe0bcc74810 */ /* 0x000fe20007ffe0ff */
[----:B------:R4:W-:Y:S01]  /*1810*/  STL [R1+0x58], R14 ;  /* 0x0000580e01007387 */ /* 0x0009e20000100800 */
[----:B-1----:R-:W-:-:S02]  /*1820*/  IADD3 R12, R10, 0x28, RZ ;  /* 0x000000280a0c7810 */ /* 0x002fc40007ffe0ff */
[----:B------:R-:W-:Y:S01]  /*1830*/  LEA R195, R4, 0x5100, 0x1 ;  /* 0x0000510004c37811 */ /* 0x000fe200078e08ff */
[----:B------:R-:W-:Y:S01]  /*1840*/  STL [R1+0x54], R13 ;  /* 0x0000540d01007387 */ /* 0x000fe20000100800 */
[----:B------:R-:W-:Y:S01]  /*1850*/  IMAD.IADD R191, R2, 0x1, R199 ;  /* 0x0000000102bf7824 */ /* 0x000fe200078e02c7 */
[----:B------:R-:W-:Y:S02]  /*1860*/  LEA R189, R5, 0x100, 0x1 ;  /* 0x0000010005bd7811 */ /* 0x000fe400078e08ff */
[----:B------:R1:W-:Y:S01]  /*1870*/  STL [R1+0x50], R12 ;  /* 0x0000500c01007387 */ /* 0x0003e20000100800 */
[----:B------:R-:W-:Y:S01]  /*1880*/  IMAD.IADD R196, R195, 0x1, R3 ;  /* 0x00000001c3c47824 */ /* 0x000fe200078e0203 */
[----:B------:R-:W-:Y:S01]  /*1890*/  IADD3 R203, R199, 0x800, RZ ;  /* 0x00000800c7cb7810 */ /* 0x000fe20007ffe0ff */
[--C-:B------:R-:W-:Y:S01]  /*18a0*/  IMAD.IADD R190, R3, 0x1, R189.reuse ;  /* 0x0000000103be7824 */ /* 0x100fe200078e02bd */
[----:B------:R5:W-:Y:S01]  /*18b0*/  STL [R1+0x4c], R11 ;  /* 0x00004c0b01007387 */ /* 0x000be20000100800 */
[----:B--2---:R-:W-:Y:S01]  /*18c0*/  IADD3 R9, R10, 0x38, RZ ;  /* 0x000000380a097810 */ /* 0x004fe20007ffe0ff */
[----:B------:R-:W-:Y:S01]  /*18d0*/  IMAD.IADD R198, R195, 0x1, R0 ;  /* 0x00000001c3c67824 */ /* 0x000fe200078e0200 */
[----:B------:R-:W-:Y:S01]  /*18e0*/  LEA R10, R8, 0x80, 0x1 ;  /* 0x00000080080a7811 */ /* 0x000fe200078e08ff */
[C---:B------:R-:W-:Y:S01]  /*18f0*/  IMAD.IADD R193, R0.reuse, 0x1, R189 ;  /* 0x0000000100c17824 */ /* 0x040fe200078e02bd */
[----:B------:R-:W-:Y:S01]  /*1900*/  SHF.R.S32.HI R8, RZ, 0x1f, R16 ;  /* 0x0000001fff087819 */ /* 0x000fe20000011410 */
[----:B------:R-:W-:Y:S01]  /*1910*/  STL [R1+0x48], R9 ;  /* 0x0000480901007387 */ /* 0x000fe20000100800 */
[C---:B------:R-:W-:Y:S01]  /*1920*/  IADD3 R202, R199.reuse, 0x1000, RZ ;  /* 0x00001000c7ca7810 */ /* 0x040fe20007ffe0ff */
[C---:B------:R-:W-:Y:S01]  /*1930*/  IMAD.IADD R197, R0.reuse, 0x1, R196 ;  /* 0x0000000100c57824 */ /* 0x040fe200078e02c4 */
[----:B---3--:R-:W-:Y:S01]  /*1940*/  SHF.R.S32.HI R15, RZ, 0x1f, R15 ;  /* 0x0000001fff0f7819 */ /* 0x008fe2000001140f */
[----:B------:R-:W-:Y:S01]  /*1950*/  STL [R1+0x74], R10 ;  /* 0x0000740a01007387 */ /* 0x000fe20000100800 */
[C---:B------:R-:W-:Y:S01]  /*1960*/  IADD3 R201, R199.reuse, 0x1800, RZ ;  /* 0x00001800c7c97810 */ /* 0x040fe20007ffe0ff */
[----:B------:R-:W-:Y:S01]  /*1970*/  IMAD.IADD R192, R0, 0x1, R190 ;  /* 0x0000000100c07824 */ /* 0x000fe200078e02be */
[----:B----4-:R-:W-:Y:S01]  /*1980*/  SHF.R.S32.HI R14, RZ, 0x1f, R14 ;  /* 0x0000001fff0e7819 */ /* 0x010fe2000001140e */
[----:B------:R2:W-:Y:S01]  /*1990*/  STL [R1+0xa4], R8 ;  /* 0x0000a40801007387 */ /* 0x0005e20000100800 */
[----:B------:R-:W-:-:S03]  /*19a0*/  IADD3 R200, R199, 0x2000, RZ ;  /* 0x00002000c7c87810 */ /* 0x000fc60007ffe0ff */
[----:B------:R-:W-:Y:S01]  /*19b0*/  STL [R1+0xa0], R15 ;  /* 0x0000a00f01007387 */ /* 0x000fe20000100800 */
[----:B-1----:R-:W-:-:S03]  /*19c0*/  SHF.R.S32.HI R12, RZ, 0x1f, R12 ;  /* 0x0000001fff0c7819 */ /* 0x002fc6000001140c */
[----:B------:R-:W-:Y:S01]  /*19d0*/  STL [R1+0x9c], R14 ;  /* 0x00009c0e01007387 */ /* 0x000fe20000100800 */
[----:B-----5:R-:W-:Y:S02]  /*19e0*/  SHF.R.S32.HI R11, RZ, 0x1f, R11 ;  /* 0x0000001fff0b7819 */ /* 0x020fe4000001140b */
[----:B--2---:R-:W-:-:S05]  /*19f0*/  SHF.R.S32.HI R8, RZ, 0x1f, R13 ;  /* 0x0000001fff087819 */ /* 0x004fca000001140d */
[----:B------:R1:W-:Y:S04]  /*1a00*/  STL [R1+0x98], R8 ;  /* 0x0000980801007387 */ /* 0x0003e80000100800 */
[----:B------:R-:W-:Y:S04]  /*1a10*/  STL [R1+0x94], R12 ;  /* 0x0000940c01007387 */ /* 0x000fe80000100800 */
[----:B------:R2:W-:Y:S01]  /*1a20*/  STL [R1+0x90], R11 ;  /* 0x0000900b01007387 */ /* 0x0005e20000100800 */
[----:B-1----:R-:W-:Y:S02]  /*1a30*/  SHF.R.S32.HI R8, RZ, 0x1f, R9 ;  /* 0x0000001fff087819 */ /* 0x002fe40000011409 */
[----:B------:R-:W-:-:S02]  /*1a40*/  IADD3 R9, R10, 0x40, RZ ;  /* 0x000000400a097810 */ /* 0x000fc40007ffe0ff */
[C---:B------:R-:W-:Y:S01]  /*1a50*/  @P2 IADD3 R9, R10.reuse, -0x40, RZ ;  /* 0xffffffc00a092810 */ /* 0x040fe20007ffe0ff */
[----:B------:R1:W-:Y:S01]  /*1a60*/  STL [R1+0x8c], R8 ;  /* 0x00008c0801007387 */ /* 0x0003e20000100800 */
[----:B--2---:R-:W-:-:S05]  /*1a70*/  IMAD.IADD R11, R10, 0x1, R6 ;  /* 0x000000010a0b7824 */ /* 0x004fca00078e0206 */
[----:B------:R-:W-:Y:S01]  /*1a80*/  STL [R1+0xa8], R11 ;  /* 0x0000a80b01007387 */ /* 0x000fe20000100800 */
[----:B-1----:R-:W-:-:S04]  /*1a90*/  IMAD.IADD R8, R10, 0x1, R7 ;  /* 0x000000010a087824 */ /* 0x002fc800078e0207 */
[----:B------:R-:W-:Y:S01]  /*1aa0*/  IMAD.IADD R2, R8, 0x1, R6 ;  /* 0x0000000108027824 */ /* 0x000fe200078e0206 */
[----:B------:R1:W-:Y:S04]  /*1ab0*/  STL [R1+0x84], R8 ;  /* 0x0000840801007387 */ /* 0x0003e80000100800 */
[----:B------:R2:W-:Y:S04]  /*1ac0*/  STL [R1+0x88], R2 ;  /* 0x0000880201007387 */ /* 0x0005e80000100800 */
[----:B------:R-:W-:Y:S01]  /*1ad0*/  STL [R1+0x78], R9 ;  /* 0x0000780901007387 */ /* 0x000fe20000100800 */
[----:B-1----:R-:W-:-:S02]  /*1ae0*/  IMAD.IADD R8, R6, 0x1, R9 ;  /* 0x0000000106087824 */ /* 0x002fc400078e0209 */
[----:B--2---:R-:W-:-:S03]  /*1af0*/  IMAD.IADD R2, R7, 0x1, R9 ;  /* 0x0000000107027824 */ /* 0x004fc600078e0209 */
[----:B------:R-:W-:Y:S01]  /*1b00*/  STL [R1+0x7c], R8 ;  /* 0x00007c0801007387 */ /* 0x000fe20000100800 */
[----:B------:R-:W-:-:S03]  /*1b10*/  IMAD.IADD R3, R7, 0x1, R8 ;  /* 0x0000000107037824 */ /* 0x000fc600078e0208 */
[----:B------:R1:W-:Y:S04]  /*1b20*/  STL [R1+0x80], R2 ;  /* 0x0000800201007387 */ /* 0x0003e80000100800 */
[----:B------:R2:W-:Y:S01]  /*1b30*/  STL [R1+0xb4], R3 ;  /* 0x0000b40301007387 */ /* 0x0005e20000100800 */
[----:B-1----:R-:W-:-:S05]  /*1b40*/  IMAD.IADD R2, R6, 0x1, R2 ;  /* 0x0000000106027824 */ /* 0x002fca00078e0202 */
[----:B------:R2:W-:Y:S02]  /*1b50*/  STL [R1+0xb0], R2 ;  /* 0x0000b00201007387 */ /* 0x0005e40000100800 */
.L_x_1549:
[----:B------:R-:W3:Y:S01]  /*1b60*/  LDL R0, [R1+0x3c] ;  /* 0x00003c0001007983 */ /* 0x000ee20000100800 */
[----:B------:R-:W-:Y:S01]  /*1b70*/  IMAD.MOV.U32 R8, RZ, RZ, 0x4 ;  /* 0x00000004ff087424 */ /* 0x000fe200078e00ff */
[----:B------:R-:W-:-:S03]  /*1b80*/  ISETP.NE.U32.AND P3, PT, RZ, c[0x0][0x360], PT ;  /* 0x0000d800ff007a0c */ /* 0x000fc60003f65070 */
[----:B--23--:R-:W-:-:S05]  /*1b90*/  IMAD.WIDE R2, R0, R8, c[0x0][0x588] ;  /* 0x0001620000027625 */ /* 0x00cfca00078e0208 */
[----:B------:R-:W2:Y:S01]  /*1ba0*/  LDG.E R12, [R2.64] ;  /* 0x00000006020c7981 */ /* 0x000ea2000c1e1900 */
[----:B------:R-:W-:Y:S01]  /*1bb0*/  ISETP.NE.AND.EX P3, PT, RZ, c[0x0][0x364], PT, P3 ;  /* 0x0000d900ff007a0c */ /* 0x000fe20003f65330 */
[----:B------:R-:W-:Y:S01]  /*1bc0*/  IMAD.MOV.U32 R251, RZ, RZ, RZ ;  /* 0x000000fffffb7224 */ /* 0x000fe200078e00ff */
[----:B------:R-:W-:Y:S01]  /*1bd0*/  ISETP.NE.U32.AND P4, PT, RZ, c[0x0][0x370], PT ;  /* 0x0000dc00ff007a0c */ /* 0x000fe20003f85070 */
[----:B------:R-:W-:Y:S01]  /*1be0*/  IMAD.MOV.U32 R11, RZ, RZ, RZ ;  /* 0x000000ffff0b7224 */ /* 0x000fe200078e00ff */
[----:B------:R-:W-:Y:S02]  /*1bf0*/  ISETP.NE.U32.AND P0, PT, RZ, c[0x0][0x348], PT ;  /* 0x0000d200ff007a0c */ /* 0x000fe40003f05070 */
[----:B------:R-:W-:Y:S02]  /*1c00*/  ISETP.NE.AND.EX P4, PT, RZ, c[0x0][0x374], PT, P4 ;  /* 0x0000dd00ff007a0c */ /* 0x000fe40003f85340 */
[----:B------:R-:W-:Y:S01]  /*1c10*/  ISETP.NE.AND.EX P0, PT, RZ, c[0x0][0x34c], PT, P0 ;  /* 0x0000d300ff007a0c */ /* 0x000fe20003f05300 */
[C---:B--2---:R-:W-:Y:S01]  /*1c20*/  IMAD.SHL.U32 R17, R12.reuse, 0x4, RZ ;  /* 0x000000040c117824 */ /* 0x044fe200078e00ff */
[----:B------:R-:W-:Y:S01]  /*1c30*/  SHF.R.S32.HI R13, RZ, 0x1f, R12 ;  /* 0x0000001fff0d7819 */ /* 0x000fe2000001140c */
[----:B------:R1:W-:Y:S08]  /*1c40*/  STL [R1+0x44], R12 ;  /* 0x0000440c01007387 */ /* 0x0003f00000100800 */
[----:B------:R-:W-:-:S02]  /*1c50*/  @P4 LEA R6, P2, R12, c[0x0][0x370], 0x2 ;  /* 0x0000dc000c064a11 */ /* 0x000fc400078410ff */
[C-C-:B------:R-:W-:Y:S01]  /*1c60*/  SHF.L.U64.HI R16, R12.reuse, 0x2, R13.reuse ;  /* 0x000000020c107819 */ /* 0x140fe2000001020d */
[----:B------:R1:W-:Y:S01]  /*1c70*/  STL [R1+0x70], R13 ;  /* 0x0000700d01007387 */ /* 0x0003e20000100800 */
[C---:B------:R-:W-:Y:S02]  /*1c80*/  @P3 IADD3 R4, P1, R17.reuse, c[0x0][0x360], RZ ;  /* 0x0000d80011043a10 */ /* 0x040fe40007f3e0ff */
[----:B------:R-:W-:Y:S01]  /*1c90*/  @P4 LEA.HI.X R7, R12, c[0x0][0x374], R13, 0x2, P2 ;  /* 0x0000dd000c074a11 */ /* 0x000fe200010f140d */
[----:B------:R1:W-:Y:S01]  /*1ca0*/  STL [R1+0x64], R17 ;  /* 0x0000641101007387 */ /* 0x0003e20000100800 */
[C---:B------:R-:W-:Y:S02]  /*1cb0*/  @P3 IADD3.X R5, R16.reuse, c[0x0][0x364], RZ, P1, !PT ;  /* 0x0000d90010053a10 */ /* 0x040fe40000ffe4ff */
[----:B------:R-:W-:Y:S01]  /*1cc0*/  IADD3 R2, P2, R17, c[0x0][0x348], RZ ;  /* 0x0000d20011027a10 */ /* 0x000fe20007f5e0ff */
[----:B------:R1:W5:Y:S03]  /*1cd0*/  @P4 LDG.E R251, [R6.64] ;  /* 0x0000000606fb4981 */ /* 0x000366000c1e1900 */
[----:B------:R-:W-:Y:S01]  /*1ce0*/  IADD3.X R3, R16, c[0x0][0x34c], RZ, P2, !PT ;  /* 0x0000d30010037a10 */ /* 0x000fe200017fe4ff */
[----:B------:R-:W2:Y:S04]  /*1cf0*/  @P3 LDG.E R0, [R4.64] ;  /* 0x0000000604003981 */ /* 0x000ea8000c1e1900 */
[----:B------:R1:W5:Y:S04]  /*1d00*/  @P0 LDG.E R11, [R2.64] ;  /* 0x00000006020b0981 */ /* 0x000368000c1e1900 */
[----:B------:R1:W-:Y:S01]  /*1d10*/  STL [R1+0x68], R16 ;  /* 0x0000681001007387 */ /* 0x0003e20000100800 */
[----:B------:R-:W-:Y:S03]  /*1d20*/  YIELD ;  /* 0x0000000000007946 */ /* 0x000fe60003800000 */
[----:B--2---:R1:W-:Y:S01]  /*1d30*/  @P3 STL [R1+0x20], R0 ;  /* 0x0000200001003387 */ /* 0x0043e20000100800 */
[----:B------:R-:W-:Y:S05]  /*1d40*/  @P3 BRA `(.L_x_1422) ;  /* 0x0000007000003947 */ /* 0x000fea0003800000 */
[----:B-1----:R-:W-:-:S05]  /*1d50*/  MOV R0, c[0x0][0x168] ;  /* 0x00005a0000007a02 */ /* 0x002fca0000000f00 */
[----:B------:R1:W-:Y:S01]  /*1d60*/  STL [R1+0x20], R0 ;  /* 0x0000200001007387 */ /* 0x0003e20000100800 */
[----:B------:R-:W-:Y:S05]  /*1d70*/  @!P0 BRA `(.L_x_1422) ;  /* 0x0000004000008947 */ /* 0x000fea0003800000 */
[----:B-1----:R1:W2:Y:S04]  /*1d80*/  LDG.E R0, [R2.64] ;  /* 0x0000000602007981 */ /* 0x0022a8000c1e1900 */
[----:B-1----:R-:W2:Y:S02]  /*1d90*/  LDG.E R2, [R2.64+0x4] ;  /* 0x0000040602027981 */ /* 0x002ea4000c1e1900 */
[----:B--2---:R-:W-:-:S05]  /*1da0*/  IADD3 R0, -R0, R2, RZ ;  /* 0x0000000200007210 */ /* 0x004fca0007ffe1ff */
[----:B------:R1:W-:Y:S02]  /*1db0*/  STL [R1+0x20], R0 ;  /* 0x0000200001007387 */ /* 0x0003e40000100800 */
.L_x_1422:
[----:B------:R-:W-:-:S04]  /*1dc0*/  ISETP.NE.U32.AND P1, PT, RZ, c[0x0][0x368], PT ;  /* 0x0000da00ff007a0c */ /* 0x000fc80003f25070 */
[----:B------:R-:W-:-:S13]  /*1dd0*/  ISETP.NE.AND.EX P1, PT, RZ, c[0x0][0x36c], PT, P1 ;  /* 0x0000db00ff007a0c */ /* 0x000fda0003f25310 */
[----:B------:R-:W-:Y:S05]  /*1de0*/  @!P1 BRA `(.L_x_1423) ;  /* 0x0000004000009947 */ /* 0x000fea0003800000 */
[----:B-1----:R-:W-:-:S04]  /*1df0*/  IADD3 R2, P1, R17, c[0x0][0x368], RZ ;  /* 0x0000da0011027a10 */ /* 0x002fc80007f3e0ff */
[----:B------:R-:W-:-:S05]  /*1e00*/  IADD3.X R3, R16, c[0x0][0x36c], RZ, P1, !PT ;  /* 0x0000db0010037a10 */ /* 0x000fca0000ffe4ff */
[----:B------:R1:W5:Y:S01]  /*1e10*/  LDG.E R0, [R2.64] ;  /* 0x0000000602007981 */ /* 0x000362000c1e1900 */
[----:B------:R-:W-:Y:S05]  /*1e20*/  BRA `(.L_x_1424) ;  /* 0x0000008000007947 */ /* 0x000fea0003800000 */
.L_x_1423:
[----:B------:R-:W-:Y:S01]  /*1e30*/  ISETP.NE.U32.AND P1, PT, RZ, c[0x0][0x350], PT ;  /* 0x0000d400ff007a0c */ /* 0x000fe20003f25070 */
[----:B-1----:R-:W-:-:S03]  /*1e40*/  IMAD.U32 R0, RZ, RZ, UR5 ;  /* 0x00000005ff007e24 */ /* 0x002fc6000f8e00ff */
[----:B------:R-:W-:-:S13]  /*1e50*/  ISETP.NE.AND.EX P1, PT, RZ, c[0x0][0x354], PT, P1 ;  /* 0x0000d500ff007a0c */ /* 0x000fda0003f25310 */
[----:B------:R-:W-:Y:S05]  /*1e60*/  @!P1 BRA `(.L_x_1424) ;  /* 0x0000004000009947 */ /* 0x000fea0003800000 */
[----:B------:R-:W-:-:S05]  /*1e70*/  IMAD.WIDE R2, R12, R8, c[0x0][0x350] ;  /* 0x0000d4000c027625 */ /* 0x000fca00078e0208 */
[----:B------:R-:W2:Y:S04]  /*1e80*/  LDG.E R4, [R2.64] ;  /* 0x0000000602047981 */ /* 0x000ea8000c1e1900 */
[----:B------:R-:W2:Y:S02]  /*1e90*/  LDG.E R0, [R2.64+0x4] ;  /* 0x0000040602007981 */ /* 0x000ea4000c1e1900 */
[----:B--2---:R-:W-:Y:S02]  /*1ea0*/  IADD3 R0, -R4, R0, RZ ;  /* 0x0000000004007210 */ /* 0x004fe40007ffe1ff */
.L_x_1424:
[----:B-1----:R-:W2:Y:S04]  /*1eb0*/  LDL R2, [R1+0x20] ;  /* 0x0000200001027983 */ /* 0x002ea80000100800 */
[----:B------:R-:W3:Y:S04]  /*1ec0*/  LDL.LU R3, [R1+0x34] ;  /* 0x0000340001037983 */ /* 0x000ee80000300800 */
[----:B------:R-:W4:Y:S01]  /*1ed0*/  LDL R15, [R1+0x38] ;  /* 0x00003800010f7983 */ /* 0x000f220000100800 */
[----:B-----5:R-:W-:Y:S01]  /*1ee0*/  IMAD.IADD R4, R0, 0x1, -R251 ;  /* 0x0000000100047824 */ /* 0x020fe200078e0afb */
[----:B------:R-:W-:Y:S01]  /*1ef0*/  BSSY B0, `(.L_x_1425) ;  /* 0x000003e000007945 */ /* 0x000fe20003800000 */
[----:B--2---:R-:W-:-:S02]  /*1f00*/  IMAD.MOV.U32 R5, RZ, RZ, R2 ;  /* 0x000000ffff057224 */ /* 0x004fc400078e0002 */
[----:B------:R-:W-:Y:S02]  /*1f10*/  IMAD.MOV.U32 R2, RZ, RZ, c[0x0][0x2c4] ;  /* 0x0000b100ff027624 */ /* 0x000fe400078e00ff */
[----:B---3--:R-:W-:-:S03]  /*1f20*/  IMAD.SHL.U32 R14, R3, 0x80, RZ ;  /* 0x00000080030e7824 */ /* 0x008fc600078e00ff */
[----:B------:R-:W-:Y:S02]  /*1f30*/  ISETP.NE.AND P5, PT, R2, 0x1, PT ;  /* 0x000000010200780c */ /* 0x000fe40003fa5270 */
[----:B------:R-:W-:-:S05]  /*1f40*/  IADD3 R2, R14, 0x7f, RZ ;  /* 0x0000007f0e027810 */ /* 0x000fca0007ffe0ff */
[----:B------:R-:W-:-:S06]  /*1f50*/  IMAD.MOV.U32 R0, RZ, RZ, R2 ;  /* 0x000000ffff007224 */ /* 0x000fcc00078e0002 */
[----:B------:R-:W-:Y:S01]  /*1f60*/  @P5 IMAD.HI.U32 R3, R2, c[0x0][0x2c8], RZ ;  /* 0x0000b20002035a27 */ /* 0x000fe200078e00ff */
[----:B------:R-:W-:-:S04]  /*1f70*/  IADD3 R2, R4, 0x50, -R5 ;  /* 0x0000005004027810 */ /* 0x000fc80007ffe805 */
[----:B------:R-:W-:Y:S02]  /*1f80*/  @P5 SHF.R.U32.HI R0, RZ, c[0x0][0x2cc], R3 ;  /* 0x0000b300ff005a19 */ /* 0x000fe40000011603 */
[----:B------:R-:W-:-:S03]  /*1f90*/  IADD3 R3, R4, 0x4f, RZ ;  /* 0x0000004f04037810 */ /* 0x000fc60007ffe0ff */
[----:B------:R-:W-:Y:S02]  /*1fa0*/  IMAD.IADD R0, R2, 0x1, R0 ;  /* 0x0000000102007824 */ /* 0x000fe400078e0200 */
[----:B------:R-:W-:Y:S01]  /*1fb0*/  IMAD.HI R2, R3, 0x66666667, RZ ;  /* 0x6666666703027827 */ /* 0x000fe200078e02ff */
[----:B------:R-:W-:Y:S03]  /*1fc0*/  STL [R1+0x28], R14 ;  /* 0x0000280e01007387 */ /* 0x000fe60000100800 */
[----:B------:R-:W-:Y:S01]  /*1fd0*/  IMAD.HI R0, R0, 0x66666667, RZ ;  /* 0x6666666700007827 */ /* 0x000fe200078e02ff */
[----:B------:R1:W-:Y:S04]  /*1fe0*/  STL [R1+0x24], R4 ;  /* 0x0000240401007387 */ /* 0x0003e80000100800 */
[----:B------:R-:W-:-:S04]  /*1ff0*/  SHF.R.U32.HI R3, RZ, 0x1f, R0 ;  /* 0x0000001fff037819 */ /* 0x000fc80000011600 */
[----:B------:R-:W-:Y:S02]  /*2000*/  LEA.HI.SX32 R0, R0, R3, 0x1b ;  /* 0x0000000300007211 */ /* 0x000fe400078fdaff */
[----:B----4-:R-:W-:Y:S02]  /*2010*/  LOP3.LUT R3, R15, 0xff0000, RZ, 0xc0, !PT ;  /* 0x00ff00000f037812 */ /* 0x010fe400078ec0ff */
[----:B-1----:R-:W-:-:S04]  /*2020*/  SHF.R.U32.HI R4, RZ, 0x1f, R2 ;  /* 0x0000001fff047819 */ /* 0x002fc80000011602 */
[----:B------:R-:W-:Y:S02]  /*2030*/  LEA.HI.SX32 R4, R2, R4, 0x1b ;  /* 0x0000000402047211 */ /* 0x000fe400078fdaff */
[----:B------:R-:W-:Y:S02]  /*2040*/  LOP3.LUT R2, R15, 0xff000000, RZ, 0xc0, !PT ;  /* 0xff0000000f027812 */ /* 0x000fe400078ec0ff */
[----:B------:R-:W-:Y:S02]  /*2050*/  IMNMX R6, R4, R0, PT ;  /* 0x0000000004067217 */ /* 0x000fe40003800200 */
[----:B------:R-:W-:-:S04]  /*2060*/  SHF.R.U32.HI R0, RZ, 0x8, R2 ;  /* 0x00000008ff007819 */ /* 0x000fc80000011602 */
[----:B------:R-:W-:-:S04]  /*2070*/  LEA.HI R0, R3, R0, RZ, 0x10 ;  /* 0x0000000003007211 */ /* 0x000fc800078f80ff */
[----:B------:R-:W-:Y:S02]  /*2080*/  LOP3.LUT R18, R0, 0xff, RZ, 0xc0, !PT ;  /* 0x000000ff00127812 */ /* 0x000fe400078ec0ff */
[----:B------:R-:W-:-:S03]  /*2090*/  SHF.R.U32.HI R5, RZ, 0x10, R0 ;  /* 0x00000010ff057819 */ /* 0x000fc60000011600 */
[----:B------:R1:W-:Y:S04]  /*20a0*/  STL [R1+0x6c], R18 ;  /* 0x00006c1201007387 */ /* 0x0003e80000100800 */
[----:B------:R1:W-:Y:S01]  /*20b0*/  STL [R1+0x34], R5 ;  /* 0x0000340501007387 */ /* 0x0003e20000100800 */
[----:B------:R-:W-:Y:S01]  /*20c0*/  ISETP.GE.AND P1, PT, R6, 0x1, PT ;  /* 0x000000010600780c */ /* 0x000fe20003f26270 */
[----:B------:R-:W-:-:S12]  /*20d0*/  IMAD.MOV.U32 R2, RZ, RZ, RZ ;  /* 0x000000ffff027224 */ /* 0x000fd800078e00ff */
[----:B------:R-:W-:Y:S05]  /*20e0*/  @!P1 BRA `(.L_x_1426) ;  /* 0x000001e000009947 */ /* 0x000fea0003800000 */
[----:B------:R-:W-:-:S04]  /*20f0*/  ISETP.NE.AND P1, PT, R5, RZ, PT ;  /* 0x000000ff0500720c */ /* 0x000fc80003f25270 */
        /* <DEDUP_REMOVED lines=29> */
.L_x_1426:
[----:B------:R-:W-:Y:S05]  /*22d0*/  BSYNC B0 ;  /* 0x0000000000007941 */ /* 0x000fea0003800000 */
.L_x_1425:
[----:B------:R-:W-:Y:S01]  /*22e0*/  IMAD R249, R18, R2, RZ ;  /* 0x0000000212f97224 */ /* 0x000fe200078e02ff */
[----:B------:R-:W-:Y:S01]  /*22f0*/  PRMT R0, RZ, 0x7610, R0 ;  /* 0x00007610ff007816 */ /* 0x000fe20000000000 */
[----:B------:R-:W-:Y:S01]  /*2300*/  CS2R R22, SRZ ;  /* 0x0000000000167805 */ /* 0x000fe2000001ff00 */
[----:B------:R-:W-:Y:S01]  /*2310*/  CS2R R24, SRZ ;  /* 0x0000000000187805 */ /* 0x000fe2000001ff00 */
        /* <DEDUP_REMOVED lines=36> */
[----:B------:R-:W-:-:S04]  /*2560*/  ISETP.NE.U32.AND P2, PT, RZ, c[0x0][0x340], PT ;  /* 0x0000d000ff007a0c */ /* 0x000fc80003f45070 */
[----:B------:R-:W-:-:S13]  /*2570*/  ISETP.NE.AND.EX P2, PT, RZ, c[0x0][0x344], PT, P2 ;  /* 0x0000d100ff007a0c */ /* 0x000fda0003f45320 */
[----:B------:R-:W-:-:S04]  /*2580*/  @P2 IADD3 R2, P1, R17, c[0x0][0x340], RZ ;  /* 0x0000d00011022a10 */ /* 0x000fc80007f3e0ff */
[----:B------:R-:W-:-:S05]  /*2590*/  @P2 IADD3.X R3, R16, c[0x0][0x344], RZ, P1, !PT ;  /* 0x0000d10010032a10 */ /* 0x000fca0000ffe4ff */
[----:B------:R2:W5:Y:S01]  /*25a0*/  @P2 LDG.E R8, [R2.64] ;  /* 0x0000000602082981 */ /* 0x000562000c1e1900 */
[----:B------:R-:W-:Y:S01]  /*25b0*/  SHF.R.S32.HI R0, RZ, 0x1f, R11 ;  /* 0x0000001fff007819 */ /* 0x000fe2000001140b */
[----:B------:R-:W-:Y:S01]  /*25c0*/  IMAD.IADD R4, R248, 0x1, R14 ;  /* 0x00000001f8047824 */ /* 0x000fe200078e020e */
[----:B------:R-:W-:Y:S02]  /*25d0*/  LOP3.LUT R20, R15, 0xffff, RZ, 0xc0, !PT ;  /* 0x0000ffff0f147812 */ /* 0x000fe400078ec0ff */
[----:B------:R-:W-:Y:S01]  /*25e0*/  SEL R6, R13, RZ, !P0 ;  /* 0x000000ff0d067207 */ /* 0x000fe20004000000 */
[----:B------:R-:W-:Y:S01]  /*25f0*/  IMAD R0, R0, c[0x0][0x178], RZ ;  /* 0x00005e0000007a24 */ /* 0x000fe200078e02ff */
[----:B-1----:R-:W-:Y:S01]  /*2600*/  SEL R5, R12, RZ, !P0 ;  /* 0x000000ff0c057207 */ /* 0x002fe20004000000 */
[----:B------:R-:W-:Y:S01]  /*2610*/  @P5 IMAD.HI.U32 R7, R4, c[0x0][0x2c8], RZ ;  /* 0x0000b20004075a27 */ /* 0x000fe200078e00ff */
[----:B------:R-:W-:Y:S02]  /*2620*/  ISETP.GE.AND P1, PT, R204, c[0x0][0x198], PT ;  /* 0x00006600cc007a0c */ /* 0x000fe40003f26270 */
[----:B------:R-:W-:Y:S01]  /*2630*/  IADD3 R150, R205, -0x1, RZ ;  /* 0xffffffffcd967810 */ /* 0x000fe20007ffe0ff */
[----:B------:R-:W-:-:S02]  /*2640*/  IMAD R0, R11, c[0x0][0x17c], R0 ;  /* 0x00005f000b007a24 */ /* 0x000fc400078e0200 */
[----:B------:R-:W-:-:S04]  /*2650*/  IMAD R6, R6, c[0x0][0x1c0], RZ ;  /* 0x0000700006067a24 */ /* 0x000fc800078e02ff */
[----:B------:R-:W-:Y:S02]  /*2660*/  IMAD R6, R5, c[0x0][0x1c4], R6 ;  /* 0x0000710005067a24 */ /* 0x000fe400078e0206 */
[----:B--2---:R-:W-:-:S05]  /*2670*/  IMAD.WIDE.U32 R2, R11, c[0x0][0x178], RZ ;  /* 0x00005e000b027a25 */ /* 0x004fca00078e00ff */
[----:B------:R-:W-:Y:S02]  /*2680*/  IADD3 R3, R3, R0, RZ ;  /* 0x0000000003037210 */ /* 0x000fe40007ffe0ff */
[----:B------:R-:W-:Y:S02]  /*2690*/  MOV R0, R4 ;  /* 0x0000000400007202 */ /* 0x000fe40000000f00 */
[----:B------:R-:W-:Y:S01]  /*26a0*/  @P5 SHF.R.U32.HI R0, RZ, c[0x0][0x2cc], R7 ;  /* 0x0000b300ff005a19 */ /* 0x000fe20000011607 */
[----:B------:R-:W-:-:S03]  /*26b0*/  IMAD.WIDE.U32 R2, R20, c[0x0][0x1b8], R2 ;  /* 0x00006e0014027a25 */ /* 0x000fc600078e0002 */
[----:B------:R-:W-:Y:S01]  /*26c0*/  SHF.R.S32.HI R7, RZ, 0x1f, R0 ;  /* 0x0000001fff077819 */ /* 0x000fe20000011400 */
[----:B------:R-:W-:-:S04]  /*26d0*/  IMAD R3, R20, c[0x0][0x1bc], R3 ;  /* 0x00006f0014037a24 */ /* 0x000fc800078e0203 */
[----:B------:R-:W-:-:S04]  /*26e0*/  IMAD.WIDE.U32 R2, R5, c[0x0][0x1c0], R2 ;  /* 0x0000700005027a25 */ /* 0x000fc800078e0002 */
[----:B------:R-:W-:Y:S01]  /*26f0*/  IMAD.MOV R5, RZ, RZ, -R0 ;  /* 0x000000ffff057224 */ /* 0x000fe200078e0a00 */
[----:B------:R-:W-:-:S03]  /*2700*/  IADD3 R3, R3, R6, RZ ;  /* 0x0000000603037210 */ /* 0x000fc60007ffe0ff */
[----:B------:R-:W-:Y:S02]  /*2710*/  IMAD R4, R5, c[0x0][0x2c4], R4 ;  /* 0x0000b10005047a24 */ /* 0x000fe400078e0204 */
[----:B------:R-:W-:Y:S02]  /*2720*/  IMAD R5, R7, c[0x0][0x1b0], RZ ;  /* 0x00006c0007057a24 */ /* 0x000fe400078e02ff */
[----:B------:R-:W-:-:S04]  /*2730*/  IMAD.WIDE.U32 R2, R0, c[0x0][0x1b0], R2 ;  /* 0x00006c0000027a25 */ /* 0x000fc800078e0002 */
        /* <DEDUP_REMOVED lines=8> */
[----:B------:R-:W-:Y:S02]  /*27c0*/  LEA.HI.X R5, R2, c[0x0][0x164], R0, 0x1, P0 ;  /* 0x0000590002057a11 */ /* 0x000fe400000f0c00 */
[----:B------:R-:W-:Y:S01]  /*27d0*/  @!P2 MOV R8, R12 ;  /* 0x0000000c0008a202 */ /* 0x000fe20000000f00 */
[----:B------:R-:W-:Y:S05]  /*27e0*/  BRA.DIV ~URZ, `(.L_x_1428) ;  /* 0x000105327f007947 */ /* 0x000fea000b800000 */
[----:B------:R1:W2:Y:S02]  /*27f0*/  SHFL.IDX PT, R7, R5, RZ, 0x181f ;  /* 0x00181fff05077589 */ /* 0x0002a400000e0000 */
.L_x_1554:
[----:B------:R-:W-:Y:S05]  /*2800*/  BRA.DIV ~URZ, `(.L_x_1429) ;  /* 0x000105827f007947 */ /* 0x000fea000b800000 */
[----:B------:R3:W4:Y:S02]  /*2810*/  SHFL.IDX PT, R2, R6, RZ, 0x181f ;  /* 0x00181fff06027589 */ /* 0x00072400000e0000 */
.L_x_1555:
[----:B---3--:R-:W3:Y:S04]  /*2820*/  LDL R4, [R1+0x20] ;  /* 0x0000200001047983 */ /* 0x008ee80000100800 */
[----:B----4-:R-:W4:Y:S04]  /*2830*/  LDL R3, [R1+0x28] ;  /* 0x0000280001037983 */ /* 0x010f280000100800 */
[----:B------:R-:W1:Y:S02]  /*2840*/  S2R R9, SR_TID.X ;  /* 0x0000000000097919 */ /* 0x000e640000002100 */
[----:B-1----:R-:W-:-:S04]  /*2850*/  SHF.R.S32.HI R0, RZ, 0x1f, R9 ;  /* 0x0000001fff007819 */ /* 0x002fc80000011409 */
[----:B------:R-:W-:-:S04]  /*2860*/  LEA.HI R0, R0, R9, RZ, 0x3 ;  /* 0x0000000900007211 */ /* 0x000fc800078f18ff */
[----:B------:R-:W-:Y:S01]  /*2870*/  SHF.R.S32.HI R0, RZ, 0x3, R0 ;  /* 0x00000003ff007819 */ /* 0x000fe20000011400 */
[----:B------:R-:W-:Y:S01]  /*2880*/  BSSY B0, `(.L_x_1430) ;  /* 0x000000c000007945 */ /* 0x000fe20003800000 */
[----:B---3--:R-:W-:-:S03]  /*2890*/  IMAD R4, R4, c[0x0][0x2c4], RZ ;  /* 0x0000b10004047a24 */ /* 0x008fc600078e02ff */
[----:B----4-:R-:W-:-:S05]  /*28a0*/  IMAD.IADD R0, R0, 0x1, R3 ;  /* 0x0000000100007824 */ /* 0x010fca00078e0203 */
[----:B------:R-:W-:-:S13]  /*28b0*/  ISETP.GE.AND P0, PT, R0, R4, PT ;  /* 0x000000040000720c */ /* 0x000fda0003f06270 */
[----:B------:R-:W-:Y:S05]  /*28c0*/  @P0 BRA `(.L_x_1431) ;  /* 0x0000007000000947 */ /* 0x000fea0003800000 */
[----:B------:R-:W-:Y:S02]  /*28d0*/  SHF.R.S32.HI R9, RZ, 0x1f, R204 ;  /* 0x0000001fff097819 */ /* 0x000fe400000114cc */
[----:B------:R-:W-:-:S04]  /*28e0*/  LEA R2, P0, R204, R2, 0x1 ;  /* 0x00000002cc027211 */ /* 0x000fc800078008ff */
[----:B--2---:R-:W-:-:S05]  /*28f0*/  LEA.HI.X R3, R204, R7, R9, 0x1, P0 ;  /* 0x00000007cc037211 */ /* 0x004fca00000f0c09 */
[----:B------:R-:W-:Y:S01]  /*2900*/  @!PT LDS RZ, [RZ] ;  /* 0x00000000fffff984 */ /* 0x000fe20000000800 */
[----:B------:R-:W-:Y:S01]  /*2910*/  @!PT LDS RZ, [RZ] ;  /* 0x00000000fffff984 */ /* 0x000fe20000000800 */
[----:B------:R-:W-:Y:S01]  /*2920*/  @!PT LDS RZ, [RZ] ;  /* 0x00000000fffff984 */ /* 0x000fe20000000800 */
[----:B------:R1:W-:Y:S04]  /*2930*/  LDGSTS.E.BYPASS.LTC128B.128 [R209+0x5100], [R2.64], !P1 ;  /* 0x0510000002d17fae */ /* 0x0003e8000c901d46 */
.L_x_1431:
[----:B------:R-:W-:Y:S05]  /*2940*/  BSYNC B0 ;  /* 0x0000000000007941 */ /* 0x000fea0003800000 */
.L_x_1430:
[----:B------:R-:W-:Y:S05]  /*2950*/  BRA.DIV ~URZ, `(.L_x_1432) ;  /* 0x000104a27f007947 */ /* 0x000fea000b800000 */
[----:B--2---:R2:W3:Y:S04]  /*2960*/  SHFL.IDX PT, R7, R5, 0x1, 0x181f ;  /* 0x00381f0005077f89 */ /* 0x0044e800000e0000 */
[----:B-1----:R2:W1:Y:S02]  /*2970*/  SHFL.IDX PT, R2, R6, 0x1, 0x181f ;  /* 0x00381f0006027f89 */ /* 0x00246400000e0000 */
.L_x_1556:
        /* <DEDUP_REMOVED lines=11> */
.L_x_1434:
[----:B------:R-:W-:Y:S05]  /*2a30*/  BSYNC B0 ;  /* 0x0000000000007941 */ /* 0x000fea0003800000 */
.L_x_1433:
[----:B------:R-:W-:Y:S05]  /*2a40*/  BRA.DIV ~URZ, `(.L_x_1435) ;  /* 0x000104827f007947 */ /* 0x000fea000b800000 */
[----:B---3--:R3:W4:Y:S02]  /*2a50*/  SHFL.IDX PT, R7, R5, 0x2, 0x181f ;  /* 0x00581f0005077f89 */ /* 0x00872400000e0000 */
.L_x_1557:
[----:B------:R-:W-:Y:S05]  /*2a60*/  BRA.DIV ~URZ, `(.L_x_1436) ;  /* 0x000104d27f007947 */ /* 0x000fea000b800000 */
[----:B-1----:R1:W2:Y:S02]  /*2a70*/  SHFL.IDX PT, R2, R6, 0x2, 0x181f ;  /* 0x00581f0006027f89 */ /* 0x0022a400000e0000 */
.L_x_1558:
        /* <DEDUP_REMOVED lines=11> */
.L_x_1438:
[----:B------:R-:W-:Y:S05]  /*2b30*/  BSYNC B0 ;  /* 0x0000000000007941 */ /* 0x000fea0003800000 */
.L_x_1437:
[----:B------:R-:W-:Y:S05]  /*2b40*/  BRA.DIV ~URZ, `(.L_x_1439) ;  /* 0x000104627f007947 */ /* 0x000fea000b800000 */
[----:B----4-:R4:W1:Y:S04]  /*2b50*/  SHFL.IDX PT, R7, R5, 0x3, 0x181f ;  /* 0x00781f0005077f89 */ /* 0x01086800000e0000 */
[----:B--2---:R4:W2:Y:S02]  /*2b60*/  SHFL.IDX PT, R2, R6, 0x3, 0x181f ;  /* 0x00781f0006027f89 */ /* 0x0048a400000e0000 */
.L_x_1559:
        /* <DEDUP_REMOVED lines=11> */
.L_x_1441:
[----:B------:R-:W-:Y:S05]  /*2c20*/  BSYNC B0 ;  /* 0x0000000000007941 */ /* 0x000fea0003800000 */
.L_x_1440:
[----:B------:R-:W-:Y:S05]  /*2c30*/  BRA.DIV ~URZ, `(.L_x_1442) ;  /* 0x000104427f007947 */ /* 0x000fea000b800000 */
[----:B-1----:R1:W3:Y:S02]  /*2c40*/  SHFL.IDX PT, R7, R5, 0x4, 0x181f ;  /* 0x00981f0005077f89 */ /* 0x0022e400000e0000 */
.L_x_1560:
[----:B------:R-:W-:Y:S05]  /*2c50*/  BRA.DIV ~URZ, `(.L_x_1443) ;  /* 0x000104927f007947 */ /* 0x000fea000b800000 */
[----:B--2---:R2:W1:Y:S02]  /*2c60*/  SHFL.IDX PT, R2, R6, 0x4, 0x181f ;  /* 0x00981f0006027f89 */ /* 0x00446400000e0000 */
.L_x_1561:
        /* <DEDUP_REMOVED lines=11> */
.L_x_1445:
[----:B------:R-:W-:Y:S05]  /*2d20*/  BSYNC B0 ;  /* 0x0000000000007941 */ /* 0x000fea0003800000 */
.L_x_1444:
[----:B------:R-:W-:Y:S05]  /*2d30*/  BRA.DIV ~URZ, `(.L_x_1446) ;  /* 0x000104227f007947 */ /* 0x000fea000b800000 */
[----:B---3--:R3:W2:Y:S04]  /*2d40*/  SHFL.IDX PT, R7, R5, 0x5, 0x181f ;  /* 0x00b81f0005077f89 */ /* 0x0086a800000e0000 */
[----:B-1----:R3:W1:Y:S02]  /*2d50*/  SHFL.IDX PT, R2, R6, 0x5, 0x181f ;  /* 0x00b81f0006027f89 */ /* 0x00266400000e0000 */
.L_x_1562:
        /* <DEDUP_REMOVED lines=11> */
.L_x_1448:
[----:B------:R-:W-:Y:S05]  /*2e10*/  BSYNC B0 ;  /* 0x0000000000007941 */ /* 0x000fea0003800000 */
.L_x_1447:
[----:B------:R-:W-:Y:S05]  /*2e20*/  BRA.DIV ~URZ, `(.L_x_1449) ;  /* 0x000104027f007947 */ /* 0x000fea000b800000 */
[----:B--2---:R2:W3:Y:S02]  /*2e30*/  SHFL.IDX PT, R7, R5, 0x6, 0x181f ;  /* 0x00d81f0005077f89 */ /* 0x0044e400000e0000 */
.L_x_1563:
[----:B------:R-:W-:Y:S05]  /*2e40*/  BRA.DIV ~URZ, `(.L_x_1450) ;  /* 0x000104527f007947 */ /* 0x000fea000b800000 */
[----:B-1----:R1:W2:Y:S02]  /*2e50*/  SHFL.IDX PT, R2, R6, 0x6, 0x181f ;  /* 0x00d81f0006027f89 */ /* 0x0022a400000e0000 */
.L_x_1564:
        /* <DEDUP_REMOVED lines=11> */
.L_x_1452:
[----:B------:R-:W-:Y:S05]  /*2f10*/  BSYNC B0 ;  /* 0x0000000000007941 */ /* 0x000fea0003800000 */
.L_x_1451:
[----:B------:R-:W-:Y:S05]  /*2f20*/  BRA.DIV ~URZ, `(.L_x_1453) ;  /* 0x000103e27f007947 */ /* 0x000fea000b800000 */
[----:B--234-:R-:W2:Y:S04]  /*2f30*/  SHFL.IDX PT, R5, R5, 0x7, 0x181f ;  /* 0x00f81f0005057f89 */ /* 0x01cea800000e0000 */
[----:B------:R3:W4:Y:S02]  /*2f40*/  SHFL.IDX PT, R2, R6, 0x7, 0x181f ;  /* 0x00f81f0006027f89 */ /* 0x00072400000e0000 */
.L_x_1565:
        /* <DEDUP_REMOVED lines=8> */
[C---:B----4-:R-:W-:Y:S02]  /*2fd0*/  @!P2 LEA R2, P0, R204.reuse, R2, 0x1 ;  /* 0x00000002cc02a211 */ /* 0x050fe400078008ff */
        /* <DEDUP_REMOVED lines=9> */
[----:B------:R-:W2:Y:S01]  /*3070*/  LDL R9, [R1+0x24] ;  /* 0x0000240001097983 */ /* 0x000ea20000100800 */
[----:B------:R-:W-:-:S02]  /*3080*/  IMAD.MOV.U32 R149, RZ, RZ, 0x50 ;  /* 0x00000050ff957424 */ /* 0x000fc400078e00ff */
[----:B------:R-:W-:Y:S02]  /*3090*/  IMAD.MOV.U32 R0, RZ, RZ, c[0x0][0x2b8] ;  /* 0x0000ae00ff007624 */ /* 0x000fe400078e00ff */
[----:B------:R-:W-:Y:S02]  /*30a0*/  IMAD R149, R205, R149, -0x50 ;  /* 0xffffffb0cd957424 */ /* 0x000fe400078e0295 */
[----:B------:R-:W-:Y:S01]  /*30b0*/  IMAD.MOV.U32 R210, RZ, RZ, RZ ;  /* 0x000000ffffd27224 */ /* 0x000fe200078e00ff */
[----:B------:R-:W-:Y:S01]  /*30c0*/  BAR.SYNC.DEFER_BLOCKING 0x0 ;  /* 0x0000000000007b1d */ /* 0x000fe20000010000 */
[----:B------:R-:W-:Y:S01]  /*30d0*/  ISETP.NE.AND P4, PT, R0, 0x1, PT ;  /* 0x000000010000780c */ /* 0x000fe20003f85270 */
[----:B-1----:R-:W-:-:S05]  /*30e0*/  IMAD.IADD R2, R248, 0x1, R149 ;  /* 0x00000001f8027824 */ /* 0x002fca00078e0295 */
[C---:B--2---:R-:W-:Y:S01]  /*30f0*/  ISETP.GE.AND P1, PT, R2.reuse, R9, PT ;  /* 0x000000090200720c */ /* 0x044fe20003f26270 */
[----:B------:R-:W-:-:S03]  /*3100*/  IMAD.IADD R2, R2, 0x1, R251 ;  /* 0x0000000102027824 */ /* 0x000fc600078e02fb */
[----:B------:R-:W-:-:S03]  /*3110*/  ISETP.GT.OR P1, PT, R248, 0x4f, P1 ;  /* 0x0000004ff800780c */ /* 0x000fc60000f24670 */
[----:B------:R-:W-:-:S04]  /*3120*/  @P4 IMAD.HI.U32 R3, R2, c[0x0][0x2bc], RZ ;  /* 0x0000af0002034a27 */ /* 0x000fc800078e00ff */
[----:B------:R-:W-:Y:S01]  /*3130*/  IMAD.MOV.U32 R0, RZ, RZ, R2 ;  /* 0x000000ffff007224 */ /* 0x000fe200078e0002 */
[----:B------:R-:W-:-:S05]  /*3140*/  @P4 SHF.R.U32.HI R0, RZ, c[0x0][0x2c0], R3 ;  /* 0x0000b000ff004a19 */ /* 0x000fca0000011603 */
[----:B------:R-:W-:-:S04]  /*3150*/  @!P1 IADD3 R3, P0, R0, R174, RZ ;  /* 0x000000ae00039210 */ /* 0x000fc80007f1e0ff */
[----:B------:R-:W-:Y:S02]  /*3160*/  @!P1 LEA.HI.X.SX32 R5, R0, R151, 0x1, P0 ;  /* 0x0000009700059211 */ /* 0x000fe400000f0eff */
[----:B------:R-:W-:-:S04]  /*3170*/  @!P1 LEA R4, P0, R3, c[0x0][0x2a0], 0x2 ;  /* 0x0000a80003049a11 */ /* 0x000fc800078010ff */
[----:B------:R-:W-:-:S05]  /*3180*/  @!P1 LEA.HI.X R5, R3, c[0x0][0x2a4], R5, 0x2, P0 ;  /* 0x0000a90003059a11 */ /* 0x000fca00000f1405 */
[----:B------:R-:W2:Y:S01]  /*3190*/  @!P1 LDG.E R210, [R4.64] ;  /* 0x0000000604d29981 */ /* 0x000ea2000c1e1900 */
[----:B------:R-:W-:Y:S01]  /*31a0*/  IMAD.MOV R0, RZ, RZ, -R0 ;  /* 0x000000ffff007224 */ /* 0x000fe200078e0a00 */
[----:B------:R-:W-:Y:S01]  /*31b0*/  BSSY B0, `(.L_x_1454) ;  /* 0x0000122000007945 */ /* 0x000fe20003800000 */
[----:B------:R-:W-:Y:S01]  /*31c0*/  IMAD.WIDE.U32 R172, R20, c[0x0][0x1e8], RZ ;  /* 0x00007a0014ac7a25 */ /* 0x000fe200078e00ff */
[----:B------:R-:W1:Y:S03]  /*31d0*/  S2R R10, SR_TID.X ;  /* 0x00000000000a7919 */ /* 0x000e660000002100 */
[----:B------:R-:W-:Y:S01]  /*31e0*/  IMAD R211, R0, c[0x0][0x2b8], R2 ;  /* 0x0000ae0000d37a24 */ /* 0x000fe200078e0202 */
[----:B------:R-:W-:Y:S01]  /*31f0*/  STL.64 [R1], R172 ;  /* 0x000000ac01007387 */ /* 0x000fe20000100a00 */
[----:B------:R-:W-:Y:S02]  /*3200*/  IMAD R252, R20, c[0x0][0x1ec], R173 ;  /* 0x00007b0014fc7a24 */ /* 0x000fe400078e02ad */
[----:B------:R-:W-:Y:S01]  /*3210*/  IMAD.WIDE.U32 R2, R211, c[0x0][0x1e0], RZ ;  /* 0x00007800d3027a25 */ /* 0x000fe200078e00ff */
[----:B------:R-:W-:-:S03]  /*3220*/  SHF.R.S32.HI R22, RZ, 0x1f, R211 ;  /* 0x0000001fff167819 */ /* 0x000fc600000114d3 */
[----:B------:R-:W-:Y:S02]  /*3230*/  IMAD R148, R150, -0x50, R9 ;  /* 0xffffffb096947824 */ /* 0x000fe400078e0209 */
[----:B------:R-:W-:Y:S02]  /*3240*/  IMAD R0, R22, c[0x0][0x1e0], RZ ;  /* 0x0000780016007a24 */ /* 0x000fe400078e02ff */
[----:B------:R-:W-:-:S04]  /*3250*/  IMAD.WIDE.U32 R78, R20, c[0x0][0x210], RZ ;  /* 0x00008400144e7a25 */ /* 0x000fc800078e00ff */
[----:B------:R-:W-:Y:S01]  /*3260*/  IMAD R0, R211, c[0x0][0x1e4], R0 ;  /* 0x00007900d3007a24 */ /* 0x000fe200078e0200 */
[----:B------:R-:W-:Y:S01]  /*3270*/  STL.64 [R1+0x10], R78 ;  /* 0x0000104e01007387 */ /* 0x000fe20000100a00 */
[----:B------:R-:W-:Y:S01]  /*3280*/  IMAD R76, R20, c[0x0][0x214], R79 ;  /* 0x00008500144c7a24 */ /* 0x000fe200078e024f */
[----:B------:R-:W-:Y:S01]  /*3290*/  SHF.L.U64.HI R20, R204, 0x1, R104 ;  /* 0x00000001cc147819 */ /* 0x000fe20000010268 */
[----:B------:R-:W-:Y:S01]  /*32a0*/  IMAD.IADD R3, R3, 0x1, R0 ;  /* 0x0000000103037824 */ /* 0x000fe200078e0200 */
[----:B-1----:R-:W-:Y:S02]  /*32b0*/  SHF.R.S32.HI R7, RZ, 0x1f, R10 ;  /* 0x0000001fff077819 */ /* 0x002fe4000001140a */
[----:B------:R-:W-:Y:S02]  /*32c0*/  STL [R1+0x1c], R76 ;  /* 0x00001c4c01007387 */ /* 0x000fe40000100800 */
[----:B------:R-:W-:-:S04]  /*32d0*/  LEA.HI R7, R7, R10, RZ, 0x3 ;  /* 0x0000000a07077211 */ /* 0x000fc800078f18ff */
[----:B------:R-:W-:-:S05]  /*32e0*/  SHF.R.S32.HI R7, RZ, 0x3, R7 ;  /* 0x00000003ff077819 */ /* 0x000fca0000011407 */
[----:B------:R-:W-:-:S05]  /*32f0*/  IMAD.IADD R21, R148, 0x1, -R7 ;  /* 0x0000000194157824 */ /* 0x000fca00078e0a07 */
[C---:B------:R-:W-:Y:S02]  /*3300*/  ISETP.GE.AND P6, PT, R21.reuse, 0x1, PT ;  /* 0x000000011500780c */ /* 0x040fe40003fc6270 */
[----:B------:R-:W-:Y:S02]  /*3310*/  ISETP.GE.AND P3, PT, R21, 0x11, PT ;  /* 0x000000111500780c */ /* 0x000fe40003f66270 */
[----:B--2---:R-:W-:Y:S01]  /*3320*/  SHF.R.S32.HI R23, RZ, 0x1f, R210 ;  /* 0x0000001fff177819 */ /* 0x004fe200000114d2 */
[----:B------:R-:W-:-:S04]  /*3330*/  IMAD.WIDE.U32 R2, R210, c[0x0][0x1f0], R2 ;  /* 0x00007c00d2027a25 */ /* 0x000fc800078e0002 */
[----:B------:R-:W-:Y:S01]  /*3340*/  IMAD R0, R23, c[0x0][0x1f0], RZ ;  /* 0x00007c0017007a24 */ /* 0x000fe200078e02ff */
[----:B------:R-:W-:-:S03]  /*3350*/  IADD3 R2, P0, R2, R172, RZ ;  /* 0x000000ac02027210 */ /* 0x000fc60007f1e0ff */
[----:B------:R-:W-:-:S05]  /*3360*/  IMAD R0, R210, c[0x0][0x1f4], R0 ;  /* 0x00007d00d2007a24 */ /* 0x000fca00078e0200 */
[----:B------:R-:W-:Y:S02]  /*3370*/  IADD3.X R3, R252, R3, R0, P0, !PT ;  /* 0x00000003fc037210 */ /* 0x000fe400007fe400 */
[----:B------:R-:W-:-:S04]  /*3380*/  LEA R0, P0, R2, c[0x0][0x1c8], 0x1 ;  /* 0x0000720002007a11 */ /* 0x000fc800078008ff */
[----:B---3--:R-:W-:Y:S01]  /*3390*/  LEA.HI.X R6, R2, c[0x0][0x1cc], R3, 0x1, P0 ;  /* 0x0000730002067a11 */ /* 0x008fe200000f0c03 */
[----:B------:R-:W-:Y:S01]  /*33a0*/  SHFL.IDX PT, R10, R0, 0x2, 0x181f ;  /* 0x00581f00000a7f89 */ /* 0x000fe200000e0000 */
[----:B------:R-:W-:-:S03]  /*33b0*/  @P6 ISETP.GE.AND P0, PT, R204, c[0x0][0x1d4], PT ;  /* 0x00007500cc006a0c */ /* 0x000fc60003f06270 */
[----:B------:R-:W1:Y:S04]  /*33c0*/  SHFL.IDX PT, R2, R0, RZ, 0x181f ;  /* 0x00181fff00027589 */ /* 0x000e6800000e0000 */
[----:B------:R-:W2:Y:S04]  /*33d0*/  SHFL.IDX PT, R3, R0, 0x1, 0x181f ;  /* 0x00381f0000037f89 */ /* 0x000ea800000e0000 */
[----:B------:R-:W3:Y:S04]  /*33e0*/  SHFL.IDX PT, R5, R6, RZ, 0x181f ;  /* 0x00181fff06057589 */ /* 0x000ee800000e0000 */
[----:B------:R-:W4:Y:S04]  /*33f0*/  SHFL.IDX PT, R7, R6, 0x1, 0x181f ;  /* 0x00381f0006077f89 */ /* 0x000f2800000e0000 */
[----:B------:R-:W5:Y:S04]  /*3400*/  SHFL.IDX PT, R11, R6, 0x2, 0x181f ;  /* 0x00581f00060b7f89 */ /* 0x000f6800000e0000 */
[----:B------:R-:W5:Y:S01]  /*3410*/  SHFL.IDX PT, R8, R0, 0x3, 0x181f ;  /* 0x00781f0000087f89 */ /* 0x000f6200000e0000 */
[----:B-1----:R-:W-:-:S03]  /*3420*/  @P6 LEA R4, P1, R204, R2, 0x1 ;  /* 0x00000002cc046211 */ /* 0x002fc600078208ff */
[----:B------:R-:W1:Y:S01]  /*3430*/  SHFL.IDX PT, R9, R6, 0x3, 0x181f ;  /* 0x00781f0006097f89 */ /* 0x000e6200000e0000 */
[C---:B--2---:R-:W-:Y:S02]  /*3440*/  @P3 LEA R2, P2, R204.reuse, R3, 0x1 ;  /* 0x00000003cc023211 */ /* 0x044fe400078408ff */
[C-C-:B---3--:R-:W-:Y:S02]  /*3450*/  @P6 LEA.HI.X R5, R204.reuse, R5, R104.reuse, 0x1, P1 ;  /* 0x00000005cc056211 */ /* 0x148fe400008f0c68 */
[C---:B------:R-:W-:Y:S02]  /*3460*/  ISETP.GE.AND P1, PT, R21.reuse, 0x21, PT ;  /* 0x000000211500780c */ /* 0x040fe40003f26270 */
[C---:B----4-:R-:W-:Y:S01]  /*3470*/  @P3 LEA.HI.X R3, R204.reuse, R7, R104, 0x1, P2 ;  /* 0x00000007cc033211 */ /* 0x050fe200010f0c68 */
[----:B------:R2:W-:Y:S01]  /*3480*/  @P6 LDGSTS.E.BYPASS.LTC128B.128 [R209+0x2900], [R4.64], !P0 ;  /* 0x0290000004d16fae */ /* 0x0005e2000c101d46 */
[C---:B------:R-:W-:Y:S02]  /*3490*/  @P3 ISETP.GE.AND P2, PT, R204.reuse, c[0x0][0x1d4], PT ;  /* 0x00007500cc003a0c */ /* 0x040fe40003f46270 */
[----:B------:R-:W-:Y:S01]  /*34a0*/  ISETP.GE.AND P6, PT, R21, 0x31, PT ;  /* 0x000000311500780c */ /* 0x000fe20003fc6270 */
[----:B------:R-:W3:Y:S04]  /*34b0*/  SHFL.IDX PT, R7, R0, 0x4, 0x181f ;  /* 0x00981f0000077f89 */ /* 0x000ee800000e0000 */
[----:B------:R-:W4:Y:S02]  /*34c0*/  SHFL.IDX PT, R0, R6, 0x4, 0x181f ;  /* 0x00981f0006007f89 */ /* 0x000f2400000e0000 */
[----:B------:R-:W-:-:S04]  /*34d0*/  @P1 ISETP.GE.AND P0, PT, R204, c[0x0][0x1d4], PT ;  /* 0x00007500cc001a0c */ /* 0x000fc80003f06270 */
[----:B------:R1:W-:Y:S01]  /*34e0*/  @P3 LDGSTS.E.BYPASS.LTC128B.128 [R209+0x3100], [R2.64], !P2 ;  /* 0x0310000002d13fae */ /* 0x0003e2000d101d46 */
[----:B------:R-:W-:Y:S02]  /*34f0*/  ISETP.GE.AND P3, PT, R21, 0x41, PT ;  /* 0x000000411500780c */ /* 0x000fe40003f66270 */
[----:B-1----:R-:W-:-:S04]  /*3500*/  @P1 LEA R2, P2, R204, R10, 0x1 ;  /* 0x0000000acc021211 */ /* 0x002fc800078408ff */
[C---:B-----5:R-:W-:Y:S02]  /*3510*/  @P1 LEA.HI.X R3, R204.reuse, R11, R104, 0x1, P2 ;  /* 0x0000000bcc031211 */ /* 0x060fe400010f0c68 */
[----:B--2---:R-:W-:-:S03]  /*3520*/  @P6 LEA R4, P2, R204, R8, 0x1 ;  /* 0x00000008cc046211 */ /* 0x004fc600078408ff */
[----:B------:R3:W-:Y:S01]  /*3530*/  @P1 LDGSTS.E.BYPASS.LTC128B.128 [R209+0x3900], [R2.64], !P0 ;  /* 0x0390000002d11fae */ /* 0x0007e2000c101d46 */
[C---:B------:R-:W-:Y:S02]  /*3540*/  @P6 ISETP.GE.AND P1, PT, R204.reuse, c[0x0][0x1d4], PT ;  /* 0x00007500cc006a0c */ /* 0x040fe40003f26270 */
[C---:B------:R-:W-:Y:S02]  /*3550*/  @P3 ISETP.GE.AND P0, PT, R204.reuse, c[0x0][0x1d4], PT ;  /* 0x00007500cc003a0c */ /* 0x040fe40003f06270 */
[----:B------:R-:W-:-:S09]  /*3560*/  @P6 LEA.HI.X R5, R204, R9, R104, 0x1, P2 ;  /* 0x00000009cc056211 */ /* 0x000fd200010f0c68 */
[----:B------:R1:W-:Y:S01]  /*3570*/  @P6 LDGSTS.E.BYPASS.LTC128B.128 [R209+0x4100], [R4.64], !P1 ;  /* 0x0410000004d16fae */ /* 0x0003e2000c901d46 */
[----:B------:R-:W-:-:S04]  /*3580*/  ISETP.GE.AND P1, PT, R204, c[0x0][0x1d4], PT ;  /* 0x00007500cc007a0c */ /* 0x000fc80003f26270 */
[----:B------:R-:W-:Y:S02]  /*3590*/  ISETP.LT.OR P6, PT, R21, 0x11, P1 ;  /* 0x000000111500780c */ /* 0x000fe40000fc1670 */
[----:B---3--:R-:W-:-:S04]  /*35a0*/  @P3 LEA R2, P2, R204, R7, 0x1 ;  /* 0x00000007cc023211 */ /* 0x008fc800078408ff */
[----:B----4-:R-:W-:Y:S01]  /*35b0*/  @P3 LEA.HI.X R3, R204, R0, R104, 0x1, P2 ;  /* 0x00000000cc033211 */ /* 0x010fe200010f0c68 */
[----:B------:R-:W-:Y:S02]  /*35c0*/  IMAD R0, R22, c[0x0][0x208], RZ ;  /* 0x0000820016007a24 */ /* 0x000fe400078e02ff */
[----:B------:R-:W-:Y:S02]  /*35d0*/  IMAD.SHL.U32 R22, R204, 0x2, RZ ;  /* 0x00000002cc167824 */ /* 0x000fe400078e00ff */
[----:B------:R2:W-:Y:S01]  /*35e0*/  @P3 LDGSTS.E.BYPASS.LTC128B.128 [R209+0x4900], [R2.64], !P0 ;  /* 0x0490000002d13fae */ /* 0x0005e2000c101d46 */
[----:B------:R-:W-:-:S03]  /*35f0*/  IMAD R0, R211, c[0x0][0x20c], R0 ;  /* 0x00008300d3007a24 */ /* 0x000fc600078e0200 */
[----:B------:R-:W0:Y:S01]  /*3600*/  LDGDEPBAR ;  /* 0x00000000000079af */ /* 0x000e220000000000 */
[----:B--2---:R-:W-:Y:S01]  /*3610*/  IMAD.WIDE.U32 R2, R211, c[0x0][0x208], RZ ;  /* 0x00008200d3027a25 */ /* 0x004fe200078e00ff */
[----:B------:R-:W-:-:S04]  /*3620*/  DEPBAR.LE SB0, 0x1 ;  /* 0x000080400000791a */ /* 0x000fc80000000000 */
[----:B------:R-:W-:-:S04]  /*3630*/  DEPBAR.LE SB0, 0x0 ;  /* 0x000080000000791a */ /* 0x000fc80000000000 */
[----:B------:R-:W-:Y:S01]  /*3640*/  BAR.SYNC.DEFER_BLOCKING 0x0 ;  /* 0x0000000000007b1d */ /* 0x000fe20000010000 */
[----:B------:R-:W-:Y:S02]  /*3650*/  IMAD.IADD R3, R3, 0x1, R0 ;  /* 0x0000000103037824 */ /* 0x000fe400078e0200 */
[----:B------:R-:W-:Y:S02]  /*3660*/  IMAD R0, R23, c[0x0][0x218], RZ ;  /* 0x0000860017007a24 */ /* 0x000fe400078e02ff */
[----:B------:R-:W-:-:S04]  /*3670*/  IMAD.WIDE.U32 R2, R210, c[0x0][0x218], R2 ;  /* 0x00008600d2027a25 */ /* 0x000fc800078e0002 */
[----:B------:R-:W-:Y:S01]  /*3680*/  IMAD R0, R210, c[0x0][0x21c], R0 ;  /* 0x00008700d2007a24 */ /* 0x000fe200078e0200 */
[----:B------:R-:W-:-:S04]  /*3690*/  IADD3 R2, P0, R2, R78, RZ ;  /* 0x0000004e02027210 */ /* 0x000fc80007f1e0ff */
[----:B------:R-:W-:Y:S02]  /*36a0*/  IADD3.X R3, R76, R3, R0, P0, !PT ;  /* 0x000000034c037210 */ /* 0x000fe400007fe400 */
[----:B------:R-:W-:-:S04]  /*36b0*/  LEA R0, P0, R2, c[0x0][0x1f8], 0x1 ;  /* 0x00007e0002007a11 */ /* 0x000fc800078008ff */
[----:B------:R-:W-:Y:S02]  /*36c0*/  LEA.HI.X R2, R2, c[0x0][0x1fc], R3, 0x1, P0 ;  /* 0x00007f0002027a11 */ /* 0x000fe400000f0c03 */
[----:B------:R-:W-:Y:S01]  /*36d0*/  SHFL.IDX PT, R3, R0, 0x1, 0x181f ;  /* 0x00381f0000037f89 */ /* 0x000fe200000e0000 */
[----:B------:R-:W-:-:S03]  /*36e0*/  ISETP.LT.OR P0, PT, R21, 0x1, P1 ;  /* 0x000000011500780c */ /* 0x000fc60000f01670 */
[----:B-1----:R-:W-:Y:S04]  /*36f0*/  LDSM.16.M88.4 R4, [R195+0x2000] ;  /* 0x00200000c304783b */ /* 0x002fe80000000200 */
[----:B------:R-:W1:Y:S04]  /*3700*/  LDSM.16.M88.4 R12, [R188+0x800] ;  /* 0x00080000bc0c783b */ /* 0x000e680000000200 */
[----:B------:R-:W2:Y:S04]  /*3710*/  LDSM.16.M88.4 R8, [R195] ;  /* 0x00000000c308783b */ /* 0x000ea80000000200 */
[----:B------:R-:W3:Y:S04]  /*3720*/  LDSM.16.M88.4 R16, [R188] ;  /* 0x00000000bc10783b */ /* 0x000ee80000000200 */
[----:B------:R-:W4:Y:S04]  /*3730*/  LDSM.16.M88.4 R24, [R188+0x1000] ;  /* 0x00100000bc18783b */ /* 0x000f280000000200 */
[----:B------:R-:W5:Y:S04]  /*3740*/  LDSM.16.M88.4 R28, [R188+0x1800] ;  /* 0x00180000bc1c783b */ /* 0x000f680000000200 */
[----:B------:R-:W4:Y:S04]  /*3750*/  LDSM.16.M88.4 R32, [R188+0x2000] ;  /* 0x00200000bc20783b */ /* 0x000f280000000200 */
[----:B------:R-:W-:Y:S04]  /*3760*/  LDSM.16.M88.4 R36, [R202] ;  /* 0x00000000ca24783b */ /* 0x000fe80000000200 */
[----:B------:R-:W-:Y:S04]  /*3770*/  LDSM.16.M88.4 R64, [R199] ;  /* 0x00000000c740783b */ /* 0x000fe80000000200 */
[----:B------:R-:W-:Y:S01]  /*3780*/  LDSM.16.M88.4 R40, [R203] ;  /* 0x00000000cb28783b */ /* 0x000fe20000000200 */
[-C--:B-1----:R-:W-:Y:S08]  /*3790*/  HMMA.16816.F32 R48, R4, R12.reuse, RZ ;  /* 0x0000000c0430723c */ /* 0x082ff000000018ff */
[C---:B--2---:R-:W-:Y:S01]  /*37a0*/  HMMA.16816.F32 R152, R8.reuse, R12, RZ ;  /* 0x0000000c0898723c */ /* 0x044fe200000018ff */
[----:B------:R-:W-:Y:S04]  /*37b0*/  SHFL.IDX PT, R12, R0, RZ, 0x181f ;  /* 0x00181fff000c7589 */ /* 0x000fe800000e0000 */
[----:B------:R-:W-:Y:S03]  /*37c0*/  SHFL.IDX PT, R13, R2, 0x3, 0x181f ;  /* 0x00781f00020d7f89 */ /* 0x000fe600000e0000 */
[C---:B---3--:R-:W-:Y:S08]  /*37d0*/  HMMA.16816.F32 R124, R8.reuse, R16, RZ ;  /* 0x00000010087c723c */ /* 0x048ff000000018ff */
[C---:B------:R-:W-:Y:S08]  /*37e0*/  HMMA.16816.F32 R128, R8.reuse, R18, RZ ;  /* 0x000000120880723c */ /* 0x040ff000000018ff */
[C---:B------:R-:W-:Y:S08]  /*37f0*/  HMMA.16816.F32 R112, R8.reuse, R14, RZ ;  /* 0x0000000e0870723c */ /* 0x040ff000000018ff */
[C---:B----4-:R-:W-:Y:S08]  /*3800*/  HMMA.16816.F32 R100, R8.reuse, R24, RZ ;  /* 0x000000180864723c */ /* 0x050ff000000018ff */
[C---:B------:R-:W-:Y:S08]  /*3810*/  HMMA.16816.F32 R132, R8.reuse, R26, RZ ;  /* 0x0000001a0884723c */ /* 0x040ff000000018ff */
[C---:B-----5:R-:W-:Y:S08]  /*3820*/  HMMA.16816.F32 R96, R8.reuse, R28, RZ ;  /* 0x0000001c0860723c */ /* 0x060ff000000018ff */
[C---:B------:R-:W-:Y:S08]  /*3830*/  HMMA.16816.F32 R144, R8.reuse, R30, RZ ;  /* 0x0000001e0890723c */ /* 0x040ff000000018ff */
[C---:B------:R-:W-:Y:S08]  /*3840*/  HMMA.16816.F32 R88, R8.reuse, R32, RZ ;  /* 0x000000200858723c */ /* 0x040ff000000018ff */
[----:B------:R-:W-:Y:S01]  /*3850*/  HMMA.16816.F32 R84, R8, R34, RZ ;  /* 0x000000220854723c */ /* 0x000fe200000018ff */
[----:B------:R-:W-:Y:S04]  /*3860*/  SHFL.IDX PT, R9, R2, RZ, 0x181f ;  /* 0x00181fff02097589 */ /* 0x000fe800000e0000 */
[----:B------:R-:W-:Y:S03]  /*3870*/  SHFL.IDX PT, R8, R0, 0x2, 0x181f ;  /* 0x00581f0000087f89 */ /* 0x000fe600000e0000 */
[C---:B------:R-:W-:Y:S01]  /*3880*/  HMMA.16816.F32 R44, R4.reuse, R16, RZ ;  /* 0x00000010042c723c */ /* 0x040fe200000018ff */
[----:B------:R-:W1:Y:S04]  /*3890*/  SHFL.IDX PT, R11, R2, 0x1, 0x181f ;  /* 0x00381f00020b7f89 */ /* 0x000e6800000e0000 */
[----:B------:R-:W2:Y:S02]  /*38a0*/  SHFL.IDX PT, R10, R0, 0x3, 0x181f ;  /* 0x00781f00000a7f89 */ /* 0x000ea400000e0000 */
[----:B------:R-:W-:Y:S01]  /*38b0*/  IADD3 R16, P2, R3, R22, RZ ;  /* 0x0000001603107210 */ /* 0x000fe20007f5e0ff */
[C---:B------:R-:W-:Y:S01]  /*38c0*/  HMMA.16816.F32 R52, R4.reuse, R24, RZ ;  /* 0x000000180434723c */ /* 0x040fe200000018ff */
[----:B------:R-:W-:Y:S07]  /*38d0*/  SHFL.IDX PT, R0, R0, 0x4, 0x181f ;  /* 0x00981f0000007f89 */ /* 0x000fee00000e0000 */
[C---:B------:R-:W-:Y:S08]  /*38e0*/  HMMA.16816.F32 R56, R4.reuse, R28, RZ ;  /* 0x0000001c0438723c */ /* 0x040ff000000018ff */
[----:B------:R-:W-:Y:S01]  /*38f0*/  HMMA.16816.F32 R60, R4, R32, RZ ;  /* 0x00000020043c723c */ /* 0x000fe200000018ff */
[----:B-1----:R-:W-:-:S07]  /*3900*/  IMAD.X R17, R11, 0x1, R20, P2 ;  /* 0x000000010b117824 */ /* 0x002fce00010e0614 */
[C---:B------:R-:W-:Y:S01]  /*3910*/  HMMA.16816.F32 R72, R4.reuse, R18, RZ ;  /* 0x000000120448723c */ /* 0x040fe200000018ff */
[----:B------:R-:W-:Y:S07]  /*3920*/  SHFL.IDX PT, R18, R2, 0x4, 0x181f ;  /* 0x00981f0002127f89 */ /* 0x000fee00000e0000 */
[C---:B------:R-:W-:Y:S01]  /*3930*/  HMMA.16816.F32 R68, R4.reuse, R14, RZ ;  /* 0x0000000e0444723c */ /* 0x040fe200000018ff */
[----:B------:R1:W3:Y:S07]  /*3940*/  SHFL.IDX PT, R15, R2, 0x2, 0x181f ;  /* 0x00581f00020f7f89 */ /* 0x0002ee00000e0000 */
[C---:B------:R-:W-:Y:S01]  /*3950*/  HMMA.16816.F32 R92, R4.reuse, R26, RZ ;  /* 0x0000001a045c723c */ /* 0x040fe200000018ff */
[----:B------:R-:W-:Y:S07]  /*3960*/  LDSM.16.M88.4 R24, [R200] ;  /* 0x00000000c818783b */ /* 0x000fee0000000200 */
[C---:B------:R-:W-:Y:S01]  /*3970*/  HMMA.16816.F32 R120, R4.reuse, R30, RZ ;  /* 0x0000001e0478723c */ /* 0x040fe200000018ff */
[----:B------:R-:W-:Y:S07]  /*3980*/  LDSM.16.M88.4 R28, [R201] ;  /* 0x00000000c91c783b */ /* 0x000fee0000000200 */
[----:B------:R-:W-:Y:S01]  /*3990*/  HMMA.16816.F32 R116, R4, R34, RZ ;  /* 0x000000220474723c */ /* 0x000fe200000018ff */
[----:B------:R-:W4:Y:S01]  /*39a0*/  LDSM.16.M88.4 R4, [R198+0x2000] ;  /* 0x00200000c604783b */ /* 0x000f220000000200 */
[----:B-1----:R-:W-:-:S02]  /*39b0*/  IADD3 R2, P3, R12, R22, RZ ;  /* 0x000000160c027210 */ /* 0x002fc40007f7e0ff */
[----:B--2---:R-:W-:-:S03]  /*39c0*/  IADD3 R12, P2, R10, R22, RZ ;  /* 0x000000160a0c7210 */ /* 0x004fc60007f5e0ff */
[--C-:B------:R-:W-:Y:S01]  /*39d0*/  IMAD.X R3, R9, 0x1, R20.reuse, P3 ;  /* 0x0000000109037824 */ /* 0x100fe200018e0614 */
[----:B------:R-:W-:Y:S01]  /*39e0*/  IADD3 R14, P3, R8, R22, RZ ;  /* 0x00000016080e7210 */ /* 0x000fe20007f7e0ff */
[--C-:B------:R-:W-:Y:S01]  /*39f0*/  IMAD.X R13, R13, 0x1, R20.reuse, P2 ;  /* 0x000000010d0d7824 */ /* 0x100fe200010e0614 */
[----:B------:R-:W-:Y:S01]  /*3a00*/  ISETP.LT.OR P2, PT, R21, 0x31, P1 ;  /* 0x000000311500780c */ /* 0x000fe20000f41670 */
[----:B------:R-:W1:Y:S02]  /*3a10*/  LDSM.16.M88.4 R8, [R198] ;  /* 0x00000000c608783b */ /* 0x000e640000000200 */
[----:B---3--:R-:W-:Y:S01]  /*3a20*/  IMAD.X R15, R15, 0x1, R20, P3 ;  /* 0x000000010f0f7824 */ /* 0x008fe200018e0614 */
[C---:B------:R-:W-:Y:S01]  /*3a30*/  ISETP.LT.OR P3, PT, R21.reuse, 0x21, P1 ;  /* 0x000000211500780c */ /* 0x040fe20000f61670 */
[----:B------:R-:W-:Y:S01]  /*3a40*/  @!PT LDS RZ, [RZ] ;  /* 0x00000000fffff984 */ /* 0x000fe20000000800 */
[----:B------:R-:W-:Y:S01]  /*3a50*/  @!PT LDS RZ, [RZ] ;  /* 0x00000000fffff984 */ /* 0x000fe20000000800 */
[----:B------:R-:W-:Y:S01]  /*3a60*/  @!PT LDS RZ, [RZ] ;  /* 0x00000000fffff984 */ /* 0x000fe20000000800 */
[----:B------:R2:W-:Y:S01]  /*3a70*/  LDGSTS.E.BYPASS.LTC128B.128 [R209+0x100], [R2.64], !P0 ;  /* 0x0010000002d17fae */ /* 0x0005e2000c101d46 */
[----:B------:R-:W-:-:S03]  /*3a80*/  ISETP.LT.OR P1, PT, R21, 0x41, P1 ;  /* 0x000000411500780c */ /* 0x000fc60000f21670 */
[----:B------:R3:W-:Y:S08]  /*3a90*/  LDGSTS.E.BYPASS.LTC128B.128 [R209+0x900], [R16.64], !P6 ;  /* 0x0090000010d17fae */ /* 0x0007f0000f101d46 */
[----:B------:R5:W-:Y:S01]  /*3aa0*/  LDGSTS.E.BYPASS.LTC128B.128 [R209+0x1100], [R14.64], !P3 ;  /* 0x011000000ed17fae */ /* 0x000be2000d901d46 */
[----:B------:R-:W-:-:S03]  /*3ab0*/  ISETP.GT.AND P3, PT, R248, 0x4f, PT ;  /* 0x0000004ff800780c */ /* 0x000fc60003f64270 */
[----:B------:R5:W-:Y:S01]  /*3ac0*/  LDGSTS.E.BYPASS.LTC128B.128 [R209+0x1900], [R12.64], !P2 ;  /* 0x019000000cd17fae */ /* 0x000be2000d101d46 */
[----:B----4-:R-:W-:Y:S01]  /*3ad0*/  HMMA.16816.F32 R32, R4, R36, R52 ;  /* 0x000000240420723c */ /* 0x010fe20000001834 */
[----:B--2---:R-:W-:-:S05]  /*3ae0*/  IADD3 R2, P0, R0, R22, RZ ;  /* 0x0000001600027210 */ /* 0x004fca0007f1e0ff */
[----:B------:R-:W-:Y:S01]  /*3af0*/  IMAD.X R3, R18, 0x1, R20, P0 ;  /* 0x0000000112037824 */ /* 0x000fe200000e0614 */
[----:B------:R-:W-:Y:S01]  /*3b00*/  ISETP.GT.AND P0, PT, R150, R249, PT ;  /* 0x000000f99600720c */ /* 0x000fe20003f04270 */
[C---:B------:R-:W-:Y:S03]  /*3b10*/  HMMA.16816.F32 R104, R4.reuse, R24, R60 ;  /* 0x000000180468723c */ /* 0x040fe6000000183c */
[----:B------:R2:W-:Y:S04]  /*3b20*/  LDGSTS.E.BYPASS.LTC128B.128 [R209+0x2100], [R2.64], !P1 ;  /* 0x0210000002d17fae */ /* 0x0005e8000c901d46 */
[----:B---3--:R-:W-:Y:S01]  /*3b30*/  LDSM.16.M88.4 R16, [R196+0x2000] ;  /* 0x00200000c410783b */ /* 0x008fe20000000200 */
[C---:B------:R-:W-:Y:S03]  /*3b40*/  HMMA.16816.F32 R108, R4.reuse, R28, R56 ;  /* 0x0000001c046c723c */ /* 0x040fe60000001838 */
[----:B------:R-:W3:Y:S04]  /*3b50*/  LDSM.16.M88.4 R52, [R194+0x1000] ;  /* 0x00100000c234783b */ /* 0x000ee80000000200 */
[----:B------:R-:W4:Y:S01]  /*3b60*/  LDSM.16.M88.4 R60, [R194] ;  /* 0x00000000c23c783b */ /* 0x000f220000000200 */
[C---:B------:R-:W-:Y:S03]  /*3b70*/  HMMA.16816.F32 R80, R4.reuse, R64, R44 ;  /* 0x000000400450723c */ /* 0x040fe6000000182c */
[----:B------:R-:W2:Y:S04]  /*3b80*/  LDSM.16.M88.4 R56, [R194+0x800] ;  /* 0x00080000c238783b */ /* 0x000ea80000000200 */
[----:B-----5:R-:W5:Y:S01]  /*3b90*/  LDSM.16.M88.4 R12, [R196] ;  /* 0x00000000c40c783b */ /* 0x020f620000000200 */
[C---:B------:R-:W-:Y:S03]  /*3ba0*/  HMMA.16816.F32 R76, R4.reuse, R40, R48 ;  /* 0x00000028044c723c */ /* 0x040fe60000001830 */
[----:B------:R-:W2:Y:S04]  /*3bb0*/  LDSM.16.M88.4 R48, [R194+0x1800] ;  /* 0x00180000c230783b */ /* 0x000ea80000000200 */
[----:B------:R-:W2:Y:S01]  /*3bc0*/  LDSM.16.M88.4 R44, [R194+0x2000] ;  /* 0x00200000c22c783b */ /* 0x000ea20000000200 */
[----:B------:R-:W-:Y:S03]  /*3bd0*/  HMMA.16816.F32 R72, R4, R66, R72 ;  /* 0x000000420448723c */ /* 0x000fe60000001848 */
[----:B------:R-:W0:Y:S05]  /*3be0*/  LDGDEPBAR ;  /* 0x00000000000079af */ /* 0x000e2a0000000000 */
[----:B-1----:R-:W-:Y:S08]  /*3bf0*/  HMMA.16816.F32 R124, R8, R64, R124 ;  /* 0x00000040087c723c */ /* 0x002ff0000000187c */
[----:B------:R-:W-:Y:S08]  /*3c00*/  HMMA.16816.F32 R68, R4, R42, R68 ;  /* 0x0000002a0444723c */ /* 0x000ff00000001844 */
[C---:B------:R-:W-:Y:S08]  /*3c10*/  HMMA.16816.F32 R156, R8.reuse, R36, R100 ;  /* 0x00000024089c723c */ /* 0x040ff00000001864 */
[C---:B------:R-:W-:Y:S08]  /*3c20*/  HMMA.16816.F32 R64, R8.reuse, R66, R128 ;  /* 0x000000420840723c */ /* 0x040ff00000001880 */
[C---:B------:R-:W-:Y:S08]  /*3c30*/  HMMA.16816.F32 R152, R8.reuse, R40, R152 ;  /* 0x000000280898723c */ /* 0x040ff00000001898 */
[----:B------:R-:W-:Y:S01]  /*3c40*/  HMMA.16816.F32 R100, R8, R42, R112 ;  /* 0x0000002a0864723c */ /* 0x000fe20000001870 */
[----:B------:R-:W-:Y:S07]  /*3c50*/  LDSM.16.M88.4 R40, [R191] ;  /* 0x00000000bf28783b */ /* 0x000fee0000000200 */
[-C--:B------:R-:W-:Y:S08]  /*3c60*/  HMMA.16816.F32 R164, R4, R38.reuse, R92 ;  /* 0x0000002604a4723c */ /* 0x080ff0000000185c */
[----:B------:R-:W-:Y:S01]  /*3c70*/  HMMA.16816.F32 R132, R8, R38, R132 ;  /* 0x000000260884723c */ /* 0x000fe20000001884 */
[----:B------:R-:W-:Y:S07]  /*3c80*/  LDSM.16.M88.4 R36, [R191+0x800] ;  /* 0x00080000bf24783b */ /* 0x000fee0000000200 */
[C---:B------:R-:W-:Y:S08]  /*3c90*/  HMMA.16816.F32 R120, R4.reuse, R30, R120 ;  /* 0x0000001e0478723c */ /* 0x040ff00000001878 */
[----:B------:R-:W-:Y:S01]  /*3ca0*/  HMMA.16816.F32 R116, R4, R26, R116 ;  /* 0x0000001a0474723c */ /* 0x000fe20000001874 */
[----:B------:R-:W-:Y:S07]  /*3cb0*/  LDSM.16.M88.4 R4, [R197+0x2000] ;  /* 0x00200000c504783b */ /* 0x000fee0000000200 */
[C---:B------:R-:W-:Y:S08]  /*3cc0*/  HMMA.16816.F32 R160, R8.reuse, R28, R96 ;  /* 0x0000001c08a0723c */ /* 0x040ff00000001860 */
[C---:B------:R-:W-:Y:S08]  /*3cd0*/  HMMA.16816.F32 R168, R8.reuse, R24, R88 ;  /* 0x0000001808a8723c */ /* 0x040ff00000001858 */
[C---:B------:R-:W-:Y:S01]  /*3ce0*/  HMMA.16816.F32 R144, R8.reuse, R30, R144 ;  /* 0x0000001e0890723c */ /* 0x040fe20000001890 */
[----:B------:R-:W-:Y:S07]  /*3cf0*/  LDSM.16.M88.4 R28, [R191+0x1800] ;  /* 0x00180000bf1c783b */ /* 0x000fee0000000200 */
[----:B------:R-:W-:Y:S01]  /*3d00*/  HMMA.16816.F32 R140, R8, R26, R84 ;  /* 0x0000001a088c723c */ /* 0x000fe20000001854 */
[----:B------:R-:W-:Y:S04]  /*3d10*/  LDSM.16.M88.4 R8, [R197] ;  /* 0x00000000c508783b */ /* 0x000fe80000000200 */
[----:B------:R-:W-:Y:S03]  /*3d20*/  LDSM.16.M88.4 R24, [R191+0x2000] ;  /* 0x00200000bf18783b */ /* 0x000fe60000000200 */
[----:B---3--:R-:W-:Y:S01]  /*3d30*/  HMMA.16816.F32 R112, R16, R52, R32 ;  /* 0x000000341070723c */ /* 0x008fe20000001820 */
[----:B------:R-:W1:Y:S01]  /*3d40*/  LDSM.16.M88.4 R32, [R191+0x1000] ;  /* 0x00100000bf20783b */ /* 0x000e620000000200 */
[----:B------:R-:W-:-:S06]  /*3d50*/  DEPBAR.LE SB0, 0x0 ;  /* 0x000080000000791a */ /* 0x000fcc0000000000 */
[C---:B----4-:R-:W-:Y:S08]  /*3d60*/  HMMA.16816.F32 R96, R16.reuse, R62, R72 ;  /* 0x0000003e1060723c */ /* 0x050ff00000001848 */
[C---:B--2---:R-:W-:Y:S08]  /*3d70*/  HMMA.16816.F32 R128, R16.reuse, R56, R76 ;  /* 0x000000381080723c */ /* 0x044ff0000000184c */
[----:B------:R-:W-:Y:S08]  /*3d80*/  HMMA.16816.F32 R92, R16, R58, R68 ;  /* 0x0000003a105c723c */ /* 0x000ff00000001844 */
[----:B-----5:R-:W-:Y:S08]  /*3d90*/  HMMA.16816.F32 R72, R12, R62, R64 ;  /* 0x0000003e0c48723c */ /* 0x020ff00000001840 */
        /* <DEDUP_REMOVED lines=14> */
[----:B------:R-:W-:Y:S08]  /*3e80*/  HMMA.16816.F32 R12, R12, R46, R140 ;  /* 0x0000002e0c0c723c */ /* 0x000ff0000000188c */
[C---:B-1----:R-:W-:Y:S08]  /*3e90*/  HMMA.16816.F32 R112, R4.reuse, R32, R112 ;  /* 0x000000200470723c */ /* 0x042ff00000001870 */
[----:B------:R-:W-:Y:S08]  /*3ea0*/  HMMA.16816.F32 R88, R4, R34, R88 ;  /* 0x000000220458723c */ /* 0x000ff00000001858 */
[C---:B------:R-:W-:Y:S08]  /*3eb0*/  HMMA.16816.F32 R60, R8.reuse, R32, R60 ;  /* 0x00000020083c723c */ /* 0x040ff0000000183c */
[----:B------:R-:W-:Y:S08]  /*3ec0*/  HMMA.16816.F32 R56, R8, R34, R56 ;  /* 0x000000220838723c */ /* 0x000ff00000001838 */
[C---:B------:R-:W-:Y:S08]  /*3ed0*/  HMMA.16816.F32 R104, R4.reuse, R24, R104 ;  /* 0x000000180468723c */ /* 0x040ff00000001868 */
[----:B------:R-:W-:Y:S08]  /*3ee0*/  HMMA.16816.F32 R80, R4, R26, R80 ;  /* 0x0000001a0450723c */ /* 0x000ff00000001850 */
[----:B------:R-:W-:Y:S08]  /*3ef0*/  HMMA.16816.F32 R32, R8, R24, R16 ;  /* 0x000000180820723c */ /* 0x000ff00000001810 */
        /* <DEDUP_REMOVED lines=44> */
.L_x_1566:
        /* <DEDUP_REMOVED lines=24> */
.L_x_1567:
        /* <DEDUP_REMOVED lines=9> */
.L_x_1455:
[----:B------:R-:W-:Y:S05]  /*43d0*/  BSYNC B0 ;  /* 0x0000000000007941 */ /* 0x000fea0003800000 */
.L_x_1454:
[----:B-1----:R-:W2:Y:S04]  /*43e0*/  LDL R2, [R1+0x28] ;  /* 0x0000280001027983 */ /* 0x002ea80000100800 */
[----:B------:R-:W2:Y:S04]  /*43f0*/  LDL R0, [R1+0x40] ;  /* 0x0000400001007983 */ /* 0x000ea80000100800 */
[----:B------:R-:W3:Y:S04]  /*4400*/  LDL R5, [R1+0x2c] ;  /* 0x00002c0001057983 */ /* 0x000ee80000100800 */
[----:B------:R-:W4:Y:S04]  /*4410*/  LDL R4, [R1+0x20] ;  /* 0x0000200001047983 */ /* 0x000f280000100800 */
[----:B------:R-:W0:Y:S01]  /*4420*/  LDGDEPBAR ;  /* 0x00000000000079af */ /* 0x000e220000000000 */
[----:B--2---:R-:W-:-:S04]  /*4430*/  IMAD.IADD R0, R0, 0x1, R2 ;  /* 0x0000000100007824 */ /* 0x004fc800078e0202 */
[----:B------:R-:W-:Y:S01]  /*4440*/  @P5 IMAD.HI.U32 R3, R0, c[0x0][0x2c8], RZ ;  /* 0x0000b20000035a27 */ /* 0x000fe200078e00ff */
[C---:B---3--:R-:W-:Y:S02]  /*4450*/  IADD3 R2, -R5.reuse, 0x1, R148 ;  /* 0x0000000105027810 */ /* 0x048fe40007ffe194 */
[----:B------:R-:W-:Y:S02]  /*4460*/  IADD3 R5, -R5, R148, RZ ;  /* 0x0000009405057210 */ /* 0x000fe40007ffe1ff */
[----:B------:R-:W-:Y:S01]  /*4470*/  @P5 SHF.R.U32.HI R0, RZ, c[0x0][0x2cc], R3 ;  /* 0x0000b300ff005a19 */ /* 0x000fe20000011603 */
[----:B----4-:R-:W-:Y:S01]  /*4480*/  IMAD.IADD R4, R2, 0x1, -R4 ;  /* 0x0000000102047824 */ /* 0x010fe200078e0a04 */
[----:B------:R-:W-:Y:S05]  /*4490*/  BRA.DIV ~URZ, `(.L_x_1458) ;  /* 0x0000f5127f007947 */ /* 0x000fea000b800000 */
[----:B------:R1:W2:Y:S02]  /*44a0*/  SHFL.IDX PT, R2, R0, RZ, 0x1c1f ;  /* 0x001c1fff00027589 */ /* 0x0002a400000e0000 */
.L_x_1568:
        /* <DEDUP_REMOVED lines=41> */
[----:B------:R-:W-:Y:S01]  /*4740*/  FSEL R153, R25, -INF , P0 ;  /* 0xff80000019997808 */ /* 0x000fe20000000000 */
[----:B------:R-:W-:Y:S05]  /*4750*/  BRA.DIV ~URZ, `(.L_x_1459) ;  /* 0x0000f2c27f007947 */ /* 0x000fea000b800000 */
[----:B------:R-:W2:Y:S04]  /*4760*/  SHFL.IDX PT, R3, R0, 0x1, 0x1c1f ;  /* 0x003c1f0000037f89 */ /* 0x000ea800000e0000 */
[----:B------:R-:W3:Y:S04]  /*4770*/  SHFL.IDX PT, R2, R0, 0x2, 0x1c1f ;  /* 0x005c1f0000027f89 */ /* 0x000ee800000e0000 */
[----:B-1----:R-:W1:Y:S01]  /*4780*/  SHFL.IDX PT, R0, R0, 0x3, 0x1c1f ;  /* 0x007c1f0000007f89 */ /* 0x002e6200000e0000 */
[----:B--2---:R-:W-:-:S02]  /*4790*/  IMAD.IADD R3, R4, 0x1, R3 ;  /* 0x0000000104037824 */ /* 0x004fc400078e0203 */
[----:B---3--:R-:W-:-:S03]  /*47a0*/  IMAD.IADD R2, R4, 0x1, R2 ;  /* 0x0000000104027824 */ /* 0x008fc600078e0202 */
[----:B------:R-:W-:Y:S01]  /*47b0*/  IMNMX R3, R5, R3, PT ;  /* 0x0000000305037217 */ /* 0x000fe20003800200 */
[----:B-1----:R-:W-:-:S03]  /*47c0*/  IMAD.IADD R0, R4, 0x1, R0 ;  /* 0x0000000104007824 */ /* 0x002fc600078e0200 */
[C---:B------:R-:W-:Y:S02]  /*47d0*/  ISETP.GT.AND P0, PT, R3.reuse, 0x9, PT ;  /* 0x000000090300780c */ /* 0x040fe40003f04270 */
[----:B------:R-:W-:Y:S02]  /*47e0*/  ISETP.GT.AND P2, PT, R3, 0x1, PT ;  /* 0x000000010300780c */ /* 0x000fe40003f44270 */
[----:B------:R-:W-:Y:S02]  /*47f0*/  FSEL R17, R75, -INF , P0 ;  /* 0xff8000004b117808 */ /* 0x000fe40000000000 */
[C---:B------:R-:W-:Y:S02]  /*4800*/  ISETP.GT.AND P0, PT, R3.reuse, 0x19, PT ;  /* 0x000000190300780c */ /* 0x040fe40003f04270 */
[----:B------:R-:W-:Y:S02]  /*4810*/  ISETP.GT.AND P1, PT, R3, 0x8, PT ;  /* 0x000000080300780c */ /* 0x000fe40003f24270 */
[----:B------:R-:W-:-:S02]  /*4820*/  FSEL R30, R67, -INF , P0 ;  /* 0xff800000431e7808 */ /* 0x000fc40000000000 */
[----:B------:R-:W-:Y:S02]  /*4830*/  ISETP.GT.AND P0, PT, R3, 0x29, PT ;  /* 0x000000290300780c */ /* 0x000fe40003f04270 */
[----:B------:R-:W-:Y:S02]  /*4840*/  FSEL R13, R79, -INF , P2 ;  /* 0xff8000004f0d7808 */ /* 0x000fe40001000000 */
[----:B------:R-:W-:Y:S02]  /*4850*/  FSEL R117, R59, -INF , P0 ;  /* 0xff8000003b757808 */ /* 0x000fe40000000000 */
[C---:B------:R-:W-:Y:S02]  /*4860*/  ISETP.GT.AND P0, PT, R3.reuse, 0x39, PT ;  /* 0x000000390300780c */ /* 0x040fe40003f04270 */
[----:B------:R-:W-:Y:S02]  /*4870*/  FSEL R15, R74, -INF , P1 ;  /* 0xff8000004a0f7808 */ /* 0x000fe40000800000 */
[----:B------:R-:W-:-:S02]  /*4880*/  ISETP.GT.AND P2, PT, R3, 0x11, PT ;  /* 0x000000110300780c */ /* 0x000fc40003f44270 */
[----:B------:R-:W-:Y:S02]  /*4890*/  FSEL R141, R51, -INF , P0 ;  /* 0xff800000338d7808 */ /* 0x000fe40000000000 */
[C---:B------:R-:W-:Y:S02]  /*48a0*/  ISETP.GT.AND P1, PT, R3.reuse, 0x18, PT ;  /* 0x000000180300780c */ /* 0x040fe40003f24270 */
[----:B------:R-:W-:Y:S02]  /*48b0*/  ISETP.GT.AND P0, PT, R3, 0x41, PT ;  /* 0x000000410300780c */ /* 0x000fe40003f04270 */
[----:B------:R-:W-:Y:S02]  /*48c0*/  IMNMX R2, R5, R2, PT ;  /* 0x0000000205027217 */ /* 0x000fe40003800200 */
[----:B------:R-:W-:Y:S02]  /*48d0*/  FSEL R23, R71, -INF , P2 ;  /* 0xff80000047177808 */ /* 0x000fe40001000000 */
[----:B------:R-:W-:-:S02]  /*48e0*/  FSEL R24, R66, -INF , P1 ;  /* 0xff80000042187808 */ /* 0x000fc40000800000 */
[----:B------:R-:W-:Y:S02]  /*48f0*/  ISETP.GT.AND P2, PT, R3, 0x21, PT ;  /* 0x000000210300780c */ /* 0x000fe40003f44270 */
[----:B------:R-:W-:Y:S02]  /*4900*/  FSEL R144, R35, -INF , P0 ;  /* 0xff80000023907808 */ /* 0x000fe40000000000 */
[----:B------:R-:W-:Y:S02]  /*4910*/  ISETP.GT.AND P1, PT, R3, 0x28, PT ;  /* 0x000000280300780c */ /* 0x000fe40003f24270 */
[----:B------:R-:W-:Y:S02]  /*4920*/  ISETP.GT.AND P0, PT, R2, RZ, PT ;  /* 0x000000ff0200720c */ /* 0x000fe40003f04270 */
[----:B------:R-:W-:Y:S02]  /*4930*/  IMNMX R0, R5, R0, PT ;  /* 0x0000000005007217 */ /* 0x000fe40003800200 */
[----:B------:R-:W-:-:S02]  /*4940*/  FSEL R119, R63, -INF , P2 ;  /* 0xff8000003f777808 */ /* 0x000fc40001000000 */
[----:B------:R-:W-:Y:S02]  /*4950*/  FSEL R118, R58, -INF , P1 ;  /* 0xff8000003a767808 */ /* 0x000fe40000800000 */
[C---:B------:R-:W-:Y:S02]  /*4960*/  ISETP.GT.AND P2, PT, R3.reuse, 0x31, PT ;  /* 0x000000310300780c */ /* 0x040fe40003f44270 */
[----:B------:R-:W-:Y:S02]  /*4970*/  FSEL R19, R136, -INF , P0 ;  /* 0xff80000088137808 */ /* 0x000fe40000000000 */
[----:B------:R-:W-:Y:S02]  /*4980*/  ISETP.GT.AND P1, PT, R3, 0x38, PT ;  /* 0x000000380300780c */ /* 0x000fe40003f24270 */
[----:B------:R-:W-:Y:S02]  /*4990*/  ISETP.GT.AND P0, PT, R0, 0x1, PT ;  /* 0x000000010000780c */ /* 0x000fe40003f04270 */
[----:B------:R-:W-:-:S02]  /*49a0*/  FSEL R135, R55, -INF , P2 ;  /* 0xff80000037877808 */ /* 0x000fc40001000000 */
[C---:B------:R-:W-:Y:S02]  /*49b0*/  ISETP.GT.AND P6, PT, R3.reuse, RZ, PT ;  /* 0x000000ff0300720c */ /* 0x040fe40003fc4270 */
[----:B------:R-:W-:Y:S02]  /*49c0*/  FSEL R134, R50, -INF , P1 ;  /* 0xff80000032867808 */ /* 0x000fe40000800000 */
[----:B------:R-:W-:Y:S02]  /*49d0*/  ISETP.GT.AND P2, PT, R3, 0x48, PT ;  /* 0x000000480300780c */ /* 0x000fe40003f44270 */
[----:B------:R-:W-:Y:S02]  /*49e0*/  FSEL R32, R139, -INF , P0 ;  /* 0xff8000008b207808 */ /* 0x000fe40000000000 */
[----:B------:R-:W-:Y:S02]  /*49f0*/  ISETP.GT.AND P1, PT, R3, 0x49, PT ;  /* 0x000000490300780c */ /* 0x000fe40003f24270 */
        /* <DEDUP_REMOVED lines=18> */
[----:B------:R-:W-:-:S02]  /*4b20*/  ISETP.GT.AND P2, PT, R0, RZ, PT ;  /* 0x000000ff0000720c */ /* 0x000fc40003f44270 */
[----:B------:R-:W-:Y:S02]  /*4b30*/  ISETP.GT.AND P1, PT, R0, 0x9, PT ;  /* 0x000000090000780c */ /* 0x000fe40003f24270 */
[----:B------:R-:W-:Y:S02]  /*4b40*/  ISETP.GT.AND P0, PT, R2, 0x19, PT ;  /* 0x000000190200780c */ /* 0x000fe40003f04270 */
[----:B------:R-:W-:Y:S02]  /*4b50*/  FSEL R140, R54, -INF , P6 ;  /* 0xff800000368c7808 */ /* 0x000fe40003000000 */
[----:B------:R-:W-:Y:S02]  /*4b60*/  ISETP.GT.AND P6, PT, R3, 0x40, PT ;  /* 0x000000400300780c */ /* 0x000fe40003fc4270 */
[----:B------:R-:W-:Y:S02]  /*4b70*/  FSEL R31, R138, -INF , P2 ;  /* 0xff8000008a1f7808 */ /* 0x000fe40001000000 */
[----:B------:R-:W-:-:S02]  /*4b80*/  FSEL R48, R99, -INF , P1 ;  /* 0xff80000063307808 */ /* 0x000fc40000800000 */
[----:B------:R-:W-:Y:S02]  /*4b90*/  FSEL R50, R93, -INF , P0 ;  /* 0xff8000005d327808 */ /* 0x000fe40000000000 */
[----:B------:R-:W-:Y:S02]  /*4ba0*/  ISETP.GT.AND P2, PT, R0, 0x8, PT ;  /* 0x000000080000780c */ /* 0x000fe40003f44270 */
[C---:B------:R-:W-:Y:S02]  /*4bb0*/  ISETP.GT.AND P1, PT, R2.reuse, 0x11, PT ;  /* 0x000000110200780c */ /* 0x040fe40003f24270 */
[----:B------:R-:W-:Y:S02]  /*4bc0*/  ISETP.GT.AND P0, PT, R2, 0x20, PT ;  /* 0x000000200200780c */ /* 0x000fe40003f04270 */
[----:B------:R-:W-:Y:S02]  /*4bd0*/  FSEL R145, R34, -INF , P6 ;  /* 0xff80000022917808 */ /* 0x000fe40003000000 */
[----:B------:R-:W-:-:S02]  /*4be0*/  FSEL R34, R98, -INF , P2 ;  /* 0xff80000062227808 */ /* 0x000fc40001000000 */
[----:B------:R-:W-:Y:S02]  /*4bf0*/  FSEL R33, R129, -INF , P1 ;  /* 0xff80000081217808 */ /* 0x000fe40000800000 */
[----:B------:R-:W-:Y:S02]  /*4c00*/  FSEL R101, R112, -INF , P0 ;  /* 0xff80000070657808 */ /* 0x000fe40000000000 */
[----:B------:R-:W-:Y:S02]  /*4c10*/  ISETP.GT.AND P2, PT, R0, 0x10, PT ;  /* 0x000000100000780c */ /* 0x000fe40003f44270 */
[----:B------:R-:W-:Y:S02]  /*4c20*/  ISETP.GT.AND P1, PT, R2, 0x18, PT ;  /* 0x000000180200780c */ /* 0x000fe40003f24270 */
[----:B------:R-:W-:Y:S02]  /*4c30*/  ISETP.GT.AND P0, PT, R0, 0x21, PT ;  /* 0x000000210000780c */ /* 0x000fe40003f04270 */
[----:B------:R-:W-:-:S02]  /*4c40*/  FSEL R49, R130, -INF , P2 ;  /* 0xff80000082317808 */ /* 0x000fc40001000000 */
[----:B------:R-:W-:Y:S02]  /*4c50*/  FSEL R35, R92, -INF , P1 ;  /* 0xff8000005c237808 */ /* 0x000fe40000800000 */
[----:B------:R-:W-:Y:S02]  /*4c60*/  FSEL R70, R115, -INF , P0 ;  /* 0xff80000073467808 */ /* 0x000fe40000000000 */
[C---:B------:R-:W-:Y:S02]  /*4c70*/  ISETP.GT.AND P2, PT, R0.reuse, 0x18, PT ;  /* 0x000000180000780c */ /* 0x040fe40003f44270 */
[----:B------:R-:W-:Y:S02]  /*4c80*/  ISETP.GT.AND P1, PT, R0, 0x19, PT ;  /* 0x000000190000780c */ /* 0x000fe40003f24270 */
[----:B------:R-:W-:Y:S02]  /*4c90*/  ISETP.GT.AND P0, PT, R2, 0x29, PT ;  /* 0x000000290200780c */ /* 0x000fe40003f04270 */
[----:B------:R-:W-:-:S02]  /*4ca0*/  FSEL R53, R94, -INF , P2 ;  /* 0xff8000005e357808 */ /* 0x000fc40001000000 */
[----:B------:R-:W-:Y:S02]  /*4cb0*/  FSEL R54, R95, -INF , P1 ;  /* 0xff8000005f367808 */ /* 0x000fe40000800000 */
[----:B------:R-:W-:Y:S02]  /*4cc0*/  FSEL R116, R89, -INF , P0 ;  /* 0xff80000059747808 */ /* 0x000fe40000000000 */
[----:B------:R-:W-:Y:S02]  /*4cd0*/  ISETP.GT.AND P2, PT, R2, 0x21, PT ;  /* 0x000000210200780c */ /* 0x000fe40003f44270 */
[C---:B------:R-:W-:Y:S02]  /*4ce0*/  ISETP.GT.AND P1, PT, R0.reuse, 0x20, PT ;  /* 0x000000200000780c */ /* 0x040fe40003f24270 */
        /* <DEDUP_REMOVED lines=101> */
[----:B------:R-:W-:Y:S02]  /*5340*/  FMNMX.FTZ R0, R155, R0, !PT ;  /* 0x000000009b007209 */ /* 0x000fe40007810000 */
[----:B------:R-:W-:Y:S02]  /*5350*/  FMNMX.FTZ R2, R163, R2, !PT ;  /* 0x00000002a3027209 */ /* 0x000fe40007810000 */
[----:B------:R-:W-:-:S02]  /*5360*/  FMNMX.FTZ R5, R139, R5, !PT ;  /* 0x000000058b057209 */ /* 0x000fc40007810000 */
[----:B------:R-:W-:Y:S02]  /*5370*/  FMNMX.FTZ R4, R143, R3, !PT ;  /* 0x000000038f047209 */ /* 0x000fe40007810000 */
[----:B------:R-:W-:Y:S02]  /*5380*/  FSEL R157, R81, -INF , P6 ;  /* 0xff800000519d7808 */ /* 0x000fe40003000000 */
[----:B------:R-:W-:Y:S02]  /*5390*/  FSEL R136, R82, -INF , P1 ;  /* 0xff80000052887808 */ /* 0x000fe40000800000 */
[----:B------:R-:W-:Y:S02]  /*53a0*/  FMNMX.FTZ R0, R154, R0, !PT ;  /* 0x000000009a007209 */ /* 0x000fe40007810000 */
[----:B------:R-:W-:Y:S02]  /*53b0*/  FMNMX.FTZ R3, R162, R2, !PT ;  /* 0x00000002a2037209 */ /* 0x000fe40007810000 */
[----:B------:R-:W-:-:S02]  /*53c0*/  FMNMX.FTZ R5, R137, R5, !PT ;  /* 0x0000000589057209 */ /* 0x000fc40007810000 */
[----:B------:R-:W-:Y:S02]  /*53d0*/  FMNMX.FTZ R2, R142, R4, !PT ;  /* 0x000000048e027209 */ /* 0x000fe40007810000 */
[----:B------:R-:W-:Y:S02]  /*53e0*/  FMNMX.FTZ R0, R153, R0, !PT ;  /* 0x0000000099007209 */ /* 0x000fe40007810000 */
[----:B------:R-:W-:Y:S02]  /*53f0*/  FMNMX.FTZ R3, R157, R3, !PT ;  /* 0x000000039d037209 */ /* 0x000fe40007810000 */
[----:B------:R-:W-:Y:S01]  /*5400*/  FSEL R133, R83, -INF , P0 ;  /* 0xff80000053857808 */ /* 0x000fe20000000000 */
[----:B------:R-:W1:Y:S01]  /*5410*/  SHFL.BFLY PT, R6, R0, 0x2, 0x1f ;  /* 0x0c401f0000067f89 */ /* 0x000e6200000e0000 */
[----:B------:R-:W-:-:S03]  /*5420*/  FMNMX.FTZ R4, R136, R5, !PT ;  /* 0x0000000588047209 */ /* 0x000fc60007810000 */
[----:B------:R-:W2:Y:S01]  /*5430*/  SHFL.BFLY PT, R5, R2, 0x2, 0x1f ;  /* 0x0c401f0002057f89 */ /* 0x000ea200000e0000 */
[----:B------:R-:W-:-:S03]  /*5440*/  FMNMX.FTZ R4, R133, R4, !PT ;  /* 0x0000000485047209 */ /* 0x000fc60007810000 */
[----:B------:R-:W3:Y:S04]  /*5450*/  SHFL.BFLY PT, R7, R3, 0x2, 0x1f ;  /* 0x0c401f0003077f89 */ /* 0x000ee800000e0000 */
[----:B------:R-:W4:Y:S01]  /*5460*/  SHFL.BFLY PT, R8, R4, 0x2, 0x1f ;  /* 0x0c401f0004087f89 */ /* 0x000f2200000e0000 */
[----:B-1----:R-:W-:Y:S02]  /*5470*/  FMNMX.FTZ R0, R6, R0, !PT ;  /* 0x0000000006007209 */ /* 0x002fe40007810000 */
        /* <DEDUP_REMOVED lines=10> */
.L_x_1569:
[C---:B------:R-:W-:Y:S01]  /*5520*/  FMUL.FTZ R0, R100.reuse, c[0x0][0x2d0] ;  /* 0x0000b40064007a20 */ /* 0x040fe20000410000 */
[----:B------:R-:W-:Y:S01]  /*5530*/  FSETP.NEU.FTZ.AND P0, PT, R100, -INF , PT ;  /* 0xff8000006400780b */ /* 0x000fe20003f1d000 */
[----:B------:R-:W2:Y:S03]  /*5540*/  LDL R240, [R1+0x28] ;  /* 0x0000280001f07983 */ /* 0x000ea60000100800 */
[----:B------:R-:W-:Y:S01]  /*5550*/  FSEL R4, R0, RZ, P0 ;  /* 0x000000ff00047208 */ /* 0x000fe20000000000 */
[----:B------:R-:W3:Y:S04]  /*5560*/  LDL R239, [R1+0x20] ;  /* 0x0000200001ef7983 */ /* 0x000ee80000100800 */
[--C-:B------:R-:W-:Y:S01]  /*5570*/  FFMA.FTZ R0, R10, c[0x0][0x2d0], -R4.reuse ;  /* 0x0000b4000a007a23 */ /* 0x100fe20000010804 */
[----:B------:R-:W3:Y:S01]  /*5580*/  LDL R238, [R1+0x24] ;  /* 0x0000240001ee7983 */ /* 0x000ee20000100800 */
[C---:B------:R-:W-:Y:S01]  /*5590*/  FMUL.FTZ R3, R99.reuse, c[0x0][0x2d0] ;  /* 0x0000b40063037a20 */ /* 0x040fe20000410000 */
[----:B------:R-:W-:Y:S01]  /*55a0*/  FSETP.NEU.FTZ.AND P0, PT, R99, -INF , PT ;  /* 0xff8000006300780b */ /* 0x000fe20003f1d000 */
[----:B------:R1:W-:Y:S01]  /*55b0*/  MUFU.EX2 R206, R0 ;  /* 0x0000000000ce7308 */ /* 0x0003e20000000800 */
[----:B------:R-:W-:Y:S01]  /*55c0*/  FFMA.FTZ R2, R28, c[0x0][0x2d0], -R4 ;  /* 0x0000b4001c027a23 */ /* 0x000fe20000010804 */
[----:B----4-:R-:W-:Y:S01]  /*55d0*/  FMNMX.FTZ R68, R9, R8, !PT ;  /* 0x0000000809447209 */ /* 0x010fe20007810000 */
[----:B------:R-:W-:Y:S01]  /*55e0*/  WARPSYNC 0xffffffff ;  /* 0xffffffff00007948 */ /* 0x000fe20003800000 */
[----:B------:R-:W-:Y:S01]  /*55f0*/  FSEL R3, R3, RZ, P0 ;  /* 0x000000ff03037208 */ /* 0x000fe20000000000 */
[----:B------:R-:W4:Y:S01]  /*5600*/  LDSM.16.MT88.4 R40, [R189] ;  /* 0x00000000bd28783b */ /* 0x000f220000004200 */
[----:B------:R-:W-:-:S02]  /*5610*/  FSETP.NEU.FTZ.AND P0, PT, R98, -INF , PT ;  /* 0xff8000006200780b */ /* 0x000fc40003f1d000 */
[----:B------:R5:W-:Y:S01]  /*5620*/  MUFU.EX2 R236, R2 ;  /* 0x0000000200ec7308 */ /* 0x000be20000000800 */
[----:B------:R-:W-:Y:S01]  /*5630*/  FFMA.FTZ R5, R24, c[0x0][0x2d0], -R3 ;  /* 0x0000b40018057a23 */ /* 0x000fe20000010803 */
[----:B------:R-:W2:Y:S01]  /*5640*/  LDSM.16.MT88.4 R44, [R193] ;  /* 0x00000000c12c783b */ /* 0x000ea20000004200 */
[----:B------:R-:W-:-:S03]  /*5650*/  IADD3 R205, R205, -0x2, RZ ;  /* 0xfffffffecdcd7810 */ /* 0x000fc60007ffe0ff */
[----:B------:R-:W2:Y:S01]  /*5660*/  LDSM.16.MT88.4 R36, [R190] ;  /* 0x00000000be24783b */ /* 0x000ea20000004200 */
[----:B-1----:R-:W-:Y:S01]  /*5670*/  FFMA.FTZ R0, R12, c[0x0][0x2d0], -R4 ;  /* 0x0000b4000c007a23 */ /* 0x002fe20000010804 */
[----:B------:R1:W-:Y:S01]  /*5680*/  MUFU.EX2 R234, R5 ;  /* 0x0000000500ea7308 */ /* 0x0003e20000000800 */
[----:B-----5:R-:W-:-:S07]  /*5690*/  FMUL.FTZ R2, R98, c[0x0][0x2d0] ;  /* 0x0000b40062027a20 */ /* 0x020fce0000410000 */
[----:B------:R5:W-:Y:S01]  /*56a0*/  MUFU.EX2 R187, R0 ;  /* 0x0000000000bb7308 */ /* 0x000be20000000800 */
[----:B------:R-:W-:Y:S02]  /*56b0*/  FSEL R2, R2, RZ, P0 ;  /* 0x000000ff02027208 */ /* 0x000fe40000000000 */
[----:B------:R-:W-:-:S03]  /*56c0*/  FSETP.NEU.FTZ.AND P0, PT, R68, -INF , PT ;  /* 0xff8000004400780b */ /* 0x000fc60003f1d000 */
[----:B-1----:R-:W-:-:S04]  /*56d0*/  FFMA.FTZ R5, R33, c[0x0][0x2d0], -R2 ;  /* 0x0000b40021057a23 */ /* 0x002fc80000010802 */
[----:B------:R1:W-:Y:S01]  /*56e0*/  MUFU.EX2 R222, R5 ;  /* 0x0000000500de7308 */ /* 0x0003e20000000800 */
[----:B-----5:R-:W-:-:S07]  /*56f0*/  FFMA.FTZ R0, R14, c[0x0][0x2d0], -R4 ;  /* 0x0000b4000e007a23 */ /* 0x020fce0000010804 */
[----:B------:R5:W-:Y:S01]  /*5700*/  MUFU.EX2 R218, R0 ;  /* 0x0000000000da7308 */ /* 0x000be20000000800 */
[----:B-1----:R-:W-:-:S07]  /*5710*/  FFMA.FTZ R5, R35, c[0x0][0x2d0], -R2 ;  /* 0x0000b40023057a23 */ /* 0x002fce0000010802 */
[----:B------:R-:W-:Y:S01]  /*5720*/  MUFU.EX2 R233, R5 ;  /* 0x0000000500e97308 */ /* 0x000fe20000000800 */
[----:B-----5:R-:W-:-:S07]  /*5730*/  FFMA.FTZ R0, R16, c[0x0][0x2d0], -R4 ;  /* 0x0000b40010007a23 */ /* 0x020fce0000010804 */
[----:B------:R1:W-:Y:S02]  /*5740*/  MUFU.EX2 R221, R0 ;  /* 0x0000000000dd7308 */ /* 0x0003e40000000800 */
[----:B-1----:R-:W-:-:S06]  /*5750*/  FFMA.FTZ R0, R18, c[0x0][0x2d0], -R4 ;  /* 0x0000b40012007a23 */ /* 0x002fcc0000010804 */
[----:B------:R1:W-:Y:S02]  /*5760*/  MUFU.EX2 R227, R0 ;  /* 0x0000000000e37308 */ /* 0x0003e40000000800 */
[----:B-1----:R-:W-:-:S06]  /*5770*/  FFMA.FTZ R0, R21, c[0x0][0x2d0], -R4 ;  /* 0x0000b40015007a23 */ /* 0x002fcc0000010804 */
[----:B------:R1:W5:Y:S02]  /*5780*/  MUFU.EX2 R231, R0 ;  /* 0x0000000000e77308 */ /* 0x0003640000000800 */
[----:B-1----:R-:W-:Y:S01]  /*5790*/  FFMA.FTZ R0, R29, c[0x0][0x2d0], -R4 ;  /* 0x0000b4001d007a23 */ /* 0x002fe20000010804 */
[----:B-----5:R-:W-:-:S05]  /*57a0*/  F2FP.PACK_AB R12, R231, R227 ;  /* 0x000000e3e70c723e */ /* 0x020fca00000000ff */
[----:B------:R1:W5:Y:S02]  /*57b0*/  MUFU.EX2 R237, R0 ;  /* 0x0000000000ed7308 */ /* 0x0003640000000800 */
[----:B-1----:R-:W-:Y:S01]  /*57c0*/  FFMA.FTZ R0, R11, c[0x0][0x2d0], -R3 ;  /* 0x0000b4000b007a23 */ /* 0x002fe20000010803 */
[----:B-----5:R-:W-:-:S05]  /*57d0*/  F2FP.PACK_AB R14, R237, R236 ;  /* 0x000000eced0e723e */ /* 0x020fca00000000ff */
[----:B------:R1:W-:Y:S02]  /*57e0*/  MUFU.EX2 R178, R0 ;  /* 0x0000000000b27308 */ /* 0x0003e40000000800 */
[----:B-1----:R-:W-:-:S06]  /*57f0*/  FFMA.FTZ R0, R13, c[0x0][0x2d0], -R3 ;  /* 0x0000b4000d007a23 */ /* 0x002fcc0000010803 */
[----:B------:R1:W5:Y:S02]  /*5800*/  MUFU.EX2 R176, R0 ;  /* 0x0000000000b07308 */ /* 0x0003640000000800 */
[----:B-1----:R-:W-:Y:S01]  /*5810*/  FFMA.FTZ R0, R15, c[0x0][0x2d0], -R3 ;  /* 0x0000b4000f007a23 */ /* 0x002fe20000010803 */
[----:B-----5:R-:W-:-:S05]  /*5820*/  F2FP.PACK_AB R21, R176, R178 ;  /* 0x000000b2b015723e */ /* 0x020fca00000000ff */
[----:B------:R1:W-:Y:S02]  /*5830*/  MUFU.EX2 R216, R0 ;  /* 0x0000000000d87308 */ /* 0x0003e40000000800 */
[----:B-1----:R-:W-:-:S06]  /*5840*/  FFMA.FTZ R0, R17, c[0x0][0x2d0], -R3 ;  /* 0x0000b40011007a23 */ /* 0x002fcc0000010803 */
[----:B------:R1:W5:Y:S02]  /*5850*/  MUFU.EX2 R217, R0 ;  /* 0x0000000000d97308 */ /* 0x0003640000000800 */
[----:B-1----:R-:W-:Y:S01]  /*5860*/  FFMA.FTZ R0, R20, c[0x0][0x2d0], -R3 ;  /* 0x0000b40014007a23 */ /* 0x002fe20000010803 */
[----:B------:R-:W-:-:S05]  /*5870*/  F2FP.PACK_AB R20, R187, R206 ;  /* 0x000000cebb14723e */ /* 0x000fca00000000ff */
[----:B------:R1:W-:Y:S02]  /*5880*/  MUFU.EX2 R224, R0 ;  /* 0x0000000000e07308 */ /* 0x0003e40000000800 */
[----:B-1----:R-:W-:Y:S01]  /*5890*/  FFMA.FTZ R0, R23, c[0x0][0x2d0], -R3 ;  /* 0x0000b40017007a23 */ /* 0x002fe20000010803 */
[----:B-----5:R-:W-:-:S05]  /*58a0*/  F2FP.PACK_AB R23, R217, R216 ;  /* 0x000000d8d917723e */ /* 0x020fca00000000ff */
[----:B------:R1:W5:Y:S02]  /*58b0*/  MUFU.EX2 R225, R0 ;  /* 0x0000000000e17308 */ /* 0x0003640000000800 */
[----:B-1----:R-:W-:Y:S01]  /*58c0*/  FFMA.FTZ R0, R30, c[0x0][0x2d0], -R3 ;  /* 0x0000b4001e007a23 */ /* 0x002fe20000010803 */
[----:B-----5:R-:W-:-:S05]  /*58d0*/  F2FP.PACK_AB R13, R225, R224 ;  /* 0x000000e0e10d723e */ /* 0x020fca00000000ff */
[----:B------:R1:W5:Y:S02]  /*58e0*/  MUFU.EX2 R235, R0 ;  /* 0x0000000000eb7308 */ /* 0x0003640000000800 */
[----:B-1----:R-:W-:Y:S01]  /*58f0*/  FFMA.FTZ R0, R19, c[0x0][0x2d0], -R2 ;  /* 0x0000b40013007a23 */ /* 0x002fe20000010802 */
[----:B-----5:R-:W-:-:S05]  /*5900*/  F2FP.PACK_AB R15, R235, R234 ;  /* 0x000000eaeb0f723e */ /* 0x020fca00000000ff */
[----:B------:R1:W-:Y:S02]  /*5910*/  MUFU.EX2 R213, R0 ;  /* 0x0000000000d57308 */ /* 0x0003e40000000800 */
[----:B-1----:R-:W-:Y:S01]  /*5920*/  FFMA.FTZ R0, R22, c[0x0][0x2d0], -R2 ;  /* 0x0000b40016007a23 */ /* 0x002fe20000010802 */
[----:B------:R-:W-:-:S05]  /*5930*/  F2FP.PACK_AB R22, R221, R218 ;  /* 0x000000dadd16723e */ /* 0x000fca00000000ff */
[----:B------:R1:W5:Y:S02]  /*5940*/  MUFU.EX2 R212, R0 ;  /* 0x0000000000d47308 */ /* 0x0003640000000800 */
[C---:B----4-:R-:W-:Y:S08]  /*5950*/  HMMA.16816.F32 R76, R20.reuse, R40, RZ ;  /* 0x00000028144c723c */ /* 0x050ff000000018ff */
[----:B--2---:R-:W-:Y:S01]  /*5960*/  HMMA.16816.F32 R72, R20, R44, RZ ;  /* 0x0000002c1448723c */ /* 0x004fe200000018ff */
[----:B-1----:R-:W-:Y:S01]  /*5970*/  FFMA.FTZ R0, R25, c[0x0][0x2d0], -R2 ;  /* 0x0000b40019007a23 */ /* 0x002fe20000010802 */
[----:B-----5:R-:W-:-:S03]  /*5980*/  F2FP.PACK_AB R16, R212, R213 ;  /* 0x000000d5d410723e */ /* 0x020fc600000000ff */
[----:B------:R1:W-:Y:S03]  /*5990*/  MUFU.EX2 R214, R0 ;  /* 0x0000000000d67308 */ /* 0x0003e60000000800 */
[----:B------:R-:W-:Y:S01]  /*59a0*/  HMMA.16816.F32 R64, R20, R36, RZ ;  /* 0x000000241440723c */ /* 0x000fe200000018ff */
[----:B-1----:R-:W-:-:S04]  /*59b0*/  FFMA.FTZ R0, R26, c[0x0][0x2d0], -R2 ;  /* 0x0000b4001a007a23 */ /* 0x002fc80000010802 */
[----:B------:R1:W2:Y:S02]  /*59c0*/  MUFU.EX2 R215, R0 ;  /* 0x0000000000d77308 */ /* 0x0002a40000000800 */
[----:B-1----:R-:W-:Y:S01]  /*59d0*/  FFMA.FTZ R0, R27, c[0x0][0x2d0], -R2 ;  /* 0x0000b4001b007a23 */ /* 0x002fe20000010802 */
[----:B--2---:R-:W-:Y:S01]  /*59e0*/  F2FP.PACK_AB R18, R215, R214 ;  /* 0x000000d6d712723e */ /* 0x004fe200000000ff */
[----:B------:R-:W-:Y:S04]  /*59f0*/  LDSM.16.MT88.4 R24, [R192] ;  /* 0x00000000c018783b */ /* 0x000fe80000004200 */
[----:B------:R1:W2:Y:S02]  /*5a00*/  MUFU.EX2 R223, R0 ;  /* 0x0000000000df7308 */ /* 0x0002a40000000800 */
[----:B-1----:R-:W-:Y:S01]  /*5a10*/  FMUL.FTZ R0, R68, c[0x0][0x2d0] ;  /* 0x0000b40044007a20 */ /* 0x002fe20000410000 */
[----:B--2---:R-:W-:-:S04]  /*5a20*/  F2FP.PACK_AB R8, R222, R223 ;  /* 0x000000dfde08723e */ /* 0x004fc800000000ff */
[----:B------:R-:W-:-:S05]  /*5a30*/  FSEL R0, R0, RZ, P0 ;  /* 0x000000ff00007208 */ /* 0x000fca0000000000 */
[--C-:B------:R-:W-:Y:S02]  /*5a40*/  FFMA.FTZ R5, R31, c[0x0][0x2d0], -R0.reuse ;  /* 0x0000b4001f057a23 */ /* 0x100fe40000010800 */
[----:B------:R-:W1:Y:S02]  /*5a50*/  LDSM.16.MT88.4 R28, [R190+0x800] ;  /* 0x00080000be1c783b */ /* 0x000e640000004200 */
[----:B------:R2:W-:Y:S02]  /*5a60*/  MUFU.EX2 R208, R5 ;  /* 0x0000000500d07308 */ /* 0x0005e40000000800 */
[----:B--2---:R-:W-:-:S06]  /*5a70*/  FFMA.FTZ R5, R32, c[0x0][0x2d0], -R0 ;  /* 0x0000b40020057a23 */ /* 0x004fcc0000010800 */
[----:B------:R2:W4:Y:S02]  /*5a80*/  MUFU.EX2 R207, R5 ;  /* 0x0000000500cf7308 */ /* 0x0005240000000800 */
[--C-:B--2---:R-:W-:Y:S01]  /*5a90*/  FFMA.FTZ R5, R34, c[0x0][0x2d0], -R0.reuse ;  /* 0x0000b40022057a23 */ /* 0x104fe20000010800 */
[----:B----4-:R-:W-:Y:S01]  /*5aa0*/  F2FP.PACK_AB R17, R207, R208 ;  /* 0x000000d0cf11723e */ /* 0x010fe200000000ff */
[----:B------:R-:W2:Y:S01]  /*5ab0*/  LDSM.16.MT88.4 R32, [R193+0x800] ;  /* 0x00080000c120783b */ /* 0x000ea20000004200 */
[----:B-1----:R-:W-:Y:S03]  /*5ac0*/  HMMA.16816.F32 R104, R12, R28, R64 ;  /* 0x0000001c0c68723c */ /* 0x002fe60000001840 */
[----:B------:R1:W-:Y:S02]  /*5ad0*/  MUFU.EX2 R219, R5 ;  /* 0x0000000500db7308 */ /* 0x0003e40000000800 */
[----:B-1----:R-:W-:-:S06]  /*5ae0*/  FFMA.FTZ R5, R48, c[0x0][0x2d0], -R0 ;  /* 0x0000b40030057a23 */ /* 0x002fcc0000010800 */
[----:B------:R1:W4:Y:S02]  /*5af0*/  MUFU.EX2 R220, R5 ;  /* 0x0000000500dc7308 */ /* 0x0003240000000800 */
[----:B-1----:R-:W-:Y:S01]  /*5b00*/  FFMA.FTZ R5, R50, c[0x0][0x2d0], -R2 ;  /* 0x0000b40032057a23 */ /* 0x002fe20000010802 */
[----:B----4-:R-:W-:Y:S01]  /*5b10*/  F2FP.PACK_AB R19, R220, R219 ;  /* 0x000000dbdc13723e */ /* 0x010fe200000000ff */
[----:B--2---:R-:W-:Y:S04]  /*5b20*/  HMMA.16816.F32 R112, R12, R32, R72 ;  /* 0x000000200c70723c */ /* 0x004fe80000001848 */
[----:B------:R1:W2:Y:S04]  /*5b30*/  MUFU.EX2 R232, R5 ;  /* 0x0000000500e87308 */ /* 0x0002a80000000800 */
[C---:B------:R-:W-:Y:S08]  /*5b40*/  HMMA.16816.F32 R60, R16.reuse, R40, RZ ;  /* 0x00000028103c723c */ /* 0x040ff000000018ff */
[C---:B------:R-:W-:Y:S01]  /*5b50*/  HMMA.16816.F32 R56, R16.reuse, R44, RZ ;  /* 0x0000002c1038723c */ /* 0x040fe200000018ff */
[--C-:B-1----:R-:W-:Y:S01]  /*5b60*/  FFMA.FTZ R5, R49, c[0x0][0x2d0], -R0.reuse ;  /* 0x0000b40031057a23 */ /* 0x102fe20000010800 */
[----:B--2---:R-:W-:Y:S01]  /*5b70*/  F2FP.PACK_AB R10, R232, R233 ;  /* 0x000000e9e80a723e */ /* 0x004fe200000000ff */
[----:B------:R-:W1:Y:S02]  /*5b80*/  LDSM.16.MT88.4 R48, [R189+0x800] ;  /* 0x00080000bd30783b */ /* 0x000e640000004200 */
[----:B------:R2:W-:Y:S03]  /*5b90*/  MUFU.EX2 R226, R5 ;  /* 0x0000000500e27308 */ /* 0x0005e60000000800 */
[C---:B------:R-:W-:Y:S08]  /*5ba0*/  HMMA.16816.F32 R64, R16.reuse, R42, RZ ;  /* 0x0000002a1040723c */ /* 0x040ff000000018ff */
[----:B------:R-:W-:Y:S01]  /*5bb0*/  HMMA.16816.F32 R72, R16, R38, RZ ;  /* 0x000000261048723c */ /* 0x000fe200000018ff */
[----:B--2---:R-:W-:-:S04]  /*5bc0*/  FFMA.FTZ R5, R52, c[0x0][0x2d0], -R0 ;  /* 0x0000b40034057a23 */ /* 0x004fc80000010800 */
[----:B------:R2:W4:Y:S02]  /*5bd0*/  MUFU.EX2 R228, R5 ;  /* 0x0000000500e47308 */ /* 0x0005240000000800 */
[--C-:B--2---:R-:W-:Y:S01]  /*5be0*/  FFMA.FTZ R5, R53, c[0x0][0x2d0], -R0.reuse ;  /* 0x0000b40035057a23 */ /* 0x104fe20000010800 */
[----:B----4-:R-:W-:Y:S01]  /*5bf0*/  F2FP.PACK_AB R9, R228, R226 ;  /* 0x000000e2e409723e */ /* 0x010fe200000000ff */
[----:B-1----:R-:W-:Y:S04]  /*5c00*/  HMMA.16816.F32 R84, R12, R48, R76 ;  /* 0x000000300c54723c */ /* 0x002fe8000000184c */
[----:B------:R1:W-:Y:S04]  /*5c10*/  MUFU.EX2 R230, R5 ;  /* 0x0000000500e67308 */ /* 0x0003e80000000800 */
[-C--:B------:R-:W-:Y:S08]  /*5c20*/  HMMA.16816.F32 R76, R16, R46.reuse, RZ ;  /* 0x0000002e104c723c */ /* 0x080ff000000018ff */
[----:B------:R-:W-:Y:S01]  /*5c30*/  HMMA.16816.F32 R44, R20, R46, RZ ;  /* 0x0000002e142c723c */ /* 0x000fe200000018ff */
[----:B-1----:R-:W-:-:S04]  /*5c40*/  FFMA.FTZ R5, R54, c[0x0][0x2d0], -R0 ;  /* 0x0000b40036057a23 */ /* 0x002fc80000010800 */
[----:B------:R1:W2:Y:S03]  /*5c50*/  MUFU.EX2 R229, R5 ;  /* 0x0000000500e57308 */ /* 0x0002a60000000800 */
[----:B------:R-:W-:Y:S01]  /*5c60*/  HMMA.16816.F32 R52, R16, R36, RZ ;  /* 0x000000241034723c */ /* 0x000fe200000018ff */
[----:B-1----:R-:W-:Y:S01]  /*5c70*/  FFMA.FTZ R5, R132, c[0x0][0x2d0], -R4 ;  /* 0x0000b40084057a23 */ /* 0x002fe20000010804 */
[----:B--2---:R-:W-:-:S03]  /*5c80*/  F2FP.PACK_AB R11, R229, R230 ;  /* 0x000000e6e50b723e */ /* 0x004fc600000000ff */
[----:B------:R1:W-:Y:S04]  /*5c90*/  MUFU.EX2 R183, R5 ;  /* 0x0000000500b77308 */ /* 0x0003e80000000800 */
[C---:B------:R-:W-:Y:S08]  /*5ca0*/  HMMA.16816.F32 R80, R8.reuse, R48, R60 ;  /* 0x000000300850723c */ /* 0x040ff0000000183c */
[----:B------:R-:W-:Y:S01]  /*5cb0*/  HMMA.16816.F32 R108, R8, R32, R56 ;  /* 0x00000020086c723c */ /* 0x000fe20000001838 */
[----:B-1----:R-:W-:-:S04]  /*5cc0*/  FFMA.FTZ R5, R127, c[0x0][0x2d0], -R4 ;  /* 0x0000b4007f057a23 */ /* 0x002fc80000010804 */
[----:B------:R1:W2:Y:S03]  /*5cd0*/  MUFU.EX2 R184, R5 ;  /* 0x0000000500b87308 */ /* 0x0002a60000000800 */
[C---:B------:R-:W-:Y:S08]  /*5ce0*/  HMMA.16816.F32 R60, R16.reuse, R24, RZ ;  /* 0x00000018103c723c */ /* 0x040ff000000018ff */
[----:B------:R-:W-:Y:S01]  /*5cf0*/  HMMA.16816.F32 R56, R16, R26, RZ ;  /* 0x0000001a1038723c */ /* 0x000fe200000018ff */
[----:B------:R-:W4:Y:S01]  /*5d00*/  LDSM.16.MT88.4 R16, [R192+0x800] ;  /* 0x00080000c010783b */ /* 0x000f220000004200 */
[----:B-1----:R-:W-:-:S06]  /*5d10*/  FFMA.FTZ R5, R126, c[0x0][0x2d0], -R4 ;  /* 0x0000b4007e057a23 */ /* 0x002fcc0000010804 */
[----:B------:R-:W-:Y:S01]  /*5d20*/  HMMA.16816.F32 R120, R8, R28, R52 ;  /* 0x0000001c0878723c */ /* 0x000fe20000001834 */
[----:B------:R1:W-:Y:S07]  /*5d30*/  MUFU.EX2 R185, R5 ;  /* 0x0000000500b97308 */ /* 0x0003ee0000000800 */
[C---:B------:R-:W-:Y:S08]  /*5d40*/  HMMA.16816.F32 R52, R20.reuse, R42, RZ ;  /* 0x0000002a1434723c */ /* 0x040ff000000018ff */
[----:B------:R-:W-:Y:S01]  /*5d50*/  HMMA.16816.F32 R40, R20, R38, RZ ;  /* 0x000000261428723c */ /* 0x000fe200000018ff */
[----:B-1----:R-:W-:-:S04]  /*5d60*/  FFMA.FTZ R5, R125, c[0x0][0x2d0], -R4 ;  /* 0x0000b4007d057a23 */ /* 0x002fc80000010804 */
[----:B------:R1:W-:Y:S03]  /*5d70*/  MUFU.EX2 R186, R5 ;  /* 0x0000000500ba7308 */ /* 0x0003e60000000800 */
[C---:B------:R-:W-:Y:S08]  /*5d80*/  HMMA.16816.F32 R36, R20.reuse, R24, RZ ;  /* 0x000000181424723c */ /* 0x040ff000000018ff */
[----:B------:R-:W-:Y:S01]  /*5d90*/  HMMA.16816.F32 R20, R20, R26, RZ ;  /* 0x0000001a1414723c */ /* 0x000fe200000018ff */
[----:B------:R-:W-:Y:S01]  /*5da0*/  LDSM.16.MT88.4 R24, [R193+0x1000] ;  /* 0x00100000c118783b */ /* 0x000fe20000004200 */
[----:B-1----:R-:W-:-:S06]  /*5db0*/  FFMA.FTZ R5, R124, c[0x0][0x2d0], -R3 ;  /* 0x0000b4007c057a23 */ /* 0x002fcc0000010803 */
[-C--:B------:R-:W-:Y:S01]  /*5dc0*/  HMMA.16816.F32 R40, R12, R30.reuse, R40 ;  /* 0x0000001e0c28723c */ /* 0x080fe20000001828 */
[----:B------:R1:W-:Y:S07]  /*5dd0*/  MUFU.EX2 R179, R5 ;  /* 0x0000000500b37308 */ /* 0x0003ee0000000800 */
[----:B------:R-:W-:Y:S08]  /*5de0*/  HMMA.16816.F32 R72, R8, R30, R72 ;  /* 0x0000001e0848723c */ /* 0x000ff00000001848 */
[----:B----4-:R-:W-:Y:S01]  /*5df0*/  HMMA.16816.F32 R92, R12, R16, R36 ;  /* 0x000000100c5c723c */ /* 0x010fe20000001824 */
[----:B-1----:R-:W-:-:S04]  /*5e00*/  FFMA.FTZ R5, R119, c[0x0][0x2d0], -R3 ;  /* 0x0000b40077057a23 */ /* 0x002fc80000010803 */
[----:B------:R1:W4:Y:S03]  /*5e10*/  MUFU.EX2 R180, R5 ;  /* 0x0000000500b47308 */ /* 0x0003260000000800 */
[----:B------:R-:W-:Y:S01]  /*5e20*/  HMMA.16816.F32 R88, R12, R18, R20 ;  /* 0x000000120c58723c */ /* 0x000fe20000001814 */
[----:B------:R-:W-:Y:S07]  /*5e30*/  LDSM.16.MT88.4 R20, [R190+0x1000] ;  /* 0x00100000be14783b */ /* 0x000fee0000004200 */
[----:B------:R-:W-:Y:S01]  /*5e40*/  HMMA.16816.F32 R60, R8, R16, R60 ;  /* 0x00000010083c723c */ /* 0x000fe2000000183c */
[----:B-1----:R-:W-:-:S07]  /*5e50*/  FFMA.FTZ R5, R118, c[0x0][0x2d0], -R3 ;  /* 0x0000b40076057a23 */ /* 0x002fce0000010803 */
[----:B------:R-:W-:Y:S01]  /*5e60*/  HMMA.16816.F32 R28, R8, R18, R56 ;  /* 0x00000012081c723c */ /* 0x000fe20000001838 */
[----:B------:R-:W1:Y:S01]  /*5e70*/  LDSM.16.MT88.4 R16, [R189+0x1000] ;  /* 0x00100000bd10783b */ /* 0x000e620000004200 */
[----:B------:R5:W-:Y:S06]  /*5e80*/  MUFU.EX2 R181, R5 ;  /* 0x0000000500b57308 */ /* 0x000bec0000000800 */
[-C--:B------:R-:W-:Y:S08]  /*5e90*/  HMMA.16816.F32 R52, R12, R50.reuse, R52 ;  /* 0x000000320c34723c */ /* 0x080ff00000001834 */
[----:B------:R-:W-:Y:S01]  /*5ea0*/  HMMA.16816.F32 R48, R8, R50, R64 ;  /* 0x000000320830723c */ /* 0x000fe20000001840 */
[----:B-----5:R-:W-:-:S04]  /*5eb0*/  FFMA.FTZ R5, R117, c[0x0][0x2d0], -R3 ;  /* 0x0000b40075057a23 */ /* 0x020fc80000010803 */
[----:B------:R5:W1:Y:S03]  /*5ec0*/  MUFU.EX2 R182, R5 ;  /* 0x0000000500b67308 */ /* 0x000a660000000800 */
[-C--:B------:R-:W-:Y:S08]  /*5ed0*/  HMMA.16816.F32 R76, R8, R34.reuse, R76 ;  /* 0x00000022084c723c */ /* 0x080ff0000000184c */
[----:B------:R-:W-:Y:S01]  /*5ee0*/  HMMA.16816.F32 R36, R12, R34, R44 ;  /* 0x000000220c24723c */ /* 0x000fe2000000182c */
[----:B-----5:R-:W-:-:S06]  /*5ef0*/  FFMA.FTZ R5, R101, c[0x0][0x2d0], -R2 ;  /* 0x0000b40065057a23 */ /* 0x020fcc0000010802 */
[----:B--2---:R-:W-:Y:S02]  /*5f00*/  F2FP.PACK_AB R12, R184, R183 ;  /* 0x000000b7b80c723e */ /* 0x004fe400000000ff */
[----:B----4-:R-:W-:Y:S01]  /*5f10*/  F2FP.PACK_AB R13, R180, R179 ;  /* 0x000000b3b40d723e */ /* 0x010fe200000000ff */
[----:B------:R2:W-:Y:S01]  /*5f20*/  MUFU.EX2 R171, R5 ;  /* 0x0000000500ab7308 */ /* 0x0005e20000000800 */
[----:B------:R-:W-:Y:S02]  /*5f30*/  F2FP.PACK_AB R14, R186, R185 ;  /* 0x000000b9ba0e723e */ /* 0x000fe400000000ff */
[----:B-1----:R-:W-:-:S07]  /*5f40*/  F2FP.PACK_AB R15, R182, R181 ;  /* 0x000000b5b60f723e */ /* 0x002fce00000000ff */
[----:B------:R-:W-:Y:S01]  /*5f50*/  HMMA.16816.F32 R84, R12, R16, R84 ;  /* 0x000000100c54723c */ /* 0x000fe20000001854 */
[----:B--2---:R-:W-:-:S07]  /*5f60*/  FFMA.FTZ R5, R102, c[0x0][0x2d0], -R2 ;  /* 0x0000b40066057a23 */ /* 0x004fce0000010802 */
[C---:B------:R-:W-:Y:S01]  /*5f70*/  HMMA.16816.F32 R56, R12.reuse, R24, R112 ;  /* 0x000000180c38723c */ /* 0x040fe20000001870 */
[----:B------:R-:W-:Y:S01]  /*5f80*/  LDSM.16.MT88.4 R112, [R189+0x2000] ;  /* 0x00200000bd70783b */ /* 0x000fe20000004200 */
[----:B------:R1:W2:Y:S06]  /*5f90*/  MUFU.EX2 R173, R5 ;  /* 0x0000000500ad7308 */ /* 0x0002ac0000000800 */
[C---:B------:R-:W-:Y:S08]  /*5fa0*/  HMMA.16816.F32 R44, R12.reuse, R20, R104 ;  /* 0x000000140c2c723c */ /* 0x040ff00000001868 */
[----:B------:R-:W-:Y:S01]  /*5fb0*/  HMMA.16816.F32 R40, R12, R22, R40 ;  /* 0x000000160c28723c */ /* 0x000fe20000001828 */
[----:B-1----:R-:W-:Y:S01]  /*5fc0*/  FFMA.FTZ R5, R103, c[0x0][0x2d0], -R2 ;  /* 0x0000b40067057a23 */ /* 0x002fe20000010802 */
[----:B--2---:R-:W-:-:S03]  /*5fd0*/  F2FP.PACK_AB R8, R173, R171 ;  /* 0x000000abad08723e */ /* 0x004fc600000000ff */
        /* <DEDUP_REMOVED lines=12> */
[----:B------:R-:W1:Y:S02]  /*60a0*/  MUFU.EX2 R174, R5 ;  /* 0x0000000500ae7308 */ /* 0x000e640000000800 */
[----:B-1----:R-:W-:Y:S01]  /*60b0*/  F2FP.PACK_AB R11, R174, R172 ;  /* 0x000000acae0b723e */ /* 0x002fe200000000ff */
[----:B------:R-:W-:-:S05]  /*60c0*/  FFMA.FTZ R5, R151, c[0x0][0x2d0], -R4 ;  /* 0x0000b40097057a23 */ /* 0x000fca0000010804 */
[----:B------:R1:W-:Y:S01]  /*60d0*/  MUFU.EX2 R165, R5 ;  /* 0x0000000500a57308 */ /* 0x0003e20000000800 */
[----:B------:R-:W-:Y:S08]  /*60e0*/  HMMA.16816.F32 R128, R8, R16, R80 ;  /* 0x000000100880723c */ /* 0x000ff00000001850 */
[----:B------:R-:W-:Y:S01]  /*60f0*/  HMMA.16816.F32 R80, R12, R18, R52 ;  /* 0x000000120c50723c */ /* 0x000fe20000001834 */
[----:B-1----:R-:W-:-:S07]  /*6100*/  FFMA.FTZ R5, R150, c[0x0][0x2d0], -R4 ;  /* 0x0000b40096057a23 */ /* 0x002fce0000010804 */
[----:B------:R-:W-:Y:S01]  /*6110*/  HMMA.16816.F32 R116, R8, R18, R48 ;  /* 0x000000120874723c */ /* 0x000fe20000001830 */
[----:B------:R-:W1:Y:S01]  /*6120*/  LDSM.16.MT88.4 R16, [R192+0x1000] ;  /* 0x00100000c010783b */ /* 0x000e620000004200 */
[----:B------:R2:W-:Y:S01]  /*6130*/  MUFU.EX2 R166, R5 ;  /* 0x0000000500a67308 */ /* 0x0005e20000000800 */
[----:B------:R-:W-:-:S05]  /*6140*/  FFMA.FTZ R52, R142, c[0x0][0x2d0], -R3 ;  /* 0x0000b4008e347a23 */ /* 0x000fca0000010803 */
[----:B------:R-:W-:Y:S02]  /*6150*/  HMMA.16816.F32 R48, R12, R26, R36 ;  /* 0x0000001a0c30723c */ /* 0x000fe40000001824 */
[----:B------:R-:W-:Y:S06]  /*6160*/  MUFU.EX2 R52, R52 ;  /* 0x0000003400347308 */ /* 0x000fec0000000800 */
[----:B------:R-:W-:Y:S01]  /*6170*/  HMMA.16816.F32 R124, R8, R24, R108 ;  /* 0x00000018087c723c */ /* 0x000fe2000000186c */
[----:B--2---:R-:W-:-:S04]  /*6180*/  FFMA.FTZ R5, R149, c[0x0][0x2d0], -R4 ;  /* 0x0000b40095057a23 */ /* 0x004fc80000010804 */
[----:B------:R2:W-:Y:S02]  /*6190*/  MUFU.EX2 R167, R5 ;  /* 0x0000000500a77308 */ /* 0x0005e40000000800 */
[--C-:B------:R-:W-:Y:S01]  /*61a0*/  FFMA.FTZ R25, R145, c[0x0][0x2d0], -R3.reuse ;  /* 0x0000b40091197a23 */ /* 0x100fe20000010803 */
[----:B------:R-:W-:Y:S01]  /*61b0*/  HMMA.16816.F32 R72, R8, R22, R72 ;  /* 0x000000160848723c */ /* 0x000fe20000001848 */
[----:B------:R-:W-:-:S04]  /*61c0*/  FFMA.FTZ R24, R144, c[0x0][0x2d0], -R3 ;  /* 0x0000b40090187a23 */ /* 0x000fc80000010803 */
[----:B------:R-:W-:Y:S01]  /*61d0*/  MUFU.EX2 R25, R25 ;  /* 0x0000001900197308 */ /* 0x000fe20000000800 */
[----:B--2---:R-:W-:-:S07]  /*61e0*/  FFMA.FTZ R5, R148, c[0x0][0x2d0], -R4 ;  /* 0x0000b40094057a23 */ /* 0x004fce0000010804 */
[----:B------:R-:W-:Y:S01]  /*61f0*/  MUFU.EX2 R24, R24 ;  /* 0x0000001800187308 */ /* 0x000fe20000000800 */
[C---:B-1----:R-:W-:Y:S07]  /*6200*/  HMMA.16816.F32 R64, R12.reuse, R16, R92 ;  /* 0x000000100c40723c */ /* 0x042fee000000185c */
[----:B------:R1:W2:Y:S01]  /*6210*/  MUFU.EX2 R168, R5 ;  /* 0x0000000500a87308 */ /* 0x0002a20000000800 */
[----:B------:R-:W-:Y:S01]  /*6220*/  HMMA.16816.F32 R32, R12, R18, R88 ;  /* 0x000000120c20723c */ /* 0x000fe20000001858 */
[----:B------:R-:W4:Y:S07]  /*6230*/  LDSM.16.MT88.4 R12, [R190+0x1800] ;  /* 0x00180000be0c783b */ /* 0x000f2e0000004200 */
[----:B------:R-:W-:Y:S01]  /*6240*/  HMMA.16816.F32 R88, R8, R26, R76 ;  /* 0x0000001a0858723c */ /* 0x000fe2000000184c */
[----:B-1----:R-:W-:Y:S01]  /*6250*/  FFMA.FTZ R5, R140, c[0x0][0x2d0], -R3 ;  /* 0x0000b4008c057a23 */ /* 0x002fe20000010803 */
[----:B--2---:R-:W-:-:S05]  /*6260*/  F2FP.PACK_AB R6, R168, R167 ;  /* 0x000000a7a806723e */ /* 0x004fca00000000ff */
[----:B------:R-:W-:Y:S01]  /*6270*/  FFMA.FTZ R27, R143, c[0x0][0x2d0], -R3 ;  /* 0x0000b4008f1b7a23 */ /* 0x000fe20000010803 */
[----:B------:R-:W-:Y:S01]  /*6280*/  HMMA.16816.F32 R76, R8, R20, R120 ;  /* 0x00000014084c723c */ /* 0x000fe20000001878 */
[----:B------:R1:W-:Y:S01]  /*6290*/  MUFU.EX2 R97, R5 ;  /* 0x0000000500617308 */ /* 0x0003e20000000800 */
[----:B------:R-:W2:Y:S01]  /*62a0*/  LDSM.16.MT88.4 R20, [R189+0x1800] ;  /* 0x00180000bd14783b */ /* 0x000ea20000004200 */
[----:B------:R-:W-:Y:S01]  /*62b0*/  FFMA.FTZ R26, R153, c[0x0][0x2d0], -R4 ;  /* 0x0000b400991a7a23 */ /* 0x000fe20000010804 */
[----:B------:R-:W-:-:S04]  /*62c0*/  F2FP.PACK_AB R153, R24, R25 ;  /* 0x000000191899723e */ /* 0x000fc800000000ff */
[C---:B------:R-:W-:Y:S01]  /*62d0*/  HMMA.16816.F32 R60, R8.reuse, R16, R60 ;  /* 0x00000010083c723c */ /* 0x040fe2000000183c */
[----:B------:R-:W-:Y:S07]  /*62e0*/  MUFU.EX2 R26, R26 ;  /* 0x0000001a001a7308 */ /* 0x000fee0000000800 */
[----:B------:R-:W-:Y:S01]  /*62f0*/  HMMA.16816.F32 R36, R8, R18, R28 ;  /* 0x000000120824723c */ /* 0x000fe2000000181c */
[----:B-1----:R-:W-:Y:S01]  /*6300*/  FFMA.FTZ R5, R135, c[0x0][0x2d0], -R3 ;  /* 0x0000b40087057a23 */ /* 0x002fe20000010803 */
[----:B------:R-:W1:Y:S01]  /*6310*/  LDSM.16.MT88.4 R16, [R193+0x1800] ;  /* 0x00180000c110783b */ /* 0x000e620000004200 */
[----:B------:R-:W5:Y:S03]  /*6320*/  MUFU.EX2 R27, R27 ;  /* 0x0000001b001b7308 */ /* 0x000f660000000800 */
[----:B------:R-:W1:Y:S01]  /*6330*/  LDSM.16.MT88.4 R8, [R192+0x1800] ;  /* 0x00180000c008783b */ /* 0x000e620000004200 */
[----:B------:R-:W-:-:S02]  /*6340*/  FFMA.FTZ R30, R156, c[0x0][0x2d0], -R4 ;  /* 0x0000b4009c1e7a23 */ /* 0x000fc40000010804 */
[--C-:B------:R-:W-:Y:S02]  /*6350*/  FFMA.FTZ R29, R155, c[0x0][0x2d0], -R4.reuse ;  /* 0x0000b4009b1d7a23 */ /* 0x100fe40000010804 */
[----:B------:R2:W-:Y:S01]  /*6360*/  MUFU.EX2 R101, R5 ;  /* 0x0000000500657308 */ /* 0x0005e20000000800 */
[----:B------:R-:W-:Y:S01]  /*6370*/  FFMA.FTZ R28, R154, c[0x0][0x2d0], -R4 ;  /* 0x0000b4009a1c7a23 */ /* 0x000fe20000010804 */
[----:B------:R-:W-:Y:S01]  /*6380*/  F2FP.PACK_AB R4, R166, R165 ;  /* 0x000000a5a604723e */ /* 0x000fe200000000ff */
[----:B------:R-:W-:-:S05]  /*6390*/  FFMA.FTZ R31, R164, c[0x0][0x2d0], -R2 ;  /* 0x0000b400a41f7a23 */ /* 0x000fca0000010802 */
[----:B------:R-:W-:Y:S01]  /*63a0*/  MUFU.EX2 R30, R30 ;  /* 0x0000001e001e7308 */ /* 0x000fe20000000800 */
[----:B-----5:R-:W-:Y:S01]  /*63b0*/  F2FP.PACK_AB R155, R52, R27 ;  /* 0x0000001b349b723e */ /* 0x020fe200000000ff */
[----:B--2---:R-:W-:-:S06]  /*63c0*/  FFMA.FTZ R5, R134, c[0x0][0x2d0], -R3 ;  /* 0x0000b40086057a23 */ /* 0x004fcc0000010803 */
[----:B------:R-:W-:Y:S08]  /*63d0*/  MUFU.EX2 R29, R29 ;  /* 0x0000001d001d7308 */ /* 0x000ff00000000800 */
[----:B------:R2:W-:Y:S08]  /*63e0*/  MUFU.EX2 R102, R5 ;  /* 0x0000000500667308 */ /* 0x0005f00000000800 */
[----:B------:R-:W5:Y:S01]  /*63f0*/  MUFU.EX2 R28, R28 ;  /* 0x0000001c001c7308 */ /* 0x000f620000000800 */
[----:B--2---:R-:W-:-:S07]  /*6400*/  FFMA.FTZ R5, R141, c[0x0][0x2d0], -R3 ;  /* 0x0000b4008d057a23 */ /* 0x004fce0000010803 */
[----:B------:R-:W-:Y:S01]  /*6410*/  MUFU.EX2 R31, R31 ;  /* 0x0000001f001f7308 */ /* 0x000fe20000000800 */
[----:B------:R-:W-:Y:S01]  /*6420*/  FFMA.FTZ R3, R161, c[0x0][0x2d0], -R2 ;  /* 0x0000b400a1037a23 */ /* 0x000fe20000010802 */
[----:B-----5:R-:W-:-:S06]  /*6430*/  F2FP.PACK_AB R154, R26, R28 ;  /* 0x0000001c1a9a723e */ /* 0x020fcc00000000ff */
[----:B------:R2:W5:Y:S08]  /*6440*/  MUFU.EX2 R103, R5 ;  /* 0x0000000500677308 */ /* 0x0005700000000800 */
[----:B------:R1:W-:Y:S01]  /*6450*/  MUFU.EX2 R54, R3 ;  /* 0x0000000300367308 */ /* 0x0003e20000000800 */
[----:B--2---:R-:W-:Y:S02]  /*6460*/  F2FP.PACK_AB R5, R101, R97 ;  /* 0x000000616505723e */ /* 0x004fe400000000ff */
[----:B-----5:R-:W-:Y:S01]  /*6470*/  F2FP.PACK_AB R7, R103, R102 ;  /* 0x000000666707723e */ /* 0x020fe200000000ff */
[----:B-1----:R-:W-:-:S06]  /*6480*/  FFMA.FTZ R3, R160, c[0x0][0x2d0], -R2 ;  /* 0x0000b400a0037a23 */ /* 0x002fcc0000010802 */
[C---:B----4-:R-:W-:Y:S01]  /*6490*/  HMMA.16816.F32 R148, R4.reuse, R14, R40 ;  /* 0x0000000e0494723c */ /* 0x050fe20000001828 */
[----:B------:R1:W2:Y:S06]  /*64a0*/  MUFU.EX2 R69, R3 ;  /* 0x0000000300457308 */ /* 0x0002ac0000000800 */
[--C-:B------:R-:W-:Y:S01]  /*64b0*/  FFMA.FTZ R40, R137, c[0x0][0x2d0], -R0.reuse ;  /* 0x0000b40089287a23 */ /* 0x100fe20000010800 */
[----:B------:R-:W-:Y:S01]  /*64c0*/  HMMA.16816.F32 R84, R4, R20, R84 ;  /* 0x000000140454723c */ /* 0x000fe20000001854 */
[--C-:B------:R-:W-:Y:S02]  /*64d0*/  FFMA.FTZ R41, R136, c[0x0][0x2d0], -R0.reuse ;  /* 0x0000b40088297a23 */ /* 0x100fe40000010800 */
[----:B------:R-:W-:-:S02]  /*64e0*/  FFMA.FTZ R42, R133, c[0x0][0x2d0], -R0 ;  /* 0x0000b400852a7a23 */ /* 0x000fc40000010800 */
[----:B------:R-:W-:Y:S03]  /*64f0*/  MUFU.EX2 R40, R40 ;  /* 0x0000002800287308 */ /* 0x000fe60000000800 */
[----:B------:R-:W-:Y:S01]  /*6500*/  HMMA.16816.F32 R80, R4, R22, R80 ;  /* 0x000000160450723c */ /* 0x000fe20000001850 */
[----:B-1----:R-:W-:-:S04]  /*6510*/  FFMA.FTZ R3, R159, c[0x0][0x2d0], -R2 ;  /* 0x0000b4009f037a23 */ /* 0x002fc80000010802 */
[----:B------:R-:W-:Y:S03]  /*6520*/  MUFU.EX2 R41, R41 ;  /* 0x0000002900297308 */ /* 0x000fe60000000800 */
[C---:B------:R-:W-:Y:S05]  /*6530*/  HMMA.16816.F32 R56, R4.reuse, R16, R56 ;  /* 0x000000100438723c */ /* 0x040fea0000001838 */
[----:B------:R1:W-:Y:S03]  /*6540*/  MUFU.EX2 R71, R3 ;  /* 0x0000000300477308 */ /* 0x0003e60000000800 */
[C---:B------:R-:W-:Y:S05]  /*6550*/  HMMA.16816.F32 R48, R4.reuse, R18, R48 ;  /* 0x000000120430723c */ /* 0x040fea0000001830 */
[----:B------:R-:W-:Y:S03]  /*6560*/  MUFU.EX2 R42, R42 ;  /* 0x0000002a002a7308 */ /* 0x000fe60000000800 */
[----:B------:R-:W-:Y:S01]  /*6570*/  HMMA.16816.F32 R44, R4, R12, R44 ;  /* 0x0000000c042c723c */ /* 0x000fe2000000182c */
[----:B-1----:R-:W-:-:S07]  /*6580*/  FFMA.FTZ R3, R158, c[0x0][0x2d0], -R2 ;  /* 0x0000b4009e037a23 */ /* 0x002fce0000010802 */
[C---:B------:R-:W-:Y:S01]  /*6590*/  HMMA.16816.F32 R64, R4.reuse, R8, R64 ;  /* 0x000000080440723c */ /* 0x040fe20000001840 */
[----:B------:R-:W1:Y:S07]  /*65a0*/  MUFU.EX2 R96, R3 ;  /* 0x0000000300607308 */ /* 0x000e6e0000000800 */
[----:B------:R-:W-:Y:S07]  /*65b0*/  HMMA.16816.F32 R92, R4, R10, R32 ;  /* 0x0000000a045c723c */ /* 0x000fee0000001820 */
[----:B--2---:R-:W-:Y:S01]  /*65c0*/  F2FP.PACK_AB R4, R69, R54 ;  /* 0x000000364504723e */ /* 0x004fe200000000ff */
[----:B------:R-:W-:Y:S01]  /*65d0*/  FFMA.FTZ R32, R163, c[0x0][0x2d0], -R2 ;  /* 0x0000b400a3207a23 */ /* 0x000fe20000010802 */
[----:B-1----:R-:W-:Y:S01]  /*65e0*/  F2FP.PACK_AB R6, R96, R71 ;  /* 0x000000476006723e */ /* 0x002fe200000000ff */
[----:B------:R-:W-:Y:S01]  /*65f0*/  FFMA.FTZ R3, R152, c[0x0][0x2d0], -R0 ;  /* 0x0000b40098037a23 */ /* 0x000fe20000010800 */
[----:B------:R-:W-:Y:S01]  /*6600*/  F2FP.PACK_AB R152, R29, R30 ;  /* 0x0000001e1d98723e */ /* 0x000fe200000000ff */
[----:B------:R-:W-:-:S02]  /*6610*/  FFMA.FTZ R33, R162, c[0x0][0x2d0], -R2 ;  /* 0x0000b400a2217a23 */ /* 0x000fc40000010802 */
[----:B------:R1:W-:Y:S01]  /*6620*/  MUFU.EX2 R43, R3 ;  /* 0x00000003002b7308 */ /* 0x0003e20000000800 */
[----:B------:R-:W-:Y:S02]  /*6630*/  FFMA.FTZ R34, R157, c[0x0][0x2d0], -R2 ;  /* 0x0000b4009d227a23 */ /* 0x000fe40000010802 */
[----:B------:R-:W-:Y:S01]  /*6640*/  FADD.FTZ R2, R178, R176 ;  /* 0x000000b0b2027221 */ /* 0x000fe20000010000 */
[----:B------:R-:W-:Y:S01]  /*6650*/  HMMA.16816.F32 R104, R152, R112, R84 ;  /* 0x000000709868723c */ /* 0x000fe20000001854 */
[----:B------:R-:W-:Y:S02]  /*6660*/  FFMA.FTZ R35, R139, c[0x0][0x2d0], -R0 ;  /* 0x0000b4008b237a23 */ /* 0x000fe40000010800 */
[----:B------:R-:W-:Y:S01]  /*6670*/  FADD.FTZ R2, R216, R2 ;  /* 0x00000002d8027221 */ /* 0x000fe20000010000 */
[----:B------:R-:W-:Y:S03]  /*6680*/  MUFU.EX2 R32, R32 ;  /* 0x0000002000207308 */ /* 0x000fe60000000800 */
[----:B------:R-:W-:-:S04]  /*6690*/  FADD.FTZ R2, R217, R2 ;  /* 0x00000002d9027221 */ /* 0x000fc80000010000 */
[----:B------:R-:W-:Y:S01]  /*66a0*/  FADD.FTZ R2, R224, R2 ;  /* 0x00000002e0027221 */ /* 0x000fe20000010000 */
[----:B------:R-:W-:Y:S01]  /*66b0*/  MUFU.EX2 R33, R33 ;  /* 0x0000002100217308 */ /* 0x000fe20000000800 */
[----:B-1----:R-:W-:-:S07]  /*66c0*/  FFMA.FTZ R3, R147, c[0x0][0x2d0], -R0 ;  /* 0x0000b40093037a23 */ /* 0x002fce0000010800 */
[----:B------:R1:W2:Y:S08]  /*66d0*/  MUFU.EX2 R53, R3 ;  /* 0x0000000300357308 */ /* 0x0002b00000000800 */
[----:B------:R-:W-:Y:S01]  /*66e0*/  MUFU.EX2 R34, R34 ;  /* 0x0000002200227308 */ /* 0x000fe20000000800 */
[--C-:B-1----:R-:W-:Y:S01]  /*66f0*/  FFMA.FTZ R3, R146, c[0x0][0x2d0], -R0.reuse ;  /* 0x0000b40092037a23 */ /* 0x102fe20000010800 */
[----:B--2---:R-:W-:Y:S01]  /*6700*/  F2FP.PACK_AB R5, R53, R43 ;  /* 0x0000002b3505723e */ /* 0x004fe200000000ff */
[----:B------:R-:W1:Y:S05]  /*6710*/  LDSM.16.MT88.4 R144, [R190+0x2000] ;  /* 0x00200000be90783b */ /* 0x000e6a0000004200 */
[----:B------:R-:W-:Y:S08]  /*6720*/  MUFU.EX2 R35, R35 ;  /* 0x0000002300237308 */ /* 0x000ff00000000800 */
[----:B------:R2:W-:Y:S02]  /*6730*/  MUFU.EX2 R55, R3 ;  /* 0x0000000300377308 */ /* 0x0005e40000000800 */
[----:B--2---:R-:W-:-:S02]  /*6740*/  FFMA.FTZ R3, R138, c[0x0][0x2d0], -R0 ;  /* 0x0000b4008a037a23 */ /* 0x004fc40000010800 */
[----:B------:R-:W-:-:S04]  /*6750*/  FADD.FTZ R0, R213, R212 ;  /* 0x000000d4d5007221 */ /* 0x000fc80000010000 */
[----:B------:R-:W2:Y:S01]  /*6760*/  MUFU.EX2 R70, R3 ;  /* 0x0000000300467308 */ /* 0x000ea20000000800 */
[----:B------:R-:W-:-:S04]  /*6770*/  FADD.FTZ R0, R214, R0 ;  /* 0x00000000d6007221 */ /* 0x000fc80000010000 */
[----:B------:R-:W-:-:S04]  /*6780*/  FADD.FTZ R0, R215, R0 ;  /* 0x00000000d7007221 */ /* 0x000fc80000010000 */
[----:B------:R-:W-:Y:S01]  /*6790*/  FADD.FTZ R0, R223, R0 ;  /* 0x00000000df007221 */ /* 0x000fe20000010000 */
[----:B-1----:R-:W-:Y:S01]  /*67a0*/  HMMA.16816.F32 R136, R152, R144, R44 ;  /* 0x000000909888723c */ /* 0x002fe2000000182c */
[----:B--2---:R-:W-:Y:S01]  /*67b0*/  F2FP.PACK_AB R7, R70, R55 ;  /* 0x000000374607723e */ /* 0x004fe200000000ff */
[----:B------:R-:W-:-:S06]  /*67c0*/  FADD.FTZ R3, R206, R187 ;  /* 0x000000bbce037221 */ /* 0x000fcc0000010000 */
[----:B------:R-:W-:Y:S01]  /*67d0*/  HMMA.16816.F32 R148, R152, R146, R148 ;  /* 0x000000929894723c */ /* 0x000fe20000001894 */
[----:B------:R-:W-:-:S04]  /*67e0*/  FADD.FTZ R3, R218, R3 ;  /* 0x00000003da037221 */ /* 0x000fc80000010000 */
[----:B------:R-:W-:-:S03]  /*67f0*/  FADD.FTZ R3, R221, R3 ;  /* 0x00000003dd037221 */ /* 0x000fc60000010000 */
[----:B------:R-:W-:Y:S01]  /*6800*/  HMMA.16816.F32 R108, R4, R20, R128 ;  /* 0x00000014046c723c */ /* 0x000fe20000001880 */
[----:B------:R-:W1:Y:S01]  /*6810*/  LDSM.16.MT88.4 R128, [R193+0x2000] ;  /* 0x00200000c180783b */ /* 0x000e620000004200 */
[----:B------:R-:W-:-:S06]  /*6820*/  FADD.FTZ R3, R227, R3 ;  /* 0x00000003e3037221 */ /* 0x000fcc0000010000 */
[C---:B------:R-:W-:Y:S08]  /*6830*/  HMMA.16816.F32 R20, R4.reuse, R22, R116 ;  /* 0x000000160414723c */ /* 0x040ff00000001874 */
[C---:B------:R-:W-:Y:S08]  /*6840*/  HMMA.16816.F32 R124, R4.reuse, R16, R124 ;  /* 0x00000010047c723c */ /* 0x040ff0000000187c */
[C---:B------:R-:W-:Y:S08]  /*6850*/  HMMA.16816.F32 R88, R4.reuse, R18, R88 ;  /* 0x000000120458723c */ /* 0x040ff00000001858 */
[C---:B------:R-:W-:Y:S08]  /*6860*/  HMMA.16816.F32 R76, R4.reuse, R12, R76 ;  /* 0x0000000c044c723c */ /* 0x040ff0000000184c */
[C---:B------:R-:W-:Y:S08]  /*6870*/  HMMA.16816.F32 R72, R4.reuse, R14, R72 ;  /* 0x0000000e0448723c */ /* 0x040ff00000001848 */
[C---:B------:R-:W-:Y:S07]  /*6880*/  HMMA.16816.F32 R60, R4.reuse, R8, R60 ;  /* 0x00000008043c723c */ /* 0x040fee000000183c */
[----:B------:R-:W-:Y:S01]  /*6890*/  FADD.FTZ R8, R208, R207 ;  /* 0x000000cfd0087221 */ /* 0x000fe20000010000 */
[----:B------:R-:W-:Y:S01]  /*68a0*/  HMMA.16816.F32 R36, R4, R10, R36 ;  /* 0x0000000a0424723c */ /* 0x000fe20000001824 */
[----:B------:R-:W2:Y:S01]  /*68b0*/  LDSM.16.MT88.4 R4, [R192+0x2000] ;  /* 0x00200000c004783b */ /* 0x000ea20000004200 */
[----:B------:R-:W-:-:S02]  /*68c0*/  FADD.FTZ R9, R231, R3 ;  /* 0x00000003e7097221 */ /* 0x000fc40000010000 */
[----:B------:R-:W-:Y:S02]  /*68d0*/  FADD.FTZ R8, R219, R8 ;  /* 0x00000008db087221 */ /* 0x000fe40000010000 */
[----:B------:R-:W-:Y:S02]  /*68e0*/  FADD.FTZ R3, R225, R2 ;  /* 0x00000002e1037221 */ /* 0x000fe40000010000 */
[----:B------:R-:W-:Y:S01]  /*68f0*/  @P5 IMAD.HI.U32 R2, R240, c[0x0][0x2c8], RZ ;  /* 0x0000b200f0025a27 */ /* 0x000fe200078e00ff */
[C---:B------:R-:W-:Y:S03]  /*6900*/  HMMA.16816.F32 R116, R152.reuse, R114, R80 ;  /* 0x000000729874723c */ /* 0x040fe60000001850 */
[----:B------:R-:W-:Y:S02]  /*6910*/  FADD.FTZ R10, R220, R8 ;  /* 0x00000008dc0a7221 */ /* 0x000fe40000010000 */
[----:B------:R-:W-:Y:S01]  /*6920*/  FADD.FTZ R8, R222, R0 ;  /* 0x00000000de087221 */ /* 0x000fe20000010000 */
[----:B------:R-:W-:Y:S01]  /*6930*/  MOV R0, R240 ;  /* 0x000000f000007202 */ /* 0x000fe20000000f00 */
[----:B------:R-:W-:Y:S01]  /*6940*/  FADD.FTZ R3, R234, R3 ;  /* 0x00000003ea037221 */ /* 0x000fe20000010000 */
[----:B------:R-:W-:Y:S01]  /*6950*/  @P5 SHF.R.U32.HI R0, RZ, c[0x0][0x2cc], R2 ;  /* 0x0000b300ff005a19 */ /* 0x000fe20000011602 */
[----:B-1----:R-:W-:Y:S02]  /*6960*/  HMMA.16816.F32 R120, R152, R128, R56 ;  /* 0x000000809878723c */ /* 0x002fe40000001838 */
[----:B------:R-:W-:Y:S01]  /*6970*/  FADD.FTZ R3, R235, R3 ;  /* 0x00000003eb037221 */ /* 0x000fe20000010000 */
[----:B---3--:R-:W-:-:S03]  /*6980*/  IADD3 R0, R0, R238, -R239 ;  /* 0x000000ee00007210 */ /* 0x008fc60007ffe8ef */
[----:B------:R-:W-:Y:S02]  /*6990*/  FADD.FTZ R3, R179, R3 ;  /* 0x00000003b3037221 */ /* 0x000fe40000010000 */
[----:B------:R-:W-:Y:S01]  /*69a0*/  IMAD.HI R0, R0, 0x66666667, RZ ;  /* 0x6666666700007827 */ /* 0x000fe200078e02ff */
[----:B------:R-:W-:Y:S03]  /*69b0*/  HMMA.16816.F32 R132, R152, R130, R48 ;  /* 0x000000829884723c */ /* 0x000fe60000001830 */
[----:B------:R-:W-:Y:S01]  /*69c0*/  FADD.FTZ R3, R180, R3 ;  /* 0x00000003b4037221 */ /* 0x000fe20000010000 */
[----:B------:R-:W-:-:S03]  /*69d0*/  SHF.R.U32.HI R2, RZ, 0x1f, R0 ;  /* 0x0000001fff027819 */ /* 0x000fc60000011600 */
[----:B------:R-:W-:Y:S01]  /*69e0*/  FADD.FTZ R3, R181, R3 ;  /* 0x00000003b5037221 */ /* 0x000fe20000010000 */
[----:B------:R-:W-:Y:S01]  /*69f0*/  LEA.HI.SX32 R11, R0, R2, 0x1b ;  /* 0x00000002000b7211 */ /* 0x000fe200078fdaff */
[----:B------:R-:W-:Y:S02]  /*6a00*/  FADD.FTZ R0, R226, R10 ;  /* 0x0000000ae2007221 */ /* 0x000fe40000010000 */
[----:B------:R-:W-:Y:S01]  /*6a10*/  FADD.FTZ R2, R236, R9 ;  /* 0x00000009ec027221 */ /* 0x000fe20000010000 */
[----:B------:R-:W-:Y:S01]  /*6a20*/  IMNMX R250, R249, R11, !PT ;  /* 0x0000000bf9fa7217 */ /* 0x000fe20007800200 */
[----:B------:R-:W-:Y:S01]  /*6a30*/  FADD.FTZ R3, R182, R3 ;  /* 0x00000003b6037221 */ /* 0x000fe20000010000 */
[----:B--2---:R-:W-:Y:S02]  /*6a40*/  HMMA.16816.F32 R84, R152, R4, R64 ;  /* 0x000000049854723c */ /* 0x004fe40000001840 */
[----:B------:R-:W-:Y:S01]  /*6a50*/  ISETP.GE.AND P0, PT, R205, R250, PT ;  /* 0x000000facd00720c */ /* 0x000fe20003f06270 */
[----:B------:R-:W-:-:S04]  /*6a60*/  FADD.FTZ R3, R97, R3 ;  /* 0x0000000361037221 */ /* 0x000fc80000010000 */
[----:B------:R-:W-:Y:S01]  /*6a70*/  FADD.FTZ R3, R101, R3 ;  /* 0x0000000365037221 */ /* 0x000fe20000010000 */
[----:B------:R-:W-:Y:S07]  /*6a80*/  HMMA.16816.F32 R152, R152, R6, R92 ;  /* 0x000000069898723c */ /* 0x000fee000000185c */
[----:B------:R-:W-:Y:S02]  /*6a90*/  F2FP.PACK_AB R92, R32, R31 ;  /* 0x0000001f205c723e */ /* 0x000fe400000000ff */
[----:B------:R-:W-:-:S02]  /*6aa0*/  F2FP.PACK_AB R94, R34, R33 ;  /* 0x00000021225e723e */ /* 0x000fc400000000ff */
[----:B------:R-:W-:Y:S02]  /*6ab0*/  F2FP.PACK_AB R93, R40, R35 ;  /* 0x00000023285d723e */ /* 0x000fe400000000ff */
[----:B------:R-:W-:-:S07]  /*6ac0*/  F2FP.PACK_AB R95, R42, R41 ;  /* 0x000000292a5f723e */ /* 0x000fce00000000ff */
[C---:B------:R-:W-:Y:S08]  /*6ad0*/  HMMA.16816.F32 R124, R92.reuse, R128, R124 ;  /* 0x000000805c7c723c */ /* 0x040ff0000000187c */
[C---:B------:R-:W-:Y:S08]  /*6ae0*/  HMMA.16816.F32 R128, R92.reuse, R130, R88 ;  /* 0x000000825c80723c */ /* 0x040ff00000001858 */
[C---:B------:R-:W-:Y:S07]  /*6af0*/  HMMA.16816.F32 R88, R92.reuse, R4, R60 ;  /* 0x000000045c58723c */ /* 0x040fee000000183c */
        /* <DEDUP_REMOVED lines=53> */
[----:B------:R-:W-:Y:S05]  /*6e50*/  @!P0 BRA `(.L_x_1460) ;  /* 0x00003f0000008947 */ /* 0x000fea0003800000 */
[----:B------:R-:W-:Y:S01]  /*6e60*/  MOV R101, R99 ;  /* 0x0000006300657202 */ /* 0x000fe20000000f00 */
[----:B------:R-:W-:Y:S01]  /*6e70*/  IMAD.MOV.U32 R103, RZ, RZ, R68 ;  /* 0x000000ffff677224 */ /* 0x000fe200078e0044 */
[----:B------:R-:W-:Y:S01]  /*6e80*/  MOV R97, R100 ;  /* 0x0000006400617202 */ /* 0x000fe20000000f00 */
[----:B------:R-:W-:Y:S01]  /*6e90*/  IMAD.MOV.U32 R212, RZ, RZ, R205 ;  /* 0x000000ffffd47224 */ /* 0x000fe200078e00cd */
[----:B------:R-:W-:-:S02]  /*6ea0*/  MOV R102, R98 ;  /* 0x0000006200667202 */ /* 0x000fc40000000f00 */
.L_x_1471:
[----:B------:R-:W-:Y:S04]  /*6eb0*/  DEPBAR.LE SB0, 0x0 ;  /* 0x000080000000791a */ /* 0x000fe80000000000 */
[----:B------:R-:W-:Y:S01]  /*6ec0*/  WARPSYNC 0xffffffff ;  /* 0xffffffff00007948 */ /* 0x000fe20003800000 */
[----:B------:R-:W-:Y:S01]  /*6ed0*/  BAR.SYNC.DEFER_BLOCKING 0x0 ;  /* 0x0000000000007b1d */ /* 0x000fe20000010000 */
[----:B------:R-:W-:Y:S05]  /*6ee0*/  ISETP.GT.AND P0, PT, R249, R212, PT ;  /* 0x000000d4f900720c */ /* 0x000fea0003f04270 */
[----:B------:R1:W2:Y:S01]  /*6ef0*/  LDSM.16.M88.4 R80, [R195] ;  /* 0x00000000c350783b */ /* 0x0002a20000000200 */
[----:B------:R-:W-:Y:S03]  /*6f00*/  BSSY B0, `(.L_x_1461) ;  /* 0x0000044000007945 */ /* 0x000fe60003800000 */
[----:B------:R1:W3:Y:S04]  /*6f10*/  LDSM.16.M88.4 R76, [R195+0x2000] ;  /* 0x00200000c34c783b */ /* 0x0002e80000000200 */
[----:B------:R1:W4:Y:S04]  /*6f20*/  LDSM.16.M88.4 R16, [R188] ;  /* 0x00000000bc10783b */ /* 0x0003280000000200 */
        /* <DEDUP_REMOVED lines=11> */
[----:B------:R-:W-:-:S05]  /*6fe0*/  @P0 BRA `(.L_x_1462) ;  /* 0x0000035000000947 */ /* 0x000fca0003800000 */
[C---:B--234-:R-:W-:Y:S01]  /*6ff0*/  IMAD.WIDE.U32 R2, R211.reuse, c[0x0][0x208], RZ ;  /* 0x00008200d3027a25 */ /* 0x05cfe200078e00ff */
        /* <DEDUP_REMOVED lines=8> */
[----:B------:R-:W-:Y:S04]  /*7080*/  IMAD.WIDE.U32 R2, R210, c[0x0][0x218], R2 ;  /* 0x00008600d2027a25 */ /* 0x000fe800078e0002 */
        /* <DEDUP_REMOVED lines=9> */
[----:B------:R2:W3:Y:S02]  /*7120*/  SHFL.IDX PT, R7, R4, RZ, 0x181f ;  /* 0x00181fff04077589 */ /* 0x0004e400000e0000 */
.L_x_1570:
[----:B------:R-:W-:-:S05]  /*7130*/  BRA.DIV ~URZ, `(.L_x_1464) ;  /* 0x0000d9727f007947 */ /* 0x000fca000b800000 */
[----:B------:R-:W4:Y:S01]  /*7140*/  SHFL.IDX PT, R2, R0, RZ, 0x181f ;  /* 0x00181fff00027589 */ /* 0x000f2200000e0000 */
[----:B------:R-:W-:Y:S03]  /*7150*/  ISETP.GE.AND P0, PT, R204, c[0x0][0x1d4], PT ;  /* 0x00007500cc007a0c */ /* 0x000fe60003f06270 */
[----:B------:R-:W5:Y:S04]  /*7160*/  SHFL.IDX PT, R3, R0, 0x1, 0x181f ;  /* 0x00381f0000037f89 */ /* 0x000f6800000e0000 */
[----:B------:R-:W2:Y:S04]  /*7170*/  SHFL.IDX PT, R6, R0, 0x2, 0x181f ;  /* 0x00581f0000067f89 */ /* 0x000ea800000e0000 */
[----:B------:R-:W3:Y:S04]  /*7180*/  SHFL.IDX PT, R9, R0, 0x3, 0x181f ;  /* 0x00781f0000097f89 */ /* 0x000ee800000e0000 */
[----:B------:R-:W1:Y:S04]  /*7190*/  SHFL.IDX PT, R14, R4, 0x1, 0x181f ;  /* 0x00381f00040e7f89 */ /* 0x000e6800000e0000 */
[----:B------:R-:W1:Y:S04]  /*71a0*/  SHFL.IDX PT, R13, R4, 0x2, 0x181f ;  /* 0x00581f00040d7f89 */ /* 0x000e6800000e0000 */
[----:B------:R-:W1:Y:S04]  /*71b0*/  SHFL.IDX PT, R12, R4, 0x3, 0x181f ;  /* 0x00781f00040c7f89 */ /* 0x000e6800000e0000 */
[----:B------:R-:W1:Y:S04]  /*71c0*/  SHFL.IDX PT, R0, R0, 0x4, 0x181f ;  /* 0x00981f0000007f89 */ /* 0x000e6800000e0000 */
[----:B--2---:R-:W2:Y:S01]  /*71d0*/  SHFL.IDX PT, R4, R4, 0x4, 0x181f ;  /* 0x00981f0004047f89 */ /* 0x004ea200000e0000 */
[-C--:B----4-:R-:W-:Y:S02]  /*71e0*/  IADD3 R10, P1, R2, R15.reuse, RZ ;  /* 0x0000000f020a7210 */ /* 0x090fe40007f3e0ff */
[-C--:B-----5:R-:W-:Y:S02]  /*71f0*/  IADD3 R8, P6, R3, R15.reuse, RZ ;  /* 0x0000000f03087210 */ /* 0x0a0fe40007fde0ff */
[-C--:B------:R-:W-:Y:S01]  /*7200*/  IADD3 R6, P2, R6, R15.reuse, RZ ;  /* 0x0000000f06067210 */ /* 0x080fe20007f5e0ff */
[--C-:B---3--:R-:W-:Y:S01]  /*7210*/  IMAD.X R11, R7, 0x1, R5.reuse, P1 ;  /* 0x00000001070b7824 */ /* 0x108fe200008e0605 */
[----:B------:R-:W-:Y:S01]  /*7220*/  IADD3 R2, P1, R9, R15, RZ ;  /* 0x0000000f09027210 */ /* 0x000fe20007f3e0ff */
[--C-:B-1----:R-:W-:Y:S03]  /*7230*/  IMAD.X R9, R14, 0x1, R5.reuse, P6 ;  /* 0x000000010e097824 */ /* 0x102fe600030e0605 */
[----:B------:R1:W-:Y:S01]  /*7240*/  LDGSTS.E.BYPASS.LTC128B.128 [R209+0x100], [R10.64], !P0 ;  /* 0x001000000ad17fae */ /* 0x0003e2000c101d46 */
[--C-:B------:R-:W-:Y:S03]  /*7250*/  IMAD.X R7, R13, 0x1, R5.reuse, P2 ;  /* 0x000000010d077824 */ /* 0x100fe600010e0605 */
[----:B------:R1:W-:Y:S01]  /*7260*/  LDGSTS.E.BYPASS.LTC128B.128 [R209+0x900], [R8.64], !P0 ;  /* 0x0090000008d17fae */ /* 0x0003e2000c101d46 */
[----:B------:R-:W-:Y:S03]  /*7270*/  IMAD.X R3, R12, 0x1, R5, P1 ;  /* 0x000000010c037824 */ /* 0x000fe600008e0605 */
[----:B------:R3:W-:Y:S04]  /*7280*/  LDGSTS.E.BYPASS.LTC128B.128 [R209+0x1100], [R6.64], !P0 ;  /* 0x0110000006d17fae */ /* 0x0007e8000c101d46 */
[----:B------:R1:W-:Y:S01]  /*7290*/  LDGSTS.E.BYPASS.LTC128B.128 [R209+0x1900], [R2.64], !P0 ;  /* 0x0190000002d17fae */ /* 0x0003e2000c101d46 */
[----:B---3--:R-:W-:Y:S04]  /*72a0*/  SEL R6, RZ, 0x10, P0 ;  /* 0x00000010ff067807 */ /* 0x008fe80000000000 */
.L_x_1571:
[C---:B-12---:R-:W-:Y:S02]  /*72b0*/  IADD3 R2, -R6.reuse, 0x10, RZ ;  /* 0x0000001006027810 */ /* 0x046fe40007ffe1ff */
[----:B------:R-:W-:Y:S02]  /*72c0*/  ISETP.NE.U32.AND P2, PT, R6, RZ, PT ;  /* 0x000000ff0600720c */ /* 0x000fe40003f45070 */
[----:B------:R-:W-:Y:S04]  /*72d0*/  LOP3.LUT R2, R2, 0xf, RZ, 0xc0, !PT ;  /* 0x0000000f02027812 */ /* 0x000fe800078ec0ff */
[----:B------:R-:W-:Y:S04]  /*72e0*/  IADD3 R2, P1, P0, R2, R0, R15 ;  /* 0x0000000002027210 */ /* 0x000fe8000783e00f */
[----:B------:R-:W-:Y:S05]  /*72f0*/  IADD3.X R3, RZ, R4, R5, P1, P0 ;  /* 0x00000004ff037210 */ /* 0x000fea0000fe0405 */
[----:B------:R-:W-:Y:S01]  /*7300*/  @!PT LDS RZ, [RZ] ;  /* 0x00000000fffff984 */ /* 0x000fe20000000800 */
[----:B------:R-:W-:Y:S01]  /*7310*/  @!PT LDS RZ, [RZ] ;  /* 0x00000000fffff984 */ /* 0x000fe20000000800 */
[----:B------:R-:W-:Y:S01]  /*7320*/  @!PT LDS RZ, [RZ] ;  /* 0x00000000fffff984 */ /* 0x000fe20000000800 */
[----:B------:R1:W-:Y:S04]  /*7330*/  LDGSTS.E.BYPASS.LTC128B.128.ZFILL [R209+0x2100], [R2.64], P2 ;  /* 0x0210000002d17fae */ /* 0x0003e80009141d46 */
.L_x_1462:
[----:B--234-:R-:W-:Y:S05]  /*7340*/  BSYNC B0 ;  /* 0x0000000000007941 */ /* 0x01cfea0003800000 */
.L_x_1461:
[----:B------:R-:W0:Y:S01]  /*7350*/  LDGDEPBAR ;  /* 0x00000000000079af */ /* 0x000e220000000000 */
[----:B------:R-:W-:Y:S01]  /*7360*/  WARPSYNC 0xffffffff ;  /* 0xffffffff00007948 */ /* 0x000fe20003800000 */
[-C--:B------:R-:W-:Y:S01]  /*7370*/  HMMA.16816.F32 R4, R80, R16.reuse, RZ ;  /* 0x000000105004723c */ /* 0x080fe200000018ff */
[----:B------:R-:W-:Y:S02]  /*7380*/  BSSY B0, `(.L_x_1465) ;  /* 0x00000a6000007945 */ /* 0x000fe40003800000 */
[----:B------:R-:W-:Y:S05]  /*7390*/  ISETP.GT.AND P0, PT, R212, R249, PT ;  /* 0x000000f9d400720c */ /* 0x000fea0003f04270 */
[C---:B------:R-:W-:Y:S08]  /*73a0*/  HMMA.16816.F32 R8, R76.reuse, R16, RZ ;  /* 0x000000104c08723c */ /* 0x040ff000000018ff */
[-C--:B------:R-:W-:Y:S08]  /*73b0*/  HMMA.16816.F32 R12, R76, R18.reuse, RZ ;  /* 0x000000124c0c723c */ /* 0x080ff000000018ff */
[C---:B------:R-:W-:Y:S08]  /*73c0*/  HMMA.16816.F32 R16, R80.reuse, R18, RZ ;  /* 0x000000125010723c */ /* 0x040ff000000018ff */
[-C--:B-1----:R-:W-:Y:S08]  /*73d0*/  HMMA.16816.F32 R20, R80, R32.reuse, RZ ;  /* 0x000000205014723c */ /* 0x082ff000000018ff */
        /* <DEDUP_REMOVED lines=39> */
[----:B------:R-:W4:Y:S07]  /*7650*/  LDSM.16.M88.4 R168, [R194+0x1000] ;  /* 0x00100000c2a8783b */ /* 0x000f2e0000000200 */
[----:B------:R-:W-:Y:S01]  /*7660*/  HMMA.16816.F32 R80, R160, R186, R80 ;  /* 0x000000baa050723c */ /* 0x000fe20000001850 */
[----:B------:R-:W5:Y:S07]  /*7670*/  LDSM.16.M88.4 R160, [R194+0x1800] ;  /* 0x00180000c2a0783b */ /* 0x000f6e0000000200 */
        /* <DEDUP_REMOVED lines=51> */
[----:B------:R-:W-:Y:S01]  /*79b0*/  IMAD R2, R212, 0x50, R251 ;  /* 0x00000050d4027824 */ /* 0x000fe200078e02fb */
[----:B------:R-:W2:Y:S01]  /*79c0*/  LDL.64 R98, [R1+0x8] ;  /* 0x0000080001627983 */ /* 0x000ea20000100a00 */
[----:B------:R-:W-:Y:S01]  /*79d0*/  IMAD.MOV.U32 R210, RZ, RZ, RZ ;  /* 0x000000ffffd27224 */ /* 0x000fe200078e00ff */
[----:B------:R-:W-:Y:S01]  /*79e0*/  SHF.R.S32.HI R100, RZ, 0x1f, R204 ;  /* 0x0000001fff647819 */ /* 0x000fe200000114cc */
[----:B------:R-:W-:Y:S01]  /*79f0*/  IMAD.SHL.U32 R164, R204, 0x2, RZ ;  /* 0x00000002cca47824 */ /* 0x000fe200078e00ff */
[----:B------:R-:W-:Y:S02]  /*7a00*/  IADD3 R2, R2, -0x50, R248 ;  /* 0xffffffb002027810 */ /* 0x000fe40007ffe0f8 */
[----:B------:R-:W3:Y:S03]  /*7a10*/  LDL R96, [R1+0x18] ;  /* 0x0000180001607983 */ /* 0x000ee60000100800 */
[----:B------:R-:W-:Y:S01]  /*7a20*/  @P4 IMAD.HI.U32 R3, R2, c[0x0][0x2bc], RZ ;  /* 0x0000af0002034a27 */ /* 0x000fe200078e00ff */
[----:B------:R-:W4:Y:S03]  /*7a30*/  LDL.64 R206, [R1] ;  /* 0x0000000001ce7983 */ /* 0x000f260000100a00 */
[----:B------:R-:W-:Y:S01]  /*7a40*/  IMAD.MOV.U32 R0, RZ, RZ, R2 ;  /* 0x000000ffff007224 */ /* 0x000fe200078e0002 */
[----:B------:R-:W-:Y:S04]  /*7a50*/  @P4 SHF.R.U32.HI R0, RZ, c[0x0][0x2c0], R3 ;  /* 0x0000b000ff004a19 */ /* 0x000fe80000011603 */
[C---:B--2---:R-:W-:Y:S04]  /*7a60*/  @!P3 IADD3 R3, P0, R0.reuse, R98, RZ ;  /* 0x000000620003b210 */ /* 0x044fe80007f1e0ff */
[----:B---3--:R-:W-:Y:S01]  /*7a70*/  @!P3 LEA.HI.X.SX32 R96, R0, R96, 0x1, P0 ;  /* 0x000000600060b211 */ /* 0x008fe200000f0eff */
[----:B------:R-:W-:Y:S01]  /*7a80*/  IMAD.MOV R0, RZ, RZ, -R0 ;  /* 0x000000ffff007224 */ /* 0x000fe200078e0a00 */
[C---:B------:R-:W-:Y:S03]  /*7a90*/  @!P3 LEA R98, P0, R3.reuse, c[0x0][0x2a0], 0x2 ;  /* 0x0000a8000362ba11 */ /* 0x040fe600078010ff */
[----:B------:R-:W-:Y:S01]  /*7aa0*/  IMAD R211, R0, c[0x0][0x2b8], R2 ;  /* 0x0000ae0000d37a24 */ /* 0x000fe200078e0202 */
[----:B------:R-:W-:Y:S03]  /*7ab0*/  @!P3 LEA.HI.X R99, R3, c[0x0][0x2a4], R96, 0x2, P0 ;  /* 0x0000a9000363ba11 */ /* 0x000fe600000f1460 */
[C---:B------:R-:W-:Y:S01]  /*7ac0*/  IMAD.WIDE.U32 R2, R211.reuse, c[0x0][0x1e0], RZ ;  /* 0x00007800d3027a25 */ /* 0x040fe200078e00ff */
[----:B------:R-:W-:Y:S01]  /*7ad0*/  SHF.R.S32.HI R0, RZ, 0x1f, R211 ;  /* 0x0000001fff007819 */ /* 0x000fe200000114d3 */
[----:B------:R1:W2:Y:S04]  /*7ae0*/  @!P3 LDG.E R210, [R98.64] ;  /* 0x0000000662d2b981 */ /* 0x0002a8000c1e1900 */
[----:B------:R-:W-:Y:S04]  /*7af0*/  IMAD R0, R0, c[0x0][0x1e0], RZ ;  /* 0x0000780000007a24 */ /* 0x000fe800078e02ff */
[----:B------:R-:W-:Y:S04]  /*7b00*/  IMAD R0, R211, c[0x0][0x1e4], R0 ;  /* 0x00007900d3007a24 */ /* 0x000fe800078e0200 */
[----:B------:R-:W-:Y:S01]  /*7b10*/  IMAD.IADD R3, R3, 0x1, R0 ;  /* 0x0000000103037824 */ /* 0x000fe200078e0200 */
[----:B-1----:R-:W-:Y:S02]  /*7b20*/  SHF.L.U64.HI R98, R204, 0x1, R100 ;  /* 0x00000001cc627819 */ /* 0x002fe40000010264 */
[----:B--2---:R-:W-:Y:S01]  /*7b30*/  SHF.R.S32.HI R0, RZ, 0x1f, R210 ;  /* 0x0000001fff007819 */ /* 0x004fe200000114d2 */
[----:B------:R-:W-:Y:S04]  /*7b40*/  IMAD.WIDE.U32 R2, R210, c[0x0][0x1f0], R2 ;  /* 0x00007c00d2027a25 */ /* 0x000fe800078e0002 */
[----:B------:R-:W-:Y:S01]  /*7b50*/  IMAD R0, R0, c[0x0][0x1f0], RZ ;  /* 0x00007c0000007a24 */ /* 0x000fe200078e02ff */
[----:B----4-:R-:W-:Y:S03]  /*7b60*/  IADD3 R2, P1, R206, R2, RZ ;  /* 0x00000002ce027210 */ /* 0x010fe60007f3e0ff */
[----:B------:R-:W-:Y:S01]  /*7b70*/  IMAD R96, R210, c[0x0][0x1f4], R0 ;  /* 0x00007d00d2607a24 */ /* 0x000fe200078e0200 */
[----:B------:R-:W-:Y:S04]  /*7b80*/  LEA R0, P0, R2, c[0x0][0x1c8], 0x1 ;  /* 0x0000720002007a11 */ /* 0x000fe800078008ff */
[----:B------:R-:W-:Y:S04]  /*7b90*/  IADD3.X R3, R252, R3, R96, P1, !PT ;  /* 0x00000003fc037210 */ /* 0x000fe80000ffe460 */
[----:B------:R-:W-:Y:S01]  /*7ba0*/  LEA.HI.X R96, R2, c[0x0][0x1cc], R3, 0x1, P0 ;  /* 0x0000730002607a11 */ /* 0x000fe200000f0c03 */
[----:B------:R-:W-:-:S05]  /*7bb0*/  BRA.DIV ~URZ, `(.L_x_1467) ;  /* 0x0000d4527f007947 */ /* 0x000fca000b800000 */
[----:B------:R1:W2:Y:S02]  /*7bc0*/  SHFL.IDX PT, R100, R96, RZ, 0x181f ;  /* 0x00181fff60647589 */ /* 0x0002a400000e0000 */
.L_x_1572:
        /* <DEDUP_REMOVED lines=14> */
[--C-:B--2---:R-:W-:Y:S01]  /*7cb0*/  IMAD.X R161, R100, 0x1, R98.reuse, P1 ;  /* 0x0000000164a17824 */ /* 0x104fe200008e0662 */
[----:B------:R-:W-:Y:S01]  /*7cc0*/  SEL R99, RZ, 0x10, P0 ;  /* 0x00000010ff637807 */ /* 0x000fe20000000000 */
        /* <DEDUP_REMOVED lines=8> */
.L_x_1573:
[C---:B--2---:R-:W-:Y:S02]  /*7d50*/  IADD3 R2, -R99.reuse, 0x10, RZ ;  /* 0x0000001063027810 */ /* 0x044fe40007ffe1ff */
[----:B------:R-:W-:Y:S02]  /*7d60*/  ISETP.NE.U32.AND P2, PT, R99, RZ, PT ;  /* 0x000000ff6300720c */ /* 0x000fe40003f45070 */
[----:B------:R-:W-:Y:S04]  /*7d70*/  LOP3.LUT R2, R2, 0xf, RZ, 0xc0, !PT ;  /* 0x0000000f02027812 */ /* 0x000fe800078ec0ff */
[----:B------:R-:W-:Y:S04]  /*7d80*/  IADD3 R2, P1, P0, R2, R0, R164 ;  /* 0x0000000002027210 */ /* 0x000fe8000783e0a4 */
[----:B-1----:R-:W-:Y:S05]  /*7d90*/  IADD3.X R3, RZ, R96, R98, P1, P0 ;  /* 0x00000060ff037210 */ /* 0x002fea0000fe0462 */
[----:B------:R-:W-:Y:S01]  /*7da0*/  @!PT LDS RZ, [RZ] ;  /* 0x00000000fffff984 */ /* 0x000fe20000000800 */
[----:B------:R-:W-:Y:S01]  /*7db0*/  @!PT LDS RZ, [RZ] ;  /* 0x00000000fffff984 */ /* 0x000fe20000000800 */
[----:B------:R-:W-:Y:S01]  /*7dc0*/  @!PT LDS RZ, [RZ] ;  /* 0x00000000fffff984 */ /* 0x000fe20000000800 */
[----:B------:R1:W-:Y:S04]  /*7dd0*/  LDGSTS.E.BYPASS.LTC128B.128.ZFILL [R209+0x4900], [R2.64], P2 ;  /* 0x0490000002d17fae */ /* 0x0003e80009141d46 */
.L_x_1466:
[----:B------:R-:W-:Y:S05]  /*7de0*/  BSYNC B0 ;  /* 0x0000000000007941 */ /* 0x000fea0003800000 */
.L_x_1465:
[----:B-1----:R-:W2:Y:S04]  /*7df0*/  LDL R2, [R1+0x28] ;  /* 0x0000280001027983 */ /* 0x002ea80000100800 */
[----:B------:R-:W2:Y:S04]  /*7e00*/  LDL R0, [R1+0x40] ;  /* 0x0000400001007983 */ /* 0x000ea80000100800 */
[----:B------:R-:W3:Y:S04]  /*7e10*/  LDL R99, [R1+0x2c] ;  /* 0x00002c0001637983 */ /* 0x000ee80000100800 */
[----:B------:R-:W4:Y:S04]  /*7e20*/  LDL R98, [R1+0x24] ;  /* 0x0000240001627983 */ /* 0x000f280000100800 */
[----:B------:R-:W4:Y:S04]  /*7e30*/  LDL R3, [R1+0x20] ;  /* 0x0000200001037983 */ /* 0x000f280000100800 */
[----:B------:R-:W0:Y:S01]  /*7e40*/  LDGDEPBAR ;  /* 0x00000000000079af */ /* 0x000e220000000000 */
[----:B--2---:R-:W-:Y:S01]  /*7e50*/  IADD3 R96, R0, R2, RZ ;  /* 0x0000000200607210 */ /* 0x004fe20007ffe0ff */
[----:B------:R-:W-:Y:S04]  /*7e60*/  IMAD R0, R212, -0x50, RZ ;  /* 0xffffffb0d4007824 */ /* 0x000fe800078e02ff */
[----:B------:R-:W-:Y:S01]  /*7e70*/  @P5 IMAD.HI.U32 R2, R96, c[0x0][0x2c8], RZ ;  /* 0x0000b20060025a27 */ /* 0x000fe200078e00ff */
[----:B---3--:R-:W-:Y:S04]  /*7e80*/  IADD3 R0, -R99, 0x1, R0 ;  /* 0x0000000163007810 */ /* 0x008fe80007ffe100 */
[----:B------:R-:W-:Y:S02]  /*7e90*/  @P5 SHF.R.U32.HI R96, RZ, c[0x0][0x2cc], R2 ;  /* 0x0000b300ff605a19 */ /* 0x000fe40000011602 */
[----:B----4-:R-:W-:Y:S01]  /*7ea0*/  IADD3 R98, -R3, R0, R98 ;  /* 0x0000000003627210 */ /* 0x010fe20007ffe162 */
[----:B------:R-:W-:-:S05]  /*7eb0*/  BRA.DIV ~URZ, `(.L_x_1469) ;  /* 0x0000d7227f007947 */ /* 0x000fca000b800000 */
[----:B------:R1:W2:Y:S02]  /*7ec0*/  SHFL.IDX PT, R0, R96, RZ, 0x1c1f ;  /* 0x001c1fff60007589 */ /* 0x0002a400000e0000 */
.L_x_1574:
        /* <DEDUP_REMOVED lines=43> */
[----:B------:R-:W-:Y:S08]  /*8180*/  SHFL.IDX PT, R2, R96, 0x2, 0x1c1f ;  /* 0x005c1f0060027f89 */ /* 0x000ff000000e0000 */
[----:B------:R-:W-:Y:S08]  /*8190*/  SHFL.IDX PT, R3, R96, 0x1, 0x1c1f ;  /* 0x003c1f0060037f89 */ /* 0x000ff000000e0000 */
[----:B------:R-:W2:Y:S02]  /*81a0*/  SHFL.IDX PT, R0, R96, 0x3, 0x1c1f ;  /* 0x007c1f0060007f89 */ /* 0x000ea400000e0000 */
[C---:B--2---:R-:W-:Y:S02]  /*81b0*/  IMAD.IADD R0, R98.reuse, 0x1, R0 ;  /* 0x0000000162007824 */ /* 0x044fe400078e0200 */
[C---:B------:R-:W-:Y:S02]  /*81c0*/  IMAD.IADD R2, R98.reuse, 0x1, R2 ;  /* 0x0000000162027824 */ /* 0x040fe400078e0202 */
[----:B------:R-:W-:Y:S03]  /*81d0*/  IMAD.IADD R3, R98, 0x1, R3 ;  /* 0x0000000162037824 */ /* 0x000fe600078e0203 */
[C---:B------:R-:W-:Y:S02]  /*81e0*/  ISETP.GT.AND P6, PT, R2.reuse, RZ, PT ;  /* 0x000000ff0200720c */ /* 0x040fe40003fc4270 */
[----:B------:R-:W-:Y:S02]  /*81f0*/  ISETP.GT.AND P2, PT, R2, 0x1, PT ;  /* 0x000000010200780c */ /* 0x000fe40003f44270 */
[----:B------:R-:W-:Y:S02]  /*8200*/  FSEL R21, R8, -INF , P6 ;  /* 0xff80000008157808 */ /* 0x000fe40003000000 */
[----:B------:R-:W-:Y:S02]  /*8210*/  ISETP.GT.AND P6, PT, R3, 0x8, PT ;  /* 0x000000080300780c */ /* 0x000fe40003fc4270 */
[----:B------:R-:W-:Y:S02]  /*8220*/  FSEL R48, R9, -INF , P2 ;  /* 0xff80000009307808 */ /* 0x000fe40001000000 */
[----:B------:R-:W-:Y:S02]  /*8230*/  ISETP.GT.AND P2, PT, R3, 0x9, PT ;  /* 0x000000090300780c */ /* 0x000fe40003f44270 */
[----:B------:R-:W-:Y:S02]  /*8240*/  FSEL R33, R18, -INF , P6 ;  /* 0xff80000012217808 */ /* 0x000fe40003000000 */
[----:B------:R-:W-:Y:S02]  /*8250*/  FSEL R36, R19, -INF , P2 ;  /* 0xff80000013247808 */ /* 0x000fe40001000000 */
[C---:B------:R-:W-:Y:S02]  /*8260*/  ISETP.GT.AND P6, PT, R2.reuse, 0x8, PT ;  /* 0x000000080200780c */ /* 0x040fe40003fc4270 */
        /* <DEDUP_REMOVED lines=12> */
[C---:B------:R-:W-:Y:S02]  /*8330*/  ISETP.GT.AND P2, PT, R3.reuse, 0x19, PT ;  /* 0x000000190300780c */ /* 0x040fe40003f44270 */
[C---:B------:R-:W-:Y:S02]  /*8340*/  ISETP.GT.AND P1, PT, R3.reuse, RZ, PT ;  /* 0x000000ff0300720c */ /* 0x040fe40003f24270 */
[----:B------:R-:W-:Y:S02]  /*8350*/  ISETP.GT.AND P0, PT, R3, 0x1, PT ;  /* 0x000000010300780c */ /* 0x000fe40003f04270 */
[----:B------:R-:W-:Y:S02]  /*8360*/  FSEL R168, R34, -INF , P6 ;  /* 0xff80000022a87808 */ /* 0x000fe40003000000 */
[----:B------:R-:W-:Y:S02]  /*8370*/  FSEL R166, R35, -INF , P2 ;  /* 0xff80000023a67808 */ /* 0x000fe40001000000 */
[C---:B------:R-:W-:Y:S02]  /*8380*/  ISETP.GT.AND P6, PT, R2.reuse, 0x18, PT ;  /* 0x000000180200780c */ /* 0x040fe40003fc4270 */
[----:B------:R-:W-:Y:S02]  /*8390*/  ISETP.GT.AND P2, PT, R2, 0x19, PT ;  /* 0x000000190200780c */ /* 0x000fe40003f44270 */
[----:B------:R-:W-:Y:S02]  /*83a0*/  FSEL R20, R6, -INF , P1 ;  /* 0xff80000006147808 */ /* 0x000fe40000800000 */
[----:B------:R-:W-:Y:S02]  /*83b0*/  FSEL R32, R7, -INF , P0 ;  /* 0xff80000007207808 */ /* 0x000fe40000000000 */
        /* <DEDUP_REMOVED lines=78> */
[----:B------:R-:W-:Y:S02]  /*88a0*/  FMNMX.FTZ R3, R172, R4, !PT ;  /* 0x00000004ac037209 */ /* 0x000fe40007810000 */
[----:B------:R-:W-:Y:S02]  /*88b0*/  FSEL R13, R74, -INF , P6 ;  /* 0xff8000004a0d7808 */ /* 0x000fe40003000000 */
[----:B------:R-:W-:Y:S02]  /*88c0*/  FSEL R12, R75, -INF , P2 ;  /* 0xff8000004b0c7808 */ /* 0x000fe40001000000 */
[C---:B------:R-:W-:Y:S02]  /*88d0*/  ISETP.GT.AND P6, PT, R2.reuse, 0x48, PT ;  /* 0x000000480200780c */ /* 0x040fe40003fc4270 */
[----:B------:R-:W-:Y:S02]  /*88e0*/  ISETP.GT.AND P2, PT, R2, 0x49, PT ;  /* 0x000000490200780c */ /* 0x000fe40003f44270 */
[----:B------:R-:W-:Y:S02]  /*88f0*/  FSEL R23, R82, -INF , P1 ;  /* 0xff80000052177808 */ /* 0x000fe40000800000 */
[----:B------:R-:W-:Y:S02]  /*8900*/  FSEL R22, R83, -INF , P0 ;  /* 0xff80000053167808 */ /* 0x000fe40000000000 */
[----:B------:R-:W-:Y:S02]  /*8910*/  FMNMX.FTZ R3, R175, R3, !PT ;  /* 0x00000003af037209 */ /* 0x000fe40007810000 */
[C---:B------:R-:W-:Y:S02]  /*8920*/  ISETP.GT.AND P1, PT, R0.reuse, 0x48, PT ;  /* 0x000000480000780c */ /* 0x040fe40003f24270 */
[----:B------:R-:W-:Y:S02]  /*8930*/  ISETP.GT.AND P0, PT, R0, 0x49, PT ;  /* 0x000000490000780c */ /* 0x000fe40003f04270 */
        /* <DEDUP_REMOVED lines=69> */
[----:B------:R-:W-:Y:S02]  /*8d90*/  FSEL R16, R77, -INF , P2 ;  /* 0xff8000004d107808 */ /* 0x000fe40001000000 */
[----:B------:R-:W-:Y:S02]  /*8da0*/  FSEL R11, R78, -INF , P1 ;  /* 0xff8000004e0b7808 */ /* 0x000fe40000800000 */
        /* <DEDUP_REMOVED lines=8> */
[----:B------:R-:W-:Y:S02]  /*8e30*/  FSEL R10, R79, -INF , P0 ;  /* 0xff8000004f0a7808 */ /* 0x000fe40000000000 */
[----:B------:R-:W-:Y:S04]  /*8e40*/  FMNMX.FTZ R0, R11, R6, !PT ;  /* 0x000000060b007209 */ /* 0x000fe80007810000 */
[----:B------:R-:W-:Y:S01]  /*8e50*/  FMNMX.FTZ R0, R10, R0, !PT ;  /* 0x000000000a007209 */ /* 0x000fe20007810000 */
[----:B------:R-:W3:Y:S08]  /*8e60*/  SHFL.BFLY PT, R6, R4, 0x2, 0x1f ;  /* 0x0c401f0004067f89 */ /* 0x000ef000000e0000 */
[----:B------:R-:W4:Y:S08]  /*8e70*/  SHFL.BFLY PT, R7, R3, 0x2, 0x1f ;  /* 0x0c401f0003077f89 */ /* 0x000f3000000e0000 */
[----:B------:R-:W5:Y:S01]  /*8e80*/  SHFL.BFLY PT, R9, R0, 0x2, 0x1f ;  /* 0x0c401f0000097f89 */ /* 0x000f6200000e0000 */
[----:B--2---:R-:W-:Y:S02]  /*8e90*/  FMNMX.FTZ R5, R5, R2, !PT ;  /* 0x0000000205057209 */ /* 0x004fe40007810000 */
[----:B---3--:R-:W-:Y:S05]  /*8ea0*/  FMNMX.FTZ R2, R4, R6, !PT ;  /* 0x0000000604027209 */ /* 0x008fea0007810000 */
[----:B------:R-:W2:Y:S01]  /*8eb0*/  SHFL.BFLY PT, R6, R5, 0x1, 0x1f ;  /* 0x0c201f0005067f89 */ /* 0x000ea200000e0000 */
[----:B----4-:R-:W-:Y:S07]  /*8ec0*/  FMNMX.FTZ R3, R3, R7, !PT ;  /* 0x0000000703037209 */ /* 0x010fee0007810000 */
[----:B------:R-:W3:Y:S01]  /*8ed0*/  SHFL.BFLY PT, R7, R2, 0x1, 0x1f ;  /* 0x0c201f0002077f89 */ /* 0x000ee200000e0000 */
[----:B-----5:R-:W-:Y:S07]  /*8ee0*/  FMNMX.FTZ R4, R0, R9, !PT ;  /* 0x0000000900047209 */ /* 0x020fee0007810000 */
[----:B------:R-:W4:Y:S08]  /*8ef0*/  SHFL.BFLY PT, R8, R3, 0x1, 0x1f ;  /* 0x0c201f0003087f89 */ /* 0x000f3000000e0000 */
[----:B------:R1:W1:Y:S01]  /*8f00*/  SHFL.BFLY PT, R0, R4, 0x1, 0x1f ;  /* 0x0c201f0004007f89 */ /* 0x00026200000e0000 */
[----:B--2---:R-:W-:Y:S02]  /*8f10*/  FMNMX.FTZ R100, R5, R6, !PT ;  /* 0x0000000605647209 */ /* 0x004fe40007810000 */
[----:B---3--:R-:W-:Y:S02]  /*8f20*/  FMNMX.FTZ R99, R2, R7, !PT ;  /* 0x0000000702637209 */ /* 0x008fe40007810000 */
[----:B----4-:R-:W-:Y:S03]  /*8f30*/  FMNMX.FTZ R98, R3, R8, !PT ;  /* 0x0000000803627209 */ /* 0x010fe60007810000 */
.L_x_1575:
[C---:B------:R-:W-:Y:S01]  /*8f40*/  FMUL.FTZ R2, R100.reuse, c[0x0][0x2d0] ;  /* 0x0000b40064027a20 */ /* 0x040fe20000410000 */
[----:B------:R-:W-:Y:S01]  /*8f50*/  FSETP.NEU.FTZ.AND P2, PT, R100, -INF , PT ;  /* 0xff8000006400780b */ /* 0x000fe20003f5d000 */
[----:B------:R-:W-:Y:S01]  /*8f60*/  WARPSYNC 0xffffffff ;  /* 0xffffffff00007948 */ /* 0x000fe20003800000 */
[----:B------:R-:W-:Y:S02]  /*8f70*/  FSETP.NEU.FTZ.AND P1, PT, R99, -INF , PT ;  /* 0xff8000006300780b */ /* 0x000fe40003f3d000 */
[----:B------:R-:W-:Y:S02]  /*8f80*/  FSEL R6, R2, RZ, P2 ;  /* 0x000000ff02067208 */ /* 0x000fe40001000000 */
[----:B------:R-:W-:Y:S02]  /*8f90*/  FSETP.NEU.FTZ.AND P0, PT, R98, -INF , PT ;  /* 0xff8000006200780b */ /* 0x000fe40003f1d000 */
[----:B-1----:R-:W-:Y:S01]  /*8fa0*/  FMNMX.FTZ R68, R0, R4, !PT ;  /* 0x0000000400447209 */ /* 0x002fe20007810000 */
[--C-:B------:R-:W-:Y:S01]  /*8fb0*/  FFMA.FTZ R2, R156, c[0x0][0x2d0], -R6.reuse ;  /* 0x0000b4009c027a23 */ /* 0x100fe20000010806 */
[----:B------:R-:W-:Y:S01]  /*8fc0*/  FSEL R5, R98, RZ, P0 ;  /* 0x000000ff62057208 */ /* 0x000fe20000000000 */
[--C-:B------:R-:W-:Y:S02]  /*8fd0*/  FFMA.FTZ R3, R172, c[0x0][0x2d0], -R6.reuse ;  /* 0x0000b400ac037a23 */ /* 0x100fe40000010806 */
[----:B------:R1:W-:Y:S01]  /*8fe0*/  MUFU.EX2 R42, R2 ;  /* 0x00000002002a7308 */ /* 0x0003e20000000800 */
[----:B------:R-:W-:Y:S02]  /*8ff0*/  FMUL.FTZ R4, R68, c[0x0][0x2d0] ;  /* 0x0000b40044047a20 */ /* 0x000fe40000410000 */
        /* <DEDUP_REMOVED lines=13> */
[----:B-1----:R-:W-:Y:S05]  /*90d0*/  FMUL.FTZ R2, R99, c[0x0][0x2d0] ;  /* 0x0000b40063027a20 */ /* 0x002fea0000410000 */
[----:B------:R-:W-:Y:S01]  /*90e0*/  MUFU.EX2 R246, R186 ;  /* 0x000000ba00f67308 */ /* 0x000fe20000000800 */
[----:B------:R-:W-:Y:S01]  /*90f0*/  FSEL R7, R2, RZ, P1 ;  /* 0x000000ff02077208 */ /* 0x000fe20000800000 */
[--C-:B--2---:R-:W-:Y:S04]  /*9100*/  FFMA.FTZ R3, R175, c[0x0][0x2d0], -R6.reuse ;  /* 0x0000b400af037a23 */ /* 0x104fe80000010806 */
        /* <DEDUP_REMOVED lines=17> */
[--C-:B-1----:R-:W-:Y:S02]  /*9220*/  FFMA.FTZ R2, R32, c[0x0][0x2d0], -R7.reuse ;  /* 0x0000b40020027a23 */ /* 0x102fe40000010807 */
[--C-:B------:R-:W-:Y:S02]  /*9230*/  FFMA.FTZ R177, R50, c[0x0][0x2d0], -R7.reuse ;  /* 0x0000b40032b17a23 */ /* 0x100fe40000010807 */
[--C-:B------:R-:W-:Y:S01]  /*9240*/  FFMA.FTZ R156, R161, c[0x0][0x2d0], -R7.reuse ;  /* 0x0000b400a19c7a23 */ /* 0x100fe20000010807 */
[----:B------:R1:W-:Y:S01]  /*9250*/  MUFU.EX2 R227, R2 ;  /* 0x0000000200e37308 */ /* 0x0003e20000000800 */
[--C-:B------:R-:W-:Y:S02]  /*9260*/  FFMA.FTZ R159, R159, c[0x0][0x2d0], -R7.reuse ;  /* 0x0000b4009f9f7a23 */ /* 0x100fe40000010807 */
[--C-:B--2---:R-:W-:Y:S07]  /*9270*/  FFMA.FTZ R3, R36, c[0x0][0x2d0], -R7.reuse ;  /* 0x0000b40024037a23 */ /* 0x104fee0000010807 */
[----:B------:R2:W-:Y:S10]  /*9280*/  MUFU.EX2 R237, R3 ;  /* 0x0000000300ed7308 */ /* 0x0005f40000000800 */
[----:B------:R-:W-:Y:S01]  /*9290*/  MUFU.EX2 R245, R184 ;  /* 0x000000b800f57308 */ /* 0x000fe20000000800 */
[--C-:B-1----:R-:W-:Y:S02]  /*92a0*/  FFMA.FTZ R2, R174, c[0x0][0x2d0], -R6.reuse ;  /* 0x0000b400ae027a23 */ /* 0x102fe40000010806 */
[----:B------:R-:W-:Y:S02]  /*92b0*/  FFMA.FTZ R174, R207, c[0x0][0x2d0], -R6 ;  /* 0x0000b400cfae7a23 */ /* 0x000fe40000010806 */
[--C-:B------:R-:W-:Y:S05]  /*92c0*/  FFMA.FTZ R207, R23, c[0x0][0x2d0], -R7.reuse ;  /* 0x0000b40017cf7a23 */ /* 0x100fea0000010807 */
[----:B------:R1:W-:Y:S01]  /*92d0*/  MUFU.EX2 R236, R2 ;  /* 0x0000000200ec7308 */ /* 0x0003e20000000800 */
[----:B--2---:R-:W-:Y:S09]  /*92e0*/  FSEL R3, R99, RZ, P1 ;  /* 0x000000ff63037208 */ /* 0x004ff20000800000 */
[----:B------:R-:W-:Y:S10]  /*92f0*/  MUFU.EX2 R239, R159 ;  /* 0x0000009f00ef7308 */ /* 0x000ff40000000800 */
[----:B------:R-:W-:Y:S01]  /*9300*/  MUFU.EX2 R186, R168 ;  /* 0x000000a800ba7308 */ /* 0x000fe20000000800 */
[----:B-1----:R-:W-:Y:S09]  /*9310*/  FFMA.FTZ R2, R33, c[0x0][0x2d0], -R7 ;  /* 0x0000b40021027a23 */ /* 0x002ff20000010807 */
[----:B------:R1:W-:Y:S10]  /*9320*/  MUFU.EX2 R233, R2 ;  /* 0x0000000200e97308 */ /* 0x0003f40000000800 */
[----:B------:R-:W-:Y:S10]  /*9330*/  MUFU.EX2 R170, R170 ;  /* 0x000000aa00aa7308 */ /* 0x000ff40000000800 */
[----:B------:R-:W-:Y:S01]  /*9340*/  MUFU.EX2 R181, R181 ;  /* 0x000000b500b57308 */ /* 0x000fe20000000800 */
[----:B-1----:R-:W-:Y:S05]  /*9350*/  FMUL.FTZ R2, R98, c[0x0][0x2d0] ;  /* 0x0000b40062027a20 */ /* 0x002fea0000410000 */
[----:B------:R-:W-:Y:S04]  /*9360*/  FSEL R8, R2, RZ, P0 ;  /* 0x000000ff02087208 */ /* 0x000fe80000000000 */
[----:B------:R-:W-:Y:S01]  /*9370*/  MUFU.EX2 R179, R179 ;  /* 0x000000b300b37308 */ /* 0x000fe20000000800 */
[----:B------:R-:W-:Y:S01]  /*9380*/  FSETP.NEU.FTZ.AND P0, PT, R68, -INF , PT ;  /* 0xff8000004400780b */ /* 0x000fe20003f1d000 */
[--C-:B------:R-:W-:Y:S03]  /*9390*/  FFMA.FTZ R2, R48, c[0x0][0x2d0], -R8.reuse ;  /* 0x0000b40030027a23 */ /* 0x100fe60000010808 */
[----:B------:R-:W-:Y:S01]  /*93a0*/  FSEL R4, R4, RZ, P0 ;  /* 0x000000ff04047208 */ /* 0x000fe20000000000 */
[--C-:B------:R-:W-:Y:S02]  /*93b0*/  FFMA.FTZ R9, R21, c[0x0][0x2d0], -R8.reuse ;  /* 0x0000b40015097a23 */ /* 0x100fe40000010808 */
[----:B------:R-:W1:Y:S01]  /*93c0*/  LDSM.16.MT88.4 R20, [R189] ;  /* 0x00000000bd14783b */ /* 0x000e620000004200 */
[----:B------:R-:W-:Y:S01]  /*93d0*/  FFMA.FTZ R165, R38, c[0x0][0x2d0], -R8 ;  /* 0x0000b40026a57a23 */ /* 0x000fe20000010808 */
[----:B------:R2:W-:Y:S01]  /*93e0*/  MUFU.EX2 R225, R2 ;  /* 0x0000000200e17308 */ /* 0x0005e20000000800 */
[----:B------:R-:W-:Y:S02]  /*93f0*/  FFMA.FTZ R66, R81, c[0x0][0x2d0], -R4 ;  /* 0x0000b40051427a23 */ /* 0x000fe40000010804 */
[--C-:B------:R-:W-:Y:S02]  /*9400*/  FFMA.FTZ R59, R173, c[0x0][0x2d0], -R8.reuse ;  /* 0x0000b400ad3b7a23 */ /* 0x100fe40000010808 */
[--C-:B------:R-:W-:Y:S01]  /*9410*/  FFMA.FTZ R58, R171, c[0x0][0x2d0], -R8.reuse ;  /* 0x0000b400ab3a7a23 */ /* 0x100fe20000010808 */
[----:B------:R-:W-:Y:S01]  /*9420*/  LDSM.16.MT88.4 R80, [R192] ;  /* 0x00000000c050783b */ /* 0x000fe20000004200 */
[----:B------:R-:W-:Y:S02]  /*9430*/  FFMA.FTZ R71, R64, c[0x0][0x2d0], -R8 ;  /* 0x0000b40040477a23 */ /* 0x000fe40000010808 */
        /* <DEDUP_REMOVED lines=10> */
[--C-:B--2---:R-:W-:Y:S02]  /*94e0*/  FFMA.FTZ R2, R37, c[0x0][0x2d0], -R8.reuse ;  /* 0x0000b40025027a23 */ /* 0x104fe40000010808 */
[--C-:B------:R-:W-:Y:S02]  /*94f0*/  FFMA.FTZ R57, R164, c[0x0][0x2d0], -R8.reuse ;  /* 0x0000b400a4397a23 */ /* 0x100fe40000010808 */
[----:B------:R-:W-:Y:S01]  /*9500*/  FFMA.FTZ R56, R160, c[0x0][0x2d0], -R8 ;  /* 0x0000b400a0387a23 */ /* 0x000fe20000010808 */
[----:B------:R2:W-:Y:S01]  /*9510*/  MUFU.EX2 R232, R2 ;  /* 0x0000000200e87308 */ /* 0x0005e20000000800 */
[--C-:B------:R-:W-:Y:S02]  /*9520*/  FFMA.FTZ R222, R11, c[0x0][0x2d0], -R4.reuse ;  /* 0x0000b4000bde7a23 */ /* 0x100fe40000010804 */
[----:B------:R-:W-:Y:S02]  /*9530*/  FFMA.FTZ R223, R10, c[0x0][0x2d0], -R4 ;  /* 0x0000b4000adf7a23 */ /* 0x000fe40000010804 */
[--C-:B---3--:R-:W-:Y:S02]  /*9540*/  FFMA.FTZ R9, R49, c[0x0][0x2d0], -R8.reuse ;  /* 0x0000b40031097a23 */ /* 0x108fe40000010808 */
        /* <DEDUP_REMOVED lines=9> */
[----:B--2---:R-:W-:Y:S05]  /*95e0*/  FSEL R2, R100, RZ, P2 ;  /* 0x000000ff64027208 */ /* 0x004fea0001000000 */
[----:B------:R-:W-:Y:S04]  /*95f0*/  FADD.FTZ R0, -R2, R97 ;  /* 0x0000006102007221 */ /* 0x000fe80000010100 */
[----:B------:R-:W-:Y:S01]  /*9600*/  MUFU.EX2 R185, R161 ;  /* 0x000000a100b97308 */ /* 0x000fe20000000800 */
[----:B------:R-:W-:Y:S02]  /*9610*/  FADD.FTZ R2, -R3, R101 ;  /* 0x0000006503027221 */ /* 0x000fe40000010100 */
[----:B------:R-:W-:Y:S02]  /*9620*/  FMUL.FTZ R0, R0, c[0x0][0x2d0] ;  /* 0x0000b40000007a20 */ /* 0x000fe40000410000 */
[----:B------:R-:W-:Y:S02]  /*9630*/  FADD.FTZ R3, -R5, R102 ;  /* 0x0000006605037221 */ /* 0x000fe40000010100 */
[--C-:B------:R-:W-:Y:S02]  /*9640*/  FFMA.FTZ R102, R206, c[0x0][0x2d0], -R6.reuse ;  /* 0x0000b400ce667a23 */ /* 0x100fe40000010806 */
[----:B------:R-:W-:Y:S01]  /*9650*/  FFMA.FTZ R97, R205, c[0x0][0x2d0], -R6 ;  /* 0x0000b400cd617a23 */ /* 0x000fe20000010806 */
[----:B------:R2:W-:Y:S01]  /*9660*/  MUFU.EX2 R65, R0 ;  /* 0x0000000000417308 */ /* 0x0005e20000000800 */
[--C-:B------:R-:W-:Y:S02]  /*9670*/  FFMA.FTZ R205, R15, c[0x0][0x2d0], -R4.reuse ;  /* 0x0000b4000fcd7a23 */ /* 0x100fe40000010804 */
[----:B------:R-:W-:Y:S02]  /*9680*/  FFMA.FTZ R206, R14, c[0x0][0x2d0], -R4 ;  /* 0x0000b4000ece7a23 */ /* 0x000fe40000010804 */
[----:B------:R-:W-:Y:S02]  /*9690*/  FFMA.FTZ R101, R157, c[0x0][0x2d0], -R7 ;  /* 0x0000b4009d657a23 */ /* 0x000fe40000010807 */
[----:B------:R-:W-:Y:S03]  /*96a0*/  FFMA.FTZ R157, R41, c[0x0][0x2d0], -R8 ;  /* 0x0000b400299d7a23 */ /* 0x000fe60000010808 */
[----:B------:R-:W-:Y:S10]  /*96b0*/  MUFU.EX2 R244, R101 ;  /* 0x0000006500f47308 */ /* 0x000ff40000000800 */
[----:B------:R-:W-:Y:S01]  /*96c0*/  MUFU.EX2 R184, R157 ;  /* 0x0000009d00b87308 */ /* 0x000fe20000000800 */
[----:B--2---:R-:W-:Y:S09]  /*96d0*/  FMUL.FTZ R0, R2, c[0x0][0x2d0] ;  /* 0x0000b40002007a20 */ /* 0x004ff20000410000 */
[----:B------:R2:W-:Y:S10]  /*96e0*/  MUFU.EX2 R67, R0 ;  /* 0x0000000000437308 */ /* 0x0005f40000000800 */
[----:B------:R-:W-:Y:S10]  /*96f0*/  MUFU.EX2 R159, R173 ;  /* 0x000000ad009f7308 */ /* 0x000ff40000000800 */
[----:B------:R-:W-:Y:S01]  /*9700*/  MUFU.EX2 R158, R187 ;  /* 0x000000bb009e7308 */ /* 0x000fe20000000800 */
[----:B--2---:R-:W-:Y:S02]  /*9710*/  FMUL.FTZ R0, R3, c[0x0][0x2d0] ;  /* 0x0000b40003007a20 */ /* 0x004fe40000410000 */
[--C-:B------:R-:W-:Y:S02]  /*9720*/  FFMA.FTZ R3, R167, c[0x0][0x2d0], -R4.reuse ;  /* 0x0000b400a7037a23 */ /* 0x100fe40000010804 */
[--C-:B------:R-:W-:Y:S05]  /*9730*/  FFMA.FTZ R167, R26, c[0x0][0x2d0], -R4.reuse ;  /* 0x0000b4001aa77a23 */ /* 0x100fea0000010804 */
[----:B------:R2:W-:Y:S10]  /*9740*/  MUFU.EX2 R2, R0 ;  /* 0x0000000000027308 */ /* 0x0005f40000000800 */
[----:B------:R3:W-:Y:S10]  /*9750*/  MUFU.EX2 R238, R3 ;  /* 0x0000000300ee7308 */ /* 0x0007f40000000800 */
[----:B------:R-:W-:Y:S01]  /*9760*/  MUFU.EX2 R167, R167 ;  /* 0x000000a700a77308 */ /* 0x000fe20000000800 */
[--C-:B--2---:R-:W-:Y:S02]  /*9770*/  FFMA.FTZ R0, R53, c[0x0][0x2d0], -R4.reuse ;  /* 0x0000b40035007a23 */ /* 0x104fe40000010804 */
[----:B------:R-:W-:Y:S07]  /*9780*/  LDSM.16.MT88.4 R52, [R190] ;  /* 0x00000000be34783b */ /* 0x000fee0000004200 */
[----:B------:R2:W-:Y:S01]  /*9790*/  MUFU.EX2 R216, R0 ;  /* 0x0000000000d87308 */ /* 0x0005e20000000800 */
[--C-:B---3--:R-:W-:Y:S09]  /*97a0*/  FFMA.FTZ R3, R31, c[0x0][0x2d0], -R4.reuse ;  /* 0x0000b4001f037a23 */ /* 0x108ff20000010804 */
[----:B------:R-:W-:Y:S10]  /*97b0*/  MUFU.EX2 R178, R178 ;  /* 0x000000b200b27308 */ /* 0x000ff40000000800 */
[----:B------:R-:W-:Y:S01]  /*97c0*/  MUFU.EX2 R161, R213 ;  /* 0x000000d500a17308 */ /* 0x000fe20000000800 */
[----:B--2---:R-:W-:Y:S02]  /*97d0*/  FFMA.FTZ R0, R163, c[0x0][0x2d0], -R4 ;  /* 0x0000b400a3007a23 */ /* 0x004fe40000010804 */
[----:B------:R-:W-:Y:S02]  /*97e0*/  FFMA.FTZ R163, R39, c[0x0][0x2d0], -R8 ;  /* 0x0000b40027a37a23 */ /* 0x000fe40000010808 */
[----:B------:R-:W2:Y:S05]  /*97f0*/  LDSM.16.MT88.4 R36, [R193] ;  /* 0x00000000c124783b */ /* 0x000eaa0000004200 */
[----:B------:R3:W-:Y:S10]  /*9800*/  MUFU.EX2 R230, R0 ;  /* 0x0000000000e67308 */ /* 0x0007f40000000800 */
[----:B------:R-:W-:Y:S10]  /*9810*/  MUFU.EX2 R172, R163 ;  /* 0x000000a300ac7308 */ /* 0x000ff40000000800 */
[----:B------:R-:W-:Y:S01]  /*9820*/  MUFU.EX2 R163, R208 ;  /* 0x000000d000a37308 */ /* 0x000fe20000000800 */
[----:B---3--:R-:W-:Y:S02]  /*9830*/  FFMA.FTZ R0, R162, c[0x0][0x2d0], -R4 ;  /* 0x0000b400a2007a23 */ /* 0x008fe40000010804 */
[----:B------:R-:W-:Y:S07]  /*9840*/  FFMA.FTZ R162, R34, c[0x0][0x2d0], -R8 ;  /* 0x0000b40022a27a23 */ /* 0x000fee0000010808 */
[----:B------:R3:W-:Y:S10]  /*9850*/  MUFU.EX2 R229, R0 ;  /* 0x0000000000e57308 */ /* 0x0007f40000000800 */
[----:B------:R-:W-:Y:S10]  /*9860*/  MUFU.EX2 R157, R215 ;  /* 0x000000d7009d7308 */ /* 0x000ff40000000800 */
[----:B------:R-:W-:Y:S01]  /*9870*/  MUFU.EX2 R101, R217 ;  /* 0x000000d900657308 */ /* 0x000fe20000000800 */
[----:B---3--:R-:W-:Y:S02]  /*9880*/  FSEL R0, R68, RZ, P0 ;  /* 0x000000ff44007208 */ /* 0x008fe40000000000 */
[----:B------:R-:W-:Y:S03]  /*9890*/  ISETP.GT.AND P0, PT, R212, R250, PT ;  /* 0x000000fad400720c */ /* 0x000fe60003f04270 */
[----:B------:R-:W-:Y:S02]  /*98a0*/  FADD.FTZ R0, -R0, R103 ;  /* 0x0000006700007221 */ /* 0x000fe40000010100 */
[----:B------:R-:W-:Y:S02]  /*98b0*/  FFMA.FTZ R103, R30, c[0x0][0x2d0], -R4 ;  /* 0x0000b4001e677a23 */ /* 0x000fe40000010804 */
[----:B------:R-:W-:Y:S06]  /*98c0*/  FMUL.FTZ R0, R0, c[0x0][0x2d0] ;  /* 0x0000b40000007a20 */ /* 0x000fec0000410000 */
[----:B------:R-:W3:Y:S02]  /*98d0*/  MUFU.EX2 R0, R0 ;  /* 0x0000000000007308 */ /* 0x000ee40000000800 */
[----:B---3--:R-:W-:Y:S01]  /*98e0*/  FMUL.FTZ R10, R0, R110 ;  /* 0x0000006e000a7220 */ /* 0x008fe20000410000 */
[----:B------:R-:W-:Y:S01]  /*98f0*/  F2FP.PACK_AB R72, R228, R42 ;  /* 0x0000002ae448723e */ /* 0x000fe200000000ff */
[----:B------:R-:W-:Y:S01]  /*9900*/  FMUL.FTZ R4, R65, R104 ;  /* 0x0000006841047220 */ /* 0x000fe20000410000 */
[----:B------:R-:W-:Y:S01]  /*9910*/  F2FP.PACK_AB R73, R227, R226 ;  /* 0x000000e2e349723e */ /* 0x000fe200000000ff */
[----:B------:R-:W-:Y:S01]  /*9920*/  FMUL.FTZ R5, R65, R105 ;  /* 0x0000006941057220 */ /* 0x000fe20000410000 */
[----:B------:R-:W-:Y:S01]  /*9930*/  F2FP.PACK_AB R74, R236, R235 ;  /* 0x000000ebec4a723e */ /* 0x000fe200000000ff */
        /* <DEDUP_REMOVED lines=8> */
[C---:B------:R-:W-:Y:S01]  /*99c0*/  FMUL.FTZ R18, R67.reuse, R118 ;  /* 0x0000007643127220 */ /* 0x040fe20000410000 */
[-C--:B-1----:R-:W-:Y:S01]  /*99d0*/  HMMA.16816.F32 R4, R72, R20.reuse, R4 ;  /* 0x000000144804723c */ /* 0x082fe20000001804 */
[----:B------:R-:W-:Y:S04]  /*99e0*/  MUFU.EX2 R110, R57 ;  /* 0x00000039006e7308 */ /* 0x000fe80000000800 */
[----:B------:R-:W-:Y:S01]  /*99f0*/  F2FP.PACK_AB R79, R238, R229 ;  /* 0x000000e5ee4f723e */ /* 0x000fe200000000ff */
[C---:B------:R-:W-:Y:S02]  /*9a00*/  FMUL.FTZ R8, R2.reuse, R108 ;  /* 0x0000006c02087220 */ /* 0x040fe40000410000 */
[----:B------:R-:W-:Y:S03]  /*9a10*/  FMUL.FTZ R9, R2, R109 ;  /* 0x0000006d02097220 */ /* 0x000fe60000410000 */
[----:B------:R-:W-:Y:S01]  /*9a20*/  MUFU.EX2 R104, R63 ;  /* 0x0000003f00687308 */ /* 0x000fe20000000800 */
[----:B------:R-:W-:Y:S02]  /*9a30*/  FMUL.FTZ R11, R0, R111 ;  /* 0x0000006f000b7220 */ /* 0x000fe40000410000 */
[----:B------:R-:W-:Y:S02]  /*9a40*/  FMUL.FTZ R19, R67, R119 ;  /* 0x0000007743137220 */ /* 0x000fe40000410000 */
[----:B------:R-:W-:Y:S01]  /*9a50*/  LDSM.16.MT88.4 R116, [R189+0x2000] ;  /* 0x00200000bd74783b */ /* 0x000fe20000004200 */
[C---:B------:R-:W-:Y:S02]  /*9a60*/  FMUL.FTZ R32, R65.reuse, R132 ;  /* 0x0000008441207220 */ /* 0x040fe40000410000 */
[C---:B------:R-:W-:Y:S02]  /*9a70*/  HMMA.16816.F32 R8, R76.reuse, R20, R8 ;  /* 0x000000144c08723c */ /* 0x040fe40000001808 */
[----:B------:R-:W-:Y:S02]  /*9a80*/  MUFU.EX2 R107, R62 ;  /* 0x0000003e006b7308 */ /* 0x000fe40000000800 */
[C---:B------:R-:W-:Y:S02]  /*9a90*/  FMUL.FTZ R12, R2.reuse, R112 ;  /* 0x00000070020c7220 */ /* 0x040fe40000410000 */
[----:B------:R-:W-:Y:S02]  /*9aa0*/  FMUL.FTZ R13, R2, R113 ;  /* 0x00000071020d7220 */ /* 0x000fe40000410000 */
[C---:B------:R-:W-:Y:S04]  /*9ab0*/  FMUL.FTZ R14, R0.reuse, R114 ;  /* 0x00000072000e7220 */ /* 0x040fe80000410000 */
[----:B------:R-:W-:Y:S01]  /*9ac0*/  FMUL.FTZ R15, R0, R115 ;  /* 0x00000073000f7220 */ /* 0x000fe20000410000 */
[----:B------:R1:W-:Y:S01]  /*9ad0*/  MUFU.EX2 R114, R56 ;  /* 0x0000003800727308 */ /* 0x0003e20000000800 */
[----:B------:R-:W-:Y:S02]  /*9ae0*/  FMUL.FTZ R33, R65, R133 ;  /* 0x0000008541217220 */ /* 0x000fe40000410000 */
[C---:B------:R-:W-:Y:S02]  /*9af0*/  FMUL.FTZ R34, R67.reuse, R134 ;  /* 0x0000008643227220 */ /* 0x040fe40000410000 */
[----:B------:R-:W-:Y:S01]  /*9b00*/  FMUL.FTZ R35, R67, R135 ;  /* 0x0000008743237220 */ /* 0x000fe20000410000 */
[-C--:B------:R-:W-:Y:S01]  /*9b10*/  HMMA.16816.F32 R12, R76, R22.reuse, R12 ;  /* 0x000000164c0c723c */ /* 0x080fe2000000180c */
[----:B------:R-:W-:Y:S02]  /*9b20*/  LDSM.16.MT88.4 R132, [R193+0x2000] ;  /* 0x00200000c184783b */ /* 0x000fe40000004200 */
[C---:B------:R-:W-:Y:S01]  /*9b30*/  FMUL.FTZ R48, R65.reuse, R148 ;  /* 0x0000009441307220 */ /* 0x040fe20000410000 */
[----:B------:R3:W-:Y:S01]  /*9b40*/  MUFU.EX2 R111, R61 ;  /* 0x0000003d006f7308 */ /* 0x0007e20000000800 */
[----:B------:R-:W-:Y:S02]  /*9b50*/  FMUL.FTZ R49, R65, R149 ;  /* 0x0000009541317220 */ /* 0x000fe40000410000 */
[----:B------:R-:W-:Y:S01]  /*9b60*/  FMUL.FTZ R50, R67, R150 ;  /* 0x0000009643327220 */ /* 0x000fe20000410000 */
[C---:B------:R-:W-:Y:S04]  /*9b70*/  HMMA.16816.F32 R16, R72.reuse, R22, R16 ;  /* 0x000000164810723c */ /* 0x040fe80000001810 */
[C---:B------:R-:W-:Y:S02]  /*9b80*/  FMUL.FTZ R20, R65.reuse, R120 ;  /* 0x0000007841147220 */ /* 0x040fe40000410000 */
[----:B------:R-:W-:Y:S01]  /*9b90*/  FMUL.FTZ R21, R65, R121 ;  /* 0x0000007941157220 */ /* 0x000fe20000410000 */
[----:B------:R-:W-:Y:S01]  /*9ba0*/  MUFU.EX2 R112, R102 ;  /* 0x0000006600707308 */ /* 0x000fe20000000800 */
[C---:B------:R-:W-:Y:S04]  /*9bb0*/  FMUL.FTZ R22, R67.reuse, R122 ;  /* 0x0000007a43167220 */ /* 0x040fe80000410000 */
[C---:B------:R-:W-:Y:S02]  /*9bc0*/  FMUL.FTZ R23, R67.reuse, R123 ;  /* 0x0000007b43177220 */ /* 0x040fe40000410000 */
[----:B------:R-:W-:Y:S02]  /*9bd0*/  FMUL.FTZ R51, R67, R151 ;  /* 0x0000009743337220 */ /* 0x000fe40000410000 */
[----:B------:R-:W-:Y:S01]  /*9be0*/  LDSM.16.MT88.4 R148, [R190+0x2000] ;  /* 0x00200000be94783b */ /* 0x000fe20000004200 */
[C---:B-1----:R-:W-:Y:S01]  /*9bf0*/  FMUL.FTZ R56, R2.reuse, R88 ;  /* 0x0000005802387220 */ /* 0x042fe20000410000 */
[----:B------:R1:W-:Y:S01]  /*9c00*/  MUFU.EX2 R102, R58 ;  /* 0x0000003a00667308 */ /* 0x0003e20000000800 */
[-C--:B--2---:R-:W-:Y:S03]  /*9c10*/  HMMA.16816.F32 R20, R72, R36.reuse, R20 ;  /* 0x000000244814723c */ /* 0x084fe60000001814 */
[C---:B------:R-:W-:Y:S02]  /*9c20*/  FMUL.FTZ R24, R2.reuse, R124 ;  /* 0x0000007c02187220 */ /* 0x040fe40000410000 */
[----:B------:R-:W-:Y:S02]  /*9c30*/  FMUL.FTZ R25, R2, R125 ;  /* 0x0000007d02197220 */ /* 0x000fe40000410000 */
[C---:B------:R-:W-:Y:S02]  /*9c40*/  FMUL.FTZ R26, R0.reuse, R126 ;  /* 0x0000007e001a7220 */ /* 0x040fe40000410000 */
[----:B------:R-:W-:Y:S01]  /*9c50*/  FMUL.FTZ R27, R0, R127 ;  /* 0x0000007f001b7220 */ /* 0x000fe20000410000 */
[----:B------:R2:W-:Y:S02]  /*9c60*/  MUFU.EX2 R115, R60 ;  /* 0x0000003c00737308 */ /* 0x0005e40000000800 */
[C---:B------:R-:W-:Y:S02]  /*9c70*/  FMUL.FTZ R57, R2.reuse, R89 ;  /* 0x0000005902397220 */ /* 0x040fe40000410000 */
[C---:B---3--:R-:W-:Y:S02]  /*9c80*/  FMUL.FTZ R61, R2.reuse, R93 ;  /* 0x0000005d023d7220 */ /* 0x048fe40000410000 */
[C---:B------:R-:W-:Y:S04]  /*9c90*/  HMMA.16816.F32 R24, R76.reuse, R36, R24 ;  /* 0x000000244c18723c */ /* 0x040fe80000001818 */
[C---:B------:R-:W-:Y:S01]  /*9ca0*/  FMUL.FTZ R28, R2.reuse, R128 ;  /* 0x00000080021c7220 */ /* 0x040fe20000410000 */
[----:B------:R-:W-:Y:S01]  /*9cb0*/  MUFU.EX2 R113, R97 ;  /* 0x0000006100717308 */ /* 0x000fe20000000800 */
[----:B------:R-:W-:Y:S02]  /*9cc0*/  FMUL.FTZ R29, R2, R129 ;  /* 0x00000081021d7220 */ /* 0x000fe40000410000 */
[C---:B------:R-:W-:Y:S04]  /*9cd0*/  FMUL.FTZ R30, R0.reuse, R130 ;  /* 0x00000082001e7220 */ /* 0x040fe80000410000 */
[C---:B------:R-:W-:Y:S02]  /*9ce0*/  FMUL.FTZ R31, R0.reuse, R131 ;  /* 0x00000083001f7220 */ /* 0x040fe40000410000 */
[C---:B-1----:R-:W-:Y:S01]  /*9cf0*/  FMUL.FTZ R58, R0.reuse, R90 ;  /* 0x0000005a003a7220 */ /* 0x042fe20000410000 */
[----:B------:R1:W3:Y:S01]  /*9d00*/  MUFU.EX2 R97, R59 ;  /* 0x0000003b00617308 */ /* 0x0002e20000000800 */
[----:B------:R-:W-:Y:S02]  /*9d10*/  FMUL.FTZ R62, R0, R94 ;  /* 0x0000005e003e7220 */ /* 0x000fe40000410000 */
[----:B--2---:R-:W-:Y:S01]  /*9d20*/  FMUL.FTZ R60, R2, R92 ;  /* 0x0000005c023c7220 */ /* 0x004fe20000410000 */
[-C--:B------:R-:W-:Y:S03]  /*9d30*/  HMMA.16816.F32 R28, R76, R38.reuse, R28 ;  /* 0x000000264c1c723c */ /* 0x080fe6000000181c */
[----:B------:R-:W-:Y:S02]  /*9d40*/  FMUL.FTZ R63, R0, R95 ;  /* 0x0000005f003f7220 */ /* 0x000fe40000410000 */
[----:B------:R-:W-:Y:S01]  /*9d50*/  LDSM.16.MT88.4 R92, [R192+0x1000] ;  /* 0x00100000c05c783b */ /* 0x000fe20000004200 */
[----:B------:R-:W-:Y:S01]  /*9d60*/  FMUL.FTZ R40, R2, R140 ;  /* 0x0000008c02287220 */ /* 0x000fe20000410000 */
[----:B------:R-:W-:Y:S01]  /*9d70*/  MUFU.EX2 R108, R66 ;  /* 0x00000042006c7308 */ /* 0x000fe20000000800 */
[C---:B------:R-:W-:Y:S04]  /*9d80*/  HMMA.16816.F32 R32, R72.reuse, R38, R32 ;  /* 0x000000264820723c */ /* 0x040fe80000001820 */
[C---:B------:R-:W-:Y:S02]  /*9d90*/  FMUL.FTZ R36, R65.reuse, R136 ;  /* 0x0000008841247220 */ /* 0x040fe40000410000 */
[----:B------:R-:W-:Y:S02]  /*9da0*/  FMUL.FTZ R37, R65, R137 ;  /* 0x0000008941257220 */ /* 0x000fe40000410000 */
[C---:B------:R-:W-:Y:S01]  /*9db0*/  FMUL.FTZ R38, R67.reuse, R138 ;  /* 0x0000008a43267220 */ /* 0x040fe20000410000 */
[----:B------:R2:W-:Y:S03]  /*9dc0*/  MUFU.EX2 R109, R64 ;  /* 0x00000040006d7308 */ /* 0x0005e60000000800 */
[----:B------:R-:W-:Y:S02]  /*9dd0*/  FMUL.FTZ R39, R67, R139 ;  /* 0x0000008b43277220 */ /* 0x000fe40000410000 */
[----:B-1----:R-:W-:Y:S02]  /*9de0*/  FMUL.FTZ R59, R0, R91 ;  /* 0x0000005b003b7220 */ /* 0x002fe40000410000 */
[----:B------:R-:W-:Y:S01]  /*9df0*/  LDSM.16.MT88.4 R88, [R190+0x800] ;  /* 0x00080000be58783b */ /* 0x000fe20000004200 */
[----:B------:R-:W-:Y:S02]  /*9e00*/  FMUL.FTZ R41, R2, R141 ;  /* 0x0000008d02297220 */ /* 0x000fe40000410000 */
[-C--:B------:R-:W-:Y:S01]  /*9e10*/  HMMA.16816.F32 R36, R72, R52.reuse, R36 ;  /* 0x000000344824723c */ /* 0x080fe20000001824 */
[----:B------:R-:W-:Y:S02]  /*9e20*/  MUFU.EX2 R105, R175 ;  /* 0x000000af00697308 */ /* 0x000fe40000000800 */
[C---:B------:R-:W-:Y:S02]  /*9e30*/  FMUL.FTZ R43, R0.reuse, R143 ;  /* 0x0000008f002b7220 */ /* 0x040fe40000410000 */
[C---:B------:R-:W-:Y:S02]  /*9e40*/  FFMA.FTZ R70, R65.reuse, R231, R42 ;  /* 0x000000e741467223 */ /* 0x040fe4000001002a */
[----:B------:R-:W-:Y:S02]  /*9e50*/  FMUL.FTZ R42, R0, R142 ;  /* 0x0000008e002a7220 */ /* 0x000fe40000410000 */
[C---:B------:R-:W-:Y:S02]  /*9e60*/  FMUL.FTZ R44, R2.reuse, R144 ;  /* 0x00000090022c7220 */ /* 0x040fe40000410000 */
[----:B------:R-:W-:Y:S01]  /*9e70*/  MUFU.EX2 R106, R174 ;  /* 0x000000ae006a7308 */ /* 0x000fe20000000800 */
[----:B------:R-:W-:Y:S02]  /*9e80*/  FMUL.FTZ R45, R2, R145 ;  /* 0x00000091022d7220 */ /* 0x000fe40000410000 */
[C---:B------:R-:W-:Y:S04]  /*9e90*/  HMMA.16816.F32 R40, R76.reuse, R52, R40 ;  /* 0x000000344c28723c */ /* 0x040fe80000001828 */
[C---:B------:R-:W-:Y:S02]  /*9ea0*/  FMUL.FTZ R46, R0.reuse, R146 ;  /* 0x00000092002e7220 */ /* 0x040fe40000410000 */
[----:B------:R-:W-:Y:S01]  /*9eb0*/  FMUL.FTZ R47, R0, R147 ;  /* 0x00000093002f7220 */ /* 0x000fe20000410000 */
[----:B------:R1:W-:Y:S01]  /*9ec0*/  MUFU.EX2 R146, R3 ;  /* 0x0000000300927308 */ /* 0x0003e20000000800 */
[C---:B------:R-:W-:Y:S04]  /*9ed0*/  FMUL.FTZ R52, R65.reuse, R84 ;  /* 0x0000005441347220 */ /* 0x040fe80000410000 */
[C---:B------:R-:W-:Y:S01]  /*9ee0*/  FMUL.FTZ R53, R65.reuse, R85 ;  /* 0x0000005541357220 */ /* 0x040fe20000410000 */
[-C--:B------:R-:W-:Y:S03]  /*9ef0*/  HMMA.16816.F32 R44, R76, R54.reuse, R44 ;  /* 0x000000364c2c723c */ /* 0x080fe6000000182c */
[C---:B--2---:R-:W-:Y:S01]  /*9f00*/  FMUL.FTZ R64, R65.reuse, R152 ;  /* 0x0000009841407220 */ /* 0x044fe20000410000 */
[----:B------:R-:W-:Y:S01]  /*9f10*/  MUFU.EX2 R174, R183 ;  /* 0x000000b700ae7308 */ /* 0x000fe20000000800 */
[----:B------:R-:W-:Y:S01]  /*9f20*/  FMUL.FTZ R65, R65, R153 ;  /* 0x0000009941417220 */ /* 0x000fe20000410000 */
[----:B------:R-:W-:Y:S01]  /*9f30*/  F2FP.PACK_AB R152, R178, R179 ;  /* 0x000000b3b298723e */ /* 0x000fe200000000ff */
[----:B------:R-:W-:Y:S01]  /*9f40*/  FMUL.FTZ R66, R67, R154 ;  /* 0x0000009a43427220 */ /* 0x000fe20000410000 */
[C---:B------:R-:W-:Y:S04]  /*9f50*/  HMMA.16816.F32 R48, R72.reuse, R54, R48 ;  /* 0x000000364830723c */ /* 0x040fe80000001830 */
[----:B------:R-:W-:Y:S01]  /*9f60*/  FFMA.FTZ R2, R2, R243, R224 ;  /* 0x000000f302027223 */ /* 0x000fe200000100e0 */
[----:B------:R-:W-:Y:S01]  /*9f70*/  F2FP.PACK_AB R154, R161, R163 ;  /* 0x000000a3a19a723e */ /* 0x000fe200000000ff */
[----:B------:R-:W-:Y:S01]  /*9f80*/  MUFU.EX2 R147, R96 ;  /* 0x0000006000937308 */ /* 0x000fe20000000800 */
[C---:B------:R-:W-:Y:S02]  /*9f90*/  FMUL.FTZ R54, R67.reuse, R86 ;  /* 0x0000005643367220 */ /* 0x040fe40000410000 */
[C---:B------:R-:W-:Y:S02]  /*9fa0*/  FMUL.FTZ R55, R67.reuse, R87 ;  /* 0x0000005743377220 */ /* 0x040fe40000410000 */
[----:B------:R-:W-:Y:S01]  /*9fb0*/  LDSM.16.MT88.4 R84, [R193+0x800] ;  /* 0x00080000c154783b */ /* 0x000fe20000004200 */
[----:B------:R-:W-:Y:S02]  /*9fc0*/  FFMA.FTZ R0, R0, R242, R216 ;  /* 0x000000f200007223 */ /* 0x000fe400000100d8 */
[C---:B-1----:R-:W-:Y:S02]  /*9fd0*/  FFMA.FTZ R3, R67.reuse, R241, R226 ;  /* 0x000000f143037223 */ /* 0x042fe400000100e2 */
[-C--:B------:R-:W-:Y:S01]  /*9fe0*/  HMMA.16816.F32 R52, R72, R80.reuse, R52 ;  /* 0x000000504834723c */ /* 0x080fe20000001834 */
[----:B------:R-:W1:Y:S02]  /*9ff0*/  MUFU.EX2 R96, R69 ;  /* 0x0000004500607308 */ /* 0x000e640000000800 */
[----:B------:R-:W-:Y:S02]  /*a000*/  FMUL.FTZ R67, R67, R155 ;  /* 0x0000009b43437220 */ /* 0x000fe40000410000 */
[----:B------:R-:W-:Y:S02]  /*a010*/  FADD.FTZ R3, R227, R3 ;  /* 0x00000003e3037221 */ /* 0x000fe40000010000 */
[----:B------:R-:W-:Y:S01]  /*a020*/  FADD.FTZ R2, R225, R2 ;  /* 0x00000002e1027221 */ /* 0x000fe20000010000 */
[C---:B------:R-:W-:Y:S03]  /*a030*/  HMMA.16816.F32 R56, R76.reuse, R80, R56 ;  /* 0x000000504c38723c */ /* 0x040fe60000001838 */
[----:B------:R-:W-:Y:S01]  /*a040*/  MUFU.EX2 R224, R180 ;  /* 0x000000b400e07308 */ /* 0x000fe20000000800 */
[----:B------:R-:W-:Y:S02]  /*a050*/  FADD.FTZ R70, R228, R70 ;  /* 0x00000046e4467221 */ /* 0x000fe40000010000 */
[----:B------:R-:W-:Y:S01]  /*a060*/  FADD.FTZ R3, R233, R3 ;  /* 0x00000003e9037221 */ /* 0x000fe20000010000 */
[----:B---3--:R-:W-:Y:S01]  /*a070*/  F2FP.PACK_AB R80, R102, R97 ;  /* 0x000000616650723e */ /* 0x008fe200000000ff */
[-C--:B------:R-:W-:Y:S01]  /*a080*/  HMMA.16816.F32 R60, R76, R82.reuse, R60 ;  /* 0x000000524c3c723c */ /* 0x080fe2000000183c */
[----:B------:R-:W2:Y:S03]  /*a090*/  LDSM.16.MT88.4 R76, [R189+0x800] ;  /* 0x00080000bd4c783b */ /* 0x000ea60000004200 */
[----:B------:R-:W-:Y:S01]  /*a0a0*/  FADD.FTZ R2, R232, R2 ;  /* 0x00000002e8027221 */ /* 0x000fe20000010000 */
[----:B------:R-:W-:Y:S03]  /*a0b0*/  MUFU.EX2 R183, R182 ;  /* 0x000000b600b77308 */ /* 0x000fe60000000800 */
[----:B------:R-:W-:Y:S04]  /*a0c0*/  HMMA.16816.F32 R64, R72, R82, R64 ;  /* 0x000000524840723c */ /* 0x000fe80000001840 */
[----:B-1----:R-:W-:Y:S01]  /*a0d0*/  F2FP.PACK_AB R81, R108, R96 ;  /* 0x000000606c51723e */ /* 0x002fe200000000ff */
[----:B------:R-:W-:Y:S02]  /*a0e0*/  FADD.FTZ R69, R230, R0 ;  /* 0x00000000e6457221 */ /* 0x000fe40000010000 */
[----:B------:R-:W-:Y:S01]  /*a0f0*/  F2FP.PACK_AB R72, R106, R105 ;  /* 0x000000696a48723e */ /* 0x000fe200000000ff */
[----:B------:R-:W-:Y:S01]  /*a100*/  MUFU.EX2 R182, R169 ;  /* 0x000000a900b67308 */ /* 0x000fe20000000800 */
[----:B------:R-:W-:Y:S03]  /*a110*/  F2FP.PACK_AB R73, R107, R104 ;  /* 0x000000686b49723e */ /* 0x000fe600000000ff */
        /* <DEDUP_REMOVED lines=8> */
[----:B------:R-:W-:Y:S02]  /*a1a0*/  FADD.FTZ R3, R234, R2 ;  /* 0x00000002ea037221 */ /* 0x000fe40000010000 */
[----:B------:R-:W-:Y:S02]  /*a1b0*/  FADD.FTZ R2, R238, R70 ;  /* 0x00000046ee027221 */ /* 0x000fe40000010000 */
[----:B------:R-:W-:Y:S02]  /*a1c0*/  FADD.FTZ R3, R97, R3 ;  /* 0x0000000361037221 */ /* 0x000fe40000010000 */
[----:B------:R-:W-:Y:S02]  /*a1d0*/  FADD.FTZ R2, R96, R2 ;  /* 0x0000000260027221 */ /* 0x000fe40000010000 */
[----:B------:R-:W-:Y:S01]  /*a1e0*/  FADD.FTZ R3, R102, R3 ;  /* 0x0000000366037221 */ /* 0x000fe20000010000 */
[----:B------:R-:W1:Y:S01]  /*a1f0*/  MUFU.EX2 R231, R156 ;  /* 0x0000009c00e77308 */ /* 0x000e620000000800 */
[----:B------:R-:W-:Y:S02]  /*a200*/  FADD.FTZ R0, R236, R0 ;  /* 0x00000000ec007221 */ /* 0x000fe40000010000 */
[----:B------:R-:W-:Y:S01]  /*a210*/  FADD.FTZ R69, R104, R69 ;  /* 0x0000004568457221 */ /* 0x000fe20000010000 */
[-C--:B--2---:R-:W-:Y:S03]  /*a220*/  HMMA.16816.F32 R4, R72, R76.reuse, R4 ;  /* 0x0000004c4804723c */ /* 0x084fe60000001804 */
[----:B------:R-:W-:Y:S02]  /*a230*/  FADD.FTZ R0, R105, R0 ;  /* 0x0000000069007221 */ /* 0x000fe40000010000 */
[----:B------:R-:W-:Y:S01]  /*a240*/  FADD.FTZ R69, R107, R69 ;  /* 0x000000456b457221 */ /* 0x000fe20000010000 */
[----:B------:R2:W3:Y:S01]  /*a250*/  MUFU.EX2 R145, R71 ;  /* 0x0000004700917308 */ /* 0x0004e20000000800 */
[----:B------:R-:W-:Y:S01]  /*a260*/  FADD.FTZ R0, R106, R0 ;  /* 0x000000006a007221 */ /* 0x000fe20000010000 */
[C---:B------:R-:W-:Y:S04]  /*a270*/  HMMA.16816.F32 R8, R80.reuse, R76, R8 ;  /* 0x0000004c5008723c */ /* 0x040fe80000001808 */
[----:B------:R-:W-:Y:S02]  /*a280*/  FADD.FTZ R2, R108, R2 ;  /* 0x000000026c027221 */ /* 0x000fe40000010000 */
[----:B------:R-:W-:Y:S02]  /*a290*/  FADD.FTZ R69, R111, R69 ;  /* 0x000000456f457221 */ /* 0x000fe40000010000 */
[-C--:B------:R-:W-:Y:S01]  /*a2a0*/  HMMA.16816.F32 R12, R80, R78.reuse, R12 ;  /* 0x0000004e500c723c */ /* 0x080fe2000000180c */
[----:B------:R-:W-:Y:S03]  /*a2b0*/  MUFU.EX2 R175, R160 ;  /* 0x000000a000af7308 */ /* 0x000fe60000000800 */
[----:B------:R-:W-:Y:S02]  /*a2c0*/  FADD.FTZ R3, R110, R3 ;  /* 0x000000036e037221 */ /* 0x000fe40000010000 */
[----:B------:R-:W-:Y:S02]  /*a2d0*/  FADD.FTZ R0, R112, R0 ;  /* 0x0000000070007221 */ /* 0x000fe40000010000 */
[C---:B------:R-:W-:Y:S01]  /*a2e0*/  HMMA.16816.F32 R16, R72.reuse, R78, R16 ;  /* 0x0000004e4810723c */ /* 0x040fe20000001810 */
[----:B------:R-:W4:Y:S02]  /*a2f0*/  LDSM.16.MT88.4 R76, [R192+0x800] ;  /* 0x00080000c04c783b */ /* 0x000f240000004200 */
[----:B------:R-:W5:Y:S01]  /*a300*/  MUFU.EX2 R144, R103 ;  /* 0x0000006700907308 */ /* 0x000f620000000800 */
[----:B------:R-:W-:Y:S02]  /*a310*/  FADD.FTZ R70, R113, R0 ;  /* 0x0000000071467221 */ /* 0x000fe40000010000 */
[----:B--2---:R-:W-:Y:S02]  /*a320*/  FADD.FTZ R71, R109, R2 ;  /* 0x000000026d477221 */ /* 0x004fe40000010000 */
        /* <DEDUP_REMOVED lines=10> */
[----:B-1----:R-:W-:Y:S02]  /*a3d0*/  FADD.FTZ R2, R231, R2 ;  /* 0x00000002e7027221 */ /* 0x002fe40000010000 */
[C---:B------:R-:W-:Y:S01]  /*a3e0*/  HMMA.16816.F32 R32, R72.reuse, R86, R32 ;  /* 0x000000564820723c */ /* 0x040fe20000001820 */
[----:B------:R-:W1:Y:S01]  /*a3f0*/  LDSM.16.MT88.4 R84, [R189+0x1000] ;  /* 0x00100000bd54783b */ /* 0x000e620000004200 */
[----:B------:R-:W-:Y:S02]  /*a400*/  MUFU.EX2 R169, R164 ;  /* 0x000000a400a97308 */ /* 0x000fe40000000800 */
[----:B------:R-:W-:Y:S04]  /*a410*/  FADD.FTZ R3, R246, R3 ;  /* 0x00000003f6037221 */ /* 0x000fe80000010000 */
[-C--:B------:R-:W-:Y:S04]  /*a420*/  HMMA.16816.F32 R36, R72, R88.reuse, R36 ;  /* 0x000000584824723c */ /* 0x080fe80000001824 */
[----:B------:R2:W-:Y:S04]  /*a430*/  MUFU.EX2 R156, R205 ;  /* 0x000000cd009c7308 */ /* 0x0005e80000000800 */
[C---:B------:R-:W-:Y:S06]  /*a440*/  HMMA.16816.F32 R40, R80.reuse, R88, R40 ;  /* 0x000000585028723c */ /* 0x040fec0000001828 */
[----:B------:R-:W-:Y:S02]  /*a450*/  MUFU.EX2 R103, R206 ;  /* 0x000000ce00677308 */ /* 0x000fe40000000800 */
[-C--:B------:R-:W-:Y:S08]  /*a460*/  HMMA.16816.F32 R44, R80, R90.reuse, R44 ;  /* 0x0000005a502c723c */ /* 0x080ff0000000182c */
[C---:B------:R-:W-:Y:S01]  /*a470*/  HMMA.16816.F32 R48, R72.reuse, R90, R48 ;  /* 0x0000005a4830723c */ /* 0x040fe20000001830 */
[----:B------:R-:W1:Y:S01]  /*a480*/  LDSM.16.MT88.4 R88, [R193+0x1000] ;  /* 0x00100000c158783b */ /* 0x000e620000004200 */
[----:B------:R-:W-:Y:S02]  /*a490*/  MUFU.EX2 R166, R176 ;  /* 0x000000b000a67308 */ /* 0x000fe40000000800 */
[----:B--2---:R-:W-:Y:S04]  /*a4a0*/  IADD3 R205, R212, -0x1, RZ ;  /* 0xffffffffd4cd7810 */ /* 0x004fe80007ffe0ff */
[-C--:B----4-:R-:W-:Y:S04]  /*a4b0*/  HMMA.16816.F32 R52, R72, R76.reuse, R52 ;  /* 0x0000004c4834723c */ /* 0x090fe80000001834 */
[----:B------:R-:W2:Y:S01]  /*a4c0*/  MUFU.EX2 R164, R177 ;  /* 0x000000b100a47308 */ /* 0x000ea20000000800 */
[----:B------:R-:W-:Y:S03]  /*a4d0*/  MOV R212, R205 ;  /* 0x000000cd00d47202 */ /* 0x000fe60000000f00 */
[C---:B------:R-:W-:Y:S06]  /*a4e0*/  HMMA.16816.F32 R56, R80.reuse, R76, R56 ;  /* 0x0000004c5038723c */ /* 0x040fec0000001838 */
[----:B------:R-:W4:Y:S01]  /*a4f0*/  MUFU.EX2 R160, R207 ;  /* 0x000000cf00a07308 */ /* 0x000f220000000800 */
[----:B---3--:R-:W-:Y:S01]  /*a500*/  F2FP.PACK_AB R76, R184, R145 ;  /* 0x00000091b84c723e */ /* 0x008fe200000000ff */
[-C--:B------:R-:W-:Y:S01]  /*a510*/  HMMA.16816.F32 R60, R80, R78.reuse, R60 ;  /* 0x0000004e503c723c */ /* 0x080fe2000000183c */
[----:B------:R-:W3:Y:S03]  /*a520*/  LDSM.16.MT88.4 R80, [R190+0x1000] ;  /* 0x00100000be50783b */ /* 0x000ee60000004200 */
[----:B-----5:R-:W-:Y:S04]  /*a530*/  F2FP.PACK_AB R77, R165, R144 ;  /* 0x00000090a54d723e */ /* 0x020fe800000000ff */
[----:B------:R-:W-:Y:S01]  /*a540*/  HMMA.16816.F32 R64, R72, R78, R64 ;  /* 0x0000004e4840723c */ /* 0x000fe20000001840 */
[----:B------:R-:W5:Y:S03]  /*a550*/  MUFU.EX2 R102, R214 ;  /* 0x000000d600667308 */ /* 0x000f660000000800 */
[----:B--2---:R-:W-:Y:S03]  /*a560*/  F2FP.PACK_AB R153, R164, R166 ;  /* 0x000000a6a499723e */ /* 0x004fe600000000ff */
[----:B------:R-:W-:Y:S02]  /*a570*/  F2FP.PACK_AB R72, R246, R247 ;  /* 0x000000f7f648723e */ /* 0x000fe400000000ff */
[----:B------:R-:W-:Y:S02]  /*a580*/  F2FP.PACK_AB R73, R231, R147 ;  /* 0x00000093e749723e */ /* 0x000fe400000000ff */
[----:B------:R-:W-:Y:S01]  /*a590*/  MUFU.EX2 R97, R218 ;  /* 0x000000da00617308 */ /* 0x000fe20000000800 */
[----:B------:R-:W-:Y:S02]  /*a5a0*/  F2FP.PACK_AB R74, R245, R240 ;  /* 0x000000f0f54a723e */ /* 0x000fe400000000ff */
[----:B------:R-:W-:Y:S02]  /*a5b0*/  F2FP.PACK_AB R75, R244, R239 ;  /* 0x000000eff44b723e */ /* 0x000fe400000000ff */
[----:B------:R-:W-:Y:S02]  /*a5c0*/  F2FP.PACK_AB R78, R172, R175 ;  /* 0x000000afac4e723e */ /* 0x000fe400000000ff */
[----:B------:R-:W-:Y:S02]  /*a5d0*/  F2FP.PACK_AB R79, R162, R167 ;  /* 0x000000a7a24f723e */ /* 0x000fe400000000ff */
[----:B----4-:R-:W-:Y:S01]  /*a5e0*/  F2FP.PACK_AB R155, R157, R160 ;  /* 0x000000a09d9b723e */ /* 0x010fe200000000ff */
[-C--:B-1----:R-:W-:Y:S01]  /*a5f0*/  HMMA.16816.F32 R4, R72, R84.reuse, R4 ;  /* 0x000000544804723c */ /* 0x082fe20000001804 */
[----:B------:R-:W-:Y:S07]  /*a600*/  MUFU.EX2 R96, R220 ;  /* 0x000000dc00607308 */ /* 0x000fee0000000800 */
[C---:B------:R-:W-:Y:S08]  /*a610*/  HMMA.16816.F32 R8, R76.reuse, R84, R8 ;  /* 0x000000544c08723c */ /* 0x040ff00000001808 */
[-C--:B------:R-:W-:Y:S08]  /*a620*/  HMMA.16816.F32 R12, R76, R86.reuse, R12 ;  /* 0x000000564c0c723c */ /* 0x080ff0000000180c */
[C---:B------:R-:W-:Y:S01]  /*a630*/  HMMA.16816.F32 R16, R72.reuse, R86, R16 ;  /* 0x000000564810723c */ /* 0x040fe20000001810 */
[----:B------:R-:W1:Y:S07]  /*a640*/  LDSM.16.MT88.4 R84, [R189+0x1800] ;  /* 0x00180000bd54783b */ /* 0x000e6e0000004200 */
[-C--:B------:R-:W-:Y:S08]  /*a650*/  HMMA.16816.F32 R20, R72, R88.reuse, R20 ;  /* 0x000000584814723c */ /* 0x080ff00000001814 */
[C---:B------:R-:W-:Y:S08]  /*a660*/  HMMA.16816.F32 R24, R76.reuse, R88, R24 ;  /* 0x000000584c18723c */ /* 0x040ff00000001818 */
[-C--:B------:R-:W-:Y:S08]  /*a670*/  HMMA.16816.F32 R28, R76, R90.reuse, R28 ;  /* 0x0000005a4c1c723c */ /* 0x080ff0000000181c */
[C---:B------:R-:W-:Y:S01]  /*a680*/  HMMA.16816.F32 R32, R72.reuse, R90, R32 ;  /* 0x0000005a4820723c */ /* 0x040fe20000001820 */
[----:B------:R-:W-:Y:S07]  /*a690*/  LDSM.16.MT88.4 R88, [R190+0x1800] ;  /* 0x00180000be58783b */ /* 0x000fee0000004200 */
[-C--:B---3--:R-:W-:Y:S08]  /*a6a0*/  HMMA.16816.F32 R36, R72, R80.reuse, R36 ;  /* 0x000000504824723c */ /* 0x088ff00000001824 */
[C---:B------:R-:W-:Y:S08]  /*a6b0*/  HMMA.16816.F32 R40, R76.reuse, R80, R40 ;  /* 0x000000504c28723c */ /* 0x040ff00000001828 */
[-C--:B------:R-:W-:Y:S08]  /*a6c0*/  HMMA.16816.F32 R44, R76, R82.reuse, R44 ;  /* 0x000000524c2c723c */ /* 0x080ff0000000182c */
[C---:B------:R-:W-:Y:S01]  /*a6d0*/  HMMA.16816.F32 R48, R72.reuse, R82, R48 ;  /* 0x000000524830723c */ /* 0x040fe20000001830 */
[----:B------:R-:W2:Y:S07]  /*a6e0*/  LDSM.16.MT88.4 R80, [R193+0x1800] ;  /* 0x00180000c150783b */ /* 0x000eae0000004200 */
[-C--:B------:R-:W-:Y:S08]  /*a6f0*/  HMMA.16816.F32 R52, R72, R92.reuse, R52 ;  /* 0x0000005c4834723c */ /* 0x080ff00000001834 */
        /* <DEDUP_REMOVED lines=13> */
[C---:B------:R-:W-:Y:S08]  /*a7d0*/  HMMA.16816.F32 R8, R76.reuse, R84, R8 ;  /* 0x000000544c08723c */ /* 0x040ff00000001808 */
[-C--:B------:R-:W-:Y:S08]  /*a7e0*/  HMMA.16816.F32 R12, R76, R86.reuse, R12 ;  /* 0x000000564c0c723c */ /* 0x080ff0000000180c */
[C---:B------:R-:W-:Y:S08]  /*a7f0*/  HMMA.16816.F32 R16, R72.reuse, R86, R16 ;  /* 0x000000564810723c */ /* 0x040ff00000001810 */
[-C--:B--2---:R-:W-:Y:S08]  /*a800*/  HMMA.16816.F32 R20, R72, R80.reuse, R20 ;  /* 0x000000504814723c */ /* 0x084ff00000001814 */
[C---:B------:R-:W-:Y:S01]  /*a810*/  HMMA.16816.F32 R24, R76.reuse, R80, R24 ;  /* 0x000000504c18723c */ /* 0x040fe20000001818 */
[----:B------:R-:W-:Y:S07]  /*a820*/  MUFU.EX2 R81, R222 ;  /* 0x000000de00517308 */ /* 0x000fee0000000800 */
[-C--:B------:R-:W-:Y:S03]  /*a830*/  HMMA.16816.F32 R28, R76, R82.reuse, R28 ;  /* 0x000000524c1c723c */ /* 0x080fe6000000181c */
[----:B------:R-:W-:Y:S05]  /*a840*/  MUFU.EX2 R80, R223 ;  /* 0x000000df00507308 */ /* 0x000fea0000000800 */
[C---:B------:R-:W-:Y:S05]  /*a850*/  HMMA.16816.F32 R32, R72.reuse, R82, R32 ;  /* 0x000000524820723c */ /* 0x040fea0000001820 */
[----:B------:R-:W-:Y:S03]  /*a860*/  MUFU.EX2 R82, R219 ;  /* 0x000000db00527308 */ /* 0x000fe60000000800 */
[-C--:B------:R-:W-:Y:S07]  /*a870*/  HMMA.16816.F32 R36, R72, R88.reuse, R36 ;  /* 0x000000584824723c */ /* 0x080fee0000001824 */
[----:B------:R-:W1:Y:S01]  /*a880*/  MUFU.EX2 R83, R221 ;  /* 0x000000dd00537308 */ /* 0x000e620000000800 */
[C---:B------:R-:W-:Y:S08]  /*a890*/  HMMA.16816.F32 R40, R76.reuse, R88, R40 ;  /* 0x000000584c28723c */ /* 0x040ff00000001828 */
[-C--:B------:R-:W-:Y:S08]  /*a8a0*/  HMMA.16816.F32 R44, R76, R90.reuse, R44 ;  /* 0x0000005a4c2c723c */ /* 0x080ff0000000182c */
[C---:B------:R-:W-:Y:S08]  /*a8b0*/  HMMA.16816.F32 R48, R72.reuse, R90, R48 ;  /* 0x0000005a4830723c */ /* 0x040ff00000001830 */
[-C--:B---3--:R-:W-:Y:S08]  /*a8c0*/  HMMA.16816.F32 R52, R72, R92.reuse, R52 ;  /* 0x0000005c4834723c */ /* 0x088ff00000001834 */
[C---:B------:R-:W-:Y:S07]  /*a8d0*/  HMMA.16816.F32 R56, R76.reuse, R92, R56 ;  /* 0x0000005c4c38723c */ /* 0x040fee0000001838 */
[----:B-----5:R-:W-:Y:S01]  /*a8e0*/  F2FP.PACK_AB R92, R101, R102 ;  /* 0x00000066655c723e */ /* 0x020fe200000000ff */
[-C--:B------:R-:W-:Y:S04]  /*a8f0*/  HMMA.16816.F32 R60, R76, R94.reuse, R60 ;  /* 0x0000005e4c3c723c */ /* 0x080fe8000000183c */
[----:B-1----:R-:W-:Y:S04]  /*a900*/  F2FP.PACK_AB R93, R83, R82 ;  /* 0x00000052535d723e */ /* 0x002fe800000000ff */
[----:B------:R-:W-:Y:S01]  /*a910*/  HMMA.16816.F32 R64, R72, R94, R64 ;  /* 0x0000005e4840723c */ /* 0x000fe20000001840 */
[----:B------:R-:W1:Y:S06]  /*a920*/  LDSM.16.MT88.4 R72, [R192+0x2000] ;  /* 0x00200000c048783b */ /* 0x000e6c0000004200 */
[----:B------:R-:W-:Y:S01]  /*a930*/  F2FP.PACK_AB R94, R96, R97 ;  /* 0x00000061605e723e */ /* 0x000fe200000000ff */
[-C--:B------:R-:W-:Y:S05]  /*a940*/  HMMA.16816.F32 R104, R152, R116.reuse, R4 ;  /* 0x000000749868723c */ /* 0x080fea0000001804 */
[----:B------:R-:W-:Y:S02]  /*a950*/  F2FP.PACK_AB R95, R80, R81 ;  /* 0x00000051505f723e */ /* 0x000fe400000000ff */
[----:B------:R-:W-:Y:S02]  /*a960*/  FADD.FTZ R5, R145, R69 ;  /* 0x0000004591057221 */ /* 0x000fe40000010000 */
[----:B------:R-:W-:Y:S03]  /*a970*/  FADD.FTZ R4, R144, R0 ;  /* 0x0000000090047221 */ /* 0x000fe60000010000 */
        /* <DEDUP_REMOVED lines=37> */
[----:B------:R-:W-:Y:S01]  /*abd0*/  FADD.FTZ R5, R103, R0 ;  /* 0x0000000067057221 */ /* 0x000fe20000010000 */
[----:B------:R-:W-:Y:S01]  /*abe0*/  MOV R103, R68 ;  /* 0x0000004400677202 */ /* 0x000fe20000000f00 */
[----:B------:R-:W-:Y:S01]  /*abf0*/  FADD.FTZ R3, R179, R7 ;  /* 0x00000007b3037221 */ /* 0x000fe20000010000 */
[C---:B------:R-:W-:Y:S04]  /*ac00*/  HMMA.16816.F32 R88, R92.reuse, R72, R56 ;  /* 0x000000485c58723c */ /* 0x040fe80000001838 */
[----:B------:R-:W-:Y:S02]  /*ac10*/  FADD.FTZ R2, R166, R6 ;  /* 0x00000006a6027221 */ /* 0x000fe40000010000 */
[----:B------:R-:W-:Y:S01]  /*ac20*/  FADD.FTZ R0, R102, R4 ;  /* 0x0000000466007221 */ /* 0x000fe20000010000 */
[----:B------:R-:W-:Y:S01]  /*ac30*/  MOV R102, R98 ;  /* 0x0000006200667202 */ /* 0x000fe20000000f00 */
[----:B------:R-:W-:Y:S01]  /*ac40*/  FADD.FTZ R5, R82, R5 ;  /* 0x0000000552057221 */ /* 0x000fe20000010000 */
[-C--:B------:R-:W-:Y:S03]  /*ac50*/  HMMA.16816.F32 R92, R92, R74.reuse, R60 ;  /* 0x0000004a5c5c723c */ /* 0x080fe6000000183c */
[----:B------:R-:W-:Y:S02]  /*ac60*/  FADD.FTZ R4, R178, R3 ;  /* 0x00000003b2047221 */ /* 0x000fe40000010000 */
[----:B------:R-:W-:Y:S02]  /*ac70*/  FADD.FTZ R3, R164, R2 ;  /* 0x00000002a4037221 */ /* 0x000fe40000010000 */
[----:B------:R-:W-:Y:S01]  /*ac80*/  FADD.FTZ R2, R101, R0 ;  /* 0x0000000065027221 */ /* 0x000fe20000010000 */
[----:B------:R-:W-:Y:S04]  /*ac90*/  HMMA.16816.F32 R152, R152, R74, R64 ;  /* 0x0000004a9898723c */ /* 0x000fe80000001840 */
[----:B------:R-:W-:Y:S01]  /*aca0*/  FADD.FTZ R0, R83, R5 ;  /* 0x0000000553007221 */ /* 0x000fe20000010000 */
[----:B------:R-:W-:Y:S01]  /*acb0*/  MOV R101, R99 ;  /* 0x0000006300657202 */ /* 0x000fe20000000f00 */
[----:B------:R-:W-:Y:S02]  /*acc0*/  FADD.FTZ R4, R163, R4 ;  /* 0x00000004a3047221 */ /* 0x000fe40000010000 */
[----:B------:R-:W-:Y:S04]  /*acd0*/  FADD.FTZ R3, R160, R3 ;  /* 0x00000003a0037221 */ /* 0x000fe80000010000 */
[----:B------:R-:W-:Y:S01]  /*ace0*/  FADD.FTZ R2, R97, R2 ;  /* 0x0000000261027221 */ /* 0x000fe20000010000 */
[----:B------:R-:W-:Y:S01]  /*acf0*/  MOV R97, R100 ;  /* 0x0000006400617202 */ /* 0x000fe20000000f00 */
[----:B------:R-:W-:Y:S02]  /*ad00*/  FADD.FTZ R0, R81, R0 ;  /* 0x0000000051007221 */ /* 0x000fe40000010000 */
[----:B------:R-:W-:Y:S02]  /*ad10*/  FADD.FTZ R231, R161, R4 ;  /* 0x00000004a1e77221 */ /* 0x000fe40000010000 */
[----:B------:R-:W-:Y:S02]  /*ad20*/  FADD.FTZ R241, R157, R3 ;  /* 0x000000039df17221 */ /* 0x000fe40000010000 */
[----:B------:R-:W-:Y:S02]  /*ad30*/  FADD.FTZ R243, R96, R2 ;  /* 0x0000000260f37221 */ /* 0x000fe40000010000 */
[----:B------:R-:W-:Y:S01]  /*ad40*/  FADD.FTZ R242, R80, R0 ;  /* 0x0000000050f27221 */ /* 0x000fe20000010000 */
[----:B------:R-:W-:-:S05]  /*ad50*/  @P0 BRA `(.L_x_1471) ;  /* 0xffffc15000000947 */ /* 0x000fca000383ffff */
.L_x_1460:
[----:B------:R-:W-:-:S13]  /*ad60*/  ISETP.GE.AND P0, PT, R205, R249, PT ;  /* 0x000000f9cd00720c */ /* 0x000fda0003f06270 */
[----:B------:R-:W-:Y:S05]  /*ad70*/  @!P0 BRA `(.L_x_1472) ;  /* 0x0000328000008947 */ /* 0x000fea0003800000 */
[----:B------:R-:W-:Y:S01]  /*ad80*/  IMAD.MOV.U32 R101, RZ, RZ, R99 ;  /* 0x000000ffff657224 */ /* 0x000fe200078e0063 */
[----:B------:R-:W-:Y:S01]  /*ad90*/  MOV R103, R68 ;  /* 0x0000004400677202 */ /* 0x000fe20000000f00 */
[----:B------:R-:W-:Y:S01]  /*ada0*/  IMAD.MOV.U32 R97, RZ, RZ, R100 ;  /* 0x000000ffff617224 */ /* 0x000fe200078e0064 */
[----:B------:R-:W-:Y:S02]  /*adb0*/  MOV R102, R98 ;  /* 0x0000006200667202 */ /* 0x000fe40000000f00 */
.L_x_1479:
[----:B------:R-:W2:Y:S01]  /*adc0*/  LDL.64 R6, [R1+0x10] ;  /* 0x0000100001067983 */ /* 0x000ea20000100a00 */
[----:B------:R-:W-:Y:S04]  /*add0*/  DEPBAR.LE SB0, 0x0 ;  /* 0x000080000000791a */ /* 0x000fe80000000000 */
[----:B------:R-:W3:Y:S01]  /*ade0*/  LDL R5, [R1+0x1c] ;  /* 0x00001c0001057983 */ /* 0x000ee20000100800 */
[----:B------:R-:W-:Y:S01]  /*adf0*/  WARPSYNC 0xffffffff ;  /* 0xffffffff00007948 */ /* 0x000fe20003800000 */
[----:B------:R-:W-:Y:S01]  /*ae00*/  SHF.R.S32.HI R0, RZ, 0x1f, R211 ;  /* 0x0000001fff007819 */ /* 0x000fe200000114d3 */
[C---:B------:R-:W-:Y:S01]  /*ae10*/  IMAD.WIDE.U32 R2, R211.reuse, c[0x0][0x208], RZ ;  /* 0x00008200d3027a25 */ /* 0x040fe200078e00ff */
        /* <DEDUP_REMOVED lines=31> */
.L_x_1576:
[-C--:B------:R-:W-:Y:S01]  /*b010*/  HMMA.16816.F32 R4, R80, R16.reuse, RZ ;  /* 0x000000105004723c */ /* 0x080fe200000018ff */
[----:B------:R-:W3:Y:S01]  /*b020*/  SHFL.IDX PT, R2, R0, RZ, 0x181f ;  /* 0x00181fff00027589 */ /* 0x000ee200000e0000 */
[----:B------:R-:W-:Y:S01]  /*b030*/  BSSY B0, `(.L_x_1474) ;  /* 0x00000c4000007945 */ /* 0x000fe20003800000 */
[----:B------:R-:W-:Y:S04]  /*b040*/  ISETP.GE.AND P0, PT, R204, c[0x0][0x1d4], PT ;  /* 0x00007500cc007a0c */ /* 0x000fe80003f06270 */
[----:B------:R-:W-:Y:S01]  /*b050*/  SEL R100, RZ, 0x10, P0 ;  /* 0x00000010ff647807 */ /* 0x000fe20000000000 */
[C---:B------:R-:W-:Y:S01]  /*b060*/  HMMA.16816.F32 R8, R76.reuse, R16, RZ ;  /* 0x000000104c08723c */ /* 0x040fe200000018ff */
[----:B------:R-:W4:Y:S07]  /*b070*/  SHFL.IDX PT, R3, R0, 0x1, 0x181f ;  /* 0x00381f0000037f89 */ /* 0x000f2e00000e0000 */
[-C--:B------:R-:W-:Y:S01]  /*b080*/  HMMA.16816.F32 R12, R76, R18.reuse, RZ ;  /* 0x000000124c0c723c */ /* 0x080fe200000018ff */
[----:B------:R-:W5:Y:S07]  /*b090*/  SHFL.IDX PT, R52, R0, 0x2, 0x181f ;  /* 0x00581f0000347f89 */ /* 0x000f6e00000e0000 */
[C---:B------:R-:W-:Y:S01]  /*b0a0*/  HMMA.16816.F32 R16, R80.reuse, R18, RZ ;  /* 0x000000125010723c */ /* 0x040fe200000018ff */
[----:B------:R-:W-:Y:S07]  /*b0b0*/  SHFL.IDX PT, R53, R0, 0x3, 0x181f ;  /* 0x00781f0000357f89 */ /* 0x000fee00000e0000 */
[-C--:B------:R-:W-:Y:S01]  /*b0c0*/  HMMA.16816.F32 R20, R80, R32.reuse, RZ ;  /* 0x000000205014723c */ /* 0x080fe200000018ff */
[----:B------:R1:W-:Y:S07]  /*b0d0*/  SHFL.IDX PT, R54, R0, 0x4, 0x181f ;  /* 0x00981f0000367f89 */ /* 0x0003ee00000e0000 */
[C---:B------:R-:W-:Y:S01]  /*b0e0*/  HMMA.16816.F32 R24, R76.reuse, R32, RZ ;  /* 0x000000204c18723c */ /* 0x040fe200000018ff */
[----:B------:R-:W2:Y:S07]  /*b0f0*/  SHFL.IDX PT, R55, R56, 0x1, 0x181f ;  /* 0x00381f0038377f89 */ /* 0x000eae00000e0000 */
[-C--:B------:R-:W-:Y:S01]  /*b100*/  HMMA.16816.F32 R28, R76, R34.reuse, RZ ;  /* 0x000000224c1c723c */ /* 0x080fe200000018ff */
[----:B------:R-:W2:Y:S07]  /*b110*/  SHFL.IDX PT, R61, R56, 0x2, 0x181f ;  /* 0x00581f00383d7f89 */ /* 0x000eae00000e0000 */
[C---:B------:R-:W-:Y:S01]  /*b120*/  HMMA.16816.F32 R32, R80.reuse, R34, RZ ;  /* 0x000000225020723c */ /* 0x040fe200000018ff */
[----:B------:R-:W2:Y:S03]  /*b130*/  SHFL.IDX PT, R69, R56, 0x3, 0x181f ;  /* 0x00781f0038457f89 */ /* 0x000ea600000e0000 */
[----:B-1----:R-:W-:Y:S04]  /*b140*/  IADD3 R0, -R100, 0x10, RZ ;  /* 0x0000001064007810 */ /* 0x002fe80007ffe1ff */
[-C--:B------:R-:W-:Y:S01]  /*b150*/  HMMA.16816.F32 R36, R80, R48.reuse, RZ ;  /* 0x000000305024723c */ /* 0x080fe200000018ff */
[----:B------:R-:W-:Y:S07]  /*b160*/  LOP3.LUT R0, R0, 0xf, RZ, 0xc0, !PT ;  /* 0x0000000f00007812 */ /* 0x000fee00078ec0ff */
[C---:B------:R-:W-:Y:S08]  /*b170*/  HMMA.16816.F32 R40, R76.reuse, R48, RZ ;  /* 0x000000304c28723c */ /* 0x040ff000000018ff */
[-C--:B------:R-:W-:Y:S01]  /*b180*/  HMMA.16816.F32 R44, R76, R50.reuse, RZ ;  /* 0x000000324c2c723c */ /* 0x080fe200000018ff */
[-C--:B---3--:R-:W-:Y:S03]  /*b190*/  IADD3 R2, P2, R2, R58.reuse, RZ ;  /* 0x0000003a02027210 */ /* 0x088fe60007f5e0ff */
[-C--:B----4-:R-:W-:Y:S02]  /*b1a0*/  IADD3 R62, P1, R3, R58.reuse, RZ ;  /* 0x0000003a033e7210 */ /* 0x090fe40007f3e0ff */
[--C-:B--2---:R-:W-:Y:S01]  /*b1b0*/  IMAD.X R3, R57, 0x1, R68.reuse, P2 ;  /* 0x0000000139037824 */ /* 0x104fe200010e0644 */
[----:B-----5:R-:W-:Y:S01]  /*b1c0*/  IADD3 R60, P6, R52, R58, RZ ;  /* 0x0000003a343c7210 */ /* 0x020fe20007fde0ff */
[C---:B------:R-:W-:Y:S03]  /*b1d0*/  HMMA.16816.F32 R48, R80.reuse, R50, RZ ;  /* 0x000000325030723c */ /* 0x040fe600000018ff */
[----:B------:R1:W-:Y:S01]  /*b1e0*/  LDGSTS.E.BYPASS.LTC128B.128 [R209+0x100], [R2.64], !P0 ;  /* 0x0010000002d17fae */ /* 0x0003e2000c101d46 */
[----:B------:R-:W-:Y:S01]  /*b1f0*/  IMAD.X R63, R55, 0x1, R68, P1 ;  /* 0x00000001373f7824 */ /* 0x000fe200008e0644 */
[----:B------:R-:W-:Y:S01]  /*b200*/  IADD3 R72, P2, P1, R0, R54, R58 ;  /* 0x0000003600487210 */ /* 0x000fe2000795e03a */
[--C-:B------:R-:W-:Y:S01]  /*b210*/  IMAD.X R61, R61, 0x1, R68.reuse, P6 ;  /* 0x000000013d3d7824 */ /* 0x100fe200030e0644 */
[----:B------:R-:W-:Y:S02]  /*b220*/  IADD3 R70, P5, R53, R58, RZ ;  /* 0x0000003a35467210 */ /* 0x000fe40007fbe0ff */
[-C--:B------:R-:W-:Y:S02]  /*b230*/  HMMA.16816.F32 R52, R80, R64.reuse, RZ ;  /* 0x000000405034723c */ /* 0x080fe400000018ff */
[----:B------:R2:W-:Y:S01]  /*b240*/  LDGSTS.E.BYPASS.LTC128B.128 [R209+0x900], [R62.64], !P0 ;  /* 0x009000003ed17fae */ /* 0x0005e2000c101d46 */
[--C-:B------:R-:W-:Y:S01]  /*b250*/  IMAD.X R71, R69, 0x1, R68.reuse, P5 ;  /* 0x0000000145477824 */ /* 0x100fe200028e0644 */
[----:B------:R-:W-:Y:S06]  /*b260*/  ISETP.NE.U32.AND P5, PT, R100, RZ, PT ;  /* 0x000000ff6400720c */ /* 0x000fec0003fa5070 */
[----:B------:R3:W4:Y:S08]  /*b270*/  SHFL.IDX PT, R0, R56, 0x4, 0x181f ;  /* 0x00981f0038007f89 */ /* 0x00073000000e0000 */
[----:B------:R2:W-:Y:S08]  /*b280*/  LDGSTS.E.BYPASS.LTC128B.128 [R209+0x1100], [R60.64], !P0 ;  /* 0x011000003cd17fae */ /* 0x0005f0000c101d46 */
[----:B------:R5:W-:Y:S01]  /*b290*/  LDGSTS.E.BYPASS.LTC128B.128 [R209+0x1900], [R70.64], !P0 ;  /* 0x0190000046d17fae */ /* 0x000be2000c101d46 */
[----:B------:R-:W-:Y:S01]  /*b2a0*/  ISETP.GT.AND P0, PT, R205, R249, PT ;  /* 0x000000f9cd00720c */ /* 0x000fe20003f04270 */
[C---:B---3--:R-:W-:Y:S02]  /*b2b0*/  HMMA.16816.F32 R56, R76.reuse, R64, RZ ;  /* 0x000000404c38723c */ /* 0x048fe400000018ff */
[----:B----4-:R-:W-:Y:S05]  /*b2c0*/  IADD3.X R73, RZ, R0, R68, P2, P1 ;  /* 0x00000000ff497210 */ /* 0x010fea00017e2444 */
[----:B------:R3:W-:Y:S01]  /*b2d0*/  LDGSTS.E.BYPASS.LTC128B.128.ZFILL [R209+0x2100], [R72.64], P5 ;  /* 0x0210000048d17fae */ /* 0x0007e2000a941d46 */
[-C--:B--2---:R-:W-:Y:S07]  /*b2e0*/  HMMA.16816.F32 R60, R76, R66.reuse, RZ ;  /* 0x000000424c3c723c */ /* 0x084fee00000018ff */
[----:B------:R-:W0:Y:S01]  /*b2f0*/  LDGDEPBAR ;  /* 0x00000000000079af */ /* 0x000e220000000000 */
[C---:B------:R-:W-:Y:S08]  /*b300*/  HMMA.16816.F32 R64, R80.reuse, R66, RZ ;  /* 0x000000425040723c */ /* 0x040ff000000018ff */
[-C--:B-----5:R-:W-:Y:S08]  /*b310*/  HMMA.16816.F32 R68, R80, R156.reuse, RZ ;  /* 0x0000009c5044723c */ /* 0x0a0ff000000018ff */
[C---:B---3--:R-:W-:Y:S08]  /*b320*/  HMMA.16816.F32 R72, R76.reuse, R156, RZ ;  /* 0x0000009c4c48723c */ /* 0x048ff000000018ff */
        /* <DEDUP_REMOVED lines=28> */
[----:B------:R-:W1:Y:S07]  /*b4f0*/  LDSM.16.M88.4 R160, [R194+0x1800] ;  /* 0x00180000c2a0783b */ /* 0x000e6e0000000200 */
        /* <DEDUP_REMOVED lines=53> */
[----:B------:R-:W-:Y:S02]  /*b850*/  IMAD.MOV.U32 R210, RZ, RZ, RZ ;  /* 0x000000ffffd27224 */ /* 0x000fe400078e00ff */
        /* <DEDUP_REMOVED lines=15> */
[----:B------:R-:W2:Y:S04]  /*b950*/  @!P3 LDG.E R210, [R98.64] ;  /* 0x0000000662d2b981 */ /* 0x000ea8000c1e1900 */
[----:B------:R-:W-:Y:S04]  /*b960*/  IMAD R0, R0, c[0x0][0x1e0], RZ ;  /* 0x0000780000007a24 */ /* 0x000fe800078e02ff */
[----:B------:R-:W-:Y:S04]  /*b970*/  IMAD R0, R211, c[0x0][0x1e4], R0 ;  /* 0x00007900d3007a24 */ /* 0x000fe800078e0200 */
[----:B------:R-:W-:Y:S01]  /*b980*/  IMAD.IADD R3, R3, 0x1, R0 ;  /* 0x0000000103037824 */ /* 0x000fe200078e0200 */
[----:B--2---:R-:W-:Y:S03]  /*b990*/  SHF.R.S32.HI R0, RZ, 0x1f, R210 ;  /* 0x0000001fff007819 */ /* 0x004fe600000114d2 */
[----:B------:R-:W-:Y:S04]  /*b9a0*/  IMAD.WIDE.U32 R2, R210, c[0x0][0x1f0], R2 ;  /* 0x00007c00d2027a25 */ /* 0x000fe800078e0002 */
[----:B------:R-:W-:Y:S01]  /*b9b0*/  IMAD R0, R0, c[0x0][0x1f0], RZ ;  /* 0x00007c0000007a24 */ /* 0x000fe200078e02ff */
[----:B----4-:R-:W-:Y:S02]  /*b9c0*/  IADD3 R2, P1, R206, R2, RZ ;  /* 0x00000002ce027210 */ /* 0x010fe40007f3e0ff */
[----:B------:R-:W-:Y:S01]  /*b9d0*/  SHF.R.S32.HI R206, RZ, 0x1f, R204 ;  /* 0x0000001fffce7819 */ /* 0x000fe200000114cc */
[----:B------:R-:W-:Y:S01]  /*b9e0*/  IMAD R96, R210, c[0x0][0x1f4], R0 ;  /* 0x00007d00d2607a24 */ /* 0x000fe200078e0200 */
[----:B------:R-:W-:Y:S02]  /*b9f0*/  LEA R0, P0, R2, c[0x0][0x1c8], 0x1 ;  /* 0x0000720002007a11 */ /* 0x000fe400078008ff */
[----:B------:R-:W-:Y:S02]  /*ba00*/  SHF.L.U64.HI R98, R204, 0x1, R206 ;  /* 0x00000001cc627819 */ /* 0x000fe400000102ce */
[----:B------:R-:W-:Y:S04]  /*ba10*/  IADD3.X R3, R252, R3, R96, P1, !PT ;  /* 0x00000003fc037210 */ /* 0x000fe80000ffe460 */
[----:B------:R-:W-:Y:S01]  /*ba20*/  LEA.HI.X R96, R2, c[0x0][0x1cc], R3, 0x1, P0 ;  /* 0x0000730002607a11 */ /* 0x000fe200000f0c03 */
[----:B------:R-:W-:-:S05]  /*ba30*/  BRA.DIV ~URZ, `(.L_x_1476) ;  /* 0x0000ac627f007947 */ /* 0x000fca000b800000 */
[----:B------:R1:W2:Y:S02]  /*ba40*/  SHFL.IDX PT, R157, R96, RZ, 0x181f ;  /* 0x00181fff609d7589 */ /* 0x0002a400000e0000 */
.L_x_1577:
        /* <DEDUP_REMOVED lines=25> */
.L_x_1578:
        /* <DEDUP_REMOVED lines=9> */
.L_x_1475:
[----:B------:R-:W-:Y:S05]  /*bc70*/  BSYNC B0 ;  /* 0x0000000000007941 */ /* 0x000fea0003800000 */
.L_x_1474:
        /* <DEDUP_REMOVED lines=96> */
[----:B---3--:R-:W-:Y:S03]  /*c280*/  FMNMX.FTZ R98, R98, R158, !PT ;  /* 0x0000009e62627209 */ /* 0x008fe60007810000 */
.L_x_1579:
[----:B------:R-:W-:Y:S01]  /*c290*/  FADD.FTZ R2, -R100, R97 ;  /* 0x0000006164027221 */ /* 0x000fe20000010100 */
[----:B------:R-:W-:Y:S01]  /*c2a0*/  WARPSYNC 0xffffffff ;  /* 0xffffffff00007948 */ /* 0x000fe20003800000 */
[----:B------:R-:W-:Y:S01]  /*c2b0*/  FMUL.FTZ R165, R98, c[0x0][0x2d0] ;  /* 0x0000b40062a57a20 */ /* 0x000fe20000410000 */
[----:B----4-:R-:W-:Y:S01]  /*c2c0*/  FMNMX.FTZ R96, R0, R96, !PT ;  /* 0x0000006000607209 */ /* 0x010fe20007810000 */
[----:B------:R-:W-:Y:S01]  /*c2d0*/  FMUL.FTZ R2, R2, c[0x0][0x2d0] ;  /* 0x0000b40002027a20 */ /* 0x000fe20000410000 */
[----:B------:R-:W-:Y:S01]  /*c2e0*/  ISETP.GT.AND P0, PT, R205, R249, PT ;  /* 0x000000f9cd00720c */ /* 0x000fe20003f04270 */
[--C-:B------:R-:W-:Y:S02]  /*c2f0*/  FFMA.FTZ R0, R13, c[0x0][0x2d0], -R165.reuse ;  /* 0x0000b4000d007a23 */ /* 0x100fe400000108a5 */
[----:B------:R1:W2:Y:S01]  /*c300*/  MUFU.EX2 R97, R2 ;  /* 0x0000000200617308 */ /* 0x0002a20000000800 */
[----:B------:R-:W-:Y:S02]  /*c310*/  FMUL.FTZ R164, R96, c[0x0][0x2d0] ;  /* 0x0000b40060a47a20 */ /* 0x000fe40000410000 */
[--C-:B------:R-:W-:Y:S02]  /*c320*/  FFMA.FTZ R41, R41, c[0x0][0x2d0], -R165.reuse ;  /* 0x0000b40029297a23 */ /* 0x100fe400000108a5 */
[--C-:B------:R-:W-:Y:S02]  /*c330*/  FFMA.FTZ R24, R24, c[0x0][0x2d0], -R165.reuse ;  /* 0x0000b40018187a23 */ /* 0x100fe400000108a5 */
[----:B------:R-:W-:Y:S02]  /*c340*/  FFMA.FTZ R25, R25, c[0x0][0x2d0], -R165 ;  /* 0x0000b40019197a23 */ /* 0x000fe400000108a5 */
[--C-:B------:R-:W-:Y:S01]  /*c350*/  FFMA.FTZ R26, R26, c[0x0][0x2d0], -R164.reuse ;  /* 0x0000b4001a1a7a23 */ /* 0x100fe200000108a4 */
[----:B------:R3:W-:Y:S01]  /*c360*/  MUFU.EX2 R229, R0 ;  /* 0x0000000000e57308 */ /* 0x0007e20000000800 */
[----:B------:R-:W-:Y:S02]  /*c370*/  FFMA.FTZ R27, R27, c[0x0][0x2d0], -R164 ;  /* 0x0000b4001b1b7a23 */ /* 0x000fe400000108a4 */
[----:B-1----:R-:W-:Y:S02]  /*c380*/  FADD.FTZ R2, -R99, R101 ;  /* 0x0000006563027221 */ /* 0x002fe40000010100 */
[----:B------:R-:W-:Y:S02]  /*c390*/  FMUL.FTZ R101, R100, c[0x0][0x2d0] ;  /* 0x0000b40064657a20 */ /* 0x000fe40000410000 */
[----:B------:R-:W-:Y:S02]  /*c3a0*/  FMUL.FTZ R2, R2, c[0x0][0x2d0] ;  /* 0x0000b40002027a20 */ /* 0x000fe40000410000 */
[--C-:B------:R-:W-:Y:S02]  /*c3b0*/  FFMA.FTZ R156, R5, c[0x0][0x2d0], -R101.reuse ;  /* 0x0000b400059c7a23 */ /* 0x100fe40000010865 */
[----:B------:R1:W-:Y:S01]  /*c3c0*/  MUFU.EX2 R3, R2 ;  /* 0x0000000200037308 */ /* 0x0003e20000000800 */
[--C-:B------:R-:W-:Y:S02]  /*c3d0*/  FFMA.FTZ R5, R16, c[0x0][0x2d0], -R101.reuse ;  /* 0x0000b40010057a23 */ /* 0x100fe40000010865 */
[--C-:B------:R-:W-:Y:S02]  /*c3e0*/  FFMA.FTZ R185, R52, c[0x0][0x2d0], -R101.reuse ;  /* 0x0000b40034b97a23 */ /* 0x100fe40000010865 */
[--C-:B------:R-:W-:Y:S02]  /*c3f0*/  FFMA.FTZ R184, R53, c[0x0][0x2d0], -R101.reuse ;  /* 0x0000b40035b87a23 */ /* 0x100fe40000010865 */
[----:B------:R-:W-:Y:S02]  /*c400*/  FFMA.FTZ R173, R49, c[0x0][0x2d0], -R101 ;  /* 0x0000b40031ad7a23 */ /* 0x000fe40000010865 */
[----:B---3--:R-:W-:Y:S01]  /*c410*/  FADD.FTZ R0, -R96, R103 ;  /* 0x0000006760007221 */ /* 0x008fe20000010100 */
[----:B------:R3:W-:Y:S01]  /*c420*/  MUFU.EX2 R223, R5 ;  /* 0x0000000500df7308 */ /* 0x0007e20000000800 */
[--C-:B------:R-:W-:Y:S02]  /*c430*/  FFMA.FTZ R103, R20, c[0x0][0x2d0], -R101.reuse ;  /* 0x0000b40014677a23 */ /* 0x100fe40000010865 */
[----:B------:R-:W-:Y:S02]  /*c440*/  FMUL.FTZ R0, R0, c[0x0][0x2d0] ;  /* 0x0000b40000007a20 */ /* 0x000fe40000410000 */
[--C-:B------:R-:W-:Y:S02]  /*c450*/  FFMA.FTZ R183, R64, c[0x0][0x2d0], -R101.reuse ;  /* 0x0000b40040b77a23 */ /* 0x100fe40000010865 */
[--C-:B------:R-:W-:Y:S02]  /*c460*/  FFMA.FTZ R182, R65, c[0x0][0x2d0], -R101.reuse ;  /* 0x0000b40041b67a23 */ /* 0x100fe40000010865 */
[--C-:B------:R-:W-:Y:S01]  /*c470*/  FFMA.FTZ R208, R80, c[0x0][0x2d0], -R101.reuse ;  /* 0x0000b40050d07a23 */ /* 0x100fe20000010865 */
[----:B------:R4:W-:Y:S01]  /*c480*/  MUFU.EX2 R224, R156 ;  /* 0x0000009c00e07308 */ /* 0x0009e20000000800 */
[--C-:B------:R-:W-:Y:S02]  /*c490*/  FFMA.FTZ R166, R32, c[0x0][0x2d0], -R101.reuse ;  /* 0x0000b40020a67a23 */ /* 0x100fe40000010865 */
[--C-:B------:R-:W-:Y:S02]  /*c4a0*/  FFMA.FTZ R168, R33, c[0x0][0x2d0], -R101.reuse ;  /* 0x0000b40021a87a23 */ /* 0x100fe40000010865 */
[--C-:B-1----:R-:W-:Y:S02]  /*c4b0*/  FFMA.FTZ R2, R4, c[0x0][0x2d0], -R101.reuse ;  /* 0x0000b40004027a23 */ /* 0x102fe40000010865 */
[----:B------:R-:W-:Y:S02]  /*c4c0*/  FMUL.FTZ R4, R99, c[0x0][0x2d0] ;  /* 0x0000b40063047a20 */ /* 0x000fe40000410000 */
[----:B------:R-:W-:Y:S01]  /*c4d0*/  FFMA.FTZ R176, R36, c[0x0][0x2d0], -R101 ;  /* 0x0000b40024b07a23 */ /* 0x000fe20000010865 */
[----:B------:R1:W5:Y:S01]  /*c4e0*/  MUFU.EX2 R216, R2 ;  /* 0x0000000200d87308 */ /* 0x0003620000000800 */
[--C-:B------:R-:W-:Y:S02]  /*c4f0*/  FFMA.FTZ R180, R54, c[0x0][0x2d0], -R4.reuse ;  /* 0x0000b40036b47a23 */ /* 0x100fe40000010804 */
[--C-:B------:R-:W-:Y:S02]  /*c500*/  FFMA.FTZ R179, R55, c[0x0][0x2d0], -R4.reuse ;  /* 0x0000b40037b37a23 */ /* 0x100fe40000010804 */
[--C-:B---3--:R-:W-:Y:S01]  /*c510*/  FFMA.FTZ R5, R8, c[0x0][0x2d0], -R165.reuse ;  /* 0x0000b40008057a23 */ /* 0x108fe200000108a5 */
[----:B------:R-:W-:Y:S01]  /*c520*/  LDSM.16.MT88.4 R52, [R193] ;  /* 0x00000000c134783b */ /* 0x000fe20000004200 */
[--C-:B------:R-:W-:Y:S02]  /*c530*/  FFMA.FTZ R65, R22, c[0x0][0x2d0], -R4.reuse ;  /* 0x0000b40016417a23 */ /* 0x100fe40000010804 */
[--C-:B------:R-:W-:Y:S01]  /*c540*/  FFMA.FTZ R80, R34, c[0x0][0x2d0], -R4.reuse ;  /* 0x0000b40022507a23 */ /* 0x100fe20000010804 */
[----:B------:R3:W-:Y:S01]  /*c550*/  MUFU.EX2 R214, R5 ;  /* 0x0000000500d67308 */ /* 0x0007e20000000800 */
[--C-:B------:R-:W-:Y:S02]  /*c560*/  FFMA.FTZ R6, R6, c[0x0][0x2d0], -R4.reuse ;  /* 0x0000b40006067a23 */ /* 0x100fe40000010804 */
[--C-:B------:R-:W-:Y:S01]  /*c570*/  FFMA.FTZ R167, R35, c[0x0][0x2d0], -R4.reuse ;  /* 0x0000b40023a77a23 */ /* 0x100fe20000010804 */
[----:B----4-:R-:W4:Y:S01]  /*c580*/  LDSM.16.MT88.4 R156, [R189] ;  /* 0x00000000bd9c783b */ /* 0x010f220000004200 */
[--C-:B------:R-:W-:Y:S02]  /*c590*/  FFMA.FTZ R169, R39, c[0x0][0x2d0], -R4.reuse ;  /* 0x0000b40027a97a23 */ /* 0x100fe40000010804 */
[--C-:B------:R-:W-:Y:S02]  /*c5a0*/  FFMA.FTZ R171, R50, c[0x0][0x2d0], -R4.reuse ;  /* 0x0000b40032ab7a23 */ /* 0x100fe40000010804 */
[--C-:B------:R-:W-:Y:S01]  /*c5b0*/  FFMA.FTZ R172, R51, c[0x0][0x2d0], -R4.reuse ;  /* 0x0000b40033ac7a23 */ /* 0x100fe20000010804 */
[----:B------:R2:W-:Y:S01]  /*c5c0*/  MUFU.EX2 R215, R6 ;  /* 0x0000000600d77308 */ /* 0x0005e20000000800 */
[--C-:B------:R-:W-:Y:S02]  /*c5d0*/  FFMA.FTZ R207, R82, c[0x0][0x2d0], -R4.reuse ;  /* 0x0000b40052cf7a23 */ /* 0x100fe40000010804 */
[--C-:B------:R-:W-:Y:S02]  /*c5e0*/  FFMA.FTZ R212, R83, c[0x0][0x2d0], -R4.reuse ;  /* 0x0000b40053d47a23 */ /* 0x100fe40000010804 */
[--C-:B-1----:R-:W-:Y:S02]  /*c5f0*/  FFMA.FTZ R2, R7, c[0x0][0x2d0], -R4.reuse ;  /* 0x0000b40007027a23 */ /* 0x102fe40000010804 */
[--C-:B------:R-:W-:Y:S02]  /*c600*/  FFMA.FTZ R64, R23, c[0x0][0x2d0], -R4.reuse ;  /* 0x0000b40017407a23 */ /* 0x100fe40000010804 */
[--C-:B------:R-:W-:Y:S01]  /*c610*/  FFMA.FTZ R178, R66, c[0x0][0x2d0], -R4.reuse ;  /* 0x0000b40042b27a23 */ /* 0x100fe20000010804 */
[----:B------:R1:W1:Y:S01]  /*c620*/  MUFU.EX2 R221, R2 ;  /* 0x0000000200dd7308 */ /* 0x0002620000000800 */
[--C-:B------:R-:W-:Y:S02]  /*c630*/  FFMA.FTZ R177, R67, c[0x0][0x2d0], -R4.reuse ;  /* 0x0000b40043b17a23 */ /* 0x100fe40000010804 */
[--C-:B------:R-:W-:Y:S02]  /*c640*/  FFMA.FTZ R187, R70, c[0x0][0x2d0], -R4.reuse ;  /* 0x0000b40046bb7a23 */ /* 0x100fe40000010804 */
[----:B---3--:R-:W-:Y:S02]  /*c650*/  FFMA.FTZ R5, R9, c[0x0][0x2d0], -R165 ;  /* 0x0000b40009057a23 */ /* 0x008fe400000108a5 */
[----:B------:R-:W-:Y:S02]  /*c660*/  FFMA.FTZ R206, R71, c[0x0][0x2d0], -R4 ;  /* 0x0000b40047ce7a23 */ /* 0x000fe40000010804 */
[--C-:B------:R-:W-:Y:S01]  /*c670*/  FFMA.FTZ R175, R37, c[0x0][0x2d0], -R101.reuse ;  /* 0x0000b40025af7a23 */ /* 0x100fe20000010865 */
[----:B------:R3:W-:Y:S01]  /*c680*/  MUFU.EX2 R219, R5 ;  /* 0x0000000500db7308 */ /* 0x0007e20000000800 */
[--C-:B------:R-:W-:Y:S02]  /*c690*/  FFMA.FTZ R174, R48, c[0x0][0x2d0], -R101.reuse ;  /* 0x0000b40030ae7a23 */ /* 0x100fe40000010865 */
[--C-:B------:R-:W-:Y:S02]  /*c6a0*/  FFMA.FTZ R181, R68, c[0x0][0x2d0], -R101.reuse ;  /* 0x0000b40044b57a23 */ /* 0x100fe40000010865 */
[----:B--2---:R-:W-:Y:S02]  /*c6b0*/  FFMA.FTZ R6, R10, c[0x0][0x2d0], -R164 ;  /* 0x0000b4000a067a23 */ /* 0x004fe400000108a4 */
[--C-:B------:R-:W-:Y:S02]  /*c6c0*/  FFMA.FTZ R186, R69, c[0x0][0x2d0], -R101.reuse ;  /* 0x0000b40045ba7a23 */ /* 0x100fe40000010865 */
[--C-:B------:R-:W-:Y:S01]  /*c6d0*/  FFMA.FTZ R170, R38, c[0x0][0x2d0], -R4.reuse ;  /* 0x0000b40026aa7a23 */ /* 0x100fe20000010804 */
[----:B------:R-:W-:Y:S01]  /*c6e0*/  MUFU.EX2 R213, R6 ;  /* 0x0000000600d57308 */ /* 0x000fe20000000800 */
[----:B-1----:R-:W-:Y:S09]  /*c6f0*/  FFMA.FTZ R2, R17, c[0x0][0x2d0], -R101 ;  /* 0x0000b40011027a23 */ /* 0x002ff20000010865 */
[----:B------:R1:W2:Y:S01]  /*c700*/  MUFU.EX2 R236, R2 ;  /* 0x0000000200ec7308 */ /* 0x0002a20000000800 */
[----:B---3--:R-:W-:Y:S09]  /*c710*/  FFMA.FTZ R5, R12, c[0x0][0x2d0], -R165 ;  /* 0x0000b4000c057a23 */ /* 0x008ff200000108a5 */
[----:B------:R3:W-:Y:S10]  /*c720*/  MUFU.EX2 R222, R5 ;  /* 0x0000000500de7308 */ /* 0x0007f40000000800 */
[----:B------:R-:W-:Y:S01]  /*c730*/  MUFU.EX2 R0, R0 ;  /* 0x0000000000007308 */ /* 0x000fe20000000800 */
[----:B-1----:R-:W-:Y:S09]  /*c740*/  FFMA.FTZ R2, R18, c[0x0][0x2d0], -R4 ;  /* 0x0000b40012027a23 */ /* 0x002ff20000010804 */
[----:B------:R1:W-:Y:S01]  /*c750*/  MUFU.EX2 R220, R2 ;  /* 0x0000000200dc7308 */ /* 0x0003e20000000800 */
[----:B---3--:R-:W-:Y:S09]  /*c760*/  FFMA.FTZ R5, R11, c[0x0][0x2d0], -R164 ;  /* 0x0000b4000b057a23 */ /* 0x008ff200000108a4 */
[----:B------:R3:W-:Y:S10]  /*c770*/  MUFU.EX2 R217, R5 ;  /* 0x0000000500d97308 */ /* 0x0007f40000000800 */
[----:B------:R-:W-:Y:S01]  /*c780*/  MUFU.EX2 R227, R64 ;  /* 0x0000004000e37308 */ /* 0x000fe20000000800 */
[----:B-1----:R-:W-:Y:S09]  /*c790*/  FFMA.FTZ R2, R19, c[0x0][0x2d0], -R4 ;  /* 0x0000b40013027a23 */ /* 0x002ff20000010804 */
[----:B------:R1:W1:Y:S01]  /*c7a0*/  MUFU.EX2 R237, R2 ;  /* 0x0000000200ed7308 */ /* 0x0002620000000800 */
[----:B---3--:R-:W-:Y:S09]  /*c7b0*/  FFMA.FTZ R5, R14, c[0x0][0x2d0], -R164 ;  /* 0x0000b4000e057a23 */ /* 0x008ff200000108a4 */
[----:B------:R3:W-:Y:S10]  /*c7c0*/  MUFU.EX2 R218, R5 ;  /* 0x0000000500da7308 */ /* 0x0007f40000000800 */
[----:B------:R-:W-:Y:S01]  /*c7d0*/  MUFU.EX2 R226, R166 ;  /* 0x000000a600e27308 */ /* 0x000fe20000000800 */
[----:B-1----:R-:W-:Y:S02]  /*c7e0*/  FADD.FTZ R2, -R98, R102 ;  /* 0x0000006662027221 */ /* 0x002fe40000010100 */
[--C-:B------:R-:W-:Y:S02]  /*c7f0*/  FFMA.FTZ R102, R21, c[0x0][0x2d0], -R101.reuse ;  /* 0x0000b40015667a23 */ /* 0x100fe40000010865 */
[----:B------:R-:W-:Y:S05]  /*c800*/  FMUL.FTZ R2, R2, c[0x0][0x2d0] ;  /* 0x0000b40002027a20 */ /* 0x000fea0000410000 */
[----:B------:R1:W-:Y:S01]  /*c810*/  MUFU.EX2 R228, R102 ;  /* 0x0000006600e47308 */ /* 0x0003e20000000800 */
[----:B------:R-:W-:Y:S02]  /*c820*/  FFMA.FTZ R101, R81, c[0x0][0x2d0], -R101 ;  /* 0x0000b40051657a23 */ /* 0x000fe40000010865 */
[--C-:B---3--:R-:W-:Y:S07]  /*c830*/  FFMA.FTZ R5, R15, c[0x0][0x2d0], -R164.reuse ;  /* 0x0000b4000f057a23 */ /* 0x108fee00000108a4 */
[----:B------:R3:W-:Y:S10]  /*c840*/  MUFU.EX2 R225, R5 ;  /* 0x0000000500e17308 */ /* 0x0007f40000000800 */
[----:B------:R-:W2:Y:S01]  /*c850*/  MUFU.EX2 R2, R2 ;  /* 0x0000000200027308 */ /* 0x000ea20000000800 */
[--C-:B-1----:R-:W-:Y:S09]  /*c860*/  FFMA.FTZ R102, R44, c[0x0][0x2d0], -R165.reuse ;  /* 0x0000b4002c667a23 */ /* 0x102ff200000108a5 */
        /* <DEDUP_REMOVED lines=21> */
[C---:B------:R-:W-:Y:S01]  /*c9c0*/  FMUL.FTZ R4, R97.reuse, R104 ;  /* 0x0000006861047220 */ /* 0x040fe20000410000 */
[----:B-----5:R-:W-:Y:S01]  /*c9d0*/  F2FP.PACK_AB R104, R224, R216 ;  /* 0x000000d8e068723e */ /* 0x020fe200000000ff */
[----:B---3--:R-:W-:Y:S01]  /*c9e0*/  FMUL.FTZ R5, R97, R105 ;  /* 0x0000006961057220 */ /* 0x008fe20000410000 */
[----:B------:R-:W-:Y:S01]  /*c9f0*/  F2FP.PACK_AB R105, R221, R215 ;  /* 0x000000d7dd69723e */ /* 0x000fe200000000ff */
[C---:B------:R-:W-:Y:S01]  /*ca00*/  FMUL.FTZ R6, R3.reuse, R106 ;  /* 0x0000006a03067220 */ /* 0x040fe20000410000 */
[----:B--2---:R-:W-:Y:S01]  /*ca10*/  F2FP.PACK_AB R106, R236, R223 ;  /* 0x000000dfec6a723e */ /* 0x004fe200000000ff */
[----:B------:R-:W-:Y:S01]  /*ca20*/  FMUL.FTZ R7, R3, R107 ;  /* 0x0000006b03077220 */ /* 0x000fe20000410000 */
[----:B------:R-:W-:Y:S01]  /*ca30*/  F2FP.PACK_AB R107, R237, R220 ;  /* 0x000000dced6b723e */ /* 0x000fe200000000ff */
[C---:B------:R-:W-:Y:S01]  /*ca40*/  FMUL.FTZ R8, R2.reuse, R108 ;  /* 0x0000006c02087220 */ /* 0x040fe20000410000 */
[----:B------:R-:W-:Y:S01]  /*ca50*/  F2FP.PACK_AB R160, R219, R214 ;  /* 0x000000d6dba0723e */ /* 0x000fe200000000ff */
[----:B------:R-:W-:Y:S01]  /*ca60*/  FMUL.FTZ R9, R2, R109 ;  /* 0x0000006d02097220 */ /* 0x000fe20000410000 */
[----:B------:R-:W-:Y:S01]  /*ca70*/  F2FP.PACK_AB R162, R229, R222 ;  /* 0x000000dee5a2723e */ /* 0x000fe200000000ff */
[C---:B------:R-:W-:Y:S01]  /*ca80*/  FMUL.FTZ R10, R0.reuse, R110 ;  /* 0x0000006e000a7220 */ /* 0x040fe20000410000 */
[----:B------:R-:W-:Y:S01]  /*ca90*/  F2FP.PACK_AB R161, R217, R213 ;  /* 0x000000d5d9a1723e */ /* 0x000fe200000000ff */
[-C--:B----4-:R-:W-:Y:S05]  /*caa0*/  HMMA.16816.F32 R4, R104, R156.reuse, R4 ;  /* 0x0000009c6804723c */ /* 0x090fea0000001804 */
[----:B------:R-:W-:Y:S01]  /*cab0*/  FMUL.FTZ R11, R0, R111 ;  /* 0x0000006f000b7220 */ /* 0x000fe20000410000 */
[----:B------:R-:W-:Y:S01]  /*cac0*/  F2FP.PACK_AB R163, R225, R218 ;  /* 0x000000dae1a3723e */ /* 0x000fe200000000ff */
[----:B------:R-:W1:Y:S01]  /*cad0*/  LDSM.16.MT88.4 R108, [R190] ;  /* 0x00000000be6c783b */ /* 0x000e620000004200 */
[C---:B------:R-:W-:Y:S04]  /*cae0*/  FMUL.FTZ R12, R2.reuse, R112 ;  /* 0x00000070020c7220 */ /* 0x040fe80000410000 */
[----:B------:R-:W-:Y:S01]  /*caf0*/  FMUL.FTZ R13, R2, R113 ;  /* 0x00000071020d7220 */ /* 0x000fe20000410000 */
[C---:B------:R-:W-:Y:S01]  /*cb00*/  HMMA.16816.F32 R8, R160.reuse, R156, R8 ;  /* 0x0000009ca008723c */ /* 0x040fe20000001808 */
[----:B------:R-:W-:Y:S03]  /*cb10*/  MUFU.EX2 R156, R212 ;  /* 0x000000d4009c7308 */ /* 0x000fe60000000800 */
[C---:B------:R-:W-:Y:S02]  /*cb20*/  FMUL.FTZ R14, R0.reuse, R114 ;  /* 0x00000072000e7220 */ /* 0x040fe40000410000 */
[----:B------:R-:W-:Y:S02]  /*cb30*/  FMUL.FTZ R15, R0, R115 ;  /* 0x00000073000f7220 */ /* 0x000fe40000410000 */
[----:B------:R-:W-:Y:S01]  /*cb40*/  LDSM.16.MT88.4 R112, [R189+0x800] ;  /* 0x00080000bd70783b */ /* 0x000fe20000004200 */
[C---:B------:R-:W-:Y:S03]  /*cb50*/  FMUL.FTZ R50, R3.reuse, R134 ;  /* 0x0000008603327220 */ /* 0x040fe60000410000 */
[----:B------:R-:W-:Y:S01]  /*cb60*/  FMUL.FTZ R51, R3, R135 ;  /* 0x0000008703337220 */ /* 0x000fe20000410000 */
[-C--:B------:R-:W-:Y:S03]  /*cb70*/  HMMA.16816.F32 R12, R160, R158.reuse, R12 ;  /* 0x0000009ea00c723c */ /* 0x080fe6000000180c */
[C---:B------:R-:W-:Y:S02]  /*cb80*/  FMUL.FTZ R16, R97.reuse, R116 ;  /* 0x0000007461107220 */ /* 0x040fe40000410000 */
[----:B------:R-:W-:Y:S02]  /*cb90*/  FMUL.FTZ R17, R97, R117 ;  /* 0x0000007561117220 */ /* 0x000fe40000410000 */
[C---:B------:R-:W-:Y:S02]  /*cba0*/  FMUL.FTZ R18, R3.reuse, R118 ;  /* 0x0000007603127220 */ /* 0x040fe40000410000 */
[----:B------:R-:W-:Y:S03]  /*cbb0*/  FMUL.FTZ R19, R3, R119 ;  /* 0x0000007703137220 */ /* 0x000fe60000410000 */
[----:B------:R-:W-:Y:S02]  /*cbc0*/  FMUL.FTZ R81, R97, R149 ;  /* 0x0000009561517220 */ /* 0x000fe40000410000 */
[----:B------:R-:W-:Y:S02]  /*cbd0*/  FMUL.FTZ R82, R3, R150 ;  /* 0x0000009603527220 */ /* 0x000fe40000410000 */
[C---:B------:R-:W-:Y:S01]  /*cbe0*/  HMMA.16816.F32 R16, R104.reuse, R158, R16 ;  /* 0x0000009e6810723c */ /* 0x040fe20000001810 */
[----:B------:R-:W-:Y:S03]  /*cbf0*/  MUFU.EX2 R159, R207 ;  /* 0x000000cf009f7308 */ /* 0x000fe60000000800 */
[C---:B------:R-:W-:Y:S02]  /*cc00*/  FMUL.FTZ R20, R97.reuse, R120 ;  /* 0x0000007861147220 */ /* 0x040fe40000410000 */
[----:B------:R-:W-:Y:S02]  /*cc10*/  FMUL.FTZ R21, R97, R121 ;  /* 0x0000007961157220 */ /* 0x000fe40000410000 */
[C---:B------:R-:W-:Y:S04]  /*cc20*/  FMUL.FTZ R22, R3.reuse, R122 ;  /* 0x0000007a03167220 */ /* 0x040fe80000410000 */
[C---:B------:R-:W-:Y:S02]  /*cc30*/  FMUL.FTZ R23, R3.reuse, R123 ;  /* 0x0000007b03177220 */ /* 0x040fe40000410000 */
[----:B------:R-:W-:Y:S02]  /*cc40*/  FMUL.FTZ R83, R3, R151 ;  /* 0x0000009703537220 */ /* 0x000fe40000410000 */
[--C-:B------:R-:W-:Y:S02]  /*cc50*/  FFMA.FTZ R117, R56, c[0x0][0x2d0], -R165.reuse ;  /* 0x0000b40038757a23 */ /* 0x100fe400000108a5 */
[--C-:B------:R-:W-:Y:S01]  /*cc60*/  FFMA.FTZ R116, R57, c[0x0][0x2d0], -R165.reuse ;  /* 0x0000b40039747a23 */ /* 0x100fe200000108a5 */
[-C--:B------:R-:W-:Y:S01]  /*cc70*/  HMMA.16816.F32 R20, R104, R52.reuse, R20 ;  /* 0x000000346814723c */ /* 0x080fe20000001814 */
[----:B------:R-:W-:Y:S02]  /*cc80*/  MUFU.EX2 R169, R117 ;  /* 0x0000007500a97308 */ /* 0x000fe40000000800 */
[----:B------:R-:W-:Y:S02]  /*cc90*/  FMUL.FTZ R35, R0, R127 ;  /* 0x0000007f00237220 */ /* 0x000fe40000410000 */
[C---:B------:R-:W-:Y:S02]  /*cca0*/  FMUL.FTZ R32, R2.reuse, R124 ;  /* 0x0000007c02207220 */ /* 0x040fe40000410000 */
[----:B------:R-:W-:Y:S02]  /*ccb0*/  FMUL.FTZ R33, R2, R125 ;  /* 0x0000007d02217220 */ /* 0x000fe40000410000 */
[----:B------:R-:W-:Y:S02]  /*ccc0*/  FMUL.FTZ R34, R0, R126 ;  /* 0x0000007e00227220 */ /* 0x000fe40000410000 */
[----:B------:R-:W-:Y:S01]  /*ccd0*/  MUFU.EX2 R173, R116 ;  /* 0x0000007400ad7308 */ /* 0x000fe20000000800 */
[--C-:B------:R-:W-:Y:S02]  /*cce0*/  FFMA.FTZ R118, R46, c[0x0][0x2d0], -R164.reuse ;  /* 0x0000b4002e767a23 */ /* 0x100fe400000108a4 */
[--C-:B------:R-:W-:Y:S02]  /*ccf0*/  FFMA.FTZ R119, R47, c[0x0][0x2d0], -R164.reuse ;  /* 0x0000b4002f777a23 */ /* 0x100fe400000108a4 */
[C---:B------:R-:W-:Y:S04]  /*cd00*/  HMMA.16816.F32 R32, R160.reuse, R52, R32 ;  /* 0x00000034a020723c */ /* 0x040fe80000001820 */
[C---:B------:R-:W-:Y:S02]  /*cd10*/  FMUL.FTZ R36, R2.reuse, R128 ;  /* 0x0000008002247220 */ /* 0x040fe40000410000 */
[----:B------:R-:W-:Y:S02]  /*cd20*/  FMUL.FTZ R37, R2, R129 ;  /* 0x0000008102257220 */ /* 0x000fe40000410000 */
[C---:B------:R-:W-:Y:S02]  /*cd30*/  FMUL.FTZ R38, R0.reuse, R130 ;  /* 0x0000008200267220 */ /* 0x040fe40000410000 */
[----:B------:R-:W-:Y:S02]  /*cd40*/  MUFU.EX2 R130, R26 ;  /* 0x0000001a00827308 */ /* 0x000fe40000000800 */
[----:B------:R-:W-:Y:S02]  /*cd50*/  FMUL.FTZ R39, R0, R131 ;  /* 0x0000008300277220 */ /* 0x000fe40000410000 */
[----:B------:R-:W-:Y:S02]  /*cd60*/  FMUL.FTZ R49, R97, R133 ;  /* 0x0000008561317220 */ /* 0x000fe40000410000 */
[--C-:B------:R-:W-:Y:S02]  /*cd70*/  FFMA.FTZ R120, R58, c[0x0][0x2d0], -R164.reuse ;  /* 0x0000b4003a787a23 */ /* 0x100fe400000108a4 */
[--C-:B------:R-:W-:Y:S01]  /*cd80*/  FFMA.FTZ R121, R59, c[0x0][0x2d0], -R164.reuse ;  /* 0x0000b4003b797a23 */ /* 0x100fe200000108a4 */
[-C--:B------:R-:W-:Y:S01]  /*cd90*/  HMMA.16816.F32 R36, R160, R54.reuse, R36 ;  /* 0x00000036a024723c */ /* 0x080fe20000001824 */
[----:B------:R2:W-:Y:S01]  /*cda0*/  MUFU.EX2 R133, R65 ;  /* 0x0000004100857308 */ /* 0x0005e20000000800 */
[----:B------:R-:W-:Y:S01]  /*cdb0*/  LDSM.16.MT88.4 R56, [R190+0x800] ;  /* 0x00080000be38783b */ /* 0x000fe20000004200 */
[----:B------:R-:W-:Y:S02]  /*cdc0*/  FMUL.FTZ R48, R97, R132 ;  /* 0x0000008461307220 */ /* 0x000fe40000410000 */
[--C-:B------:R-:W-:Y:S02]  /*cdd0*/  FFMA.FTZ R122, R62, c[0x0][0x2d0], -R164.reuse ;  /* 0x0000b4003e7a7a23 */ /* 0x100fe400000108a4 */
[--C-:B------:R-:W-:Y:S02]  /*cde0*/  FFMA.FTZ R123, R63, c[0x0][0x2d0], -R164.reuse ;  /* 0x0000b4003f7b7a23 */ /* 0x100fe400000108a4 */
[--C-:B------:R-:W-:Y:S01]  /*cdf0*/  FFMA.FTZ R127, R74, c[0x0][0x2d0], -R164.reuse ;  /* 0x0000b4004a7f7a23 */ /* 0x100fe200000108a4 */
[C---:B------:R-:W-:Y:S01]  /*ce00*/  HMMA.16816.F32 R48, R104.reuse, R54, R48 ;  /* 0x000000366830723c */ /* 0x040fe20000001830 */
[----:B------:R3:W-:Y:S03]  /*ce10*/  MUFU.EX2 R131, R24 ;  /* 0x0000001800837308 */ /* 0x0007e60000000800 */
[C---:B------:R-:W-:Y:S02]  /*ce20*/  FMUL.FTZ R64, R2.reuse, R140 ;  /* 0x0000008c02407220 */ /* 0x040fe40000410000 */
[C---:B------:R-:W-:Y:S02]  /*ce30*/  FMUL.FTZ R52, R97.reuse, R136 ;  /* 0x0000008861347220 */ /* 0x040fe40000410000 */
[----:B------:R-:W-:Y:S03]  /*ce40*/  FMUL.FTZ R53, R97, R137 ;  /* 0x0000008961357220 */ /* 0x000fe60000410000 */
[----:B------:R4:W-:Y:S01]  /*ce50*/  MUFU.EX2 R140, R80 ;  /* 0x00000050008c7308 */ /* 0x0009e20000000800 */
[C---:B------:R-:W-:Y:S02]  /*ce60*/  FMUL.FTZ R54, R3.reuse, R138 ;  /* 0x0000008a03367220 */ /* 0x040fe40000410000 */
[----:B------:R-:W-:Y:S02]  /*ce70*/  FMUL.FTZ R55, R3, R139 ;  /* 0x0000008b03377220 */ /* 0x000fe40000410000 */
[--C-:B------:R-:W-:Y:S02]  /*ce80*/  FFMA.FTZ R128, R75, c[0x0][0x2d0], -R164.reuse ;  /* 0x0000b4004b807a23 */ /* 0x100fe400000108a4 */
[----:B--2---:R-:W-:Y:S02]  /*ce90*/  FMUL.FTZ R65, R2, R141 ;  /* 0x0000008d02417220 */ /* 0x004fe40000410000 */
[C---:B------:R-:W-:Y:S01]  /*cea0*/  FMUL.FTZ R66, R0.reuse, R142 ;  /* 0x0000008e00427220 */ /* 0x040fe20000410000 */
[-C--:B-1----:R-:W-:Y:S01]  /*ceb0*/  HMMA.16816.F32 R52, R104, R108.reuse, R52 ;  /* 0x0000006c6834723c */ /* 0x082fe20000001834 */
[----:B------:R-:W1:Y:S02]  /*cec0*/  MUFU.EX2 R138, R25 ;  /* 0x00000019008a7308 */ /* 0x000e640000000800 */
[----:B------:R-:W-:Y:S02]  /*ced0*/  FMUL.FTZ R67, R0, R143 ;  /* 0x0000008f00437220 */ /* 0x000fe40000410000 */
[--C-:B---3--:R-:W-:Y:S02]  /*cee0*/  FFMA.FTZ R24, R28, c[0x0][0x2d0], -R165.reuse ;  /* 0x0000b4001c187a23 */ /* 0x108fe400000108a5 */
[C---:B------:R-:W-:Y:S02]  /*cef0*/  FMUL.FTZ R68, R2.reuse, R144 ;  /* 0x0000009002447220 */ /* 0x040fe40000410000 */
[----:B------:R-:W-:Y:S01]  /*cf00*/  FMUL.FTZ R69, R2, R145 ;  /* 0x0000009102457220 */ /* 0x000fe20000410000 */
[C---:B------:R-:W-:Y:S01]  /*cf10*/  HMMA.16816.F32 R64, R160.reuse, R108, R64 ;  /* 0x0000006ca040723c */ /* 0x040fe20000001840 */
[----:B------:R2:W-:Y:S03]  /*cf20*/  MUFU.EX2 R139, R24 ;  /* 0x00000018008b7308 */ /* 0x0005e60000000800 */
[C---:B------:R-:W-:Y:S02]  /*cf30*/  FMUL.FTZ R70, R0.reuse, R146 ;  /* 0x0000009200467220 */ /* 0x040fe40000410000 */
[----:B------:R-:W-:Y:S02]  /*cf40*/  FMUL.FTZ R71, R0, R147 ;  /* 0x0000009300477220 */ /* 0x000fe40000410000 */
[----:B----4-:R-:W-:Y:S02]  /*cf50*/  FMUL.FTZ R80, R97, R148 ;  /* 0x0000009461507220 */ /* 0x010fe40000410000 */
[----:B------:R-:W-:Y:S01]  /*cf60*/  LDSM.16.MT88.4 R148, [R190+0x2000] ;  /* 0x00200000be94783b */ /* 0x000fe20000004200 */
[----:B------:R3:W-:Y:S01]  /*cf70*/  MUFU.EX2 R132, R103 ;  /* 0x0000006700847308 */ /* 0x0007e20000000800 */
[--C-:B------:R-:W-:Y:S01]  /*cf80*/  FFMA.FTZ R28, R40, c[0x0][0x2d0], -R165.reuse ;  /* 0x0000b400281c7a23 */ /* 0x100fe200000108a5 */
[-C--:B------:R-:W-:Y:S03]  /*cf90*/  HMMA.16816.F32 R68, R160, R110.reuse, R68 ;  /* 0x0000006ea044723c */ /* 0x080fe60000001844 */
[--C-:B------:R-:W-:Y:S01]  /*cfa0*/  FFMA.FTZ R124, R72, c[0x0][0x2d0], -R165.reuse ;  /* 0x0000b400487c7a23 */ /* 0x100fe200000108a5 */
[----:B-1----:R-:W-:Y:S01]  /*cfb0*/  F2FP.PACK_AB R40, R138, R131 ;  /* 0x000000838a28723e */ /* 0x002fe200000000ff */
[--C-:B------:R-:W-:Y:S02]  /*cfc0*/  FFMA.FTZ R72, R42, c[0x0][0x2d0], -R164.reuse ;  /* 0x0000b4002a487a23 */ /* 0x100fe400000108a4 */
[--C-:B------:R-:W-:Y:S01]  /*cfd0*/  FFMA.FTZ R125, R73, c[0x0][0x2d0], -R165.reuse ;  /* 0x0000b400497d7a23 */ /* 0x100fe200000108a5 */
[C---:B------:R-:W-:Y:S01]  /*cfe0*/  HMMA.16816.F32 R80, R104.reuse, R110, R80 ;  /* 0x0000006e6850723c */ /* 0x040fe20000001850 */
[----:B------:R-:W1:Y:S01]  /*cff0*/  LDSM.16.MT88.4 R108, [R192] ;  /* 0x00000000c06c783b */ /* 0x000e620000004200 */
[----:B------:R4:W-:Y:S02]  /*d000*/  MUFU.EX2 R136, R27 ;  /* 0x0000001b00887308 */ /* 0x0009e40000000800 */
[--C-:B--2---:R-:W-:Y:S01]  /*d010*/  FFMA.FTZ R24, R29, c[0x0][0x2d0], -R165.reuse ;  /* 0x0000b4001d187a23 */ /* 0x104fe200000108a5 */
[----:B------:R-:W-:Y:S01]  /*d020*/  F2FP.PACK_AB R29, R227, R133 ;  /* 0x00000085e31d723e */ /* 0x000fe200000000ff */
[C---:B------:R-:W-:Y:S02]  /*d030*/  FMUL.FTZ R84, R97.reuse, R84 ;  /* 0x0000005461547220 */ /* 0x040fe40000410000 */
[----:B------:R-:W-:Y:S04]  /*d040*/  FMUL.FTZ R85, R97, R85 ;  /* 0x0000005561557220 */ /* 0x000fe80000410000 */
[----:B------:R-:W2:Y:S01]  /*d050*/  MUFU.EX2 R147, R24 ;  /* 0x0000001800937308 */ /* 0x000ea20000000800 */
[C---:B------:R-:W-:Y:S02]  /*d060*/  FMUL.FTZ R86, R3.reuse, R86 ;  /* 0x0000005603567220 */ /* 0x040fe40000410000 */
[----:B------:R-:W-:Y:S02]  /*d070*/  FMUL.FTZ R87, R3, R87 ;  /* 0x0000005703577220 */ /* 0x000fe40000410000 */
[--C-:B------:R-:W-:Y:S02]  /*d080*/  FFMA.FTZ R25, R30, c[0x0][0x2d0], -R164.reuse ;  /* 0x0000b4001e197a23 */ /* 0x100fe400000108a4 */
[--C-:B---3--:R-:W-:Y:S02]  /*d090*/  FFMA.FTZ R103, R61, c[0x0][0x2d0], -R165.reuse ;  /* 0x0000b4003d677a23 */ /* 0x108fe400000108a5 */
[--C-:B------:R-:W-:Y:S01]  /*d0a0*/  FFMA.FTZ R73, R43, c[0x0][0x2d0], -R164.reuse ;  /* 0x0000b4002b497a23 */ /* 0x100fe200000108a4 */
[----:B------:R-:W-:Y:S01]  /*d0b0*/  MUFU.EX2 R144, R72 ;  /* 0x0000004800907308 */ /* 0x000fe20000000800 */
[C---:B------:R-:W-:Y:S02]  /*d0c0*/  FMUL.FTZ R88, R2.reuse, R88 ;  /* 0x0000005802587220 */ /* 0x040fe40000410000 */
[----:B------:R-:W-:Y:S02]  /*d0d0*/  FMUL.FTZ R89, R2, R89 ;  /* 0x0000005902597220 */ /* 0x000fe40000410000 */
[C---:B------:R-:W-:Y:S02]  /*d0e0*/  FMUL.FTZ R90, R0.reuse, R90 ;  /* 0x0000005a005a7220 */ /* 0x040fe40000410000 */
[----:B------:R-:W-:Y:S02]  /*d0f0*/  FMUL.FTZ R91, R0, R91 ;  /* 0x0000005b005b7220 */ /* 0x000fe40000410000 */
[C---:B------:R-:W-:Y:S01]  /*d100*/  FMUL.FTZ R26, R3.reuse, R154 ;  /* 0x0000009a031a7220 */ /* 0x040fe20000410000 */
[----:B------:R3:W-:Y:S01]  /*d110*/  MUFU.EX2 R167, R73 ;  /* 0x0000004900a77308 */ /* 0x0007e20000000800 */
[----:B----4-:R-:W-:Y:S01]  /*d120*/  FMUL.FTZ R27, R3, R155 ;  /* 0x0000009b031b7220 */ /* 0x010fe20000410000 */
[----:B------:R-:W-:Y:S01]  /*d130*/  F2FP.PACK_AB R155, R156, R159 ;  /* 0x0000009f9c9b723e */ /* 0x000fe200000000ff */
[----:B------:R-:W-:Y:S01]  /*d140*/  FMUL.FTZ R92, R2, R92 ;  /* 0x0000005c025c7220 */ /* 0x000fe20000410000 */
[----:B--2---:R-:W-:Y:S01]  /*d150*/  F2FP.PACK_AB R42, R147, R139 ;  /* 0x0000008b932a723e */ /* 0x004fe200000000ff */
[--C-:B------:R-:W-:Y:S01]  /*d160*/  FFMA.FTZ R24, R31, c[0x0][0x2d0], -R164.reuse ;  /* 0x0000b4001f187a23 */ /* 0x100fe200000108a4 */
[----:B------:R-:W-:Y:S01]  /*d170*/  F2FP.PACK_AB R31, R240, R140 ;  /* 0x0000008cf01f723e */ /* 0x000fe200000000ff */
[----:B------:R-:W-:Y:S01]  /*d180*/  FMUL.FTZ R93, R2, R93 ;  /* 0x0000005d025d7220 */ /* 0x000fe20000410000 */
[-C--:B-1----:R-:W-:Y:S02]  /*d190*/  HMMA.16816.F32 R84, R104, R108.reuse, R84 ;  /* 0x0000006c6854723c */ /* 0x082fe40000001854 */
[----:B------:R1:W-:Y:S01]  /*d1a0*/  MUFU.EX2 R137, R25 ;  /* 0x0000001900897308 */ /* 0x0003e20000000800 */
[C---:B------:R-:W-:Y:S02]  /*d1b0*/  FMUL.FTZ R94, R0.reuse, R94 ;  /* 0x0000005e005e7220 */ /* 0x040fe40000410000 */
[----:B------:R-:W-:Y:S02]  /*d1c0*/  FMUL.FTZ R95, R0, R95 ;  /* 0x0000005f005f7220 */ /* 0x000fe40000410000 */
[----:B------:R-:W-:Y:S01]  /*d1d0*/  FFMA.FTZ R129, R78, c[0x0][0x2d0], -R164 ;  /* 0x0000b4004e817a23 */ /* 0x000fe200000108a4 */
[C---:B------:R-:W-:Y:S04]  /*d1e0*/  HMMA.16816.F32 R88, R160.reuse, R108, R88 ;  /* 0x0000006ca058723c */ /* 0x040fe80000001858 */
[----:B------:R-:W2:Y:S01]  /*d1f0*/  MUFU.EX2 R146, R24 ;  /* 0x0000001800927308 */ /* 0x000ea20000000800 */
[--C-:B------:R-:W-:Y:S02]  /*d200*/  FFMA.FTZ R126, R76, c[0x0][0x2d0], -R165.reuse ;  /* 0x0000b4004c7e7a23 */ /* 0x100fe400000108a5 */
[----:B------:R-:W-:Y:S01]  /*d210*/  FFMA.FTZ R78, R97, R231, R216 ;  /* 0x000000e7614e7223 */ /* 0x000fe200000100d8 */
[----:B---3--:R-:W-:Y:S01]  /*d220*/  LDSM.16.MT88.4 R72, [R190+0x1000] ;  /* 0x00100000be48783b */ /* 0x008fe20000004200 */
[-C--:B------:R-:W-:Y:S03]  /*d230*/  HMMA.16816.F32 R92, R160, R110.reuse, R92 ;  /* 0x0000006ea05c723c */ /* 0x080fe6000000185c */
[--C-:B------:R-:W-:Y:S02]  /*d240*/  FFMA.FTZ R109, R45, c[0x0][0x2d0], -R165.reuse ;  /* 0x0000b4002d6d7a23 */ /* 0x100fe400000108a5 */
[----:B------:R3:W-:Y:S01]  /*d250*/  MUFU.EX2 R145, R28 ;  /* 0x0000001c00917308 */ /* 0x0007e20000000800 */
[--C-:B------:R-:W-:Y:S01]  /*d260*/  FFMA.FTZ R108, R60, c[0x0][0x2d0], -R165.reuse ;  /* 0x0000b4003c6c7a23 */ /* 0x100fe200000108a5 */
[----:B------:R-:W4:Y:S01]  /*d270*/  LDSM.16.MT88.4 R44, [R193+0x800] ;  /* 0x00080000c12c783b */ /* 0x000f220000004200 */
[----:B------:R-:W-:Y:S04]  /*d280*/  FFMA.FTZ R165, R77, c[0x0][0x2d0], -R165 ;  /* 0x0000b4004da57a23 */ /* 0x000fe800000108a5 */
[----:B------:R-:W-:Y:S02]  /*d290*/  FFMA.FTZ R77, R3, R241, R215 ;  /* 0x000000f1034d7223 */ /* 0x000fe400000100d7 */
[----:B------:R-:W-:Y:S01]  /*d2a0*/  FFMA.FTZ R3, R0, R242, R213 ;  /* 0x000000f200037223 */ /* 0x000fe200000100d5 */
[----:B------:R-:W5:Y:S01]  /*d2b0*/  MUFU.EX2 R141, R168 ;  /* 0x000000a8008d7308 */ /* 0x000f620000000800 */
[----:B-1----:R-:W-:Y:S01]  /*d2c0*/  FMUL.FTZ R25, R97, R153 ;  /* 0x0000009961197220 */ /* 0x002fe20000410000 */
[----:B------:R-:W1:Y:S01]  /*d2d0*/  LDSM.16.MT88.4 R60, [R192+0x800] ;  /* 0x00080000c03c783b */ /* 0x000e620000004200 */
[----:B------:R-:W-:Y:S01]  /*d2e0*/  FADD.FTZ R0, R221, R77 ;  /* 0x0000004ddd007221 */ /* 0x000fe20000010000 */
[----:B--2---:R-:W-:Y:S01]  /*d2f0*/  F2FP.PACK_AB R43, R146, R137 ;  /* 0x00000089922b723e */ /* 0x004fe200000000ff */
[----:B------:R-:W-:Y:S01]  /*d300*/  FMUL.FTZ R24, R97, R152 ;  /* 0x0000009861187220 */ /* 0x000fe20000410000 */
[----:B------:R-:W-:Y:S01]  /*d310*/  F2FP.PACK_AB R152, R178, R181 ;  /* 0x000000b5b298723e */ /* 0x000fe200000000ff */
[----:B------:R-:W-:Y:S02]  /*d320*/  FFMA.FTZ R76, R2, R243, R214 ;  /* 0x000000f3024c7223 */ /* 0x000fe400000100d6 */
[----:B------:R-:W-:Y:S01]  /*d330*/  FADD.FTZ R2, R224, R78 ;  /* 0x0000004ee0027221 */ /* 0x000fe20000010000 */
[----:B------:R2:W-:Y:S01]  /*d340*/  MUFU.EX2 R213, R41 ;  /* 0x0000002900d57308 */ /* 0x0005e20000000800 */
[----:B------:R-:W-:Y:S01]  /*d350*/  FADD.FTZ R0, R220, R0 ;  /* 0x00000000dc007221 */ /* 0x000fe20000010000 */
[----:B------:R-:W-:Y:S04]  /*d360*/  HMMA.16816.F32 R24, R104, R110, R24 ;  /* 0x0000006e6818723c */ /* 0x000fe80000001818 */
[----:B---3--:R-:W-:Y:S01]  /*d370*/  F2FP.PACK_AB R28, R228, R132 ;  /* 0x00000084e41c723e */ /* 0x008fe200000000ff */
[----:B------:R-:W-:Y:S02]  /*d380*/  FADD.FTZ R0, R237, R0 ;  /* 0x00000000ed007221 */ /* 0x000fe40000010000 */
[----:B------:R-:W-:Y:S01]  /*d390*/  FADD.FTZ R2, R223, R2 ;  /* 0x00000002df027221 */ /* 0x000fe20000010000 */
[----:B------:R-:W-:Y:S01]  /*d3a0*/  MUFU.EX2 R163, R118 ;  /* 0x0000007600a37308 */ /* 0x000fe20000000800 */
[----:B------:R-:W-:Y:S03]  /*d3b0*/  FADD.FTZ R77, R133, R0 ;  /* 0x00000000854d7221 */ /* 0x000fe60000010000 */
[----:B-----5:R-:W-:Y:S01]  /*d3c0*/  F2FP.PACK_AB R30, R141, R226 ;  /* 0x000000e28d1e723e */ /* 0x020fe200000000ff */
[----:B------:R-:W-:Y:S02]  /*d3d0*/  FADD.FTZ R2, R236, R2 ;  /* 0x00000002ec027221 */ /* 0x000fe40000010000 */
[----:B------:R-:W-:Y:S02]  /*d3e0*/  FFMA.FTZ R164, R79, c[0x0][0x2d0], -R164 ;  /* 0x0000b4004fa47a23 */ /* 0x000fe400000108a4 */
[----:B------:R-:W-:Y:S01]  /*d3f0*/  FADD.FTZ R78, R132, R2 ;  /* 0x00000002844e7221 */ /* 0x000fe20000010000 */
[----:B------:R3:W-:Y:S01]  /*d400*/  MUFU.EX2 R161, R119 ;  /* 0x0000007700a17308 */ /* 0x0007e20000000800 */
[-C--:B------:R-:W-:Y:S01]  /*d410*/  HMMA.16816.F32 R4, R28, R112.reuse, R4 ;  /* 0x000000701c04723c */ /* 0x080fe20000001804 */
[----:B------:R-:W-:Y:S04]  /*d420*/  LDSM.16.MT88.4 R132, [R193+0x2000] ;  /* 0x00200000c184783b */ /* 0x000fe80000004200 */
[----:B--2---:R-:W-:Y:S01]  /*d430*/  F2FP.PACK_AB R41, R136, R130 ;  /* 0x000000828829723e */ /* 0x004fe200000000ff */
[----:B------:R-:W-:Y:S02]  /*d440*/  FADD.FTZ R3, R217, R3 ;  /* 0x00000003d9037221 */ /* 0x000fe40000010000 */
[----:B------:R-:W-:Y:S01]  /*d450*/  FADD.FTZ R0, R228, R78 ;  /* 0x0000004ee4007221 */ /* 0x000fe20000010000 */
[----:B------:R-:W-:Y:S03]  /*d460*/  MUFU.EX2 R170, R109 ;  /* 0x0000006d00aa7308 */ /* 0x000fe60000000800 */
[C---:B------:R-:W-:Y:S04]  /*d470*/  HMMA.16816.F32 R8, R40.reuse, R112, R8 ;  /* 0x000000702808723c */ /* 0x040fe80000001808 */
[----:B------:R-:W-:Y:S03]  /*d480*/  FADD.FTZ R3, R218, R3 ;  /* 0x00000003da037221 */ /* 0x000fe60000010000 */
[----:B------:R-:W2:Y:S01]  /*d490*/  MUFU.EX2 R168, R187 ;  /* 0x000000bb00a87308 */ /* 0x000ea20000000800 */
[-C--:B------:R-:W-:Y:S01]  /*d4a0*/  HMMA.16816.F32 R12, R40, R114.reuse, R12 ;  /* 0x00000072280c723c */ /* 0x080fe2000000180c */
[----:B---3--:R-:W-:Y:S03]  /*d4b0*/  LDSM.16.MT88.4 R116, [R189+0x2000] ;  /* 0x00200000bd74783b */ /* 0x008fe60000004200 */
[----:B------:R-:W-:Y:S04]  /*d4c0*/  FADD.FTZ R3, R225, R3 ;  /* 0x00000003e1037221 */ /* 0x000fe80000010000 */
[C---:B------:R-:W-:Y:S01]  /*d4d0*/  HMMA.16816.F32 R16, R28.reuse, R114, R16 ;  /* 0x000000721c10723c */ /* 0x040fe20000001810 */
[----:B------:R-:W-:Y:S03]  /*d4e0*/  MUFU.EX2 R162, R208 ;  /* 0x000000d000a27308 */ /* 0x000fe60000000800 */
[----:B------:R-:W-:Y:S04]  /*d4f0*/  FADD.FTZ R2, R130, R3 ;  /* 0x0000000382027221 */ /* 0x000fe80000010000 */
[-C--:B----4-:R-:W-:Y:S03]  /*d500*/  HMMA.16816.F32 R20, R28, R44.reuse, R20 ;  /* 0x0000002c1c14723c */ /* 0x090fe60000001814 */
[----:B------:R-:W3:Y:S01]  /*d510*/  MUFU.EX2 R160, R101 ;  /* 0x0000006500a07308 */ /* 0x000ee20000000800 */
[----:B------:R-:W-:Y:S01]  /*d520*/  FADD.FTZ R2, R136, R2 ;  /* 0x0000000288027221 */ /* 0x000fe20000010000 */
[----:B--2---:R-:W-:Y:S03]  /*d530*/  F2FP.PACK_AB R153, R166, R168 ;  /* 0x000000a8a699723e */ /* 0x004fe600000000ff */
[C---:B------:R-:W-:Y:S05]  /*d540*/  HMMA.16816.F32 R32, R40.reuse, R44, R32 ;  /* 0x0000002c2820723c */ /* 0x040fea0000001820 */
[----:B------:R-:W-:Y:S03]  /*d550*/  MUFU.EX2 R177, R108 ;  /* 0x0000006c00b17308 */ /* 0x000fe60000000800 */
[-C--:B------:R-:W-:Y:S07]  /*d560*/  HMMA.16816.F32 R36, R40, R46.reuse, R36 ;  /* 0x0000002e2824723c */ /* 0x080fee0000001824 */
[----:B------:R-:W2:Y:S01]  /*d570*/  MUFU.EX2 R180, R103 ;  /* 0x0000006700b47308 */ /* 0x000ea20000000800 */
[C---:B------:R-:W-:Y:S01]  /*d580*/  HMMA.16816.F32 R48, R28.reuse, R46, R48 ;  /* 0x0000002e1c30723c */ /* 0x040fe20000001830 */
[----:B------:R-:W4:Y:S03]  /*d590*/  LDSM.16.MT88.4 R44, [R189+0x1000] ;  /* 0x00100000bd2c783b */ /* 0x000f260000004200 */
[----:B---3--:R-:W-:Y:S04]  /*d5a0*/  F2FP.PACK_AB R154, R160, R162 ;  /* 0x000000a2a09a723e */ /* 0x008fe800000000ff */
[-C--:B------:R-:W-:Y:S01]  /*d5b0*/  HMMA.16816.F32 R52, R28, R56.reuse, R52 ;  /* 0x000000381c34723c */ /* 0x080fe20000001834 */
[----:B------:R-:W-:Y:S07]  /*d5c0*/  MUFU.EX2 R158, R120 ;  /* 0x00000078009e7308 */ /* 0x000fee0000000800 */
[C---:B------:R-:W-:Y:S03]  /*d5d0*/  HMMA.16816.F32 R64, R40.reuse, R56, R64 ;  /* 0x000000382840723c */ /* 0x040fe60000001840 */
[----:B------:R-:W3:Y:S05]  /*d5e0*/  MUFU.EX2 R157, R121 ;  /* 0x00000079009d7308 */ /* 0x000eea0000000800 */
[-C--:B------:R-:W-:Y:S05]  /*d5f0*/  HMMA.16816.F32 R68, R40, R58.reuse, R68 ;  /* 0x0000003a2844723c */ /* 0x080fea0000001844 */
[----:B------:R-:W-:Y:S03]  /*d600*/  MUFU.EX2 R103, R122 ;  /* 0x0000007a00677308 */ /* 0x000fe60000000800 */
[C---:B------:R-:W-:Y:S01]  /*d610*/  HMMA.16816.F32 R80, R28.reuse, R58, R80 ;  /* 0x0000003a1c50723c */ /* 0x040fe20000001850 */
[----:B------:R-:W5:Y:S06]  /*d620*/  LDSM.16.MT88.4 R56, [R193+0x1000] ;  /* 0x00100000c138783b */ /* 0x000f6c0000004200 */
[----:B------:R-:W2:Y:S01]  /*d630*/  MUFU.EX2 R102, R123 ;  /* 0x0000007b00667308 */ /* 0x000ea20000000800 */
[-C--:B-1----:R-:W-:Y:S08]  /*d640*/  HMMA.16816.F32 R84, R28, R60.reuse, R84 ;  /* 0x0000003c1c54723c */ /* 0x082ff00000001854 */
[C---:B------:R-:W-:Y:S01]  /*d650*/  HMMA.16816.F32 R88, R40.reuse, R60, R88 ;  /* 0x0000003c2858723c */ /* 0x040fe20000001858 */
[----:B------:R-:W-:Y:S07]  /*d660*/  MUFU.EX2 R101, R124 ;  /* 0x0000007c00657308 */ /* 0x000fee0000000800 */
[-C--:B------:R-:W-:Y:S03]  /*d670*/  HMMA.16816.F32 R92, R40, R62.reuse, R92 ;  /* 0x0000003e285c723c */ /* 0x080fe6000000185c */
[----:B------:R-:W1:Y:S04]  /*d680*/  MUFU.EX2 R97, R125 ;  /* 0x0000007d00617308 */ /* 0x000e680000000800 */
[----:B------:R-:W-:Y:S01]  /*d690*/  F2FP.PACK_AB R42, R170, R174 ;  /* 0x000000aeaa2a723e */ /* 0x000fe200000000ff */
[----:B------:R-:W-:Y:S01]  /*d6a0*/  HMMA.16816.F32 R24, R28, R62, R24 ;  /* 0x0000003e1c18723c */ /* 0x000fe20000001818 */
[----:B------:R-:W1:Y:S03]  /*d6b0*/  LDSM.16.MT88.4 R60, [R192+0x1000] ;  /* 0x00100000c03c783b */ /* 0x000e660000004200 */
[----:B------:R-:W-:Y:S01]  /*d6c0*/  FADD.FTZ R40, R219, R76 ;  /* 0x0000004cdb287221 */ /* 0x000fe20000010000 */
[----:B------:R-:W-:Y:S01]  /*d6d0*/  F2FP.PACK_AB R41, R167, R144 ;  /* 0x00000090a729723e */ /* 0x000fe200000000ff */
[----:B------:R-:W-:Y:S01]  /*d6e0*/  MUFU.EX2 R79, R126 ;  /* 0x0000007e004f7308 */ /* 0x000fe20000000800 */
[----:B------:R-:W-:Y:S01]  /*d6f0*/  F2FP.PACK_AB R28, R238, R232 ;  /* 0x000000e8ee1c723e */ /* 0x000fe200000000ff */
[----:B------:R-:W-:Y:S01]  /*d700*/  FADD.FTZ R76, R222, R40 ;  /* 0x00000028de4c7221 */ /* 0x000fe20000010000 */
[----:B------:R-:W-:Y:S03]  /*d710*/  F2FP.PACK_AB R29, R235, R230 ;  /* 0x000000e6eb1d723e */ /* 0x000fe600000000ff */
[----:B------:R-:W-:Y:S02]  /*d720*/  F2FP.PACK_AB R30, R244, R239 ;  /* 0x000000eff41e723e */ /* 0x000fe400000000ff */
[----:B------:R-:W-:Y:S02]  /*d730*/  F2FP.PACK_AB R31, R233, R234 ;  /* 0x000000eae91f723e */ /* 0x000fe400000000ff */
[----:B------:R-:W-:Y:S02]  /*d740*/  F2FP.PACK_AB R40, R213, R145 ;  /* 0x00000091d528723e */ /* 0x000fe400000000ff */
[----:B------:R-:W-:Y:S03]  /*d750*/  F2FP.PACK_AB R43, R161, R163 ;  /* 0x000000a3a12b723e */ /* 0x000fe600000000ff */
[-C--:B----4-:R-:W-:Y:S08]  /*d760*/  HMMA.16816.F32 R4, R28, R44.reuse, R4 ;  /* 0x0000002c1c04723c */ /* 0x090ff00000001804 */
[C---:B------:R-:W-:Y:S08]  /*d770*/  HMMA.16816.F32 R8, R40.reuse, R44, R8 ;  /* 0x0000002c2808723c */ /* 0x040ff00000001808 */
[-C--:B------:R-:W-:Y:S08]  /*d780*/  HMMA.16816.F32 R12, R40, R46.reuse, R12 ;  /* 0x0000002e280c723c */ /* 0x080ff0000000180c */
[C---:B------:R-:W-:Y:S01]  /*d790*/  HMMA.16816.F32 R16, R28.reuse, R46, R16 ;  /* 0x0000002e1c10723c */ /* 0x040fe20000001810 */
[----:B------:R-:W4:Y:S07]  /*d7a0*/  LDSM.16.MT88.4 R44, [R189+0x1800] ;  /* 0x00180000bd2c783b */ /* 0x000f2e0000004200 */
[-C--:B-----5:R-:W-:Y:S08]  /*d7b0*/  HMMA.16816.F32 R20, R28, R56.reuse, R20 ;  /* 0x000000381c14723c */ /* 0x0a0ff00000001814 */
[C---:B------:R-:W-:Y:S08]  /*d7c0*/  HMMA.16816.F32 R32, R40.reuse, R56, R32 ;  /* 0x000000382820723c */ /* 0x040ff00000001820 */
[-C--:B------:R-:W-:Y:S08]  /*d7d0*/  HMMA.16816.F32 R36, R40, R58.reuse, R36 ;  /* 0x0000003a2824723c */ /* 0x080ff00000001824 */
[C---:B------:R-:W-:Y:S01]  /*d7e0*/  HMMA.16816.F32 R48, R28.reuse, R58, R48 ;  /* 0x0000003a1c30723c */ /* 0x040fe20000001830 */
[----:B------:R-:W5:Y:S07]  /*d7f0*/  LDSM.16.MT88.4 R56, [R193+0x1800] ;  /* 0x00180000c138783b */ /* 0x000f6e0000004200 */
        /* <DEDUP_REMOVED lines=8> */
[----:B--2---:R-:W-:Y:S01]  /*d880*/  F2FP.PACK_AB R42, R180, R177 ;  /* 0x000000b1b42a723e */ /* 0x004fe200000000ff */
[----:B------:R-:W-:Y:S01]  /*d890*/  HMMA.16816.F32 R24, R28, R62, R24 ;  /* 0x0000003e1c18723c */ /* 0x000fe20000001818 */
[----:B------:R-:W1:Y:S03]  /*d8a0*/  LDSM.16.MT88.4 R60, [R192+0x1800] ;  /* 0x00180000c03c783b */ /* 0x000e660000004200 */
[----:B------:R-:W-:Y:S01]  /*d8b0*/  FADD.FTZ R40, R229, R76 ;  /* 0x0000004ce5287221 */ /* 0x000fe20000010000 */
[----:B---3--:R-:W-:Y:S02]  /*d8c0*/  F2FP.PACK_AB R41, R157, R158 ;  /* 0x0000009e9d29723e */ /* 0x008fe400000000ff */
[----:B------:R-:W-:Y:S01]  /*d8d0*/  F2FP.PACK_AB R28, R176, R172 ;  /* 0x000000acb01c723e */ /* 0x000fe200000000ff */
[----:B------:R-:W-:Y:S01]  /*d8e0*/  FADD.FTZ R76, R131, R40 ;  /* 0x00000028834c7221 */ /* 0x000fe20000010000 */
[----:B------:R-:W-:Y:S03]  /*d8f0*/  F2FP.PACK_AB R29, R175, R171 ;  /* 0x000000abaf1d723e */ /* 0x000fe600000000ff */
[----:B------:R-:W-:Y:S01]  /*d900*/  F2FP.PACK_AB R30, R184, R179 ;  /* 0x000000b3b81e723e */ /* 0x000fe200000000ff */
[----:B------:R-:W-:Y:S01]  /*d910*/  FADD.FTZ R3, R138, R76 ;  /* 0x0000004c8a037221 */ /* 0x000fe20000010000 */
[----:B------:R-:W-:Y:S02]  /*d920*/  F2FP.PACK_AB R31, R183, R182 ;  /* 0x000000b6b71f723e */ /* 0x000fe400000000ff */
[----:B------:R-:W-:Y:S02]  /*d930*/  F2FP.PACK_AB R40, R173, R169 ;  /* 0x000000a9ad28723e */ /* 0x000fe400000000ff */
[----:B------:R-:W-:Y:S03]  /*d940*/  F2FP.PACK_AB R43, R102, R103 ;  /* 0x00000067662b723e */ /* 0x000fe600000000ff */
[-C--:B----4-:R-:W-:Y:S08]  /*d950*/  HMMA.16816.F32 R4, R28, R44.reuse, R4 ;  /* 0x0000002c1c04723c */ /* 0x090ff00000001804 */
[C---:B------:R-:W-:Y:S01]  /*d960*/  HMMA.16816.F32 R8, R40.reuse, R44, R8 ;  /* 0x0000002c2808723c */ /* 0x040fe20000001808 */
[----:B------:R-:W-:Y:S07]  /*d970*/  MUFU.EX2 R45, R129 ;  /* 0x00000081002d7308 */ /* 0x000fee0000000800 */
[-C--:B------:R-:W-:Y:S03]  /*d980*/  HMMA.16816.F32 R12, R40, R46.reuse, R12 ;  /* 0x0000002e280c723c */ /* 0x080fe6000000180c */
[----:B------:R-:W-:Y:S05]  /*d990*/  MUFU.EX2 R44, R164 ;  /* 0x000000a4002c7308 */ /* 0x000fea0000000800 */
[C---:B------:R-:W-:Y:S05]  /*d9a0*/  HMMA.16816.F32 R16, R28.reuse, R46, R16 ;  /* 0x0000002e1c10723c */ /* 0x040fea0000001810 */
[----:B------:R-:W-:Y:S03]  /*d9b0*/  MUFU.EX2 R47, R127 ;  /* 0x0000007f002f7308 */ /* 0x000fe60000000800 */
[-C--:B-----5:R-:W-:Y:S07]  /*d9c0*/  HMMA.16816.F32 R20, R28, R56.reuse, R20 ;  /* 0x000000381c14723c */ /* 0x0a0fee0000001814 */
[----:B------:R-:W-:Y:S01]  /*d9d0*/  MUFU.EX2 R46, R128 ;  /* 0x00000080002e7308 */ /* 0x000fe20000000800 */
[C---:B------:R-:W-:Y:S08]  /*d9e0*/  HMMA.16816.F32 R32, R40.reuse, R56, R32 ;  /* 0x000000382820723c */ /* 0x040ff00000001820 */
[-C--:B------:R-:W-:Y:S01]  /*d9f0*/  HMMA.16816.F32 R36, R40, R58.reuse, R36 ;  /* 0x0000003a2824723c */ /* 0x080fe20000001824 */
[----:B------:R-:W2:Y:S07]  /*da00*/  MUFU.EX2 R56, R165 ;  /* 0x000000a500387308 */ /* 0x000eae0000000800 */
[C---:B------:R-:W-:Y:S08]  /*da10*/  HMMA.16816.F32 R48, R28.reuse, R58, R48 ;  /* 0x0000003a1c30723c */ /* 0x040ff00000001830 */
[-C--:B------:R-:W-:Y:S08]  /*da20*/  HMMA.16816.F32 R52, R28, R72.reuse, R52 ;  /* 0x000000481c34723c */ /* 0x080ff00000001834 */
[C---:B------:R-:W-:Y:S08]  /*da30*/  HMMA.16816.F32 R64, R40.reuse, R72, R64 ;  /* 0x000000482840723c */ /* 0x040ff00000001840 */
[-C--:B------:R-:W-:Y:S08]  /*da40*/  HMMA.16816.F32 R68, R40, R74.reuse, R68 ;  /* 0x0000004a2844723c */ /* 0x080ff00000001844 */
[C---:B------:R-:W-:Y:S08]  /*da50*/  HMMA.16816.F32 R80, R28.reuse, R74, R80 ;  /* 0x0000004a1c50723c */ /* 0x040ff00000001850 */
[-C--:B-1----:R-:W-:Y:S08]  /*da60*/  HMMA.16816.F32 R84, R28, R60.reuse, R84 ;  /* 0x0000003c1c54723c */ /* 0x082ff00000001854 */
[C---:B------:R-:W-:Y:S08]  /*da70*/  HMMA.16816.F32 R88, R40.reuse, R60, R88 ;  /* 0x0000003c2858723c */ /* 0x040ff00000001858 */
[-C--:B------:R-:W-:Y:S07]  /*da80*/  HMMA.16816.F32 R92, R40, R62.reuse, R92 ;  /* 0x0000003e285c723c */ /* 0x080fee000000185c */
[----:B------:R-:W-:Y:S01]  /*da90*/  FADD.FTZ R40, R227, R77 ;  /* 0x0000004de3287221 */ /* 0x000fe20000010000 */
[----:B------:R-:W-:Y:S04]  /*daa0*/  HMMA.16816.F32 R24, R28, R62, R24 ;  /* 0x0000003e1c18723c */ /* 0x000fe80000001818 */
[----:B------:R-:W-:Y:S02]  /*dab0*/  FADD.FTZ R42, R226, R0 ;  /* 0x00000000e22a7221 */ /* 0x000fe40000010000 */
[----:B------:R-:W-:Y:S01]  /*dac0*/  FADD.FTZ R41, R140, R40 ;  /* 0x000000288c297221 */ /* 0x000fe20000010000 */
[----:B------:R-:W-:Y:S01]  /*dad0*/  F2FP.PACK_AB R28, R97, R101 ;  /* 0x00000065611c723e */ /* 0x000fe200000000ff */
[-C--:B------:R-:W-:Y:S01]  /*dae0*/  HMMA.16816.F32 R104, R152, R116.reuse, R4 ;  /* 0x000000749868723c */ /* 0x080fe20000001804 */
[----:B------:R-:W1:Y:S04]  /*daf0*/  LDSM.16.MT88.4 R4, [R192+0x2000] ;  /* 0x00200000c004783b */ /* 0x000e680000004200 */
[----:B--2---:R-:W-:Y:S01]  /*db00*/  F2FP.PACK_AB R30, R56, R79 ;  /* 0x0000004f381e723e */ /* 0x004fe200000000ff */
[----:B------:R-:W-:Y:S01]  /*db10*/  FADD.FTZ R40, R139, R3 ;  /* 0x000000038b287221 */ /* 0x000fe20000010000 */
[----:B------:R-:W-:Y:S01]  /*db20*/  F2FP.PACK_AB R29, R46, R47 ;  /* 0x0000002f2e1d723e */ /* 0x000fe200000000ff */
[----:B------:R-:W-:Y:S01]  /*db30*/  FADD.FTZ R0, R137, R2 ;  /* 0x0000000289007221 */ /* 0x000fe20000010000 */
[----:B------:R-:W-:Y:S03]  /*db40*/  F2FP.PACK_AB R31, R44, R45 ;  /* 0x0000002d2c1f723e */ /* 0x000fe600000000ff */
[----:B------:R-:W-:Y:S02]  /*db50*/  FADD.FTZ R2, R147, R40 ;  /* 0x0000002893027221 */ /* 0x000fe40000010000 */
[----:B------:R-:W-:Y:S02]  /*db60*/  FADD.FTZ R0, R146, R0 ;  /* 0x0000000092007221 */ /* 0x000fe40000010000 */
[C---:B------:R-:W-:Y:S04]  /*db70*/  HMMA.16816.F32 R108, R28.reuse, R116, R8 ;  /* 0x000000741c6c723c */ /* 0x040fe80000001808 */
[----:B------:R-:W-:Y:S03]  /*db80*/  FADD.FTZ R3, R240, R41 ;  /* 0x00000029f0037221 */ /* 0x000fe60000010000 */
        /* <DEDUP_REMOVED lines=34> */
[----:B------:R-:W-:Y:S01]  /*ddb0*/  FADD.FTZ R9, R157, R2 ;  /* 0x000000029d097221 */ /* 0x000fe20000010000 */
[-C--:B------:R-:W-:Y:S01]  /*ddc0*/  MOV R68, R96.reuse ;  /* 0x0000006000447202 */ /* 0x080fe20000000f00 */
        /* <DEDUP_REMOVED lines=28> */
[----:B------:R-:W-:Y:S01]  /*df90*/  IADD3 R0, R205, -0x1, RZ ;  /* 0xffffffffcd007810 */ /* 0x000fe20007ffe0ff */
[----:B------:R-:W-:Y:S02]  /*dfa0*/  FADD.FTZ R231, R160, R3 ;  /* 0x00000003a0e77221 */ /* 0x000fe40000010000 */
[----:B------:R-:W-:Y:S01]  /*dfb0*/  FADD.FTZ R241, R156, R5 ;  /* 0x000000059cf17221 */ /* 0x000fe20000010000 */
[----:B------:R-:W-:Y:S01]  /*dfc0*/  MOV R205, R0 ;  /* 0x0000000000cd7202 */ /* 0x000fe20000000f00 */
[----:B------:R-:W-:Y:S02]  /*dfd0*/  FADD.FTZ R243, R56, R4 ;  /* 0x0000000438f37221 */ /* 0x000fe40000010000 */
[----:B------:R-:W-:Y:S01]  /*dfe0*/  FADD.FTZ R242, R44, R2 ;  /* 0x000000022cf27221 */ /* 0x000fe20000010000 */
[----:B------:R-:W-:-:S05]  /*dff0*/  @P0 BRA `(.L_x_1479) ;  /* 0xffffcdc000000947 */ /* 0x000fca000383ffff */
.L_x_1472:
[----:B------:R-:W-:Y:S05]  /*e000*/  BRA.DIV ~URZ, `(.L_x_1480) ;  /* 0x00008ea27f007947 */ /* 0x000fea000b800000 */
[----:B------:R1:W2:Y:S02]  /*e010*/  SHFL.BFLY PT, R0, R231, 0x2, 0x1f ;  /* 0x0c401f00e7007f89 */ /* 0x0002a400000e0000 */
.L_x_1580:
        /* <DEDUP_REMOVED lines=15> */
.L_x_1581:
        /* <DEDUP_REMOVED lines=24> */
[----:B----4-:R1:W2:Y:S01]  /*e290*/  @P2 MUFU.LG2 R7, R5 ;  /* 0x0000000500072308 */ /* 0x0102a20000000c00 */
        /* <DEDUP_REMOVED lines=77> */
.L_x_1427:
[----:B------:R2:W5:Y:S04]  /*e770*/  LDL R6, [R1+0x30] ;  /* 0x0000300001067983 */ /* 0x0005680000100800 */
[----:B------:R-:W3:Y:S01]  /*e780*/  S2R R2, SR_TID.X ;  /* 0x0000000000027919 */ /* 0x000ee20000002100 */
[----:B------:R-:W-:Y:S01]  /*e790*/  BSSY B0, `(.L_x_1482) ;  /* 0x0000011000007945 */ /* 0x000fe20003800000 */
[----:B---3--:R-:W-:-:S13]  /*e7a0*/  LOP3.LUT P0, RZ, R2, 0x7f, RZ, 0xc0, !PT ;  /* 0x0000007f02ff7812 */ /* 0x008fda000780c0ff */
[----:B------:R-:W-:Y:S05]  /*e7b0*/  @P0 BRA `(.L_x_1483) ;  /* 0x000000e000000947 */ /* 0x000fea0003800000 */
[----:B--2---:R-:W2:Y:S01]  /*e7c0*/  S2R R4, SR_LANEID ;  /* 0x0000000000047919 */ /* 0x004ea20000000000 */
[----:B------:R-:W-:Y:S01]  /*e7d0*/  VOTEU.ANY UR4, UPT, PT ;  /* 0x0000000000047886 */ /* 0x000fe200038e0100 */
[----:B-1----:R-:W-:Y:S01]  /*e7e0*/  IMAD.MOV.U32 R5, RZ, RZ, c[0x0][0x564] ;  /* 0x00015900ff057624 */ /* 0x002fe200078e00ff */
[----:B------:R-:W2:Y:S08]  /*e7f0*/  FLO.U32 R3, UR4 ;  /* 0x0000000400037d00 */ /* 0x000eb000080e0000 */
[----:B------:R-:W1:Y:S01]  /*e800*/  POPC R2, UR4 ;  /* 0x0000000400027d09 */ /* 0x000e620008000000 */
[----:B--2---:R-:W-:Y:S01]  /*e810*/  ISETP.EQ.U32.AND P0, PT, R3, R4, PT ;  /* 0x000000040300720c */ /* 0x004fe20003f02070 */
[----:B------:R-:W-:-:S12]  /*e820*/  IMAD.MOV.U32 R4, RZ, RZ, c[0x0][0x560] ;  /* 0x00015800ff047624 */ /* 0x000fd800078e00ff */
[----:B-1----:R1:W2:Y:S04]  /*e830*/  @P0 ATOMG.E.ADD.STRONG.GPU PT, R2, [R4.64], R2 ;  /* 0x00000002040209a8 */ /* 0x0022a800081ee1c6 */
[----:B-1----:R-:W1:Y:S04]  /*e840*/  S2R R4, SR_LTMASK ;  /* 0x0000000000047919 */ /* 0x002e680000003900 */
[----:B--2---:R1:W2:Y:S02]  /*e850*/  SHFL.IDX PT, R3, R2, R3, 0x1f ;  /* 0x00001f0302037589 */ /* 0x0042a400000e0000 */
[----:B-1----:R-:W-:-:S06]  /*e860*/  LOP3.LUT R2, R4, UR4, RZ, 0xc0, !PT ;  /* 0x0000000404027c12 */ /* 0x002fcc000f8ec0ff */
[----:B------:R-:W2:Y:S02]  /*e870*/  POPC R2, R2 ;  /* 0x0000000200027309 */ /* 0x000ea40000000000 */
[----:B--2--5:R-:W-:-:S05]  /*e880*/  IADD3 R6, R3, c[0x0][0xc], R2 ;  /* 0x0000030003067a10 */ /* 0x024fca0007ffe002 */
[----:B------:R1:W-:Y:S02]  /*e890*/  STL [R1+0x30], R6 ;  /* 0x0000300601007387 */ /* 0x0003e40000100800 */
.L_x_1483:
[----:B--2---:R-:W-:Y:S05]  /*e8a0*/  BSYNC B0 ;  /* 0x0000000000007941 */ /* 0x004fea0003800000 */
.L_x_1482:
[----:B------:R-:W-:Y:S01]  /*e8b0*/  PRMT R0, R0, 0x9910, RZ ;  /* 0x0000991000007816 */ /* 0x000fe200000000ff */
[----:B------:R-:W-:Y:S01]  /*e8c0*/  BSSY B1, `(.L_x_1484) ;  /* 0x00002f7000017945 */ /* 0x000fe20003800000 */
[----:B-----5:R-:W-:Y:S02]  /*e8d0*/  IMAD.MOV.U32 R68, RZ, RZ, R6 ;  /* 0x000000ffff447224 */ /* 0x020fe400078e0006 */
[----:B------:R-:W-:-:S13]  /*e8e0*/  ISETP.NE.AND P0, PT, R0, RZ, PT ;  /* 0x000000ff0000720c */ /* 0x000fda0003f05270 */
[----:B------:R-:W-:Y:S05]  /*e8f0*/  @!P0 BRA `(.L_x_1485) ;  /* 0x000022c000008947 */ /* 0x000fea0003800000 */
[----:B-1----:R-:W2:Y:S04]  /*e900*/  LDL R6, [R1+0x74] ;  /* 0x0000740001067983 */ /* 0x002ea80000100800 */
        /* <DEDUP_REMOVED lines=97> */
.L_x_1486:
[----:B------:R-:W2:Y:S04]  /*ef20*/  LDL.LU R2, [R1+0x44] ;  /* 0x0000440001027983 */ /* 0x000ea80000300800 */
[----:B-1----:R-:W3:Y:S04]  /*ef30*/  LDL R5, [R1+0x40] ;  /* 0x0000400001057983 */ /* 0x002ee80000100800 */
[----:B------:R-:W4:Y:S04]  /*ef40*/  LDL.LU R6, [R1+0x70] ;  /* 0x0000700001067983 */ /* 0x000f280000300800 */
[----:B------:R-:W3:Y:S04]  /*ef50*/  LDL.LU R4, [R1+0x38] ;  /* 0x0000380001047983 */ /* 0x000ee80000300800 */
[----:B------:R-:W3:Y:S04]  /*ef60*/  LDL R69, [R1+0x28] ;  /* 0x0000280001457983 */ /* 0x000ee80000100800 */
[----:B------:R-:W3:Y:S04]  /*ef70*/  LDL R16, [R1+0x6c] ;  /* 0x00006c0001107983 */ /* 0x000ee80000100800 */
[----:B------:R-:W3:Y:S01]  /*ef80*/  LDL R86, [R1+0xbc] ;  /* 0x0000bc0001567983 */ /* 0x000ee20000100800 */
[----:B------:R-:W-:Y:S01]  /*ef90*/  ISETP.GT.AND P3, PT, R0, 0x1, PT ;  /* 0x000000010000780c */ /* 0x000fe20003f64270 */
[----:B------:R-:W-:-:S05]  /*efa0*/  IMAD.MOV.U32 R0, RZ, RZ, 0x368 ;  /* 0x00000368ff007424 */ /* 0x000fca00078e00ff */
[----:B------:R-:W-:-:S04]  /*efb0*/  SEL R0, R0, 0x328, P3 ;  /* 0x0000032800007807 */ /* 0x000fc80001800000 */
[----:B------:R1:W2:Y:S08]  /*efc0*/  LDC.64 R8, c[0x0][R0+0x170] ;  /* 0x00005c0000087b82 */ /* 0x0002b00000000a00 */
[----:B------:R1:W2:Y:S08]  /*efd0*/  LDC.64 R14, c[0x0][R0+0x168] ;  /* 0x00005a00000e7b82 */ /* 0x0002b00000000a00 */
[----:B------:R1:W2:Y:S08]  /*efe0*/  LDC.64 R18, c[0x0][R0+0x178] ;  /* 0x00005e0000127b82 */ /* 0x0002b00000000a00 */
[----:B------:R1:W2:Y:S01]  /*eff0*/  LDC.64 R20, c[0x0][R0+0x160] ;  /* 0x0000580000147b82 */ /* 0x0002a20000000a00 */
[----:B------:R-:W-:-:S04]  /*f000*/  ISETP.NE.U32.AND P0, PT, RZ, c[0x0][0x500], PT ;  /* 0x00014000ff007a0c */ /* 0x000fc80003f05070 */
[----:B------:R-:W-:Y:S01]  /*f010*/  ISETP.NE.AND.EX P0, PT, RZ, c[0x0][0x504], PT, P0 ;  /* 0x00014100ff007a0c */ /* 0x000fe20003f05300 */
[----:B-1----:R-:W-:-:S05]  /*f020*/  IMAD.MOV.U32 R0, RZ, RZ, c[0x0][0x4e8] ;  /* 0x00013a00ff007624 */ /* 0x002fca00078e00ff */
[----:B------:R-:W-:Y:S01]  /*f030*/  ISETP.NE.AND P2, PT, R0, 0x1, PT ;  /* 0x000000010000780c */ /* 0x000fe20003f45270 */
[----:B------:R-:W1:Y:S01]  /*f040*/  S2R R87, SR_TID.X ;  /* 0x0000000000577919 */ /* 0x000e620000002100 */
[----:B-----5:R-:W-:Y:S02]  /*f050*/  SHF.R.S32.HI R17, RZ, 0x1f, R3 ;  /* 0x0000001fff117819 */ /* 0x020fe40000011403 */
[----:B--2---:R-:W-:-:S05]  /*f060*/  SEL R2, R2, RZ, !P0 ;  /* 0x000000ff02027207 */ /* 0x004fca0004000000 */
[----:B------:R-:W-:Y:S01]  /*f070*/  IMAD R0, R9, R2, RZ ;  /* 0x0000000209007224 */ /* 0x000fe200078e02ff */
[----:B----4-:R-:W-:Y:S02]  /*f080*/  SEL R6, R6, RZ, !P0 ;  /* 0x000000ff06067207 */ /* 0x010fe40004000000 */
[----:B---3--:R-:W-:Y:S01]  /*f090*/  LOP3.LUT R4, R4, 0xffff, RZ, 0xc0, !PT ;  /* 0x0000ffff04047812 */ /* 0x008fe200078ec0ff */
[----:B------:R-:W-:Y:S02]  /*f0a0*/  IMAD.IADD R5, R5, 0x1, R69 ;  /* 0x0000000105057824 */ /* 0x000fe400078e0245 */
        /* <DEDUP_REMOVED lines=9> */
[----:B------:R-:W-:Y:S01]  /*f140*/  IADD3 R14, P1, P0, R6, R8, R3 ;  /* 0x00000008060e7210 */ /* 0x000fe2000783e003 */
[----:B------:R-:W-:Y:S02]  /*f150*/  IMAD.IADD R6, R9, 0x1, R12 ;  /* 0x0000000109067824 */ /* 0x000fe400078e020c */
        /* <DEDUP_REMOVED lines=16> */
[----:B-1----:R-:W-:Y:S01]  /*f260*/  SHF.R.S32.HI R16, RZ, 0x1f, R87 ;  /* 0x0000001fff107819 */ /* 0x002fe20000011457 */
[----:B------:R-:W-:Y:S01]  /*f270*/  IMAD.IADD R0, R7, 0x1, R0 ;  /* 0x0000000107007824 */ /* 0x000fe200078e0200 */
[----:B------:R-:W-:Y:S02]  /*f280*/  LEA R7, P0, R6, R8, 0x2 ;  /* 0x0000000806077211 */ /* 0x000fe400078010ff */
[----:B------:R-:W-:Y:S02]  /*f290*/  SEL R9, R9, c[0x0][0x454], P3 ;  /* 0x0001150009097a07 */ /* 0x000fe40001800000 */
[----:B------:R-:W-:Y:S02]  /*f2a0*/  LEA.HI R16, R16, R87, RZ, 0x5 ;  /* 0x0000005710107211 */ /* 0x000fe400078f28ff */
[----:B------:R-:W-:Y:S02]  /*f2b0*/  LEA.HI.X R6, R6, R9, R0, 0x2, P0 ;  /* 0x0000000906067211 */ /* 0x000fe400000f1400 */
[----:B------:R-:W-:Y:S01]  /*f2c0*/  LOP3.LUT R16, R16, 0xffffffe0, RZ, 0xc0, !PT ;  /* 0xffffffe010107812 */ /* 0x000fe200078ec0ff */
[----:B------:R-:W-:Y:S01]  /*f2d0*/  SHFL.IDX PT, R14, R7, RZ, 0x1c1f ;  /* 0x001c1fff070e7589 */ /* 0x000fe200000e0000 */
[----:B------:R-:W-:-:S03]  /*f2e0*/  IMAD R0, R11, c[0x0][0x4e8], RZ ;  /* 0x00013a000b007a24 */ /* 0x000fc600078e02ff */
[----:B------:R-:W1:Y:S01]  /*f2f0*/  SHFL.IDX PT, R15, R6, RZ, 0x1c1f ;  /* 0x001c1fff060f7589 */ /* 0x000e6200000e0000 */
[----:B------:R-:W-:-:S03]  /*f300*/  IMAD.IADD R16, R87, 0x1, -R16 ;  /* 0x0000000157107824 */ /* 0x000fc600078e0a10 */
[----:B------:R-:W-:Y:S04]  /*f310*/  SHFL.IDX PT, R12, R7, 0x1, 0x1c1f ;  /* 0x003c1f00070c7f89 */ /* 0x000fe800000e0000 */
[----:B------:R-:W2:Y:S04]  /*f320*/  SHFL.IDX PT, R13, R6, 0x1, 0x1c1f ;  /* 0x003c1f00060d7f89 */ /* 0x000ea800000e0000 */
[----:B------:R-:W-:Y:S04]  /*f330*/  SHFL.IDX PT, R10, R7, 0x2, 0x1c1f ;  /* 0x005c1f00070a7f89 */ /* 0x000fe800000e0000 */
[----:B------:R-:W3:Y:S04]  /*f340*/  SHFL.IDX PT, R11, R6, 0x2, 0x1c1f ;  /* 0x005c1f00060b7f89 */ /* 0x000ee800000e0000 */
[----:B------:R4:W-:Y:S04]  /*f350*/  SHFL.IDX PT, R9, R6, 0x3, 0x1c1f ;  /* 0x007c1f0006097f89 */ /* 0x0009e800000e0000 */
[----:B------:R1:W1:Y:S01]  /*f360*/  SHFL.IDX PT, R8, R7, 0x3, 0x1c1f ;  /* 0x007c1f0007087f89 */ /* 0x00026200000e0000 */
[----:B------:R-:W-:Y:S01]  /*f370*/  LOP3.LUT P0, RZ, R16, 0x3, RZ, 0xc0, !PT ;  /* 0x0000000310ff7812 */ /* 0x000fe2000780c0ff */
[----:B----4-:R-:W-:-:S05]  /*f380*/  IMAD.IADD R6, R86, 0x1, R69 ;  /* 0x0000000156067824 */ /* 0x010fca00078e0245 */
[C---:B------:R-:W-:Y:S02]  /*f390*/  IADD3 R18, R6.reuse, 0x8, RZ ;  /* 0x0000000806127810 */ /* 0x040fe40007ffe0ff */
[C---:B------:R-:W-:Y:S02]  /*f3a0*/  IADD3 R16, R6.reuse, 0x40, RZ ;  /* 0x0000004006107810 */ /* 0x040fe40007ffe0ff */
[C---:B-1----:R-:W-:Y:S02]  /*f3b0*/  IADD3 R7, R6.reuse, 0x48, RZ ;  /* 0x0000004806077810 */ /* 0x042fe40007ffe0ff */
[-C--:B------:R-:W-:Y:S02]  /*f3c0*/  ISETP.GE.OR P5, PT, R6, R0.reuse, P0 ;  /* 0x000000000600720c */ /* 0x080fe400007a6670 */
[-C--:B------:R-:W-:Y:S02]  /*f3d0*/  ISETP.GE.OR P4, PT, R18, R0.reuse, P0 ;  /* 0x000000001200720c */ /* 0x080fe40000786670 */
[----:B------:R-:W-:-:S02]  /*f3e0*/  ISETP.GE.OR P1, PT, R16, R0, P0 ;  /* 0x000000001000720c */ /* 0x000fc40000726670 */
[----:B------:R-:W-:-:S07]  /*f3f0*/  ISETP.GE.OR P0, PT, R7, R0, P0 ;  /* 0x000000000700720c */ /* 0x000fce0000706670 */
[----:B------:R1:W-:Y:S01]  /*f400*/  @!P5 ST.E [R14.64], R23 ;  /* 0x000000170e00d985 */ /* 0x0003e2000c101906 */
        /* <DEDUP_REMOVED lines=9> */
[----:B-1----:R-:W-:Y:S01]  /*f4a0*/  IADD3 R8, R248, R69, RZ ;  /* 0x00000045f8087210 */ /* 0x002fe20007ffe0ff */
[C---:B------:R-:W-:Y:S01]  /*f4b0*/  IMAD.WIDE.U32 R6, R3.reuse, c[0x0][0x3a0], RZ ;  /* 0x0000e80003067a25 */ /* 0x040fe200078e00ff */
[----:B------:R-:W-:Y:S01]  /*f4c0*/  SHF.R.S32.HI R9, RZ, 0x1f, R2 ;  /* 0x0000001fff097819 */ /* 0x000fe20000011402 */
[----:B------:R1:W2:Y:S02]  /*f4d0*/  LDS.128 R12, [R209+0x80] ;  /* 0x00008000d10c7984 */ /* 0x0002a40000000c00 */
[----:B------:R-:W-:Y:S02]  /*f4e0*/  IMAD R3, R3, c[0x0][0x3a4], R17 ;  /* 0x0000e90003037a24 */ /* 0x000fe400078e0211 */
[----:B------:R-:W-:Y:S01]  /*f4f0*/  @P2 IMAD.HI.U32 R10, R8, c[0x0][0x4ec], RZ ;  /* 0x00013b00080a2a27 */ /* 0x000fe200078e00ff */
[----:B------:R1:W3:Y:S02]  /*f500*/  LDS.128 R16, [R209+0x880] ;  /* 0x00088000d1107984 */ /* 0x0002e40000000c00 */
[----:B------:R-:W-:Y:S01]  /*f510*/  IADD3 R7, R7, R3, RZ ;  /* 0x0000000307077210 */ /* 0x000fe20007ffe0ff */
[----:B------:R-:W-:Y:S01]  /*f520*/  IMAD R9, R9, c[0x0][0x3f0], RZ ;  /* 0x0000fc0009097a24 */ /* 0x000fe200078e02ff */
[----:B------:R1:W4:Y:S01]  /*f530*/  LDS.128 R20, [R209+0x1080] ;  /* 0x00108000d1147984 */ /* 0x0003220000000c00 */
[----:B------:R-:W-:-:S02]  /*f540*/  MOV R3, R8 ;  /* 0x0000000800037202 */ /* 0x000fc40000000f00 */
[C---:B------:R-:W-:Y:S01]  /*f550*/  IMAD.WIDE.U32 R6, R4.reuse, c[0x0][0x3e8], R6 ;  /* 0x0000fa0004067a25 */ /* 0x040fe200078e0006 */
[----:B------:R1:W1:Y:S01]  /*f560*/  LDS.128 R24, [R209+0x1880] ;  /* 0x00188000d1187984 */ /* 0x0002620000000c00 */
[----:B------:R-:W-:Y:S02]  /*f570*/  @P2 SHF.R.U32.HI R3, RZ, c[0x0][0x4f0], R10 ;  /* 0x00013c00ff032a19 */ /* 0x000fe4000001160a */
[----:B------:R-:W-:Y:S01]  /*f580*/  IMAD R5, R4, c[0x0][0x3ec], R7 ;  /* 0x0000fb0004057a24 */ /* 0x000fe200078e0207 */
[----:B------:R1:W1:Y:S01]  /*f590*/  LDS.128 R28, [R209+0x2080] ;  /* 0x00208000d11c7984 */ /* 0x0002620000000c00 */
[----:B------:R-:W-:Y:S01]  /*f5a0*/  MOV R4, R6 ;  /* 0x0000000600047202 */ /* 0x000fe20000000f00 */
[----:B------:R-:W-:Y:S01]  /*f5b0*/  IMAD R7, R2, c[0x0][0x3f4], R9 ;  /* 0x0000fd0002077a24 */ /* 0x000fe200078e0209 */
[----:B------:R-:W-:Y:S01]  /*f5c0*/  SHF.R.S32.HI R6, RZ, 0x1f, R3 ;  /* 0x0000001fff067819 */ /* 0x000fe20000011403 */
[----:B------:R1:W1:Y:S01]  /*f5d0*/  LDS.128 R32, [R209+0x2880] ;  /* 0x00288000d1207984 */ /* 0x0002620000000c00 */
[----:B------:R-:W-:Y:S01]  /*f5e0*/  ISETP.GE.AND P2, PT, R204, c[0x0][0x3c8], PT ;  /* 0x0000f200cc007a0c */ /* 0x000fe20003f46270 */
[----:B------:R-:W-:Y:S01]  /*f5f0*/  IMAD.WIDE.U32 R4, R2, c[0x0][0x3f0], R4 ;  /* 0x0000fc0002047a25 */ /* 0x000fe200078e0004 */
[----:B------:R-:W-:Y:S01]  /*f600*/  IADD3 R2, -R3, RZ, RZ ;  /* 0x000000ff03027210 */ /* 0x000fe20007ffe1ff */
[----:B------:R1:W1:Y:S03]  /*f610*/  LDS.128 R36, [R209+0x3080] ;  /* 0x00308000d1247984 */ /* 0x0002660000000c00 */
[----:B------:R-:W-:Y:S01]  /*f620*/  IADD3 R5, R5, R7, RZ ;  /* 0x0000000705057210 */ /* 0x000fe20007ffe0ff */
[----:B------:R1:W1:Y:S01]  /*f630*/  LDS.128 R40, [R209+0x3880] ;  /* 0x00388000d1287984 */ /* 0x0002620000000c00 */
        /* <DEDUP_REMOVED lines=14> */
.L_x_1582:
[----:B------:R-:W-:Y:S05]  /*f720*/  BRA.DIV ~URZ, `(.L_x_1489) ;  /* 0x00007a827f007947 */ /* 0x000fea000b800000 */
[----:B------:R4:W2:Y:S02]  /*f730*/  SHFL.IDX PT, R2, R6, RZ, 0x181f ;  /* 0x00181fff06027589 */ /* 0x0008a400000e0000 */
.L_x_1583:
[----:B------:R-:W5:Y:S04]  /*f740*/  LDL.LU R4, [R1+0x28] ;  /* 0x0000280001047983 */ /* 0x000f680000300800 */
[----:B------:R-:W4:Y:S02]  /*f750*/  S2R R8, SR_TID.X ;  /* 0x0000000000087919 */ /* 0x000f240000002100 */
[----:B----4-:R-:W-:-:S04]  /*f760*/  SHF.R.S32.HI R3, RZ, 0x1f, R8 ;  /* 0x0000001fff037819 */ /* 0x010fc80000011408 */
[----:B------:R-:W-:-:S04]  /*f770*/  LEA.HI R3, R3, R8, RZ, 0x3 ;  /* 0x0000000803037211 */ /* 0x000fc800078f18ff */
[----:B------:R-:W-:Y:S02]  /*f780*/  SHF.R.S32.HI R3, RZ, 0x3, R3 ;  /* 0x00000003ff037819 */ /* 0x000fe40000011403 */
[----:B------:R-:W-:-:S03]  /*f790*/  SHF.R.S32.HI R8, RZ, 0x1f, R204 ;  /* 0x0000001fff087819 */ /* 0x000fc600000114cc */
[----:B-----5:R-:W-:-:S05]  /*f7a0*/  IMAD.IADD R4, R3, 0x1, R4 ;  /* 0x0000000103047824 */ /* 0x020fca00078e0204 */
[----:B------:R-:W-:-:S13]  /*f7b0*/  ISETP.GE.OR P1, PT, R4, R0, P2 ;  /* 0x000000000400720c */ /* 0x000fda0001726670 */
[----:B--2---:R-:W-:-:S04]  /*f7c0*/  @!P1 LEA R2, P0, R204, R2, 0x1 ;  /* 0x00000002cc029211 */ /* 0x004fc800078008ff */
[----:B---3--:R-:W-:-:S05]  /*f7d0*/  @!P1 LEA.HI.X R3, R204, R7, R8, 0x1, P0 ;  /* 0x00000007cc039211 */ /* 0x008fca00000f0c08 */
[----:B------:R2:W-:Y:S01]  /*f7e0*/  @!P1 ST.E.128 [R2.64], R12 ;  /* 0x0000000c02009985 */ /* 0x0005e2000c101d06 */
[----:B------:R-:W-:Y:S05]  /*f7f0*/  BRA.DIV ~URZ, `(.L_x_1490) ;  /* 0x00007a227f007947 */ /* 0x000fea000b800000 */
[----:B------:R3:W4:Y:S04]  /*f800*/  SHFL.IDX PT, R7, R5, 0x1, 0x181f ;  /* 0x00381f0005077f89 */ /* 0x00072800000e0000 */
[----:B--2---:R3:W2:Y:S02]  /*f810*/  SHFL.IDX PT, R2, R6, 0x1, 0x181f ;  /* 0x00381f0006027f89 */ /* 0x0046a400000e0000 */
.L_x_1584:
[----:B------:R-:W-:Y:S02]  /*f820*/  IADD3 R3, R4, 0x10, RZ ;  /* 0x0000001004037810 */ /* 0x000fe40007ffe0ff */
[----:B------:R-:W-:Y:S02]  /*f830*/  SHF.R.S32.HI R8, RZ, 0x1f, R204 ;  /* 0x0000001fff087819 */ /* 0x000fe400000114cc */
[----:B------:R-:W-:-:S13]  /*f840*/  ISETP.GE.OR P1, PT, R3, R0, P2 ;  /* 0x000000000300720c */ /* 0x000fda0001726670 */
[----:B--2---:R-:W-:-:S04]  /*f850*/  @!P1 LEA R2, P0, R204, R2, 0x1 ;  /* 0x00000002cc029211 */ /* 0x004fc800078008ff */
[----:B----4-:R-:W-:-:S05]  /*f860*/  @!P1 LEA.HI.X R3, R204, R7, R8, 0x1, P0 ;  /* 0x00000007cc039211 */ /* 0x010fca00000f0c08 */
[----:B------:R2:W-:Y:S01]  /*f870*/  @!P1 ST.E.128 [R2.64], R16 ;  /* 0x0000001002009985 */ /* 0x0005e2000c101d06 */
[----:B------:R-:W-:Y:S05]  /*f880*/  BRA.DIV ~URZ, `(.L_x_1491) ;  /* 0x00007a627f007947 */ /* 0x000fea000b800000 */
[----:B------:R4:W2:Y:S02]  /*f890*/  SHFL.IDX PT, R7, R5, 0x2, 0x181f ;  /* 0x00581f0005077f89 */ /* 0x0008a400000e0000 */
.L_x_1585:
[----:B------:R-:W-:Y:S05]  /*f8a0*/  BRA.DIV ~URZ, `(.L_x_1492) ;  /* 0x00007ab27f007947 */ /* 0x000fea000b800000 */
[----:B--2---:R2:W3:Y:S02]  /*f8b0*/  SHFL.IDX PT, R2, R6, 0x2, 0x181f ;  /* 0x00581f0006027f89 */ /* 0x0044e400000e0000 */
.L_x_1586:
[----:B------:R-:W-:Y:S02]  /*f8c0*/  IADD3 R3, R4, 0x20, RZ ;  /* 0x0000002004037810 */ /* 0x000fe40007ffe0ff */
[----:B------:R-:W-:Y:S02]  /*f8d0*/  SHF.R.S32.HI R8, RZ, 0x1f, R204 ;  /* 0x0000001fff087819 */ /* 0x000fe400000114cc */
[----:B------:R-:W-:-:S13]  /*f8e0*/  ISETP.GE.OR P1, PT, R3, R0, P2 ;  /* 0x000000000300720c */ /* 0x000fda0001726670 */
[----:B---3--:R-:W-:-:S04]  /*f8f0*/  @!P1 LEA R2, P0, R204, R2, 0x1 ;  /* 0x00000002cc029211 */ /* 0x008fc800078008ff */
[----:B------:R-:W-:-:S05]  /*f900*/  @!P1 LEA.HI.X R3, R204, R7, R8, 0x1, P0 ;  /* 0x00000007cc039211 */ /* 0x000fca00000f0c08 */
[----:B------:R3:W-:Y:S01]  /*f910*/  @!P1 ST.E.128 [R2.64], R20 ;  /* 0x0000001402009985 */ /* 0x0007e2000c101d06 */
[----:B------:R-:W-:Y:S05]  /*f920*/  BRA.DIV ~URZ, `(.L_x_1493) ;  /* 0x00007aa27f007947 */ /* 0x000fea000b800000 */
[----:B------:R2:W3:Y:S04]  /*f930*/  SHFL.IDX PT, R7, R5, 0x3, 0x181f ;  /* 0x00781f0005077f89 */ /* 0x0004e800000e0000 */
[----:B---3--:R2:W3:Y:S02]  /*f940*/  SHFL.IDX PT, R2, R6, 0x3, 0x181f ;  /* 0x00781f0006027f89 */ /* 0x0084e400000e0000 */
.L_x_1587:
[----:B------:R-:W-:Y:S02]  /*f950*/  IADD3 R3, R4, 0x30, RZ ;  /* 0x0000003004037810 */ /* 0x000fe40007ffe0ff */
[----:B------:R-:W-:Y:S02]  /*f960*/  SHF.R.S32.HI R8, RZ, 0x1f, R204 ;  /* 0x0000001fff087819 */ /* 0x000fe400000114cc */
[----:B------:R-:W-:-:S13]  /*f970*/  ISETP.GE.OR P1, PT, R3, R0, P2 ;  /* 0x000000000300720c */ /* 0x000fda0001726670 */
[----:B---3--:R-:W-:-:S04]  /*f980*/  @!P1 LEA R2, P0, R204, R2, 0x1 ;  /* 0x00000002cc029211 */ /* 0x008fc800078008ff */
[----:B------:R-:W-:-:S05]  /*f990*/  @!P1 LEA.HI.X R3, R204, R7, R8, 0x1, P0 ;  /* 0x00000007cc039211 */ /* 0x000fca00000f0c08 */
[----:B-1----:R1:W-:Y:S01]  /*f9a0*/  @!P1 ST.E.128 [R2.64], R24 ;  /* 0x0000001802009985 */ /* 0x0023e2000c101d06 */
[----:B------:R-:W-:Y:S05]  /*f9b0*/  BRA.DIV ~URZ, `(.L_x_1494) ;  /* 0x00007ae27f007947 */ /* 0x000fea000b800000 */
[----:B------:R3:W1:Y:S02]  /*f9c0*/  SHFL.IDX PT, R7, R5, 0x4, 0x181f ;  /* 0x00981f0005077f89 */ /* 0x00066400000e0000 */
.L_x_1588:
[----:B------:R-:W-:Y:S05]  /*f9d0*/  BRA.DIV ~URZ, `(.L_x_1495) ;  /* 0x00007b327f007947 */ /* 0x000fea000b800000 */
[----:B-1----:R1:W2:Y:S02]  /*f9e0*/  SHFL.IDX PT, R2, R6, 0x4, 0x181f ;  /* 0x00981f0006027f89 */ /* 0x0022a400000e0000 */
.L_x_1589:
        /* <DEDUP_REMOVED lines=9> */
.L_x_1590:
        /* <DEDUP_REMOVED lines=8> */
.L_x_1591:
[----:B------:R-:W-:Y:S05]  /*fb00*/  BRA.DIV ~URZ, `(.L_x_1498) ;  /* 0x00007bb27f007947 */ /* 0x000fea000b800000 */
[----:B--2---:R2:W1:Y:S02]  /*fb10*/  SHFL.IDX PT, R2, R6, 0x6, 0x181f ;  /* 0x00d81f0006027f89 */ /* 0x00446400000e0000 */
.L_x_1592:
[----:B------:R-:W-:Y:S02]  /*fb20*/  IADD3 R3, R4, 0x60, RZ ;  /* 0x0000006004037810 */ /* 0x000fe40007ffe0ff */
[----:B------:R-:W-:Y:S02]  /*fb30*/  SHF.R.S32.HI R8, RZ, 0x1f, R204 ;  /* 0x0000001fff087819 */ /* 0x000fe400000114cc */
[----:B------:R-:W-:-:S13]  /*fb40*/  ISETP.GE.OR P1, PT, R3, R0, P2 ;  /* 0x000000000300720c */ /* 0x000fda0001726670 */
[----:B-1----:R-:W-:-:S04]  /*fb50*/  @!P1 LEA R2, P0, R204, R2, 0x1 ;  /* 0x00000002cc029211 */ /* 0x002fc800078008ff */
[----:B------:R-:W-:-:S05]  /*fb60*/  @!P1 LEA.HI.X R3, R204, R7, R8, 0x1, P0 ;  /* 0x00000007cc039211 */ /* 0x000fca00000f0c08 */
[----:B------:R1:W-:Y:S01]  /*fb70*/  @!P1 ST.E.128 [R2.64], R36 ;  /* 0x0000002402009985 */ /* 0x0003e2000c101d06 */
[----:B------:R-:W-:Y:S05]  /*fb80*/  BRA.DIV ~URZ, `(.L_x_1499) ;  /* 0x00007ba27f007947 */ /* 0x000fea000b800000 */
[----:B---34-:R-:W3:Y:S04]  /*fb90*/  SHFL.IDX PT, R5, R5, 0x7, 0x181f ;  /* 0x00f81f0005057f89 */ /* 0x018ee800000e0000 */
[----:B-1----:R1:W4:Y:S02]  /*fba0*/  SHFL.IDX PT, R3, R6, 0x7, 0x181f ;  /* 0x00f81f0006037f89 */ /* 0x00232400000e0000 */
.L_x_1593:
        /* <DEDUP_REMOVED lines=8> */
.L_x_1487:
        /* <DEDUP_REMOVED lines=33> */
.L_x_1594:
[----:B------:R-:W-:Y:S05]  /*fe40*/  BRA.DIV ~URZ, `(.L_x_1502) ;  /* 0x00007a227f007947 */ /* 0x000fea000b800000 */
[----:B------:R3:W4:Y:S02]  /*fe50*/  SHFL.IDX PT, R0, R12, RZ, 0x1c1f ;  /* 0x001c1fff0c007589 */ /* 0x00072400000e0000 */
.L_x_1595:
        /* <DEDUP_REMOVED lines=39> */
[----:B------:R-:W-:-:S03]  /*100d0*/  ISETP.GE.AND P2, PT, R10, c[0x0][0x3c8], PT ;  /* 0x0000f2000a007a0c */ /* 0x000fc60003f46270 */
[----:B------:R2:W-:Y:S01]  /*100e0*/  @!P1 ST.E.64 [R2.64], R62 ;  /* 0x0000003e02009985 */ /* 0x0005e2000c101b06 */
[----:B------:R-:W-:-:S04]  /*100f0*/  @!P6 LEA R8, P1, R15, R0, 0x2 ;  /* 0x000000000f08e211 */ /* 0x000fc800078210ff */
[----:B------:R-:W-:Y:S02]  /*10100*/  @!P6 LEA.HI.X R9, R15, R4, R16, 0x2, P1 ;  /* 0x000000040f09e211 */ /* 0x000fe400008f1410 */
[----:B---3--:R-:W-:-:S04]  /*10110*/  @!P3 LEA R6, P1, R13, R0, 0x2 ;  /* 0x000000000d06b211 */ /* 0x008fc800078210ff */
[----:B------:R-:W-:Y:S01]  /*10120*/  @!P3 LEA.HI.X R7, R13, R4, R14, 0x2, P1 ;  /* 0x000000040d07b211 */ /* 0x000fe200008f140e */
[----:B------:R3:W-:Y:S04]  /*10130*/  @!P6 ST.E.64 [R8.64], R96 ;  /* 0x000000600800e985 */ /* 0x0007e8000c101b06 */
[----:B------:R3:W-:Y:S01]  /*10140*/  @!P3 ST.E.64 [R6.64], R74 ;  /* 0x0000004a0600b985 */ /* 0x0007e2000c101b06 */
[----:B--2---:R-:W-:-:S04]  /*10150*/  @!P2 LEA R2, P1, R10, R0, 0x2 ;  /* 0x000000000a02a211 */ /* 0x004fc800078210ff */
[----:B------:R-:W-:-:S05]  /*10160*/  @!P2 LEA.HI.X R3, R10, R4, R11, 0x2, P1 ;  /* 0x000000040a03a211 */ /* 0x000fca00008f140b */
[----:B------:R3:W-:Y:S04]  /*10170*/  @!P2 ST.E.64 [R2.64], R58 ;  /* 0x0000003a0200a985 */ /* 0x0007e8000c101b06 */
.L_x_1504:
[----:B------:R-:W-:Y:S05]  /*10180*/  BSYNC B0 ;  /* 0x0000000000007941 */ /* 0x000fea0003800000 */
.L_x_1503:
[----:B------:R-:W-:Y:S05]  /*10190*/  BRA.DIV ~URZ, `(.L_x_1505) ;  /* 0x000077427f007947 */ /* 0x000fea000b800000 */
[----:B--2---:R2:W1:Y:S04]  /*101a0*/  SHFL.IDX PT, R4, R5, 0x1, 0x1c1f ;  /* 0x003c1f0005047f89 */ /* 0x00446800000e0000 */
[----:B----4-:R2:W4:Y:S02]  /*101b0*/  SHFL.IDX PT, R0, R12, 0x1, 0x1c1f ;  /* 0x003c1f000c007f89 */ /* 0x01052400000e0000 */
.L_x_1596:
        /* <DEDUP_REMOVED lines=40> */
[----:B--2---:R-:W-:-:S04]  /*10440*/  @!P2 LEA R8, P6, R17, R0, 0x2 ;  /* 0x000000001108a211 */ /* 0x004fc800078c10ff */
[----:B------:R-:W-:Y:S02]  /*10450*/  @!P2 LEA.HI.X R9, R17, R4, R18, 0x2, P6 ;  /* 0x000000041109a211 */ /* 0x000fe400030f1412 */
[----:B---3--:R-:W-:-:S04]  /*10460*/  @!P1 LEA R6, P6, R15, R0, 0x2 ;  /* 0x000000000f069211 */ /* 0x008fc800078c10ff */
[----:B------:R-:W-:Y:S01]  /*10470*/  @!P1 LEA.HI.X R7, R15, R4, R16, 0x2, P6 ;  /* 0x000000040f079211 */ /* 0x000fe200030f1410 */
[----:B------:R2:W-:Y:S04]  /*10480*/  @!P3 ST.E.64 [R10.64], R104 ;  /* 0x000000680a00b985 */ /* 0x0005e8000c101b06 */
[----:B------:R2:W-:Y:S01]  /*10490*/  @!P2 ST.E.64 [R8.64], R102 ;  /* 0x000000660800a985 */ /* 0x0005e2000c101b06 */
[----:B-1----:R-:W-:-:S04]  /*104a0*/  @!P0 LEA R2, P6, R13, R0, 0x2 ;  /* 0x000000000d028211 */ /* 0x002fc800078c10ff */
[----:B------:R-:W-:Y:S01]  /*104b0*/  @!P0 LEA.HI.X R3, R13, R4, R14, 0x2, P6 ;  /* 0x000000040d038211 */ /* 0x000fe200030f140e */
[----:B------:R2:W-:Y:S04]  /*104c0*/  @!P1 ST.E.64 [R6.64], R76 ;  /* 0x0000004c06009985 */ /* 0x0005e8000c101b06 */
[----:B------:R2:W-:Y:S04]  /*104d0*/  @!P0 ST.E.64 [R2.64], R60 ;  /* 0x0000003c02008985 */ /* 0x0005e8000c101b06 */
.L_x_1507:
[----:B------:R-:W-:Y:S05]  /*104e0*/  BSYNC B0 ;  /* 0x0000000000007941 */ /* 0x000fea0003800000 */
.L_x_1506:
[----:B------:R-:W-:Y:S05]  /*104f0*/  BRA.DIV ~URZ, `(.L_x_1508) ;  /* 0x000074b27f007947 */ /* 0x000fea000b800000 */
[----:B-1----:R1:W2:Y:S02]  /*10500*/  SHFL.IDX PT, R4, R5, 0x2, 0x1c1f ;  /* 0x005c1f0005047f89 */ /* 0x0022a400000e0000 */
.L_x_1597:
[----:B------:R-:W-:Y:S05]  /*10510*/  BRA.DIV ~URZ, `(.L_x_1509) ;  /* 0x000075027f007947 */ /* 0x000fea000b800000 */
[----:B----4-:R4:W1:Y:S02]  /*10520*/  SHFL.IDX PT, R0, R12, 0x2, 0x1c1f ;  /* 0x005c1f000c007f89 */ /* 0x01086400000e0000 */
.L_x_1598:
[----:B------:R-:W-:Y:S01]  /*10530*/  BSSY B0, `(.L_x_1510) ;  /* 0x0000032000007945 */ /* 0x000fe20003800000 */
        /* <DEDUP_REMOVED lines=19> */
[----:B-----5:R-:W-:Y:S02]  /*10670*/  ISETP.GE.AND P0, PT, R21, c[0x0][0x3c8], PT ;  /* 0x0000f20015007a0c */ /* 0x020fe40003f06270 */
[----:B----4-:R-:W-:-:S07]  /*10680*/  ISETP.GE.AND P4, PT, R10, c[0x0][0x3c8], PT ;  /* 0x0000f2000a007a0c */ /* 0x010fce0003f86270 */
[CC--:B-1----:R-:W-:Y:S02]  /*10690*/  @!P3 LEA R6, P2, R8.reuse, R0.reuse, 0x2 ;  /* 0x000000000806b211 */ /* 0x0c2fe400078410ff */
[----:B------:R-:W-:Y:S02]  /*106a0*/  @!P1 LEA R2, P6, R23, R0, 0x2 ;  /* 0x0000000017029211 */ /* 0x000fe400078c10ff */
[----:B------:R-:W-:Y:S02]  /*106b0*/  @!P3 LEA.HI.X R7, R8, R4, R9, 0x2, P2 ;  /* 0x000000040807b211 */ /* 0x000fe400010f1409 */
[----:B------:R-:W-:Y:S02]  /*106c0*/  @!P0 LEA R8, P2, R21, R0, 0x2 ;  /* 0x0000000015088211 */ /* 0x000fe400078410ff */
[-C--:B------:R-:W-:Y:S01]  /*106d0*/  @!P1 LEA.HI.X R3, R23, R4.reuse, R24, 0x2, P6 ;  /* 0x0000000417039211 */ /* 0x080fe200030f1418 */
[----:B------:R-:W-:Y:S01]  /*106e0*/  @!P3 ST.E.64 [R6.64], R48 ;  /* 0x000000300600b985 */ /* 0x000fe2000c101b06 */
[----:B------:R-:W-:-:S02]  /*106f0*/  @!P0 LEA.HI.X R9, R21, R4, R22, 0x2, P2 ;  /* 0x0000000415098211 */ /* 0x000fc400010f1416 */
[----:B------:R-:W-:Y:S01]  /*10700*/  ISETP.GE.AND P3, PT, R19, c[0x0][0x3c8], PT ;  /* 0x0000f20013007a0c */ /* 0x000fe20003f66270 */
[----:B------:R1:W-:Y:S01]  /*10710*/  @!P1 ST.E.64 [R2.64], R34 ;  /* 0x0000002202009985 */ /* 0x0003e2000c101b06 */
[----:B------:R-:W-:-:S03]  /*10720*/  ISETP.GE.AND P2, PT, R17, c[0x0][0x3c8], PT ;  /* 0x0000f20011007a0c */ /* 0x000fc60003f46270 */
[----:B------:R2:W-:Y:S01]  /*10730*/  @!P0 ST.E.64 [R8.64], R38 ;  /* 0x0000002608008985 */ /* 0x0005e2000c101b06 */
[----:B------:R-:W-:Y:S02]  /*10740*/  ISETP.GE.AND P1, PT, R15, c[0x0][0x3c8], PT ;  /* 0x0000f2000f007a0c */ /* 0x000fe40003f26270 */
[----:B------:R-:W-:Y:S02]  /*10750*/  ISETP.GE.AND P0, PT, R13, c[0x0][0x3c8], PT ;  /* 0x0000f2000d007a0c */ /* 0x000fe40003f06270 */
[----:B-1----:R-:W-:-:S04]  /*10760*/  @!P4 LEA R2, P6, R10, R0, 0x2 ;  /* 0x000000000a02c211 */ /* 0x002fc800078c10ff */
[----:B------:R-:W-:Y:S02]  /*10770*/  @!P4 LEA.HI.X R3, R10, R4, R11, 0x2, P6 ;  /* 0x000000040a03c211 */ /* 0x000fe400030f140b */
[----:B------:R-:W-:-:S03]  /*10780*/  @!P3 LEA R10, P6, R19, R0, 0x2 ;  /* 0x00000000130ab211 */ /* 0x000fc600078c10ff */
[----:B------:R1:W-:Y:S01]  /*10790*/  @!P4 ST.E.64 [R2.64], R42 ;  /* 0x0000002a0200c985 */ /* 0x0003e2000c101b06 */
[----:B--2---:R-:W-:Y:S02]  /*107a0*/  @!P2 LEA R8, P4, R17, R0, 0x2 ;  /* 0x000000001108a211 */ /* 0x004fe400078810ff */
[----:B------:R-:W-:Y:S02]  /*107b0*/  @!P3 LEA.HI.X R11, R19, R4, R20, 0x2, P6 ;  /* 0x00000004130bb211 */ /* 0x000fe400030f1414 */
[----:B------:R-:W-:Y:S02]  /*107c0*/  @!P1 LEA R6, P6, R15, R0, 0x2 ;  /* 0x000000000f069211 */ /* 0x000fe400078c10ff */
        /* <DEDUP_REMOVED lines=8> */
.L_x_1511:
[----:B------:R-:W-:Y:S05]  /*10850*/  BSYNC B0 ;  /* 0x0000000000007941 */ /* 0x000fea0003800000 */
.L_x_1510:
[----:B------:R-:W-:Y:S05]  /*10860*/  BRA.DIV ~URZ, `(.L_x_1512) ;  /* 0x000072227f007947 */ /* 0x000fea000b800000 */
[----:B--2---:R2:W3:Y:S04]  /*10870*/  SHFL.IDX PT, R4, R5, 0x3, 0x1c1f ;  /* 0x007c1f0005047f89 */ /* 0x0044e800000e0000 */
[----:B-1----:R2:W1:Y:S02]  /*10880*/  SHFL.IDX PT, R0, R12, 0x3, 0x1c1f ;  /* 0x007c1f000c007f89 */ /* 0x00246400000e0000 */
.L_x_1599:
[----:B------:R-:W-:Y:S05]  /*10890*/  @P5 BRA `(.L_x_1500) ;  /* 0x00000f9000005947 */ /* 0x000fea0003800000 */
[----:B---3--:R-:W3:Y:S04]  /*108a0*/  LDL R6, [R1+0x2c] ;  /* 0x00002c0001067983 */ /* 0x008ee80000100800 */
[----:B------:R-:W5:Y:S04]  /*108b0*/  LDL R10, [R1+0x60] ;  /* 0x00006000010a7983 */ /* 0x000f680000100800 */
[----:B--2---:R-:W2:Y:S04]  /*108c0*/  LDL R7, [R1+0xac] ;  /* 0x0000ac0001077983 */ /* 0x004ea80000100800 */
[----:B----4-:R-:W4:Y:S04]  /*108d0*/  LDL R8, [R1+0x5c] ;  /* 0x00005c0001087983 */ /* 0x010f280000100800 */
        /* <DEDUP_REMOVED lines=12> */
[----:B-----5:R-:W-:-:S11]  /*109a0*/  ISETP.GE.AND P4, PT, R10, c[0x0][0x3c8], PT ;  /* 0x0000f2000a007a0c */ /* 0x020fd60003f86270 */
[----:B-1----:R-:W-:Y:S02]  /*109b0*/  @!P0 LEA R2, P1, R6, R0, 0x2 ;  /* 0x0000000006028211 */ /* 0x002fe400078210ff */
[----:B----4-:R-:W-:Y:S02]  /*109c0*/  ISETP.GE.AND P5, PT, R8, c[0x0][0x3c8], PT ;  /* 0x0000f20008007a0c */ /* 0x010fe40003fa6270 */
[----:B--2---:R-:W-:Y:S02]  /*109d0*/  @!P0 LEA.HI.X R3, R6, R4, R7, 0x2, P1 ;  /* 0x0000000406038211 */ /* 0x004fe400008f1407 */
[----:B------:R-:W-:-:S03]  /*109e0*/  ISETP.GE.AND P3, PT, R18, c[0x0][0x3c8], PT ;  /* 0x0000f20012007a0c */ /* 0x000fc60003f66270 */
[----:B------:R1:W-:Y:S01]  /*109f0*/  @!P0 ST.E.64 [R2.64], R30 ;  /* 0x0000001e02008985 */ /* 0x0003e2000c101b06 */
[----:B------:R-:W-:Y:S02]  /*10a00*/  @!P4 LEA R6, P0, R10, R0, 0x2 ;  /* 0x000000000a06c211 */ /* 0x000fe400078010ff */
[----:B------:R-:W-:Y:S02]  /*10a10*/  ISETP.GE.AND P2, PT, R16, c[0x0][0x3c8], PT ;  /* 0x0000f20010007a0c */ /* 0x000fe40003f46270 */
[----:B------:R-:W-:Y:S02]  /*10a20*/  @!P4 LEA.HI.X R7, R10, R4, R11, 0x2, P0 ;  /* 0x000000040a07c211 */ /* 0x000fe400000f140b */
[----:B------:R-:W-:Y:S02]  /*10a30*/  ISETP.GE.AND P1, PT, R14, c[0x0][0x3c8], PT ;  /* 0x0000f2000e007a0c */ /* 0x000fe40003f26270 */
[----:B------:R-:W-:Y:S01]  /*10a40*/  ISETP.GE.AND P0, PT, R12, c[0x0][0x3c8], PT ;  /* 0x0000f2000c007a0c */ /* 0x000fe20003f06270 */
        /* <DEDUP_REMOVED lines=23> */
.L_x_1485:
[----:B------:R-:W2:Y:S04]  /*10bc0*/  LDL.LU R0, [R1+0x64] ;  /* 0x0000640001007983 */ /* 0x000ea80000300800 */
[----:B------:R-:W3:Y:S01]  /*10bd0*/  LDL.LU R7, [R1+0x68] ;  /* 0x0000680001077983 */ /* 0x000ee20000300800 */
[----:B------:R-:W-:Y:S02]  /*10be0*/  ISETP.NE.U32.AND P1, PT, RZ, c[0x0][0x508], PT ;  /* 0x00014200ff007a0c */ /* 0x000fe40003f25070 */
[----:B------:R-:W-:Y:S01]  /*10bf0*/  ISETP.NE.U32.AND P3, PT, RZ, c[0x0][0x500], PT ;  /* 0x00014000ff007a0c */ /* 0x000fe20003f65070 */
[----:B-1----:R-:W4:Y:S01]  /*10c00*/  LDL.LU R6, [R1+0x34] ;  /* 0x0000340001067983 */ /* 0x002f220000300800 */
[----:B------:R-:W-:Y:S01]  /*10c10*/  ISETP.NE.AND.EX P1, PT, RZ, c[0x0][0x50c], PT, P1 ;  /* 0x00014300ff007a0c */ /* 0x000fe20003f25310 */
[----:B------:R-:W-:Y:S01]  /*10c20*/  IMAD.MOV.U32 R19, RZ, RZ, c[0x0][0x388] ;  /* 0x0000e200ff137624 */ /* 0x000fe200078e00ff */
[----:B------:R-:W-:-:S02]  /*10c30*/  ISETP.NE.AND.EX P3, PT, RZ, c[0x0][0x504], PT, P3 ;  /* 0x00014100ff007a0c */ /* 0x000fc40003f65330 */
[----:B--2---:R-:W-:-:S09]  /*10c40*/  IADD3 R2, P2, R0, c[0x0][0x500], RZ ;  /* 0x0001400000027a10 */ /* 0x004fd20007f5e0ff */
[----:B------:R-:W-:Y:S01]  /*10c50*/  @P1 IADD3 R4, P0, R0, c[0x0][0x508], RZ ;  /* 0x0001420000041a10 */ /* 0x000fe20007f1e0ff */
[----:B------:R-:W-:Y:S01]  /*10c60*/  IMAD.MOV.U32 R0, RZ, RZ, RZ ;  /* 0x000000ffff007224 */ /* 0x000fe200078e00ff */
        /* <DEDUP_REMOVED lines=8> */
[----:B-1----:R1:W2:Y:S04]  /*10cf0*/  LDG.E R4, [R2.64] ;  /* 0x0000000602047981 */ /* 0x0022a8000c1e1900 */
[----:B-1----:R-:W2:Y:S02]  /*10d00*/  LDG.E R2, [R2.64+0x4] ;  /* 0x0000040602027981 */ /* 0x002ea4000c1e1900 */
[----:B--2--5:R-:W-:Y:S02]  /*10d10*/  IADD3 R19, -R4, R2, RZ ;  /* 0x0000000204137210 */ /* 0x024fe40007ffe1ff */
.L_x_1513:
        /* <DEDUP_REMOVED lines=60> */
.L_x_1515:
[----:B------:R-:W-:Y:S05]  /*110e0*/  BSYNC B0 ;  /* 0x0000000000007941 */ /* 0x000fea0003800000 */
.L_x_1514:
[----:B------:R-:W-:-:S13]  /*110f0*/  ISETP.GT.AND P0, PT, R20, 0x1, PT ;  /* 0x000000011400780c */ /* 0x000fda0003f04270 */
[----:B------:R-:W-:Y:S05]  /*11100*/  @P0 BRA `(.L_x_1500) ;  /* 0x0000072000000947 */ /* 0x000fea0003800000 */
[----:B-1----:R-:W2:Y:S01]  /*11110*/  LDL R5, [R1+0x28] ;  /* 0x0000280001057983 */ /* 0x002ea20000100800 */
[----:B------:R-:W-:Y:S01]  /*11120*/  MOV R2, c[0x0][0x4e8] ;  /* 0x00013a0000027a02 */ /* 0x000fe20000000f00 */
[----:B------:R-:W-:-:S03]  /*11130*/  IMAD R4, R18, c[0x0][0x3a0], RZ ;  /* 0x0000e80012047a24 */ /* 0x000fc600078e02ff */
        /* <DEDUP_REMOVED lines=31> */
.L_x_1600:
[----:B------:R-:W-:Y:S05]  /*11330*/  BRA.DIV ~URZ, `(.L_x_1517) ;  /* 0x000068927f007947 */ /* 0x000fea000b800000 */
[----:B------:R3:W4:Y:S02]  /*11340*/  SHFL.IDX PT, R2, R6, RZ, 0x181f ;  /* 0x00181fff06027589 */ /* 0x00072400000e0000 */
.L_x_1601:
        /* <DEDUP_REMOVED lines=15> */
.L_x_1602:
        /* <DEDUP_REMOVED lines=8> */
.L_x_1603:
[----:B------:R-:W-:Y:S05]  /*114c0*/  BRA.DIV ~URZ, `(.L_x_1520) ;  /* 0x000068b27f007947 */ /* 0x000fea000b800000 */
[----:B-1----:R1:W2:Y:S02]  /*114d0*/  SHFL.IDX PT, R2, R6, 0x2, 0x181f ;  /* 0x00581f0006027f89 */ /* 0x0022a400000e0000 */
.L_x_1604:
        /* <DEDUP_REMOVED lines=9> */
.L_x_1605:
        /* <DEDUP_REMOVED lines=8> */
.L_x_1606:
[----:B------:R-:W-:Y:S05]  /*115f0*/  BRA.DIV ~URZ, `(.L_x_1523) ;  /* 0x000069327f007947 */ /* 0x000fea000b800000 */
[----:B--2---:R2:W1:Y:S02]  /*11600*/  SHFL.IDX PT, R2, R6, 0x4, 0x181f ;  /* 0x00981f0006027f89 */ /* 0x00446400000e0000 */
.L_x_1607:
        /* <DEDUP_REMOVED lines=9> */
.L_x_1608:
        /* <DEDUP_REMOVED lines=8> */
.L_x_1609:
[----:B------:R-:W-:Y:S05]  /*11720*/  BRA.DIV ~URZ, `(.L_x_1526) ;  /* 0x000069b27f007947 */ /* 0x000fea000b800000 */
[----:B--2---:R2:W3:Y:S02]  /*11730*/  SHFL.IDX PT, R2, R6, 0x6, 0x181f ;  /* 0x00d81f0006027f89 */ /* 0x0044e400000e0000 */
.L_x_1610:
        /* <DEDUP_REMOVED lines=9> */
.L_x_1611:
[----:B------:R-:W-:Y:S02]  /*117d0*/  IADD3 R0, R0, 0x70, RZ ;  /* 0x0000007000007810 */ /* 0x000fe40007ffe0ff */
[----:B-12---:R-:W-:Y:S02]  /*117e0*/  SHF.R.S32.HI R6, RZ, 0x1f, R204 ;  /* 0x0000001fff067819 */ /* 0x006fe400000114cc */
[----:B------:R-:W-:-:S13]  /*117f0*/  ISETP.GE.OR P1, PT, R0, R4, P0 ;  /* 0x000000040000720c */ /* 0x000fda0000726670 */
[----:B----4-:R-:W-:-:S04]  /*11800*/  @!P1 LEA R2, P0, R204, R2, 0x1 ;  /* 0x00000002cc029211 */ /* 0x010fc800078008ff */
[----:B---3--:R-:W-:-:S05]  /*11810*/  @!P1 LEA.HI.X R3, R204, R5, R6, 0x1, P0 ;  /* 0x00000005cc039211 */ /* 0x008fca00000f0c06 */
[----:B------:R1:W-:Y:S04]  /*11820*/  @!P1 ST.E.128 [R2.64], RZ ;  /* 0x000000ff02009985 */ /* 0x0003e8000c101d06 */
.L_x_1500:
[----:B------:R-:W-:Y:S05]  /*11830*/  BSYNC B1 ;  /* 0x0000000000017941 */ /* 0x000fea0003800000 */
.L_x_1484:
        /* <DEDUP_REMOVED lines=15> */
.L_x_1612:
[----:B------:R-:W-:Y:S05]  /*11930*/  BRA.DIV ~URZ, `(.L_x_1530) ;  /* 0x000069527f007947 */ /* 0x000fea000b800000 */
[----:B------:R3:W4:Y:S02]  /*11940*/  SHFL.IDX PT, R8, R68, 0x1, 0x1f ;  /* 0x00201f0044087f89 */ /* 0x00072400000e0000 */
.L_x_1613:
        /* <DEDUP_REMOVED lines=19> */
.L_x_1614:
        /* <DEDUP_REMOVED lines=16> */
.L_x_1615:
[----:B---3--:R-:W-:Y:S01]  /*11b80*/  IMAD R0, R0, c[0x0][0x538], RZ ;  /* 0x00014e0000007a24 */ /* 0x008fe200078e02ff */
[----:B------:R-:W-:Y:S04]  /*11b90*/  BSSY B1, `(.L_x_1533) ;  /* 0x00000ce000017945 */ /* 0x000fe80003800000 */
[----:B----4-:R-:W-:-:S04]  /*11ba0*/  IADD3 R8, R0, R8, RZ ;  /* 0x0000000800087210 */ /* 0x010fc80007ffe0ff */
[----:B--2---:R-:W-:-:S13]  /*11bb0*/  ISETP.GT.AND P6, PT, R8, R9, PT ;  /* 0x000000090800720c */ /* 0x004fda0003fc4270 */
[----:B------:R-:W-:Y:S05]  /*11bc0*/  @P6 BRA `(.L_x_1534) ;  /* 0x0000025000006947 */ /* 0x000fea0003800000 */
.L_x_1538:
        /* <DEDUP_REMOVED lines=17> */
.L_x_1616:
        /* <DEDUP_REMOVED lines=16> */
.L_x_1617:
[----:B--2---:R-:W-:-:S05]  /*11de0*/  IMAD R0, R0, c[0x0][0x538], RZ ;  /* 0x00014e0000007a24 */ /* 0x004fca00078e02ff */
[----:B------:R-:W-:-:S04]  /*11df0*/  IADD3 R8, R0, R8, RZ ;  /* 0x0000000800087210 */ /* 0x000fc80007ffe0ff */
[----:B------:R-:W-:-:S13]  /*11e00*/  ISETP.GT.AND P6, PT, R8, R9, PT ;  /* 0x000000090800720c */ /* 0x000fda0003fc4270 */
[----:B-1----:R-:W-:Y:S05]  /*11e10*/  @!P6 BRA `(.L_x_1538) ;  /* 0xfffffdb00000e947 */ /* 0x002fea000383ffff */
.L_x_1534:
[----:B------:R-:W-:-:S05]  /*11e20*/  IADD3 R5, -R0, R8, RZ ;  /* 0x0000000800057210 */ /* 0x000fca0007ffe1ff */
[----:B------:R-:W-:-:S05]  /*11e30*/  IMAD R0, R4, c[0x0][0x538], R5 ;  /* 0x00014e0004007a24 */ /* 0x000fca00078e0205 */
[----:B------:R-:W-:Y:S01]  /*11e40*/  ISETP.GT.AND P0, PT, R0, R9, PT ;  /* 0x000000090000720c */ /* 0x000fe20003f04270 */
[----:B------:R-:W-:-:S12]  /*11e50*/  BRA.DIV ~URZ, `(.L_x_1539) ;  /* 0x000068927f007947 */ /* 0x000fd8000b800000 */
[----:B------:R-:W-:-:S03]  /*11e60*/  VOTE.ANY R10, PT, !P0 ;  /* 0x00000000000a7806 */ /* 0x000fc600040e0100 */
.L_x_1618:
[----:B------:R-:W2:Y:S01]  /*11e70*/  LDL.LU R2, [R1+0x3c] ;  /* 0x00003c0001027983 */ /* 0x000ea20000300800 */
[----:B------:R-:W2:Y:S02]  /*11e80*/  POPC R0, R10 ;  /* 0x0000000a00007309 */ /* 0x000ea40000000000 */
[----:B--2---:R-:W-:-:S05]  /*11e90*/  IADD3 R2, R0, R2, RZ ;  /* 0x0000000200027210 */ /* 0x004fca0007ffe0ff */
[----:B------:R2:W-:Y:S01]  /*11ea0*/  STL [R1+0x3c], R2 ;  /* 0x00003c0201007387 */ /* 0x0005e20000100800 */
[----:B------:R-:W-:Y:S05]  /*11eb0*/  BRA.DIV ~URZ, `(.L_x_1540) ;  /* 0x000068827f007947 */ /* 0x000fea000b800000 */
[----:B------:R3:W4:Y:S04]  /*11ec0*/  SHFL.IDX PT, R8, R6, R0, 0x1f ;  /* 0x00001f0006087589 */ /* 0x00072800000e0000 */
[----:B------:R3:W1:Y:S02]  /*11ed0*/  SHFL.IDX PT, R7, R7, R0, 0x1f ;  /* 0x00001f0007077589 */ /* 0x00066400000e0000 */
.L_x_1619:
[----:B------:R-:W-:Y:S01]  /*11ee0*/  ISETP.NE.AND P0, PT, R10, RZ, PT ;  /* 0x000000ff0a00720c */ /* 0x000fe20003f05270 */
[----:B------:R-:W-:-:S12]  /*11ef0*/  BSSY B0, `(.L_x_1541) ;  /* 0x0000005000007945 */ /* 0x000fd80003800000 */
[----:B------:R-:W-:Y:S05]  /*11f00*/  @!P0 BRA `(.L_x_1542) ;  /* 0x0000003000008947 */ /* 0x000fea0003800000 */
[----:B---3--:R-:W-:Y:S01]  /*11f10*/  IADD3 R0, R0, -0x1, RZ ;  /* 0xffffffff00007810 */ /* 0x008fe20007ffe0ff */
[----:B------:R-:W-:Y:S05]  /*11f20*/  BRA.DIV ~URZ, `(.L_x_1543) ;  /* 0x000068e27f007947 */ /* 0x000fea000b800000 */
[----:B------:R3:W2:Y:S02]  /*11f30*/  SHFL.IDX PT, R11, R4, R0, 0x1f ;  /* 0x00001f00040b7589 */ /* 0x0006a400000e0000 */
.L_x_1542:
[----:B------:R-:W-:Y:S05]  /*11f40*/  BSYNC B0 ;  /* 0x0000000000007941 */ /* 0x000fea0003800000 */
.L_x_1541:
        /* <DEDUP_REMOVED lines=68> */
.L_x_1545:
        /* <DEDUP_REMOVED lines=68> */
.L_x_1546:
[----:B------:R-:W-:Y:S05]  /*127d0*/  BSYNC B0 ;  /* 0x0000000000007941 */ /* 0x000fea0003800000 */
.L_x_1544:
[----:B------:R-:W-:-:S04]  /*127e0*/  LOP3.LUT R2, RZ, R2, RZ, 0x33, !PT ;  /* 0x00000002ff027212 */ /* 0x000fc800078e33ff */
[----:B-1----:R-:W-:-:S05]  /*127f0*/  IADD3 R0, R2, R8, RZ ;  /* 0x0000000802007210 */ /* 0x002fca0007ffe0ff */
[----:B------:R1:W-:Y:S01]  /*12800*/  STL [R1+0x34], R0 ;  /* 0x0000340001007387 */ /* 0x0003e20000100800 */
[----:B------:R-:W-:Y:S05]  /*12810*/  BRA `(.L_x_1547) ;  /* 0x0000005000007947 */ /* 0x000fea0003800000 */
.L_x_1535:
[----:B------:R-:W-:Y:S01]  /*12820*/  MOV R0, c[0x0][0x53c] ;  /* 0x00014f0000007a02 */ /* 0x000fe20000000f00 */
[----:B------:R2:W-:Y:S04]  /*12830*/  STL [R1+0x30], R9 ;  /* 0x0000300901007387 */ /* 0x0005e80000100800 */
[----:B------:R2:W-:Y:S04]  /*12840*/  STL [R1+0x34], RZ ;  /* 0x000034ff01007387 */ /* 0x0005e80000100800 */
[----:B------:R2:W-:Y:S04]  /*12850*/  STL [R1+0x38], RZ ;  /* 0x000038ff01007387 */ /* 0x0005e80000100800 */
[----:B------:R2:W-:Y:S02]  /*12860*/  STL [R1+0x3c], R0 ;  /* 0x00003c0001007387 */ /* 0x0005e40000100800 */
.L_x_1547:
[----:B------:R-:W-:Y:S05]  /*12870*/  BSYNC B1 ;  /* 0x0000000000017941 */ /* 0x000fea0003800000 */
.L_x_1533:
        /* <DEDUP_REMOVED lines=9> */
.L_x_1528:
[----:B--2---:R-:W2:Y:S02]  /*12910*/  LDL R0, [R1+0x3c] ;  /* 0x00003c0001007983 */ /* 0x004ea40000100800 */
[----:B--2---:R-:W-:-:S13]  /*12920*/  ISETP.GE.AND P0, PT, R0, c[0x0][0x53c], PT ;  /* 0x00014f0000007a0c */ /* 0x004fda0003f06270 */
[----:B-1--4-:R-:W-:Y:S01]  /*12930*/  @P0 CALL.REL.NOINC `(.L_x_1548) ;  /* 0x0000001000000944 */ /* 0x012fe20003c00000 */
[----:B------:R-:W-:Y:S05]  /*12940*/  BRA `(.L_x_1549) ;  /* 0xfffef21000007947 */ /* 0x000fea000383ffff */
.L_x_1548:
[----:B------:R-:W-:Y:S05]  /*12950*/  EXIT ;  /* 0x000000000000794d */ /* 0x000fea0003800000 */
.L_x_1410:
[----:B------:R-:W-:Y:S01]  /*12960*/  IMAD.MOV.U32 R0, RZ, RZ, R5 ;  /* 0x000000ffff007224 */ /* 0x000fe200078e0005 */
[----:B------:R-:W-:Y:S02]  /*12970*/  MOV R2, 0x1 ;  /* 0x0000000100027802 */ /* 0x000fe40000000f00 */
[----:B------:R-:W-:Y:S02]  /*12980*/  MOV R3, 0x129a0 ;  /* 0x000129a000037802 */ /* 0x000fe40000000f00 */
[----:B------:R-:W-:Y:S05]  /*12990*/  CALL.REL.NOINC `($__internal_20_$__cuda_sm70_shflsync_up_p) ;  /* 0x00005fa000007944 */ /* 0x000fea0003c00000 */
[----:B------:R-:W-:Y:S01]  /*129a0*/  MOV R0, R4 ;  /* 0x0000000400007202 */ /* 0x000fe20000000f00 */
[----:B------:R-:W-:Y:S05]  /*129b0*/  BRA `(.L_x_1550) ;  /* 0xfffedaa000007947 */ /* 0x000fea000383ffff */
.L_x_1411:
[----:B------:R-:W-:Y:S01]  /*129c0*/  IMAD.MOV.U32 R0, RZ, RZ, R5 ;  /* 0x000000ffff007224 */ /* 0x000fe200078e0005 */
[----:B------:R-:W-:Y:S02]  /*129d0*/  MOV R2, 0x2 ;  /* 0x0000000200027802 */ /* 0x000fe40000000f00 */
[----:B------:R-:W-:Y:S02]  /*129e0*/  MOV R3, 0x12a00 ;  /* 0x00012a0000037802 */ /* 0x000fe40000000f00 */
[----:B------:R-:W-:Y:S05]  /*129f0*/  CALL.REL.NOINC `($__internal_20_$__cuda_sm70_shflsync_up_p) ;  /* 0x00005f4000007944 */ /* 0x000fea0003c00000 */
[----:B------:R-:W-:Y:S01]  /*12a00*/  SEL R0, R4, RZ, P4 ;  /* 0x000000ff04007207 */ /* 0x000fe20002000000 */
[----:B------:R-:W-:Y:S01]  /*12a10*/  IMAD.MOV.U32 R2, RZ, RZ, 0x4 ;  /* 0x00000004ff027424 */ /* 0x000fe200078e00ff */
[----:B------:R-:W-:-:S03]  /*12a20*/  MOV R3, 0x12a50 ;  /* 0x00012a5000037802 */ /* 0x000fc60000000f00 */
[----:B------:R-:W-:Y:S02]  /*12a30*/  IMAD.IADD R0, R5, 0x1, R0 ;  /* 0x0000000105007824 */ /* 0x000fe400078e0200 */
        /* <DEDUP_REMOVED lines=13> */
[----:B------:R-:W-:Y:S02]  /*12b10*/  MOV R214, 0x1f ;  /* 0x0000001f00d67802 */ /* 0x000fe40000000f00 */
[----:B------:R-:W-:Y:S01]  /*12b20*/  MOV R3, 0x12b60 ;  /* 0x00012b6000037802 */ /* 0x000fe20000000f00 */
[----:B------:R-:W-:-:S04]  /*12b30*/  IMAD.IADD R4, R0, 0x1, R4 ;  /* 0x0000000100047824 */ /* 0x000fc800078e0204 */
[----:B------:R-:W-:Y:S02]  /*12b40*/  IMAD.MOV.U32 R213, RZ, RZ, R4 ;  /* 0x000000ffffd57224 */ /* 0x000fe400078e0004 */
[----:B------:R-:W-:Y:S05]  /*12b50*/  CALL.REL.NOINC `($__internal_19_$__cuda_sm70_shflsync_idx_p) ;  /* 0x00005d8000007944 */ /* 0x000fea0003c00000 */
[----:B------:R-:W-:Y:S01]  /*12b60*/  MOV R0, R213 ;  /* 0x000000d500007202 */ /* 0x000fe20000000f00 */
[----:B------:R-:W-:Y:S05]  /*12b70*/  BRA `(.L_x_1551) ;  /* 0xfffed9e000007947 */ /* 0x000fea000383ffff */
.L_x_1413:
[----:B------:R-:W-:Y:S02]  /*12b80*/  SEL R0, RZ, 0x1, P0 ;  /* 0x00000001ff007807 */ /* 0x000fe40000000000 */
[----:B------:R-:W-:Y:S02]  /*12b90*/  MOV R2, 0x12bb0 ;  /* 0x00012bb000027802 */ /* 0x000fe40000000f00 */
[----:B------:R-:W-:Y:S05]  /*12ba0*/  CALL.REL.NOINC `($__internal_21_$__cuda_sm70_votesync_ballot) ;  /* 0x00005e0000007944 */ /* 0x000fea0003c00000 */
[----:B------:R-:W-:Y:S01]  /*12bb0*/  MOV R7, R0 ;  /* 0x0000000000077202 */ /* 0x000fe20000000f00 */
[----:B------:R-:W-:Y:S05]  /*12bc0*/  BRA `(.L_x_1552) ;  /* 0xfffeda2000007947 */ /* 0x000fea000383ffff */
.L_x_1414:
[----:B------:R-:W-:Y:S01]  /*12bd0*/  IMAD.MOV.U32 R213, RZ, RZ, R9 ;  /* 0x000000ffffd57224 */ /* 0x000fe200078e0009 */
[----:B-1----:R-:W-:Y:S01]  /*12be0*/  MOV R2, R0 ;  /* 0x0000000000027202 */ /* 0x002fe20000000f00 */
[----:B------:R-:W-:Y:S01]  /*12bf0*/  IMAD.MOV.U32 R214, RZ, RZ, 0x1f ;  /* 0x0000001fffd67424 */ /* 0x000fe200078e00ff */
[----:B------:R-:W-:Y:S02]  /*12c00*/  MOV R3, 0x12c20 ;  /* 0x00012c2000037802 */ /* 0x000fe40000000f00 */
[----:B------:R-:W-:Y:S05]  /*12c10*/  CALL.REL.NOINC `($__internal_19_$__cuda_sm70_shflsync_idx_p) ;  /* 0x00005cc000007944 */ /* 0x000fea0003c00000 */
[----:B------:R-:W-:Y:S01]  /*12c20*/  IMAD.MOV.U32 R12, RZ, RZ, R213 ;  /* 0x000000ffff0c7224 */ /* 0x000fe200078e00d5 */
[----:B------:R-:W-:Y:S01]  /*12c30*/  MOV R213, R8 ;  /* 0x0000000800d57202 */ /* 0x000fe20000000f00 */
[----:B------:R-:W-:Y:S01]  /*12c40*/  IMAD.MOV.U32 R5, RZ, RZ, RZ ;  /* 0x000000ffff057224 */ /* 0x000fe200078e00ff */
[----:B------:R-:W-:Y:S01]  /*12c50*/  MOV R2, R0 ;  /* 0x0000000000027202 */ /* 0x000fe20000000f00 */
[----:B------:R-:W-:Y:S01]  /*12c60*/  IMAD.MOV.U32 R214, RZ, RZ, 0x1f ;  /* 0x0000001fffd67424 */ /* 0x000fe200078e00ff */
[----:B------:R-:W-:-:S02]  /*12c70*/  MOV R3, 0x12c90 ;  /* 0x00012c9000037802 */ /* 0x000fc40000000f00 */
[----:B------:R-:W-:Y:S05]  /*12c80*/  CALL.REL.NOINC `($__internal_19_$__cuda_sm70_shflsync_idx_p) ;  /* 0x00005c5000007944 */ /* 0x000fea0003c00000 */
[----:B------:R-:W-:Y:S01]  /*12c90*/  MOV R9, R213 ;  /* 0x000000d500097202 */ /* 0x000fe20000000f00 */
[----:B------:R-:W-:Y:S05]  /*12ca0*/  BRA `(.L_x_1553) ;  /* 0xfffed9b000007947 */ /* 0x000fea000383ffff */
.L_x_1417:
[----:B------:R-:W-:Y:S01]  /*12cb0*/  IMAD.MOV.U32 R213, RZ, RZ, R4 ;  /* 0x000000ffffd57224 */ /* 0x000fe200078e0004 */
[----:B-1----:R-:W-:Y:S01]  /*12cc0*/  MOV R2, R0 ;  /* 0x0000000000027202 */ /* 0x002fe20000000f00 */
[----:B------:R-:W-:Y:S01]  /*12cd0*/  IMAD.MOV.U32 R214, RZ, RZ, 0x1f ;  /* 0x0000001fffd67424 */ /* 0x000fe200078e00ff */
[----:B------:R-:W-:-:S02]  /*12ce0*/  MOV R3, 0x12d00 ;  /* 0x00012d0000037802 */ /* 0x000fc40000000f00 */
[----:B---34-:R-:W-:Y:S05]  /*12cf0*/  CALL.REL.NOINC `($__internal_19_$__cuda_sm70_shflsync_idx_p) ;  /* 0x00005be000007944 */ /* 0x018fea0003c00000 */
[----:B------:R-:W-:Y:S01]  /*12d00*/  MOV R5, R213 ;  /* 0x000000d500057202 */ /* 0x000fe20000000f00 */
[----:B------:R-:W-:Y:S05]  /*12d10*/  BRA `(.L_x_1416) ;  /* 0xfffed9a000007947 */ /* 0x000fea000383ffff */
.L_x_1428:
[----:B------:R-:W-:Y:S01]  /*12d20*/  IMAD.MOV.U32 R213, RZ, RZ, R5 ;  /* 0x000000ffffd57224 */ /* 0x000fe200078e0005 */
[----:B------:R-:W-:Y:S01]  /*12d30*/  MOV R2, RZ ;  /* 0x000000ff00027202 */ /* 0x000fe20000000f00 */
[----:B------:R-:W-:Y:S01]  /*12d40*/  IMAD.MOV.U32 R214, RZ, RZ, 0x181f ;  /* 0x0000181fffd67424 */ /* 0x000fe200078e00ff */
[----:B------:R-:W-:-:S02]  /*12d50*/  MOV R3, 0x12d70 ;  /* 0x00012d7000037802 */ /* 0x000fc40000000f00 */
[----:B-----5:R-:W-:Y:S05]  /*12d60*/  CALL.REL.NOINC `($__internal_19_$__cuda_sm70_shflsync_idx_p) ;  /* 0x00005b7000007944 */ /* 0x020fea0003c00000 */
[----:B------:R-:W-:Y:S01]  /*12d70*/  MOV R7, R213 ;  /* 0x000000d500077202 */ /* 0x000fe20000000f00 */
[----:B------:R-:W-:Y:S05]  /*12d80*/  BRA `(.L_x_1554) ;  /* 0xfffefa7000007947 */ /* 0x000fea000383ffff */
.L_x_1429:
[----:B------:R-:W-:Y:S01]  /*12d90*/  IMAD.MOV.U32 R213, RZ, RZ, R6 ;  /* 0x000000ffffd57224 */ /* 0x000fe200078e0006 */
[----:B------:R-:W-:Y:S01]  /*12da0*/  MOV R2, RZ ;  /* 0x000000ff00027202 */ /* 0x000fe20000000f00 */
[----:B------:R-:W-:Y:S01]  /*12db0*/  IMAD.MOV.U32 R214, RZ, RZ, 0x181f ;  /* 0x0000181fffd67424 */ /* 0x000fe200078e00ff */
[----:B------:R-:W-:-:S02]  /*12dc0*/  MOV R3, 0x12de0 ;  /* 0x00012de000037802 */ /* 0x000fc40000000f00 */
[----:B-12--5:R-:W-:Y:S05]  /*12dd0*/  CALL.REL.NOINC `($__internal_19_$__cuda_sm70_shflsync_idx_p) ;  /* 0x00005b0000007944 */ /* 0x026fea0003c00000 */
[----:B------:R-:W-:Y:S01]  /*12de0*/  MOV R2, R213 ;  /* 0x000000d500027202 */ /* 0x000fe20000000f00 */
[----:B------:R-:W-:Y:S05]  /*12df0*/  BRA `(.L_x_1555) ;  /* 0xfffefa2000007947 */ /* 0x000fea000383ffff */
.L_x_1432:
[----:B------:R-:W-:Y:S01]  /*12e00*/  IMAD.MOV.U32 R213, RZ, RZ, R5 ;  /* 0x000000ffffd57224 */ /* 0x000fe200078e0005 */
[----:B-1----:R-:W-:Y:S01]  /*12e10*/  MOV R2, 0x1 ;  /* 0x0000000100027802 */ /* 0x002fe20000000f00 */
[----:B------:R-:W-:Y:S01]  /*12e20*/  IMAD.MOV.U32 R214, RZ, RZ, 0x181f ;  /* 0x0000181fffd67424 */ /* 0x000fe200078e00ff */
[----:B------:R-:W-:-:S02]  /*12e30*/  MOV R3, 0x12e50 ;  /* 0x00012e5000037802 */ /* 0x000fc40000000f00 */
[----:B--2--5:R-:W-:Y:S05]  /*12e40*/  CALL.REL.NOINC `($__internal_19_$__cuda_sm70_shflsync_idx_p) ;  /* 0x00005a9000007944 */ /* 0x024fea0003c00000 */
[----:B------:R-:W-:Y:S01]  /*12e50*/  IMAD.MOV.U32 R7, RZ, RZ, R213 ;  /* 0x000000ffff077224 */ /* 0x000fe200078e00d5 */
[----:B------:R-:W-:Y:S01]  /*12e60*/  MOV R2, 0x1 ;  /* 0x0000000100027802 */ /* 0x000fe20000000f00 */
[----:B------:R-:W-:Y:S01]  /*12e70*/  IMAD.MOV.U32 R213, RZ, RZ, R6 ;  /* 0x000000ffffd57224 */ /* 0x000fe200078e0006 */
[----:B------:R-:W-:-:S02]  /*12e80*/  MOV R214, 0x181f ;  /* 0x0000181f00d67802 */ /* 0x000fc40000000f00 */
[----:B------:R-:W-:Y:S02]  /*12e90*/  MOV R3, 0x12eb0 ;  /* 0x00012eb000037802 */ /* 0x000fe40000000f00 */
[----:B------:R-:W-:Y:S05]  /*12ea0*/  CALL.REL.NOINC `($__internal_19_$__cuda_sm70_shflsync_idx_p) ;  /* 0x00005a3000007944 */ /* 0x000fea0003c00000 */
[----:B------:R-:W-:Y:S01]  /*12eb0*/  MOV R2, R213 ;  /* 0x000000d500027202 */ /* 0x000fe20000000f00 */
[----:B------:R-:W-:Y:S05]  /*12ec0*/  BRA `(.L_x_1556) ;  /* 0xfffefab000007947 */ /* 0x000fea000383ffff */
.L_x_1435:
[----:B------:R-:W-:Y:S01]  /*12ed0*/  IMAD.MOV.U32 R213, RZ, RZ, R5 ;  /* 0x000000ffffd57224 */ /* 0x000fe200078e0005 */
[----:B-1----:R-:W-:Y:S01]  /*12ee0*/  MOV R2, 0x2 ;  /* 0x0000000200027802 */ /* 0x002fe20000000f00 */
[----:B------:R-:W-:Y:S01]  /*12ef0*/  IMAD.MOV.U32 R214, RZ, RZ, 0x181f ;  /* 0x0000181fffd67424 */ /* 0x000fe200078e00ff */
[----:B------:R-:W-:Y:S02]  /*12f00*/  MOV R3, 0x12f20 ;  /* 0x00012f2000037802 */ /* 0x000fe40000000f00 */
[----:B--23-5:R-:W-:Y:S05]  /*12f10*/  CALL.REL.NOINC `($__internal_19_$__cuda_sm70_shflsync_idx_p) ;  /* 0x000059c000007944 */ /* 0x02cfea0003c00000 */
[----:B------:R-:W-:Y:S01]  /*12f20*/  MOV R7, R213 ;  /* 0x000000d500077202 */ /* 0x000fe20000000f00 */
[----:B------:R-:W-:Y:S05]  /*12f30*/  BRA `(.L_x_1557) ;  /* 0xfffefb2000007947 */ /* 0x000fea000383ffff */
.L_x_1436:
[----:B------:R-:W-:Y:S01]  /*12f40*/  IMAD.MOV.U32 R213, RZ, RZ, R6 ;  /* 0x000000ffffd57224 */ /* 0x000fe200078e0006 */
[----:B-1----:R-:W-:Y:S01]  /*12f50*/  MOV R2, 0x2 ;  /* 0x0000000200027802 */ /* 0x002fe20000000f00 */
[----:B------:R-:W-:Y:S01]  /*12f60*/  IMAD.MOV.U32 R214, RZ, RZ, 0x181f ;  /* 0x0000181fffd67424 */ /* 0x000fe200078e00ff */
[----:B------:R-:W-:Y:S02]  /*12f70*/  MOV R3, 0x12f90 ;  /* 0x00012f9000037802 */ /* 0x000fe40000000f00 */
[----:B--2345:R-:W-:Y:S05]  /*12f80*/  CALL.REL.NOINC `($__internal_19_$__cuda_sm70_shflsync_idx_p) ;  /* 0x0000595000007944 */ /* 0x03cfea0003c00000 */
[----:B------:R-:W-:Y:S01]  /*12f90*/  MOV R2, R213 ;  /* 0x000000d500027202 */ /* 0x000fe20000000f00 */
[----:B------:R-:W-:Y:S05]  /*12fa0*/  BRA `(.L_x_1558) ;  /* 0xfffefad000007947 */ /* 0x000fea000383ffff */
.L_x_1439:
[----:B------:R-:W-:Y:S01]  /*12fb0*/  IMAD.MOV.U32 R213, RZ, RZ, R5 ;  /* 0x000000ffffd57224 */ /* 0x000fe200078e0005 */
[----:B--2---:R-:W-:Y:S01]  /*12fc0*/  MOV R2, 0x3 ;  /* 0x0000000300027802 */ /* 0x004fe20000000f00 */
[----:B------:R-:W-:Y:S01]  /*12fd0*/  IMAD.MOV.U32 R214, RZ, RZ, 0x181f ;  /* 0x0000181fffd67424 */ /* 0x000fe200078e00ff */
[----:B------:R-:W-:-:S02]  /*12fe0*/  MOV R3, 0x13000 ;  /* 0x0001300000037802 */ /* 0x000fc40000000f00 */
[----:B-1-345:R-:W-:Y:S05]  /*12ff0*/  CALL.REL.NOINC `($__internal_19_$__cuda_sm70_shflsync_idx_p) ;  /* 0x000058e000007944 */ /* 0x03afea0003c00000 */
        /* <DEDUP_REMOVED lines=8> */
.L_x_1442:
[----:B------:R-:W-:Y:S01]  /*13080*/  IMAD.MOV.U32 R213, RZ, RZ, R5 ;  /* 0x000000ffffd57224 */ /* 0x000fe200078e0005 */
[----:B-12---:R-:W-:Y:S01]  /*13090*/  MOV R2, 0x4 ;  /* 0x0000000400027802 */ /* 0x006fe20000000f00 */
[----:B------:R-:W-:Y:S01]  /*130a0*/  IMAD.MOV.U32 R214, RZ, RZ, 0x181f ;  /* 0x0000181fffd67424 */ /* 0x000fe200078e00ff */
[----:B------:R-:W-:Y:S02]  /*130b0*/  MOV R3, 0x130d0 ;  /* 0x000130d000037802 */ /* 0x000fe40000000f00 */
[----:B---345:R-:W-:Y:S05]  /*130c0*/  CALL.REL.NOINC `($__internal_19_$__cuda_sm70_shflsync_idx_p) ;  /* 0x0000581000007944 */ /* 0x038fea0003c00000 */
[----:B------:R-:W-:Y:S01]  /*130d0*/  MOV R7, R213 ;  /* 0x000000d500077202 */ /* 0x000fe20000000f00 */
[----:B------:R-:W-:Y:S05]  /*130e0*/  BRA `(.L_x_1560) ;  /* 0xfffefb6000007947 */ /* 0x000fea000383ffff */
.L_x_1443:
[----:B------:R-:W-:Y:S01]  /*130f0*/  IMAD.MOV.U32 R213, RZ, RZ, R6 ;  /* 0x000000ffffd57224 */ /* 0x000fe200078e0006 */
[----:B--2---:R-:W-:Y:S01]  /*13100*/  MOV R2, 0x4 ;  /* 0x0000000400027802 */ /* 0x004fe20000000f00 */
[----:B------:R-:W-:Y:S01]  /*13110*/  IMAD.MOV.U32 R214, RZ, RZ, 0x181f ;  /* 0x0000181fffd67424 */ /* 0x000fe200078e00ff */
[----:B------:R-:W-:Y:S02]  /*13120*/  MOV R3, 0x13140 ;  /* 0x0001314000037802 */ /* 0x000fe40000000f00 */
[----:B-1-345:R-:W-:Y:S05]  /*13130*/  CALL.REL.NOINC `($__internal_19_$__cuda_sm70_shflsync_idx_p) ;  /* 0x000057a000007944 */ /* 0x03afea0003c00000 */
[----:B------:R-:W-:Y:S01]  /*13140*/  MOV R2, R213 ;  /* 0x000000d500027202 */ /* 0x000fe20000000f00 */
[----:B------:R-:W-:Y:S05]  /*13150*/  BRA `(.L_x_1561) ;  /* 0xfffefb1000007947 */ /* 0x000fea000383ffff */
.L_x_1446:
[----:B------:R-:W-:Y:S01]  /*13160*/  IMAD.MOV.U32 R213, RZ, RZ, R5 ;  /* 0x000000ffffd57224 */ /* 0x000fe200078e0005 */
[----:B-1----:R-:W-:Y:S01]  /*13170*/  MOV R2, 0x5 ;  /* 0x0000000500027802 */ /* 0x002fe20000000f00 */
[----:B------:R-:W-:Y:S01]  /*13180*/  IMAD.MOV.U32 R214, RZ, RZ, 0x181f ;  /* 0x0000181fffd67424 */ /* 0x000fe200078e00ff */
[----:B------:R-:W-:-:S02]  /*13190*/  MOV R3, 0x131b0 ;  /* 0x000131b000037802 */ /* 0x000fc40000000f00 */
[----:B--2345:R-:W-:Y:S05]  /*131a0*/  CALL.REL.NOINC `($__internal_19_$__cuda_sm70_shflsync_idx_p) ;  /* 0x0000573000007944 */ /* 0x03cfea0003c00000 */
        /* <DEDUP_REMOVED lines=8> */
.L_x_1449:
[----:B------:R-:W-:Y:S01]  /*13230*/  IMAD.MOV.U32 R213, RZ, RZ, R5 ;  /* 0x000000ffffd57224 */ /* 0x000fe200078e0005 */
[----:B-1----:R-:W-:Y:S01]  /*13240*/  MOV R2, 0x6 ;  /* 0x0000000600027802 */ /* 0x002fe20000000f00 */
[----:B------:R-:W-:Y:S01]  /*13250*/  IMAD.MOV.U32 R214, RZ, RZ, 0x181f ;  /* 0x0000181fffd67424 */ /* 0x000fe200078e00ff */
[----:B------:R-:W-:Y:S02]  /*13260*/  MOV R3, 0x13280 ;  /* 0x0001328000037802 */ /* 0x000fe40000000f00 */
[----:B--2345:R-:W-:Y:S05]  /*13270*/  CALL.REL.NOINC `($__internal_19_$__cuda_sm70_shflsync_idx_p) ;  /* 0x0000566000007944 */ /* 0x03cfea0003c00000 */
[----:B------:R-:W-:Y:S01]  /*13280*/  MOV R7, R213 ;  /* 0x000000d500077202 */ /* 0x000fe20000000f00 */
[----:B------:R-:W-:Y:S05]  /*13290*/  BRA `(.L_x_1563) ;  /* 0xfffefba000007947 */ /* 0x000fea000383ffff */
.L_x_1450:
[----:B------:R-:W-:Y:S01]  /*132a0*/  IMAD.MOV.U32 R213, RZ, RZ, R6 ;  /* 0x000000ffffd57224 */ /* 0x000fe200078e0006 */
[----:B-1----:R-:W-:Y:S01]  /*132b0*/  MOV R2, 0x6 ;  /* 0x0000000600027802 */ /* 0x002fe20000000f00 */
[----:B------:R-:W-:Y:S01]  /*132c0*/  IMAD.MOV.U32 R214, RZ, RZ, 0x181f ;  /* 0x0000181fffd67424 */ /* 0x000fe200078e00ff */
[----:B------:R-:W-:Y:S02]  /*132d0*/  MOV R3, 0x132f0 ;  /* 0x000132f000037802 */ /* 0x000fe40000000f00 */
[----:B--2345:R-:W-:Y:S05]  /*132e0*/  CALL.REL.NOINC `($__internal_19_$__cuda_sm70_shflsync_idx_p) ;  /* 0x000055f000007944 */ /* 0x03cfea0003c00000 */
[----:B------:R-:W-:Y:S01]  /*132f0*/  MOV R2, R213 ;  /* 0x000000d500027202 */ /* 0x000fe20000000f00 */
[----:B------:R-:W-:Y:S05]  /*13300*/  BRA `(.L_x_1564) ;  /* 0xfffefb5000007947 */ /* 0x000fea000383ffff */
.L_x_1453:
        /* <DEDUP_REMOVED lines=13> */
.L_x_1456:
[----:B------:R-:W-:Y:S01]  /*133e0*/  IMAD.MOV.U32 R213, RZ, RZ, R4 ;  /* 0x000000ffffd57224 */ /* 0x000fe200078e0004 */
[----:B------:R-:W-:Y:S01]  /*133f0*/  MOV R2, RZ ;  /* 0x000000ff00027202 */ /* 0x000fe20000000f00 */
[----:B------:R-:W-:Y:S01]  /*13400*/  IMAD.MOV.U32 R214, RZ, RZ, 0x181f ;  /* 0x0000181fffd67424 */ /* 0x000fe200078e00ff */
[----:B------:R-:W-:Y:S02]  /*13410*/  MOV R3, 0x13430 ;  /* 0x0001343000037802 */ /* 0x000fe40000000f00 */
[----:B------:R-:W-:Y:S05]  /*13420*/  CALL.REL.NOINC `($__internal_19_$__cuda_sm70_shflsync_idx_p) ;  /* 0x000054b000007944 */ /* 0x000fea0003c00000 */
[----:B------:R-:W-:Y:S01]  /*13430*/  MOV R7, R213 ;  /* 0x000000d500077202 */ /* 0x000fe20000000f00 */
[----:B------:R-:W-:Y:S05]  /*13440*/  BRA `(.L_x_1566) ;  /* 0xffff0d7000007947 */ /* 0x000fea000383ffff */
.L_x_1457:
[----:B------:R-:W-:Y:S01]  /*13450*/  IMAD.MOV.U32 R213, RZ, RZ, R0 ;  /* 0x000000ffffd57224 */ /* 0x000fe200078e0000 */
[----:B------:R-:W-:Y:S01]  /*13460*/  MOV R2, RZ ;  /* 0x000000ff00027202 */ /* 0x000fe20000000f00 */
[----:B------:R-:W-:Y:S01]  /*13470*/  IMAD.MOV.U32 R214, RZ, RZ, 0x181f ;  /* 0x0000181fffd67424 */ /* 0x000fe200078e00ff */
[----:B------:R-:W-:Y:S02]  /*13480*/  MOV R3, 0x134a0 ;  /* 0x000134a000037802 */ /* 0x000fe40000000f00 */
[----:B-12---:R-:W-:Y:S05]  /*13490*/  CALL.REL.NOINC `($__internal_19_$__cuda_sm70_shflsync_idx_p) ;  /* 0x0000544000007944 */ /* 0x006fea0003c00000 */
[----:B------:R-:W-:Y:S01]  /*134a0*/  ISETP.GE.AND P0, PT, R204, c[0x0][0x1d4], PT ;  /* 0x00007500cc007a0c */ /* 0x000fe20003f06270 */
[----:B------:R-:W-:Y:S01]  /*134b0*/  IMAD.MOV.U32 R214, RZ, RZ, 0x181f ;  /* 0x0000181fffd67424 */ /* 0x000fe200078e00ff */
[----:B------:R-:W-:Y:S01]  /*134c0*/  IADD3 R2, P1, R213, R22, RZ ;  /* 0x00000016d5027210 */ /* 0x000fe20007f3e0ff */
[----:B------:R-:W-:Y:S01]  /*134d0*/  IMAD.MOV.U32 R213, RZ, RZ, R4 ;  /* 0x000000ffffd57224 */ /* 0x000fe200078e0004 */
        /* <DEDUP_REMOVED lines=8> */
[----:B------:R-:W-:Y:S05]  /*13560*/  CALL.REL.NOINC `($__internal_19_$__cuda_sm70_shflsync_idx_p) ;  /* 0x0000537000007944 */ /* 0x000fea0003c00000 */
[----:B------:R-:W-:Y:S01]  /*13570*/  IMAD.MOV.U32 R7, RZ, RZ, R213 ;  /* 0x000000ffff077224 */ /* 0x000fe200078e00d5 */
[----:B------:R-:W-:Y:S01]  /*13580*/  MOV R2, 0x1 ;  /* 0x0000000100027802 */ /* 0x000fe20000000f00 */
[----:B------:R-:W-:Y:S01]  /*13590*/  IMAD.MOV.U32 R213, RZ, RZ, R0 ;  /* 0x000000ffffd57224 */ /* 0x000fe200078e0000 */
[----:B------:R-:W-:Y:S02]  /*135a0*/  MOV R214, 0x181f ;  /* 0x0000181f00d67802 */ /* 0x000fe40000000f00 */
[----:B------:R-:W-:Y:S02]  /*135b0*/  MOV R3, 0x135d0 ;  /* 0x000135d000037802 */ /* 0x000fe40000000f00 */
[----:B------:R-:W-:Y:S05]  /*135c0*/  CALL.REL.NOINC `($__internal_19_$__cuda_sm70_shflsync_idx_p) ;  /* 0x0000531000007944 */ /* 0x000fea0003c00000 */
[C---:B------:R-:W-:Y:S01]  /*135d0*/  IADD3 R2, -R5.reuse, 0x10, RZ ;  /* 0x0000001005027810 */ /* 0x040fe20007ffe1ff */
[----:B------:R-:W-:Y:S01]  /*135e0*/  IMAD.MOV.U32 R214, RZ, RZ, 0x181f ;  /* 0x0000181fffd67424 */ /* 0x000fe200078e00ff */
[----:B------:R-:W-:-:S02]  /*135f0*/  ISETP.NE.U32.AND P2, PT, R5, RZ, PT ;  /* 0x000000ff0500720c */ /* 0x000fc40003f45070 */
[----:B------:R-:W-:-:S04]  /*13600*/  LOP3.LUT R2, R2, 0xf, RZ, 0xc0, !PT ;  /* 0x0000000f02027812 */ /* 0x000fc800078ec0ff */
[----:B------:R-:W-:Y:S01]  /*13610*/  IADD3 R2, P1, P0, R2, R213, R22 ;  /* 0x000000d502027210 */ /* 0x000fe2000783e016 */
[----:B------:R-:W-:-:S03]  /*13620*/  IMAD.MOV.U32 R213, RZ, RZ, R4 ;  /* 0x000000ffffd57224 */ /* 0x000fc600078e0004 */
[----:B------:R-:W-:-:S05]  /*13630*/  IADD3.X R3, RZ, R7, R20, P1, P0 ;  /* 0x00000007ff037210 */ /* 0x000fca0000fe0414 */
[----:B------:R-:W-:Y:S01]  /*13640*/  @!PT LDS RZ, [RZ] ;  /* 0x00000000fffff984 */ /* 0x000fe20000000800 */
[----:B------:R-:W-:Y:S01]  /*13650*/  @!PT LDS RZ, [RZ] ;  /* 0x00000000fffff984 */ /* 0x000fe20000000800 */
[----:B------:R-:W-:Y:S01]  /*13660*/  @!PT LDS RZ, [RZ] ;  /* 0x00000000fffff984 */ /* 0x000fe20000000800 */
[----:B------:R1:W-:Y:S02]  /*13670*/  LDGSTS.E.BYPASS.LTC128B.128.ZFILL [R209+0x3100], [R2.64], P2 ;  /* 0x0310000002d17fae */ /* 0x0003e40009141d46 */
        /* <DEDUP_REMOVED lines=49> */
[----:B------:R-:W-:Y:S01]  /*13990*/  MOV R0, R213 ;  /* 0x000000d500007202 */ /* 0x000fe20000000f00 */
[----:B------:R-:W-:Y:S05]  /*139a0*/  BRA `(.L_x_1567) ;  /* 0xffff099000007947 */ /* 0x000fea000383ffff */
.L_x_1458:
[----:B------:R-:W-:Y:S01]  /*139b0*/  IMAD.MOV.U32 R213, RZ, RZ, R0 ;  /* 0x000000ffffd57224 */ /* 0x000fe200078e0000 */
[----:B------:R-:W-:Y:S01]  /*139c0*/  MOV R2, RZ ;  /* 0x000000ff00027202 */ /* 0x000fe20000000f00 */
[----:B------:R-:W-:Y:S01]  /*139d0*/  IMAD.MOV.U32 R214, RZ, RZ, 0x1c1f ;  /* 0x00001c1fffd67424 */ /* 0x000fe200078e00ff */
[----:B------:R-:W-:-:S02]  /*139e0*/  MOV R3, 0x13a00 ;  /* 0x00013a0000037802 */ /* 0x000fc40000000f00 */
[----:B------:R-:W-:Y:S05]  /*139f0*/  CALL.REL.NOINC `($__internal_19_$__cuda_sm70_shflsync_idx_p) ;  /* 0x00004ee000007944 */ /* 0x000fea0003c00000 */
[----:B------:R-:W-:Y:S01]  /*13a00*/  MOV R2, R213 ;  /* 0x000000d500027202 */ /* 0x000fe20000000f00 */
[----:B------:R-:W-:Y:S05]  /*13a10*/  BRA `(.L_x_1568) ;  /* 0xffff0a9000007947 */ /* 0x000fea000383ffff */
.L_x_1459:
[----:B------:R-:W-:Y:S01]  /*13a20*/  IMAD.MOV.U32 R213, RZ, RZ, R0 ;  /* 0x000000ffffd57224 */ /* 0x000fe200078e0000 */
[----:B------:R-:W-:Y:S01]  /*13a30*/  MOV R2, 0x1 ;  /* 0x0000000100027802 */ /* 0x000fe20000000f00 */
[----:B------:R-:W-:Y:S01]  /*13a40*/  IMAD.MOV.U32 R214, RZ, RZ, 0x1c1f ;  /* 0x00001c1fffd67424 */ /* 0x000fe200078e00ff */
[----:B------:R-:W-:-:S02]  /*13a50*/  MOV R3, 0x13a70 ;  /* 0x00013a7000037802 */ /* 0x000fc40000000f00 */
[----:B-1----:R-:W-:Y:S05]  /*13a60*/  CALL.REL.NOINC `($__internal_19_$__cuda_sm70_shflsync_idx_p) ;  /* 0x00004e7000007944 */ /* 0x002fea0003c00000 */
[----:B------:R-:W-:Y:S01]  /*13a70*/  IMAD.IADD R2, R4, 0x1, R213 ;  /* 0x0000000104027824 */ /* 0x000fe200078e02d5 */
[----:B------:R-:W-:Y:S01]  /*13a80*/  MOV R3, 0x13d60 ;  /* 0x00013d6000037802 */ /* 0x000fe20000000f00 */
[----:B------:R-:W-:-:S02]  /*13a90*/  IMAD.MOV.U32 R213, RZ, RZ, R0 ;  /* 0x000000ffffd57224 */ /* 0x000fc400078e0000 */
[----:B------:R-:W-:Y:S01]  /*13aa0*/  IMAD.MOV.U32 R214, RZ, RZ, 0x1c1f ;  /* 0x00001c1fffd67424 */ /* 0x000fe200078e00ff */
        /* <DEDUP_REMOVED lines=36> */
[----:B------:R-:W-:Y:S01]  /*13cf0*/  ISETP.GT.AND P0, PT, R2, 0x49, PT ;  /* 0x000000490200780c */ /* 0x000fe20003f04270 */
[----:B------:R-:W-:Y:S01]  /*13d00*/  IMAD.MOV.U32 R2, RZ, RZ, 0x2 ;  /* 0x00000002ff027424 */ /* 0x000fe200078e00ff */
[----:B------:R-:W-:-:S02]  /*13d10*/  FSEL R145, R34, -INF , P6 ;  /* 0xff80000022917808 */ /* 0x000fc40003000000 */
[----:B------:R-:W-:Y:S02]  /*13d20*/  FSEL R144, R35, -INF , P2 ;  /* 0xff80000023907808 */ /* 0x000fe40001000000 */
[----:B------:R-:W-:Y:S02]  /*13d30*/  FSEL R143, R26, -INF , P1 ;  /* 0xff8000001a8f7808 */ /* 0x000fe40000800000 */
[----:B------:R-:W-:Y:S02]  /*13d40*/  FSEL R142, R27, -INF , P0 ;  /* 0xff8000001b8e7808 */ /* 0x000fe40000000000 */
[----:B------:R-:W-:Y:S05]  /*13d50*/  CALL.REL.NOINC `($__internal_19_$__cuda_sm70_shflsync_idx_p) ;  /* 0x00004b8000007944 */ /* 0x000fea0003c00000 */
[----:B------:R-:W-:Y:S01]  /*13d60*/  IMAD.IADD R2, R4, 0x1, R213 ;  /* 0x0000000104027824 */ /* 0x000fe200078e02d5 */
[----:B------:R-:W-:Y:S01]  /*13d70*/  MOV R3, 0x14050 ;  /* 0x0001405000037802 */ /* 0x000fe20000000f00 */
[----:B------:R-:W-:Y:S02]  /*13d80*/  IMAD.MOV.U32 R213, RZ, RZ, R0 ;  /* 0x000000ffffd57224 */ /* 0x000fe400078e0000 */
        /* <DEDUP_REMOVED lines=45> */
[----:B------:R-:W-:Y:S01]  /*14060*/  FMNMX.FTZ R100, R10, R12, !PT ;  /* 0x0000000c0a647209 */ /* 0x000fe20007810000 */
[----:B------:R-:W-:Y:S01]  /*14070*/  IMAD.MOV.U32 R0, RZ, RZ, 0x2 ;  /* 0x00000002ff007424 */ /* 0x000fe200078e00ff */
[----:B------:R-:W-:Y:S02]  /*14080*/  MOV R2, 0x147f0 ;  /* 0x000147f000027802 */ /* 0x000fe40000000f00 */
[----:B------:R-:W-:Y:S02]  /*14090*/  IMNMX R5, R5, R4, PT ;  /* 0x0000000405057217 */ /* 0x000fe40003800200 */
[----:B------:R-:W-:-:S02]  /*140a0*/  FMNMX.FTZ R100, R14, R100, !PT ;  /* 0x000000640e647209 */ /* 0x000fc40007810000 */
        /* <DEDUP_REMOVED lines=12> */
[----:B------:R-:W-:Y:S02]  /*14170*/  ISETP.GT.AND P6, PT, R5, 0x10, PT ;  /* 0x000000100500780c */ /* 0x000fe40003fc4270 */
[----:B------:R-:W-:Y:S02]  /*14180*/  FMNMX.FTZ R99, R15, R99, !PT ;  /* 0x000000630f637209 */ /* 0x000fe40007810000 */
[----:B------:R-:W-:Y:S02]  /*14190*/  FMNMX.FTZ R98, R25, R98, !PT ;  /* 0x0000006219627209 */ /* 0x000fe40007810000 */
[----:B------:R-:W-:Y:S02]  /*141a0*/  FMNMX.FTZ R8, R34, R8, !PT ;  /* 0x0000000822087209 */ /* 0x000fe40007810000 */
[----:B------:R-:W-:Y:S02]  /*141b0*/  FMNMX.FTZ R100, R18, R100, !PT ;  /* 0x0000006412647209 */ /* 0x000fe40007810000 */
[----:B------:R-:W-:-:S02]  /*141c0*/  ISETP.GT.AND P2, PT, R5, 0x11, PT ;  /* 0x000000110500780c */ /* 0x000fc40003f44270 */
[----:B------:R-:W-:Y:S02]  /*141d0*/  FSEL R49, R130, -INF , P6 ;  /* 0xff80000082317808 */ /* 0x000fe40003000000 */
        /* <DEDUP_REMOVED lines=16> */
[----:B------:R-:W-:-:S02]  /*142e0*/  FSEL R54, R95, -INF , P0 ;  /* 0xff8000005f367808 */ /* 0x000fc40000000000 */
        /* <DEDUP_REMOVED lines=72> */
[----:B------:R-:W-:Y:S01]  /*14770*/  FMNMX.FTZ R99, R143, R99, !PT ;  /* 0x000000638f637209 */ /* 0x000fe20007810000 */
[----:B------:R-:W-:Y:S01]  /*14780*/  IMAD.MOV.U32 R96, RZ, RZ, R100 ;  /* 0x000000ffff607224 */ /* 0x000fe200078e0064 */
[----:B------:R-:W-:Y:S02]  /*14790*/  FMNMX.FTZ R98, R162, R98, !PT ;  /* 0x00000062a2627209 */ /* 0x000fe40007810000 */
[----:B------:R-:W-:Y:S02]  /*147a0*/  FMNMX.FTZ R8, R136, R8, !PT ;  /* 0x0000000888087209 */ /* 0x000fe40007810000 */
[----:B------:R-:W-:Y:S02]  /*147b0*/  FMNMX.FTZ R99, R142, R99, !PT ;  /* 0x000000638e637209 */ /* 0x000fe40007810000 */
[----:B------:R-:W-:Y:S02]  /*147c0*/  FMNMX.FTZ R98, R157, R98, !PT ;  /* 0x000000629d627209 */ /* 0x000fe40007810000 */
[----:B------:R-:W-:-:S02]  /*147d0*/  FMNMX.FTZ R8, R133, R8, !PT ;  /* 0x0000000885087209 */ /* 0x000fc40007810000 */
[----:B------:R-:W-:Y:S05]  /*147e0*/  CALL.REL.NOINC `($__internal_18_$__cuda_sm70_shflsync_bfly_p) ;  /* 0x0000409000007944 */ /* 0x000fea0003c00000 */
[----:B------:R-:W-:Y:S01]  /*147f0*/  FMNMX.FTZ R100, R100, R0, !PT ;  /* 0x0000000064647209 */ /* 0x000fe20007810000 */
[----:B------:R-:W-:Y:S01]  /*14800*/  IMAD.MOV.U32 R0, RZ, RZ, 0x1 ;  /* 0x00000001ff007424 */ /* 0x000fe200078e00ff */
[----:B------:R-:W-:-:S03]  /*14810*/  MOV R2, 0x14840 ;  /* 0x0001484000027802 */ /* 0x000fc60000000f00 */
[----:B------:R-:W-:Y:S02]  /*14820*/  IMAD.MOV.U32 R96, RZ, RZ, R100 ;  /* 0x000000ffff607224 */ /* 0x000fe400078e0064 */
[----:B------:R-:W-:Y:S05]  /*14830*/  CALL.REL.NOINC `($__internal_18_$__cuda_sm70_shflsync_bfly_p) ;  /* 0x0000404000007944 */ /* 0x000fea0003c00000 */
[----:B------:R-:W-:Y:S01]  /*14840*/  FMNMX.FTZ R100, R100, R0, !PT ;  /* 0x0000000064647209 */ /* 0x000fe20007810000 */
[----:B------:R-:W-:Y:S01]  /*14850*/  IMAD.MOV.U32 R96, RZ, RZ, R99 ;  /* 0x000000ffff607224 */ /* 0x000fe200078e0063 */
[----:B------:R-:W-:Y:S01]  /*14860*/  MOV R2, 0x14890 ;  /* 0x0001489000027802 */ /* 0x000fe20000000f00 */
[----:B------:R-:W-:Y:S02]  /*14870*/  IMAD.MOV.U32 R0, RZ, RZ, 0x2 ;  /* 0x00000002ff007424 */ /* 0x000fe400078e00ff */
        /* <DEDUP_REMOVED lines=26> */
[----:B------:R-:W-:Y:S01]  /*14a20*/  MOV R9, R0 ;  /* 0x0000000000097202 */ /* 0x000fe20000000f00 */
[----:B------:R-:W-:Y:S05]  /*14a30*/  BRA `(.L_x_1569) ;  /* 0xffff0ae000007947 */ /* 0x000fea000383ffff */
.L_x_1463:
[----:B------:R-:W-:Y:S01]  /*14a40*/  MOV R2, RZ ;  /* 0x000000ff00027202 */ /* 0x000fe20000000f00 */
[----:B------:R-:W-:Y:S01]  /*14a50*/  IMAD.MOV.U32 R213, RZ, RZ, R4 ;  /* 0x000000ffffd57224 */ /* 0x000fe200078e0004 */
[----:B------:R-:W-:Y:S01]  /*14a60*/  MOV R3, 0x14a90 ;  /* 0x00014a9000037802 */ /* 0x000fe20000000f00 */
[----:B------:R-:W-:Y:S02]  /*14a70*/  IMAD.MOV.U32 R214, RZ, RZ, 0x181f ;  /* 0x0000181fffd67424 */ /* 0x000fe400078e00ff */
[----:B-1----:R-:W-:Y:S05]  /*14a80*/  CALL.REL.NOINC `($__internal_19_$__cuda_sm70_shflsync_idx_p) ;  /* 0x00003e5000007944 */ /* 0x002fea0003c00000 */
[----:B------:R-:W-:Y:S01]  /*14a90*/  MOV R7, R213 ;  /* 0x000000d500077202 */ /* 0x000fe20000000f00 */
[----:B------:R-:W-:-:S05]  /*14aa0*/  BRA `(.L_x_1570) ;  /* 0xffff268000007947 */ /* 0x000fca000383ffff */
.L_x_1464:
[----:B------:R-:W-:Y:S01]  /*14ab0*/  MOV R2, RZ ;  /* 0x000000ff00027202 */ /* 0x000fe20000000f00 */
[----:B------:R-:W-:Y:S01]  /*14ac0*/  IMAD.MOV.U32 R213, RZ, RZ, R0 ;  /* 0x000000ffffd57224 */ /* 0x000fe200078e0000 */
[----:B------:R-:W-:Y:S01]  /*14ad0*/  MOV R3, 0x14b00 ;  /* 0x00014b0000037802 */ /* 0x000fe20000000f00 */
[----:B------:R-:W-:Y:S02]  /*14ae0*/  IMAD.MOV.U32 R214, RZ, RZ, 0x181f ;  /* 0x0000181fffd67424 */ /* 0x000fe400078e00ff */
[----:B-123--:R-:W-:Y:S05]  /*14af0*/  CALL.REL.NOINC `($__internal_19_$__cuda_sm70_shflsync_idx_p) ;  /* 0x00003de000007944 */ /* 0x00efea0003c00000 */
[----:B------:R-:W-:Y:S01]  /*14b00*/  IMAD.MOV.U32 R214, RZ, RZ, 0x181f ;  /* 0x0000181fffd67424 */ /* 0x000fe200078e00ff */
[----:B------:R-:W-:Y:S02]  /*14b10*/  ISETP.GE.AND P0, PT, R204, c[0x0][0x1d4], PT ;  /* 0x00007500cc007a0c */ /* 0x000fe40003f06270 */
[----:B------:R-:W-:Y:S01]  /*14b20*/  IADD3 R2, P1, R213, R15, RZ ;  /* 0x0000000fd5027210 */ /* 0x000fe20007f3e0ff */
[----:B------:R-:W-:Y:S01]  /*14b30*/  IMAD.MOV.U32 R213, RZ, RZ, R4 ;  /* 0x000000ffffd57224 */ /* 0x000fe200078e0004 */
[----:B------:R-:W-:Y:S03]  /*14b40*/  SEL R6, RZ, 0x10, P0 ;  /* 0x00000010ff067807 */ /* 0x000fe60000000000 */
[----:B------:R-:W-:Y:S06]  /*14b50*/  IMAD.X R3, R7, 0x1, R5, P1 ;  /* 0x0000000107037824 */ /* 0x000fec00008e0605 */
[----:B------:R-:W-:Y:S01]  /*14b60*/  @!PT LDS RZ, [RZ] ;  /* 0x00000000fffff984 */ /* 0x000fe20000000800 */
[----:B------:R-:W-:Y:S01]  /*14b70*/  @!PT LDS RZ, [RZ] ;  /* 0x00000000fffff984 */ /* 0x000fe20000000800 */
[----:B------:R-:W-:Y:S01]  /*14b80*/  @!PT LDS RZ, [RZ] ;  /* 0x00000000fffff984 */ /* 0x000fe20000000800 */
[----:B------:R1:W-:Y:S02]  /*14b90*/  LDGSTS.E.BYPASS.LTC128B.128 [R209+0x100], [R2.64], !P0 ;  /* 0x0010000002d17fae */ /* 0x0003e4000c101d46 */
[----:B-1----:R-:W-:Y:S01]  /*14ba0*/  MOV R3, 0x14bd0 ;  /* 0x00014bd000037802 */ /* 0x002fe20000000f00 */
[----:B------:R-:W-:Y:S03]  /*14bb0*/  IMAD.MOV.U32 R2, RZ, RZ, 0x1 ;  /* 0x00000001ff027424 */ /* 0x000fe600078e00ff */
[----:B------:R-:W-:Y:S05]  /*14bc0*/  CALL.REL.NOINC `($__internal_19_$__cuda_sm70_shflsync_idx_p) ;  /* 0x00003d1000007944 */ /* 0x000fea0003c00000 */
[----:B------:R-:W-:Y:S01]  /*14bd0*/  MOV R2, 0x1 ;  /* 0x0000000100027802 */ /* 0x000fe20000000f00 */
[----:B------:R-:W-:Y:S01]  /*14be0*/  IMAD.MOV.U32 R7, RZ, RZ, R213 ;  /* 0x000000ffff077224 */ /* 0x000fe200078e00d5 */
[----:B------:R-:W-:Y:S01]  /*14bf0*/  MOV R214, 0x181f ;  /* 0x0000181f00d67802 */ /* 0x000fe20000000f00 */
[----:B------:R-:W-:Y:S01]  /*14c00*/  IMAD.MOV.U32 R213, RZ, RZ, R0 ;  /* 0x000000ffffd57224 */ /* 0x000fe200078e0000 */
[----:B------:R-:W-:Y:S02]  /*14c10*/  MOV R3, 0x14c30 ;  /* 0x00014c3000037802 */ /* 0x000fe40000000f00 */
[----:B------:R-:W-:Y:S05]  /*14c20*/  CALL.REL.NOINC `($__internal_19_$__cuda_sm70_shflsync_idx_p) ;  /* 0x00003cb000007944 */ /* 0x000fea0003c00000 */
[C---:B------:R-:W-:Y:S01]  /*14c30*/  IADD3 R2, -R6.reuse, 0x10, RZ ;  /* 0x0000001006027810 */ /* 0x040fe20007ffe1ff */
[----:B------:R-:W-:Y:S01]  /*14c40*/  IMAD.MOV.U32 R214, RZ, RZ, 0x181f ;  /* 0x0000181fffd67424 */ /* 0x000fe200078e00ff */
[----:B------:R-:W-:Y:S02]  /*14c50*/  ISETP.NE.U32.AND P2, PT, R6, RZ, PT ;  /* 0x000000ff0600720c */ /* 0x000fe40003f45070 */
[----:B------:R-:W-:Y:S04]  /*14c60*/  LOP3.LUT R2, R2, 0xf, RZ, 0xc0, !PT ;  /* 0x0000000f02027812 */ /* 0x000fe800078ec0ff */
[----:B------:R-:W-:Y:S01]  /*14c70*/  IADD3 R2, P1, P0, R2, R213, R15 ;  /* 0x000000d502027210 */ /* 0x000fe2000783e00f */
[----:B------:R-:W-:Y:S03]  /*14c80*/  IMAD.MOV.U32 R213, RZ, RZ, R4 ;  /* 0x000000ffffd57224 */ /* 0x000fe600078e0004 */
[----:B------:R-:W-:Y:S05]  /*14c90*/  IADD3.X R3, RZ, R7, R5, P1, P0 ;  /* 0x00000007ff037210 */ /* 0x000fea0000fe0405 */
[----:B------:R-:W-:Y:S01]  /*14ca0*/  @!PT LDS RZ, [RZ] ;  /* 0x00000000fffff984 */ /* 0x000fe20000000800 */
[----:B------:R-:W-:Y:S01]  /*14cb0*/  @!PT LDS RZ, [RZ] ;  /* 0x00000000fffff984 */ /* 0x000fe20000000800 */
[----:B------:R-:W-:Y:S01]  /*14cc0*/  @!PT LDS RZ, [RZ] ;  /* 0x00000000fffff984 */ /* 0x000fe20000000800 */
[----:B------:R1:W-:Y:S02]  /*14cd0*/  LDGSTS.E.BYPASS.LTC128B.128.ZFILL [R209+0x900], [R2.64], P2 ;  /* 0x0090000002d17fae */ /* 0x0003e40009141d46 */
[----:B-1----:R-:W-:Y:S01]  /*14ce0*/  MOV R3, 0x14d10 ;  /* 0x00014d1000037802 */ /* 0x002fe20000000f00 */
[----:B------:R-:W-:Y:S04]  /*14cf0*/  IMAD.MOV.U32 R2, RZ, RZ, 0x2 ;  /* 0x00000002ff027424 */ /* 0x000fe800078e00ff */
        /* <DEDUP_REMOVED lines=47> */
[----:B------:R-:W-:Y:S01]  /*14ff0*/  MOV R0, R213 ;  /* 0x000000d500007202 */ /* 0x000fe20000000f00 */
[----:B------:R-:W-:-:S05]  /*15000*/  BRA `(.L_x_1571) ;  /* 0xffff22a000007947 */ /* 0x000fca000383ffff */
.L_x_1467:
[----:B------:R-:W-:Y:S01]  /*15010*/  MOV R2, RZ ;  /* 0x000000ff00027202 */ /* 0x000fe20000000f00 */
[----:B------:R-:W-:Y:S01]  /*15020*/  IMAD.MOV.U32 R213, RZ, RZ, R96 ;  /* 0x000000ffffd57224 */ /* 0x000fe200078e0060 */
[----:B------:R-:W-:Y:S01]  /*15030*/  MOV R3, 0x15060 ;  /* 0x0001506000037802 */ /* 0x000fe20000000f00 */
[----:B------:R-:W-:Y:S02]  /*15040*/  IMAD.MOV.U32 R214, RZ, RZ, 0x181f ;  /* 0x0000181fffd67424 */ /* 0x000fe400078e00ff */
[----:B------:R-:W-:Y:S05]  /*15050*/  CALL.REL.NOINC `($__internal_19_$__cuda_sm70_shflsync_idx_p) ;  /* 0x0000388000007944 */ /* 0x000fea0003c00000 */
[----:B------:R-:W-:Y:S01]  /*15060*/  MOV R100, R213 ;  /* 0x000000d500647202 */ /* 0x000fe20000000f00 */
[----:B------:R-:W-:-:S05]  /*15070*/  BRA `(.L_x_1572) ;  /* 0xffff2b5000007947 */ /* 0x000fca000383ffff */
.L_x_1468:
[----:B------:R-:W-:Y:S01]  /*15080*/  MOV R2, RZ ;  /* 0x000000ff00027202 */ /* 0x000fe20000000f00 */
[----:B------:R-:W-:Y:S01]  /*15090*/  IMAD.MOV.U32 R213, RZ, RZ, R0 ;  /* 0x000000ffffd57224 */ /* 0x000fe200078e0000 */
[----:B------:R-:W-:Y:S01]  /*150a0*/  MOV R3, 0x150d0 ;  /* 0x000150d000037802 */ /* 0x000fe20000000f00 */
[----:B------:R-:W-:Y:S02]  /*150b0*/  IMAD.MOV.U32 R214, RZ, RZ, 0x181f ;  /* 0x0000181fffd67424 */ /* 0x000fe400078e00ff */
[----:B-12---:R-:W-:Y:S05]  /*150c0*/  CALL.REL.NOINC `($__internal_19_$__cuda_sm70_shflsync_idx_p) ;  /* 0x0000381000007944 */ /* 0x006fea0003c00000 */
        /* <DEDUP_REMOVED lines=81> */
.L_x_1469:
[----:B------:R-:W-:Y:S01]  /*155e0*/  MOV R2, RZ ;  /* 0x000000ff00027202 */ /* 0x000fe20000000f00 */
[----:B------:R-:W-:Y:S01]  /*155f0*/  IMAD.MOV.U32 R213, RZ, RZ, R96 ;  /* 0x000000ffffd57224 */ /* 0x000fe200078e0060 */
[----:B------:R-:W-:Y:S01]  /*15600*/  MOV R3, 0x15630 ;  /* 0x0001563000037802 */ /* 0x000fe20000000f00 */
[----:B------:R-:W-:Y:S02]  /*15610*/  IMAD.MOV.U32 R214, RZ, RZ, 0x1c1f ;  /* 0x00001c1fffd67424 */ /* 0x000fe400078e00ff */
[----:B------:R-:W-:Y:S05]  /*15620*/  CALL.REL.NOINC `($__internal_19_$__cuda_sm70_shflsync_idx_p) ;  /* 0x000032b000007944 */ /* 0x000fea0003c00000 */
[----:B------:R-:W-:Y:S01]  /*15630*/  MOV R0, R213 ;  /* 0x000000d500007202 */ /* 0x000fe20000000f00 */
[----:B------:R-:W-:-:S05]  /*15640*/  BRA `(.L_x_1574) ;  /* 0xffff288000007947 */ /* 0x000fca000383ffff */
.L_x_1470:
[----:B------:R-:W-:Y:S01]  /*15650*/  MOV R2, 0x1 ;  /* 0x0000000100027802 */ /* 0x000fe20000000f00 */
[----:B------:R-:W-:Y:S01]  /*15660*/  IMAD.MOV.U32 R213, RZ, RZ, R96 ;  /* 0x000000ffffd57224 */ /* 0x000fe200078e0060 */
[----:B------:R-:W-:Y:S01]  /*15670*/  MOV R3, 0x156a0 ;  /* 0x000156a000037802 */ /* 0x000fe20000000f00 */
[----:B------:R-:W-:Y:S02]  /*15680*/  IMAD.MOV.U32 R214, RZ, RZ, 0x1c1f ;  /* 0x00001c1fffd67424 */ /* 0x000fe400078e00ff */
[----:B-1----:R-:W-:Y:S05]  /*15690*/  CALL.REL.NOINC `($__internal_19_$__cuda_sm70_shflsync_idx_p) ;  /* 0x0000324000007944 */ /* 0x002fea0003c00000 */
[----:B------:R-:W-:Y:S01]  /*156a0*/  MOV R3, 0x15980 ;  /* 0x0001598000037802 */ /* 0x000fe20000000f00 */
[----:B------:R-:W-:Y:S02]  /*156b0*/  IMAD.IADD R213, R98, 0x1, R213 ;  /* 0x0000000162d57824 */ /* 0x000fe400078e02d5 */
[----:B------:R-:W-:Y:S02]  /*156c0*/  IMAD.MOV.U32 R2, RZ, RZ, 0x2 ;  /* 0x00000002ff027424 */ /* 0x000fe400078e00ff */
[----:B------:R-:W-:Y:S01]  /*156d0*/  IMAD.MOV.U32 R214, RZ, RZ, 0x1c1f ;  /* 0x00001c1fffd67424 */ /* 0x000fe200078e00ff */
        /* <DEDUP_REMOVED lines=35> */
[----:B------:R-:W-:Y:S01]  /*15910*/  ISETP.GT.AND P0, PT, R213, 0x49, PT ;  /* 0x00000049d500780c */ /* 0x000fe20003f04270 */
[----:B------:R-:W-:Y:S01]  /*15920*/  IMAD.MOV.U32 R213, RZ, RZ, R96 ;  /* 0x000000ffffd57224 */ /* 0x000fe200078e0060 */
[----:B------:R-:W-:Y:S02]  /*15930*/  FSEL R51, R70, -INF , P6 ;  /* 0xff80000046337808 */ /* 0x000fe40003000000 */
[----:B------:R-:W-:Y:S02]  /*15940*/  FSEL R50, R71, -INF , P2 ;  /* 0xff80000047327808 */ /* 0x000fe40001000000 */
[----:B------:R-:W-:Y:S02]  /*15950*/  FSEL R23, R82, -INF , P1 ;  /* 0xff80000052177808 */ /* 0x000fe40000800000 */
[----:B------:R-:W-:Y:S02]  /*15960*/  FSEL R22, R83, -INF , P0 ;  /* 0xff80000053167808 */ /* 0x000fe40000000000 */
[----:B------:R-:W-:Y:S05]  /*15970*/  CALL.REL.NOINC `($__internal_19_$__cuda_sm70_shflsync_idx_p) ;  /* 0x00002f6000007944 */ /* 0x000fea0003c00000 */
[----:B------:R-:W-:Y:S01]  /*15980*/  MOV R3, 0x15c60 ;  /* 0x00015c6000037802 */ /* 0x000fe20000000f00 */
[----:B------:R-:W-:Y:S02]  /*15990*/  IMAD.IADD R213, R98, 0x1, R213 ;  /* 0x0000000162d57824 */ /* 0x000fe400078e02d5 */
[----:B------:R-:W-:Y:S02]  /*159a0*/  IMAD.MOV.U32 R2, RZ, RZ, 0x3 ;  /* 0x00000003ff027424 */ /* 0x000fe400078e00ff */
[----:B------:R-:W-:Y:S01]  /*159b0*/  IMAD.MOV.U32 R214, RZ, RZ, 0x1c1f ;  /* 0x00001c1fffd67424 */ /* 0x000fe200078e00ff */
[C---:B------:R-:W-:Y:S02]  /*159c0*/  ISETP.GT.AND P6, PT, R213.reuse, RZ, PT ;  /* 0x000000ffd500720c */ /* 0x040fe40003fc4270 */
[C---:B------:R-:W-:Y:S02]  /*159d0*/  ISETP.GT.AND P2, PT, R213.reuse, 0x1, PT ;  /* 0x00000001d500780c */ /* 0x040fe40003f44270 */
[C---:B------:R-:W-:Y:S02]  /*159e0*/  ISETP.GT.AND P1, PT, R213.reuse, 0x8, PT ;  /* 0x00000008d500780c */ /* 0x040fe40003f24270 */
        /* <DEDUP_REMOVED lines=32> */
[----:B------:R-:W-:Y:S01]  /*15bf0*/  ISETP.GT.AND P0, PT, R213, 0x49, PT ;  /* 0x00000049d500780c */ /* 0x000fe20003f04270 */
[----:B------:R-:W-:Y:S01]  /*15c00*/  IMAD.MOV.U32 R213, RZ, RZ, R96 ;  /* 0x000000ffffd57224 */ /* 0x000fe200078e0060 */
[----:B------:R-:W-:Y:S02]  /*15c10*/  FSEL R28, R72, -INF , P6 ;  /* 0xff800000481c7808 */ /* 0x000fe40003000000 */
[----:B------:R-:W-:Y:S02]  /*15c20*/  FSEL R25, R73, -INF , P2 ;  /* 0xff80000049197808 */ /* 0x000fe40001000000 */
[----:B------:R-:W-:Y:S02]  /*15c30*/  FSEL R17, R76, -INF , P1 ;  /* 0xff8000004c117808 */ /* 0x000fe40000800000 */
[----:B------:R-:W-:Y:S02]  /*15c40*/  FSEL R16, R77, -INF , P0 ;  /* 0xff8000004d107808 */ /* 0x000fe40000000000 */
[----:B------:R-:W-:Y:S05]  /*15c50*/  CALL.REL.NOINC `($__internal_19_$__cuda_sm70_shflsync_idx_p) ;  /* 0x00002c8000007944 */ /* 0x000fea0003c00000 */
[----:B------:R-:W-:Y:S01]  /*15c60*/  FMNMX.FTZ R96, R156, R97, !PT ;  /* 0x000000619c607209 */ /* 0x000fe20007810000 */
[----:B------:R-:W-:Y:S01]  /*15c70*/  IMAD.IADD R98, R98, 0x1, R213 ;  /* 0x0000000162627824 */ /* 0x000fe200078e02d5 */
[----:B------:R-:W-:Y:S01]  /*15c80*/  FMNMX.FTZ R4, R20, R101, !PT ;  /* 0x0000006514047209 */ /* 0x000fe20007810000 */
[----:B------:R-:W-:Y:S01]  /*15c90*/  IMAD.MOV.U32 R0, RZ, RZ, 0x2 ;  /* 0x00000002ff007424 */ /* 0x000fe200078e00ff */
[----:B------:R-:W-:Y:S02]  /*15ca0*/  FMNMX.FTZ R5, R21, R102, !PT ;  /* 0x0000006615057209 */ /* 0x000fe40007810000 */
[C---:B------:R-:W-:Y:S02]  /*15cb0*/  ISETP.GT.AND P6, PT, R98.reuse, RZ, PT ;  /* 0x000000ff6200720c */ /* 0x040fe40003fc4270 */
[----:B------:R-:W-:Y:S02]  /*15cc0*/  ISETP.GT.AND P2, PT, R98, 0x1, PT ;  /* 0x000000016200780c */ /* 0x000fe40003f44270 */
[----:B------:R-:W-:Y:S02]  /*15cd0*/  FSEL R53, R10, -INF , P6 ;  /* 0xff8000000a357808 */ /* 0x000fe40003000000 */
[C---:B------:R-:W-:Y:S02]  /*15ce0*/  ISETP.GT.AND P1, PT, R98.reuse, 0x8, PT ;  /* 0x000000086200780c */ /* 0x040fe40003f24270 */
        /* <DEDUP_REMOVED lines=114> */
[----:B------:R-:W-:Y:S05]  /*16410*/  CALL.REL.NOINC `($__internal_18_$__cuda_sm70_shflsync_bfly_p) ;  /* 0x0000246000007944 */ /* 0x000fea0003c00000 */
[----:B------:R-:W-:Y:S01]  /*16420*/  FMNMX.FTZ R96, R96, R0, !PT ;  /* 0x0000000060607209 */ /* 0x000fe20007810000 */
[----:B------:R-:W-:Y:S01]  /*16430*/  IMAD.MOV.U32 R0, RZ, RZ, 0x1 ;  /* 0x00000001ff007424 */ /* 0x000fe200078e00ff */
[----:B------:R-:W-:Y:S02]  /*16440*/  MOV R2, 0x16460 ;  /* 0x0001646000027802 */ /* 0x000fe40000000f00 */
        /* <DEDUP_REMOVED lines=26> */
[----:B------:R-:W-:Y:S03]  /*165f0*/  MOV R2, 0x16620 ;  /* 0x0001662000027802 */ /* 0x000fe60000000f00 */
[----:B------:R-:W-:Y:S02]  /*16600*/  IMAD.MOV.U32 R96, RZ, RZ, R4 ;  /* 0x000000ffff607224 */ /* 0x000fe400078e0004 */
[----:B------:R-:W-:Y:S05]  /*16610*/  CALL.REL.NOINC `($__internal_18_$__cuda_sm70_shflsync_bfly_p) ;  /* 0x0000226000007944 */ /* 0x000fea0003c00000 */
[----:B------:R-:W-:-:S05]  /*16620*/  BRA `(.L_x_1575) ;  /* 0xffff291000007947 */ /* 0x000fca000383ffff */
.L_x_1473:
[----:B-1--4-:R-:W-:Y:S01]  /*16630*/  MOV R2, RZ ;  /* 0x000000ff00027202 */ /* 0x012fe20000000f00 */
[----:B------:R-:W-:Y:S01]  /*16640*/  IMAD.MOV.U32 R213, RZ, RZ, R56 ;  /* 0x000000ffffd57224 */ /* 0x000fe200078e0038 */
[----:B------:R-:W-:Y:S01]  /*16650*/  MOV R3, 0x16680 ;  /* 0x0001668000037802 */ /* 0x000fe20000000f00 */
[----:B------:R-:W-:Y:S02]  /*16660*/  IMAD.MOV.U32 R214, RZ, RZ, 0x181f ;  /* 0x0000181fffd67424 */ /* 0x000fe400078e00ff */
[----:B------:R-:W-:Y:S05]  /*16670*/  CALL.REL.NOINC `($__internal_19_$__cuda_sm70_shflsync_idx_p) ;  /* 0x0000226000007944 */ /* 0x000fea0003c00000 */
[----:B------:R-:W-:Y:S01]  /*16680*/  MOV R57, R213 ;  /* 0x000000d500397202 */ /* 0x000fe20000000f00 */
[----:B------:R-:W-:-:S05]  /*16690*/  BRA `(.L_x_1576) ;  /* 0xffff497000007947 */ /* 0x000fca000383ffff */
.L_x_1476:
[----:B------:R-:W-:Y:S01]  /*166a0*/  MOV R2, RZ ;  /* 0x000000ff00027202 */ /* 0x000fe20000000f00 */
[----:B------:R-:W-:Y:S01]  /*166b0*/  IMAD.MOV.U32 R213, RZ, RZ, R96 ;  /* 0x000000ffffd57224 */ /* 0x000fe200078e0060 */
[----:B------:R-:W-:Y:S01]  /*166c0*/  MOV R3, 0x166f0 ;  /* 0x000166f000037802 */ /* 0x000fe20000000f00 */
[----:B------:R-:W-:Y:S02]  /*166d0*/  IMAD.MOV.U32 R214, RZ, RZ, 0x181f ;  /* 0x0000181fffd67424 */ /* 0x000fe400078e00ff */
[----:B------:R-:W-:Y:S05]  /*166e0*/  CALL.REL.NOINC `($__internal_19_$__cuda_sm70_shflsync_idx_p) ;  /* 0x000021f000007944 */ /* 0x000fea0003c00000 */
[----:B------:R-:W-:Y:S01]  /*166f0*/  MOV R157, R213 ;  /* 0x000000d5009d7202 */ /* 0x000fe20000000f00 */
[----:B------:R-:W-:-:S05]  /*16700*/  BRA `(.L_x_1577) ;  /* 0xffff534000007947 */ /* 0x000fca000383ffff */
.L_x_1477:
[----:B------:R-:W-:Y:S01]  /*16710*/  MOV R2, RZ ;  /* 0x000000ff00027202 */ /* 0x000fe20000000f00 */
[----:B------:R-:W-:Y:S01]  /*16720*/  IMAD.MOV.U32 R213, RZ, RZ, R0 ;  /* 0x000000ffffd57224 */ /* 0x000fe200078e0000 */
[----:B------:R-:W-:Y:S01]  /*16730*/  MOV R3, 0x16760 ;  /* 0x0001676000037802 */ /* 0x000fe20000000f00 */
[----:B------:R-:W-:Y:S02]  /*16740*/  IMAD.MOV.U32 R214, RZ, RZ, 0x181f ;  /* 0x0000181fffd67424 */ /* 0x000fe400078e00ff */
[----:B-12---:R-:W-:Y:S05]  /*16750*/  CALL.REL.NOINC `($__internal_19_$__cuda_sm70_shflsync_idx_p) ;  /* 0x0000218000007944 */ /* 0x006fea0003c00000 */
        /* <DEDUP_REMOVED lines=82> */
.L_x_1478:
[----:B------:R-:W-:Y:S02]  /*16c80*/  MOV R0, 0x2 ;  /* 0x0000000200007802 */ /* 0x000fe40000000f00 */
        /* <DEDUP_REMOVED lines=33> */
[----:B------:R-:W-:-:S05]  /*16ea0*/  BRA `(.L_x_1579) ;  /* 0xffff53e000007947 */ /* 0x000fca000383ffff */
.L_x_1480:
[----:B------:R-:W-:Y:S01]  /*16eb0*/  IMAD.MOV.U32 R96, RZ, RZ, R231 ;  /* 0x000000ffff607224 */ /* 0x000fe200078e00e7 */
[----:B------:R-:W-:-:S02]  /*16ec0*/  MOV R0, 0x2 ;  /* 0x0000000200007802 */ /* 0x000fc40000000f00 */
[----:B------:R-:W-:Y:S02]  /*16ed0*/  MOV R2, 0x16ef0 ;  /* 0x00016ef000027802 */ /* 0x000fe40000000f00 */
[----:B------:R-:W-:Y:S05]  /*16ee0*/  CALL.REL.NOINC `($__internal_18_$__cuda_sm70_shflsync_bfly_p) ;  /* 0x0000199000007944 */ /* 0x000fea0003c00000 */
[----:B------:R-:W-:Y:S05]  /*16ef0*/  BRA `(.L_x_1580) ;  /* 0xffff712000007947 */ /* 0x000fea000383ffff */
.L_x_1481:
[----:B------:R-:W-:Y:S01]  /*16f00*/  IMAD.MOV.U32 R96, RZ, RZ, R4 ;  /* 0x000000ffff607224 */ /* 0x000fe200078e0004 */
[----:B------:R-:W-:Y:S02]  /*16f10*/  MOV R0, 0x1 ;  /* 0x0000000100007802 */ /* 0x000fe40000000f00 */
[----:B------:R-:W-:Y:S02]  /*16f20*/  MOV R2, 0x16f40 ;  /* 0x00016f4000027802 */ /* 0x000fe40000000f00 */
[----:B-1----:R-:W-:Y:S05]  /*16f30*/  CALL.REL.NOINC `($__internal_18_$__cuda_sm70_shflsync_bfly_p) ;  /* 0x0000194000007944 */ /* 0x002fea0003c00000 */
[----:B------:R-:W-:Y:S01]  /*16f40*/  FADD.FTZ R4, R4, R0 ;  /* 0x0000000004047221 */ /* 0x000fe20000010000 */
[----:B------:R-:W-:Y:S02]  /*16f50*/  MOV R96, R241 ;  /* 0x000000f100607202 */ /* 0x000fe40000000f00 */
[----:B------:R-:W-:Y:S02]  /*16f60*/  MOV R0, 0x2 ;  /* 0x0000000200007802 */ /* 0x000fe40000000f00 */
[----:B------:R-:W-:Y:S02]  /*16f70*/  MOV R2, 0x16f90 ;  /* 0x00016f9000027802 */ /* 0x000fe40000000f00 */
[----:B------:R-:W-:Y:S05]  /*16f80*/  CALL.REL.NOINC `($__internal_18_$__cuda_sm70_shflsync_bfly_p) ;  /* 0x000018f000007944 */ /* 0x000fea0003c00000 */
[----:B------:R-:W-:Y:S01]  /*16f90*/  FADD.FTZ R5, R241, R0 ;  /* 0x00000000f1057221 */ /* 0x000fe20000010000 */
[----:B------:R-:W-:Y:S02]  /*16fa0*/  MOV R0, 0x1 ;  /* 0x0000000100007802 */ /* 0x000fe40000000f00 */
[----:B------:R-:W-:-:S02]  /*16fb0*/  MOV R2, 0x16fe0 ;  /* 0x00016fe000027802 */ /* 0x000fc40000000f00 */
[----:B------:R-:W-:Y:S02]  /*16fc0*/  MOV R96, R5 ;  /* 0x0000000500607202 */ /* 0x000fe40000000f00 */
[----:B------:R-:W-:Y:S05]  /*16fd0*/  CALL.REL.NOINC `($__internal_18_$__cuda_sm70_shflsync_bfly_p) ;  /* 0x000018a000007944 */ /* 0x000fea0003c00000 */
[----:B------:R-:W-:Y:S01]  /*16fe0*/  FADD.FTZ R5, R5, R0 ;  /* 0x0000000005057221 */ /* 0x000fe20000010000 */
[----:B------:R-:W-:Y:S02]  /*16ff0*/  MOV R96, R243 ;  /* 0x000000f300607202 */ /* 0x000fe40000000f00 */
[----:B------:R-:W-:Y:S02]  /*17000*/  MOV R0, 0x2 ;  /* 0x0000000200007802 */ /* 0x000fe40000000f00 */
[----:B------:R-:W-:Y:S02]  /*17010*/  MOV R2, 0x17030 ;  /* 0x0001703000027802 */ /* 0x000fe40000000f00 */
[----:B------:R-:W-:Y:S05]  /*17020*/  CALL.REL.NOINC `($__internal_18_$__cuda_sm70_shflsync_bfly_p) ;  /* 0x0000185000007944 */ /* 0x000fea0003c00000 */
[----:B------:R-:W-:Y:S01]  /*17030*/  FADD.FTZ R6, R243, R0 ;  /* 0x00000000f3067221 */ /* 0x000fe20000010000 */
[----:B------:R-:W-:Y:S02]  /*17040*/  MOV R0, 0x1 ;  /* 0x0000000100007802 */ /* 0x000fe40000000f00 */
[----:B------:R-:W-:Y:S02]  /*17050*/  MOV R2, 0x17080 ;  /* 0x0001708000027802 */ /* 0x000fe40000000f00 */
[----:B------:R-:W-:-:S02]  /*17060*/  MOV R96, R6 ;  /* 0x0000000600607202 */ /* 0x000fc40000000f00 */
[----:B------:R-:W-:Y:S05]  /*17070*/  CALL.REL.NOINC `($__internal_18_$__cuda_sm70_shflsync_bfly_p) ;  /* 0x0000180000007944 */ /* 0x000fea0003c00000 */
[----:B------:R-:W-:Y:S01]  /*17080*/  FADD.FTZ R6, R6, R0 ;  /* 0x0000000006067221 */ /* 0x000fe20000010000 */
[----:B------:R-:W-:-:S02]  /*17090*/  MOV R96, R242 ;  /* 0x000000f200607202 */ /* 0x000fc40000000f00 */
[----:B------:R-:W-:Y:S02]  /*170a0*/  MOV R0, 0x2 ;  /* 0x0000000200007802 */ /* 0x000fe40000000f00 */
[----:B------:R-:W-:Y:S02]  /*170b0*/  MOV R2, 0x170d0 ;  /* 0x000170d000027802 */ /* 0x000fe40000000f00 */
[----:B------:R-:W-:Y:S05]  /*170c0*/  CALL.REL.NOINC `($__internal_18_$__cuda_sm70_shflsync_bfly_p) ;  /* 0x000017b000007944 */ /* 0x000fea0003c00000 */
[----:B------:R-:W-:Y:S01]  /*170d0*/  FADD.FTZ R7, R242, R0 ;  /* 0x00000000f2077221 */ /* 0x000fe20000010000 */
[----:B------:R-:W-:Y:S02]  /*170e0*/  MOV R0, 0x1 ;  /* 0x0000000100007802 */ /* 0x000fe40000000f00 */
[----:B------:R-:W-:Y:S02]  /*170f0*/  MOV R2, 0x17120 ;  /* 0x0001712000027802 */ /* 0x000fe40000000f00 */
[----:B------:R-:W-:Y:S02]  /*17100*/  MOV R96, R7 ;  /* 0x0000000700607202 */ /* 0x000fe40000000f00 */
[----:B------:R-:W-:Y:S05]  /*17110*/  CALL.REL.NOINC `($__internal_18_$__cuda_sm70_shflsync_bfly_p) ;  /* 0x0000176000007944 */ /* 0x000fea0003c00000 */
[----:B------:R-:W-:Y:S01]  /*17120*/  MOV R8, R0 ;  /* 0x0000000000087202 */ /* 0x000fe20000000f00 */
[----:B------:R-:W-:Y:S05]  /*17130*/  BRA `(.L_x_1581) ;  /* 0xffff6fd000007947 */ /* 0x000fea000383ffff */
.L_x_1488:
[----:B--234-:R-:W-:Y:S01]  /*17140*/  IMAD.MOV.U32 R213, RZ, RZ, R5 ;  /* 0x000000ffffd57224 */ /* 0x01cfe200078e0005 */
[----:B------:R-:W-:Y:S01]  /*17150*/  MOV R2, RZ ;  /* 0x000000ff00027202 */ /* 0x000fe20000000f00 */
[----:B------:R-:W-:Y:S01]  /*17160*/  IMAD.MOV.U32 R214, RZ, RZ, 0x181f ;  /* 0x0000181fffd67424 */ /* 0x000fe200078e00ff */
[----:B------:R-:W-:-:S02]  /*17170*/  MOV R3, 0x17190 ;  /* 0x0001719000037802 */ /* 0x000fc40000000f00 */
[----:B-1----:R-:W-:Y:S05]  /*17180*/  CALL.REL.NOINC `($__internal_19_$__cuda_sm70_shflsync_idx_p) ;  /* 0x0000175000007944 */ /* 0x002fea0003c00000 */
[----:B------:R-:W-:Y:S01]  /*17190*/  MOV R7, R213 ;  /* 0x000000d500077202 */ /* 0x000fe20000000f00 */
[----:B------:R-:W-:Y:S05]  /*171a0*/  BRA `(.L_x_1582) ;  /* 0xffff857000007947 */ /* 0x000fea000383ffff */
.L_x_1489:
[----:B------:R-:W-:Y:S01]  /*171b0*/  IMAD.MOV.U32 R213, RZ, RZ, R6 ;  /* 0x000000ffffd57224 */ /* 0x000fe200078e0006 */
[----:B------:R-:W-:Y:S01]  /*171c0*/  MOV R2, RZ ;  /* 0x000000ff00027202 */ /* 0x000fe20000000f00 */
[----:B------:R-:W-:Y:S01]  /*171d0*/  IMAD.MOV.U32 R214, RZ, RZ, 0x181f ;  /* 0x0000181fffd67424 */ /* 0x000fe200078e00ff */
[----:B------:R-:W-:-:S02]  /*171e0*/  MOV R3, 0x17200 ;  /* 0x0001720000037802 */ /* 0x000fc40000000f00 */
[----:B-123--:R-:W-:Y:S05]  /*171f0*/  CALL.REL.NOINC `($__internal_19_$__cuda_sm70_shflsync_idx_p) ;  /* 0x000016e000007944 */ /* 0x00efea0003c00000 */
[----:B------:R-:W-:Y:S01]  /*17200*/  MOV R2, R213 ;  /* 0x000000d500027202 */ /* 0x000fe20000000f00 */
[----:B------:R-:W-:Y:S05]  /*17210*/  BRA `(.L_x_1583) ;  /* 0xffff852000007947 */ /* 0x000fea000383ffff */
.L_x_1490:
[----:B------:R-:W-:Y:S01]  /*17220*/  IMAD.MOV.U32 R213, RZ, RZ, R5 ;  /* 0x000000ffffd57224 */ /* 0x000fe200078e0005 */
[----:B--2---:R-:W-:Y:S01]  /*17230*/  MOV R2, 0x1 ;  /* 0x0000000100027802 */ /* 0x004fe20000000f00 */
[----:B------:R-:W-:Y:S01]  /*17240*/  IMAD.MOV.U32 R214, RZ, RZ, 0x181f ;  /* 0x0000181fffd67424 */ /* 0x000fe200078e00ff */
[----:B------:R-:W-:-:S02]  /*17250*/  MOV R3, 0x17270 ;  /* 0x0001727000037802 */ /* 0x000fc40000000f00 */
[----:B-1----:R-:W-:Y:S05]  /*17260*/  CALL.REL.NOINC `($__internal_19_$__cuda_sm70_shflsync_idx_p) ;  /* 0x0000167000007944 */ /* 0x002fea0003c00000 */
        /* <DEDUP_REMOVED lines=8> */
.L_x_1491:
[----:B------:R-:W-:Y:S01]  /*172f0*/  IMAD.MOV.U32 R213, RZ, RZ, R5 ;  /* 0x000000ffffd57224 */ /* 0x000fe200078e0005 */
[----:B--2---:R-:W-:Y:S01]  /*17300*/  MOV R2, 0x2 ;  /* 0x0000000200027802 */ /* 0x004fe20000000f00 */
[----:B------:R-:W-:Y:S01]  /*17310*/  IMAD.MOV.U32 R214, RZ, RZ, 0x181f ;  /* 0x0000181fffd67424 */ /* 0x000fe200078e00ff */
[----:B------:R-:W-:Y:S02]  /*17320*/  MOV R3, 0x17340 ;  /* 0x0001734000037802 */ /* 0x000fe40000000f00 */
[----:B-1-3--:R-:W-:Y:S05]  /*17330*/  CALL.REL.NOINC `($__internal_19_$__cuda_sm70_shflsync_idx_p) ;  /* 0x000015a000007944 */ /* 0x00afea0003c00000 */
[----:B------:R-:W-:Y:S01]  /*17340*/  MOV R7, R213 ;  /* 0x000000d500077202 */ /* 0x000fe20000000f00 */
[----:B------:R-:W-:Y:S05]  /*17350*/  BRA `(.L_x_1585) ;  /* 0xffff854000007947 */ /* 0x000fea000383ffff */
.L_x_1492:
[----:B------:R-:W-:Y:S01]  /*17360*/  IMAD.MOV.U32 R213, RZ, RZ, R6 ;  /* 0x000000ffffd57224 */ /* 0x000fe200078e0006 */
[----:B--2---:R-:W-:Y:S01]  /*17370*/  MOV R2, 0x2 ;  /* 0x0000000200027802 */ /* 0x004fe20000000f00 */
[----:B------:R-:W-:Y:S01]  /*17380*/  IMAD.MOV.U32 R214, RZ, RZ, 0x181f ;  /* 0x0000181fffd67424 */ /* 0x000fe200078e00ff */
[----:B------:R-:W-:Y:S02]  /*17390*/  MOV R3, 0x173b0 ;  /* 0x000173b000037802 */ /* 0x000fe40000000f00 */
[----:B-1-34-:R-:W-:Y:S05]  /*173a0*/  CALL.REL.NOINC `($__internal_19_$__cuda_sm70_shflsync_idx_p) ;  /* 0x0000153000007944 */ /* 0x01afea0003c00000 */
[----:B------:R-:W-:Y:S01]  /*173b0*/  MOV R2, R213 ;  /* 0x000000d500027202 */ /* 0x000fe20000000f00 */
[----:B------:R-:W-:Y:S05]  /*173c0*/  BRA `(.L_x_1586) ;  /* 0xffff84f000007947 */ /* 0x000fea000383ffff */
.L_x_1493:
[----:B------:R-:W-:Y:S01]  /*173d0*/  IMAD.MOV.U32 R213, RZ, RZ, R5 ;  /* 0x000000ffffd57224 */ /* 0x000fe200078e0005 */
[----:B---3--:R-:W-:Y:S01]  /*173e0*/  MOV R2, 0x3 ;  /* 0x0000000300027802 */ /* 0x008fe20000000f00 */
[----:B------:R-:W-:Y:S01]  /*173f0*/  IMAD.MOV.U32 R214, RZ, RZ, 0x181f ;  /* 0x0000181fffd67424 */ /* 0x000fe200078e00ff */
[----:B------:R-:W-:-:S02]  /*17400*/  MOV R3, 0x17420 ;  /* 0x0001742000037802 */ /* 0x000fc40000000f00 */
[----:B-12-4-:R-:W-:Y:S05]  /*17410*/  CALL.REL.NOINC `($__internal_19_$__cuda_sm70_shflsync_idx_p) ;  /* 0x000014c000007944 */ /* 0x016fea0003c00000 */
        /* <DEDUP_REMOVED lines=8> */
.L_x_1494:
[----:B------:R-:W-:Y:S01]  /*174a0*/  IMAD.MOV.U32 R213, RZ, RZ, R5 ;  /* 0x000000ffffd57224 */ /* 0x000fe200078e0005 */
[----:B-1----:R-:W-:Y:S01]  /*174b0*/  MOV R2, 0x4 ;  /* 0x0000000400027802 */ /* 0x002fe20000000f00 */
[----:B------:R-:W-:Y:S01]  /*174c0*/  IMAD.MOV.U32 R214, RZ, RZ, 0x181f ;  /* 0x0000181fffd67424 */ /* 0x000fe200078e00ff */
[----:B------:R-:W-:Y:S02]  /*174d0*/  MOV R3, 0x174f0 ;  /* 0x000174f000037802 */ /* 0x000fe40000000f00 */
[----:B--2-4-:R-:W-:Y:S05]  /*174e0*/  CALL.REL.NOINC `($__internal_19_$__cuda_sm70_shflsync_idx_p) ;  /* 0x000013f000007944 */ /* 0x014fea0003c00000 */
[----:B------:R-:W-:Y:S01]  /*174f0*/  MOV R7, R213 ;  /* 0x000000d500077202 */ /* 0x000fe20000000f00 */
[----:B------:R-:W-:Y:S05]  /*17500*/  BRA `(.L_x_1588) ;  /* 0xffff84c000007947 */ /* 0x000fea000383ffff */
.L_x_1495:
[----:B------:R-:W-:Y:S01]  /*17510*/  IMAD.MOV.U32 R213, RZ, RZ, R6 ;  /* 0x000000ffffd57224 */ /* 0x000fe200078e0006 */
[----:B-1----:R-:W-:Y:S01]  /*17520*/  MOV R2, 0x4 ;  /* 0x0000000400027802 */ /* 0x002fe20000000f00 */
[----:B------:R-:W-:Y:S01]  /*17530*/  IMAD.MOV.U32 R214, RZ, RZ, 0x181f ;  /* 0x0000181fffd67424 */ /* 0x000fe200078e00ff */
[----:B------:R-:W-:Y:S02]  /*17540*/  MOV R3, 0x17560 ;  /* 0x0001756000037802 */ /* 0x000fe40000000f00 */
[----:B--234-:R-:W-:Y:S05]  /*17550*/  CALL.REL.NOINC `($__internal_19_$__cuda_sm70_shflsync_idx_p) ;  /* 0x0000138000007944 */ /* 0x01cfea0003c00000 */
[----:B------:R-:W-:Y:S01]  /*17560*/  MOV R2, R213 ;  /* 0x000000d500027202 */ /* 0x000fe20000000f00 */
[----:B------:R-:W-:Y:S05]  /*17570*/  BRA `(.L_x_1589) ;  /* 0xffff847000007947 */ /* 0x000fea000383ffff */
.L_x_1496:
[----:B------:R-:W-:Y:S01]  /*17580*/  IMAD.MOV.U32 R213, RZ, RZ, R5 ;  /* 0x000000ffffd57224 */ /* 0x000fe200078e0005 */
[----:B--2---:R-:W-:Y:S01]  /*17590*/  MOV R2, 0x5 ;  /* 0x0000000500027802 */ /* 0x004fe20000000f00 */
        /* <DEDUP_REMOVED lines=11> */
.L_x_1497:
[----:B------:R-:W-:Y:S01]  /*17650*/  IMAD.MOV.U32 R213, RZ, RZ, R5 ;  /* 0x000000ffffd57224 */ /* 0x000fe200078e0005 */
[----:B--2---:R-:W-:Y:S01]  /*17660*/  MOV R2, 0x6 ;  /* 0x0000000600027802 */ /* 0x004fe20000000f00 */
[----:B------:R-:W-:Y:S01]  /*17670*/  IMAD.MOV.U32 R214, RZ, RZ, 0x181f ;  /* 0x0000181fffd67424 */ /* 0x000fe200078e00ff */
[----:B------:R-:W-:Y:S02]  /*17680*/  MOV R3, 0x176a0 ;  /* 0x000176a000037802 */ /* 0x000fe40000000f00 */
[----:B-1-34-:R-:W-:Y:S05]  /*17690*/  CALL.REL.NOINC `($__internal_19_$__cuda_sm70_shflsync_idx_p) ;  /* 0x0000124000007944 */ /* 0x01afea0003c00000 */
[----:B------:R-:W-:Y:S01]  /*176a0*/  MOV R7, R213 ;  /* 0x000000d500077202 */ /* 0x000fe20000000f00 */
[----:B------:R-:W-:Y:S05]  /*176b0*/  BRA `(.L_x_1591) ;  /* 0xffff844000007947 */ /* 0x000fea000383ffff */
.L_x_1498:
[----:B------:R-:W-:Y:S01]  /*176c0*/  IMAD.MOV.U32 R213, RZ, RZ, R6 ;  /* 0x000000ffffd57224 */ /* 0x000fe200078e0006 */
[----:B--2---:R-:W-:Y:S01]  /*176d0*/  MOV R2, 0x6 ;  /* 0x0000000600027802 */ /* 0x004fe20000000f00 */
[----:B------:R-:W-:Y:S01]  /*176e0*/  IMAD.MOV.U32 R214, RZ, RZ, 0x181f ;  /* 0x0000181fffd67424 */ /* 0x000fe200078e00ff */
[----:B------:R-:W-:Y:S02]  /*176f0*/  MOV R3, 0x17710 ;  /* 0x0001771000037802 */ /* 0x000fe40000000f00 */
[----:B-1-34-:R-:W-:Y:S05]  /*17700*/  CALL.REL.NOINC `($__internal_19_$__cuda_sm70_shflsync_idx_p) ;  /* 0x000011d000007944 */ /* 0x01afea0003c00000 */
[----:B------:R-:W-:Y:S01]  /*17710*/  MOV R2, R213 ;  /* 0x000000d500027202 */ /* 0x000fe20000000f00 */
[----:B------:R-:W-:Y:S05]  /*17720*/  BRA `(.L_x_1592) ;  /* 0xffff83f000007947 */ /* 0x000fea000383ffff */
.L_x_1499:
[----:B------:R-:W-:Y:S01]  /*17730*/  IMAD.MOV.U32 R213, RZ, RZ, R5 ;  /* 0x000000ffffd57224 */ /* 0x000fe200078e0005 */
[----:B-1----:R-:W-:Y:S01]  /*17740*/  MOV R2, 0x7 ;  /* 0x0000000700027802 */ /* 0x002fe20000000f00 */
[----:B------:R-:W-:Y:S01]  /*17750*/  IMAD.MOV.U32 R214, RZ, RZ, 0x181f ;  /* 0x0000181fffd67424 */ /* 0x000fe200078e00ff */
[----:B------:R-:W-:-:S02]  /*17760*/  MOV R3, 0x17780 ;  /* 0x0001778000037802 */ /* 0x000fc40000000f00 */
[----:B--234-:R-:W-:Y:S05]  /*17770*/  CALL.REL.NOINC `($__internal_19_$__cuda_sm70_shflsync_idx_p) ;  /* 0x0000116000007944 */ /* 0x01cfea0003c00000 */
        /* <DEDUP_REMOVED lines=8> */
.L_x_1501:
[----:B------:R-:W-:Y:S01]  /*17800*/  IMAD.MOV.U32 R213, RZ, RZ, R5 ;  /* 0x000000ffffd57224 */ /* 0x000fe200078e0005 */
[----:B------:R-:W-:Y:S01]  /*17810*/  MOV R2, RZ ;  /* 0x000000ff00027202 */ /* 0x000fe20000000f00 */
[----:B------:R-:W-:Y:S01]  /*17820*/  IMAD.MOV.U32 R214, RZ, RZ, 0x1c1f ;  /* 0x00001c1fffd67424 */ /* 0x000fe200078e00ff */
[----:B------:R-:W-:Y:S02]  /*17830*/  MOV R3, 0x17850 ;  /* 0x0001785000037802 */ /* 0x000fe40000000f00 */
[----:B------:R-:W-:Y:S05]  /*17840*/  CALL.REL.NOINC `($__internal_19_$__cuda_sm70_shflsync_idx_p) ;  /* 0x0000109000007944 */ /* 0x000fea0003c00000 */
[----:B------:R-:W-:Y:S01]  /*17850*/  MOV R4, R213 ;  /* 0x000000d500047202 */ /* 0x000fe20000000f00 */
[----:B------:R-:W-:Y:S05]  /*17860*/  BRA `(.L_x_1594) ;  /* 0xffff85d000007947 */ /* 0x000fea000383ffff */
.L_x_1502:
[----:B------:R-:W-:Y:S01]  /*17870*/  IMAD.MOV.U32 R213, RZ, RZ, R12 ;  /* 0x000000ffffd57224 */ /* 0x000fe200078e000c */
[----:B------:R-:W-:Y:S01]  /*17880*/  MOV R2, RZ ;  /* 0x000000ff00027202 */ /* 0x000fe20000000f00 */
[----:B------:R-:W-:Y:S01]  /*17890*/  IMAD.MOV.U32 R214, RZ, RZ, 0x1c1f ;  /* 0x00001c1fffd67424 */ /* 0x000fe200078e00ff */
[----:B------:R-:W-:Y:S02]  /*178a0*/  MOV R3, 0x178c0 ;  /* 0x000178c000037802 */ /* 0x000fe40000000f00 */
[----:B-12---:R-:W-:Y:S05]  /*178b0*/  CALL.REL.NOINC `($__internal_19_$__cuda_sm70_shflsync_idx_p) ;  /* 0x0000102000007944 */ /* 0x006fea0003c00000 */
[----:B------:R-:W-:Y:S01]  /*178c0*/  MOV R0, R213 ;  /* 0x000000d500007202 */ /* 0x000fe20000000f00 */
[----:B------:R-:W-:Y:S05]  /*178d0*/  BRA `(.L_x_1595) ;  /* 0xffff858000007947 */ /* 0x000fea000383ffff */
.L_x_1505:
        /* <DEDUP_REMOVED lines=13> */
.L_x_1508:
[----:B------:R-:W-:Y:S01]  /*179b0*/  IMAD.MOV.U32 R213, RZ, RZ, R5 ;  /* 0x000000ffffd57224 */ /* 0x000fe200078e0005 */
[----:B--23--:R-:W-:Y:S01]  /*179c0*/  MOV R2, 0x2 ;  /* 0x0000000200027802 */ /* 0x00cfe20000000f00 */
[----:B------:R-:W-:Y:S01]  /*179d0*/  IMAD.MOV.U32 R214, RZ, RZ, 0x1c1f ;  /* 0x00001c1fffd67424 */ /* 0x000fe200078e00ff */
[----:B------:R-:W-:Y:S02]  /*179e0*/  MOV R3, 0x17a00 ;  /* 0x00017a0000037802 */ /* 0x000fe40000000f00 */
[----:B-1--4-:R-:W-:Y:S05]  /*179f0*/  CALL.REL.NOINC `($__internal_19_$__cuda_sm70_shflsync_idx_p) ;  /* 0x00000ee000007944 */ /* 0x012fea0003c00000 */
[----:B------:R-:W-:Y:S01]  /*17a00*/  MOV R4, R213 ;  /* 0x000000d500047202 */ /* 0x000fe20000000f00 */
[----:B------:R-:W-:Y:S05]  /*17a10*/  BRA `(.L_x_1597) ;  /* 0xffff8af000007947 */ /* 0x000fea000383ffff */
.L_x_1509:
[----:B------:R-:W-:Y:S01]  /*17a20*/  IMAD.MOV.U32 R213, RZ, RZ, R12 ;  /* 0x000000ffffd57224 */ /* 0x000fe200078e000c */
[----:B--23--:R-:W-:Y:S01]  /*17a30*/  MOV R2, 0x2 ;  /* 0x0000000200027802 */ /* 0x00cfe20000000f00 */
[----:B------:R-:W-:Y:S01]  /*17a40*/  IMAD.MOV.U32 R214, RZ, RZ, 0x1c1f ;  /* 0x00001c1fffd67424 */ /* 0x000fe200078e00ff */
[----:B------:R-:W-:Y:S02]  /*17a50*/  MOV R3, 0x17a70 ;  /* 0x00017a7000037802 */ /* 0x000fe40000000f00 */
[----:B-1--4-:R-:W-:Y:S05]  /*17a60*/  CALL.REL.NOINC `($__internal_19_$__cuda_sm70_shflsync_idx_p) ;  /* 0x00000e7000007944 */ /* 0x012fea0003c00000 */
[----:B------:R-:W-:Y:S01]  /*17a70*/  MOV R0, R213 ;  /* 0x000000d500007202 */ /* 0x000fe20000000f00 */
[----:B------:R-:W-:Y:S05]  /*17a80*/  BRA `(.L_x_1598) ;  /* 0xffff8aa000007947 */ /* 0x000fea000383ffff */
.L_x_1512:
[----:B------:R-:W-:Y:S01]  /*17a90*/  IMAD.MOV.U32 R213, RZ, RZ, R5 ;  /* 0x000000ffffd57224 */ /* 0x000fe200078e0005 */
[----:B--23--:R-:W-:Y:S01]  /*17aa0*/  MOV R2, 0x3 ;  /* 0x0000000300027802 */ /* 0x00cfe20000000f00 */
[----:B------:R-:W-:Y:S01]  /*17ab0*/  IMAD.MOV.U32 R214, RZ, RZ, 0x1c1f ;  /* 0x00001c1fffd67424 */ /* 0x000fe200078e00ff */
[----:B------:R-:W-:-:S02]  /*17ac0*/  MOV R3, 0x17ae0 ;  /* 0x00017ae000037802 */ /* 0x000fc40000000f00 */
[----:B-1--4-:R-:W-:Y:S05]  /*17ad0*/  CALL.REL.NOINC `($__internal_19_$__cuda_sm70_shflsync_idx_p) ;  /* 0x00000e0000007944 */ /* 0x012fea0003c00000 */
        /* <DEDUP_REMOVED lines=8> */
.L_x_1516:
[----:B------:R-:W-:Y:S01]  /*17b60*/  IMAD.MOV.U32 R213, RZ, RZ, R5 ;  /* 0x000000ffffd57224 */ /* 0x000fe200078e0005 */
[----:B------:R-:W-:Y:S01]  /*17b70*/  MOV R2, RZ ;  /* 0x000000ff00027202 */ /* 0x000fe20000000f00 */
[----:B------:R-:W-:Y:S01]  /*17b80*/  IMAD.MOV.U32 R214, RZ, RZ, 0x181f ;  /* 0x0000181fffd67424 */ /* 0x000fe200078e00ff */
[----:B------:R-:W-:Y:S02]  /*17b90*/  MOV R3, 0x17bb0 ;  /* 0x00017bb000037802 */ /* 0x000fe40000000f00 */
[----:B------:R-:W-:Y:S05]  /*17ba0*/  CALL.REL.NOINC `($__internal_19_$__cuda_sm70_shflsync_idx_p) ;  /* 0x00000d3000007944 */ /* 0x000fea0003c00000 */
[----:B------:R-:W-:Y:S01]  /*17bb0*/  MOV R7, R213 ;  /* 0x000000d500077202 */ /* 0x000fe20000000f00 */
[----:B------:R-:W-:Y:S05]  /*17bc0*/  BRA `(.L_x_1600) ;  /* 0xffff976000007947 */ /* 0x000fea000383ffff */
.L_x_1517:
[----:B------:R-:W-:Y:S01]  /*17bd0*/  IMAD.MOV.U32 R213, RZ, RZ, R6 ;  /* 0x000000ffffd57224 */ /* 0x000fe200078e0006 */
[----:B------:R-:W-:Y:S01]  /*17be0*/  MOV R2, RZ ;  /* 0x000000ff00027202 */ /* 0x000fe20000000f00 */
[----:B------:R-:W-:Y:S01]  /*17bf0*/  IMAD.MOV.U32 R214, RZ, RZ, 0x181f ;  /* 0x0000181fffd67424 */ /* 0x000fe200078e00ff */
[----:B------:R-:W-:Y:S02]  /*17c00*/  MOV R3, 0x17c20 ;  /* 0x00017c2000037802 */ /* 0x000fe40000000f00 */
[----:B-12---:R-:W-:Y:S05]  /*17c10*/  CALL.REL.NOINC `($__internal_19_$__cuda_sm70_shflsync_idx_p) ;  /* 0x00000cc000007944 */ /* 0x006fea0003c00000 */
[----:B------:R-:W-:Y:S01]  /*17c20*/  MOV R2, R213 ;  /* 0x000000d500027202 */ /* 0x000fe20000000f00 */
[----:B------:R-:W-:Y:S05]  /*17c30*/  BRA `(.L_x_1601) ;  /* 0xffff971000007947 */ /* 0x000fea000383ffff */
.L_x_1518:
[----:B------:R-:W-:Y:S01]  /*17c40*/  IMAD.MOV.U32 R213, RZ, RZ, R5 ;  /* 0x000000ffffd57224 */ /* 0x000fe200078e0005 */
[----:B-1----:R-:W-:Y:S01]  /*17c50*/  MOV R2, 0x1 ;  /* 0x0000000100027802 */ /* 0x002fe20000000f00 */
[----:B------:R-:W-:Y:S01]  /*17c60*/  IMAD.MOV.U32 R214, RZ, RZ, 0x181f ;  /* 0x0000181fffd67424 */ /* 0x000fe200078e00ff */
[----:B------:R-:W-:-:S02]  /*17c70*/  MOV R3, 0x17c90 ;  /* 0x00017c9000037802 */ /* 0x000fc40000000f00 */
[----:B---3--:R-:W-:Y:S05]  /*17c80*/  CALL.REL.NOINC `($__internal_19_$__cuda_sm70_shflsync_idx_p) ;  /* 0x00000c5000007944 */ /* 0x008fea0003c00000 */
        /* <DEDUP_REMOVED lines=8> */
.L_x_1519:
[----:B------:R-:W-:Y:S01]  /*17d10*/  IMAD.MOV.U32 R213, RZ, RZ, R5 ;  /* 0x000000ffffd57224 */ /* 0x000fe200078e0005 */
[----:B-1----:R-:W-:Y:S01]  /*17d20*/  MOV R2, 0x2 ;  /* 0x0000000200027802 */ /* 0x002fe20000000f00 */
[----:B------:R-:W-:Y:S01]  /*17d30*/  IMAD.MOV.U32 R214, RZ, RZ, 0x181f ;  /* 0x0000181fffd67424 */ /* 0x000fe200078e00ff */
[----:B------:R-:W-:Y:S02]  /*17d40*/  MOV R3, 0x17d60 ;  /* 0x00017d6000037802 */ /* 0x000fe40000000f00 */
[----:B--23--:R-:W-:Y:S05]  /*17d50*/  CALL.REL.NOINC `($__internal_19_$__cuda_sm70_shflsync_idx_p) ;  /* 0x00000b8000007944 */ /* 0x00cfea0003c00000 */
[----:B------:R-:W-:Y:S01]  /*17d60*/  MOV R7, R213 ;  /* 0x000000d500077202 */ /* 0x000fe20000000f00 */
[----:B------:R-:W-:Y:S05]  /*17d70*/  BRA `(.L_x_1603) ;  /* 0xffff974000007947 */ /* 0x000fea000383ffff */
.L_x_1520:
[----:B------:R-:W-:Y:S01]  /*17d80*/  IMAD.MOV.U32 R213, RZ, RZ, R6 ;  /* 0x000000ffffd57224 */ /* 0x000fe200078e0006 */
[----:B-1----:R-:W-:Y:S01]  /*17d90*/  MOV R2, 0x2 ;  /* 0x0000000200027802 */ /* 0x002fe20000000f00 */
[----:B------:R-:W-:Y:S01]  /*17da0*/  IMAD.MOV.U32 R214, RZ, RZ, 0x181f ;  /* 0x0000181fffd67424 */ /* 0x000fe200078e00ff */
[----:B------:R-:W-:Y:S02]  /*17db0*/  MOV R3, 0x17dd0 ;  /* 0x00017dd000037802 */ /* 0x000fe40000000f00 */
[----:B--234-:R-:W-:Y:S05]  /*17dc0*/  CALL.REL.NOINC `($__internal_19_$__cuda_sm70_shflsync_idx_p) ;  /* 0x00000b1000007944 */ /* 0x01cfea0003c00000 */
[----:B------:R-:W-:Y:S01]  /*17dd0*/  MOV R2, R213 ;  /* 0x000000d500027202 */ /* 0x000fe20000000f00 */
[----:B------:R-:W-:Y:S05]  /*17de0*/  BRA `(.L_x_1604) ;  /* 0xffff96f000007947 */ /* 0x000fea000383ffff */
.L_x_1521:
        /* <DEDUP_REMOVED lines=13> */
.L_x_1522:
[----:B------:R-:W-:Y:S01]  /*17ec0*/  IMAD.MOV.U32 R213, RZ, RZ, R5 ;  /* 0x000000ffffd57224 */ /* 0x000fe200078e0005 */
[----:B--2---:R-:W-:Y:S01]  /*17ed0*/  MOV R2, 0x4 ;  /* 0x0000000400027802 */ /* 0x004fe20000000f00 */
[----:B------:R-:W-:Y:S01]  /*17ee0*/  IMAD.MOV.U32 R214, RZ, RZ, 0x181f ;  /* 0x0000181fffd67424 */ /* 0x000fe200078e00ff */
[----:B------:R-:W-:Y:S02]  /*17ef0*/  MOV R3, 0x17f10 ;  /* 0x00017f1000037802 */ /* 0x000fe40000000f00 */
[----:B-1-34-:R-:W-:Y:S05]  /*17f00*/  CALL.REL.NOINC `($__internal_19_$__cuda_sm70_shflsync_idx_p) ;  /* 0x000009d000007944 */ /* 0x01afea0003c00000 */
[----:B------:R-:W-:Y:S01]  /*17f10*/  MOV R7, R213 ;  /* 0x000000d500077202 */ /* 0x000fe20000000f00 */
[----:B------:R-:W-:Y:S05]  /*17f20*/  BRA `(.L_x_1606) ;  /* 0xffff96c000007947 */ /* 0x000fea000383ffff */
.L_x_1523:
[----:B------:R-:W-:Y:S01]  /*17f30*/  IMAD.MOV.U32 R213, RZ, RZ, R6 ;  /* 0x000000ffffd57224 */ /* 0x000fe200078e0006 */
[----:B--2---:R-:W-:Y:S01]  /*17f40*/  MOV R2, 0x4 ;  /* 0x0000000400027802 */ /* 0x004fe20000000f00 */
[----:B------:R-:W-:Y:S01]  /*17f50*/  IMAD.MOV.U32 R214, RZ, RZ, 0x181f ;  /* 0x0000181fffd67424 */ /* 0x000fe200078e00ff */
[----:B------:R-:W-:Y:S02]  /*17f60*/  MOV R3, 0x17f80 ;  /* 0x00017f8000037802 */ /* 0x000fe40000000f00 */
[----:B-1-34-:R-:W-:Y:S05]  /*17f70*/  CALL.REL.NOINC `($__internal_19_$__cuda_sm70_shflsync_idx_p) ;  /* 0x0000096000007944 */ /* 0x01afea0003c00000 */
[----:B------:R-:W-:Y:S01]  /*17f80*/  MOV R2, R213 ;  /* 0x000000d500027202 */ /* 0x000fe20000000f00 */
[----:B------:R-:W-:Y:S05]  /*17f90*/  BRA `(.L_x_1607) ;  /* 0xffff967000007947 */ /* 0x000fea000383ffff */
.L_x_1524:
        /* <DEDUP_REMOVED lines=13> */
.L_x_1525:
[----:B------:R-:W-:Y:S01]  /*18070*/  IMAD.MOV.U32 R213, RZ, RZ, R5 ;  /* 0x000000ffffd57224 */ /* 0x000fe200078e0005 */
[----:B--2---:R-:W-:Y:S01]  /*18080*/  MOV R2, 0x6 ;  /* 0x0000000600027802 */ /* 0x004fe20000000f00 */
[----:B------:R-:W-:Y:S01]  /*18090*/  IMAD.MOV.U32 R214, RZ, RZ, 0x181f ;  /* 0x0000181fffd67424 */ /* 0x000fe200078e00ff */
[----:B------:R-:W-:Y:S02]  /*180a0*/  MOV R3, 0x180c0 ;  /* 0x000180c000037802 */ /* 0x000fe40000000f00 */
[----:B-1--4-:R-:W-:Y:S05]  /*180b0*/  CALL.REL.NOINC `($__internal_19_$__cuda_sm70_shflsync_idx_p) ;  /* 0x0000082000007944 */ /* 0x012fea0003c00000 */
[----:B------:R-:W-:Y:S01]  /*180c0*/  MOV R7, R213 ;  /* 0x000000d500077202 */ /* 0x000fe20000000f00 */
[----:B------:R-:W-:Y:S05]  /*180d0*/  BRA `(.L_x_1609) ;  /* 0xffff964000007947 */ /* 0x000fea000383ffff */
.L_x_1526:
[----:B------:R-:W-:Y:S01]  /*180e0*/  IMAD.MOV.U32 R213, RZ, RZ, R6 ;  /* 0x000000ffffd57224 */ /* 0x000fe200078e0006 */
[----:B--2---:R-:W-:Y:S01]  /*180f0*/  MOV R2, 0x6 ;  /* 0x0000000600027802 */ /* 0x004fe20000000f00 */
[----:B------:R-:W-:Y:S01]  /*18100*/  IMAD.MOV.U32 R214, RZ, RZ, 0x181f ;  /* 0x0000181fffd67424 */ /* 0x000fe200078e00ff */
[----:B------:R-:W-:Y:S02]  /*18110*/  MOV R3, 0x18130 ;  /* 0x0001813000037802 */ /* 0x000fe40000000f00 */
[----:B-1-34-:R-:W-:Y:S05]  /*18120*/  CALL.REL.NOINC `($__internal_19_$__cuda_sm70_shflsync_idx_p) ;  /* 0x000007b000007944 */ /* 0x01afea0003c00000 */
[----:B------:R-:W-:Y:S01]  /*18130*/  MOV R2, R213 ;  /* 0x000000d500027202 */ /* 0x000fe20000000f00 */
[----:B------:R-:W-:Y:S05]  /*18140*/  BRA `(.L_x_1610) ;  /* 0xffff95f000007947 */ /* 0x000fea000383ffff */
.L_x_1527:
[----:B------:R-:W-:Y:S01]  /*18150*/  IMAD.MOV.U32 R213, RZ, RZ, R5 ;  /* 0x000000ffffd57224 */ /* 0x000fe200078e0005 */
[----:B-1----:R-:W-:Y:S01]  /*18160*/  MOV R2, 0x7 ;  /* 0x0000000700027802 */ /* 0x002fe20000000f00 */
[----:B------:R-:W-:Y:S01]  /*18170*/  IMAD.MOV.U32 R214, RZ, RZ, 0x181f ;  /* 0x0000181fffd67424 */ /* 0x000fe200078e00ff */
[----:B------:R-:W-:-:S02]  /*18180*/  MOV R3, 0x181a0 ;  /* 0x000181a000037802 */ /* 0x000fc40000000f00 */
[----:B--2-4-:R-:W-:Y:S05]  /*18190*/  CALL.REL.NOINC `($__internal_19_$__cuda_sm70_shflsync_idx_p) ;  /* 0x0000074000007944 */ /* 0x014fea0003c00000 */
        /* <DEDUP_REMOVED lines=8> */
.L_x_1529:
[----:B------:R-:W-:Y:S01]  /*18220*/  IMAD.MOV.U32 R213, RZ, RZ, R68 ;  /* 0x000000ffffd57224 */ /* 0x000fe200078e0044 */
[----:B------:R-:W-:Y:S01]  /*18230*/  MOV R2, RZ ;  /* 0x000000ff00027202 */ /* 0x000fe20000000f00 */
[----:B------:R-:W-:Y:S01]  /*18240*/  IMAD.MOV.U32 R214, RZ, RZ, 0x1f ;  /* 0x0000001fffd67424 */ /* 0x000fe200078e00ff */
[----:B------:R-:W-:Y:S02]  /*18250*/  MOV R3, 0x18270 ;  /* 0x0001827000037802 */ /* 0x000fe40000000f00 */
[----:B------:R-:W-:Y:S05]  /*18260*/  CALL.REL.NOINC `($__internal_19_$__cuda_sm70_shflsync_idx_p) ;  /* 0x0000067000007944 */ /* 0x000fea0003c00000 */
[----:B------:R-:W-:Y:S01]  /*18270*/  MOV R9, R213 ;  /* 0x000000d500097202 */ /* 0x000fe20000000f00 */
[----:B------:R-:W-:Y:S05]  /*18280*/  BRA `(.L_x_1612) ;  /* 0xffff96a000007947 */ /* 0x000fea000383ffff */
.L_x_1530:
[----:B------:R-:W-:Y:S01]  /*18290*/  IMAD.MOV.U32 R213, RZ, RZ, R68 ;  /* 0x000000ffffd57224 */ /* 0x000fe200078e0044 */
[----:B------:R-:W-:Y:S01]  /*182a0*/  MOV R2, 0x1 ;  /* 0x0000000100027802 */ /* 0x000fe20000000f00 */
[----:B------:R-:W-:Y:S01]  /*182b0*/  IMAD.MOV.U32 R214, RZ, RZ, 0x1f ;  /* 0x0000001fffd67424 */ /* 0x000fe200078e00ff */
[----:B------:R-:W-:Y:S02]  /*182c0*/  MOV R3, 0x182e0 ;  /* 0x000182e000037802 */ /* 0x000fe40000000f00 */
[----:B-12---:R-:W-:Y:S05]  /*182d0*/  CALL.REL.NOINC `($__internal_19_$__cuda_sm70_shflsync_idx_p) ;  /* 0x0000060000007944 */ /* 0x006fea0003c00000 */
[----:B------:R-:W-:Y:S01]  /*182e0*/  MOV R8, R213 ;  /* 0x000000d500087202 */ /* 0x000fe20000000f00 */
[----:B------:R-:W-:Y:S05]  /*182f0*/  BRA `(.L_x_1613) ;  /* 0xffff965000007947 */ /* 0x000fea000383ffff */
.L_x_1531:
[----:B------:R-:W-:Y:S02]  /*18300*/  MOV R2, 0x1 ;  /* 0x0000000100027802 */ /* 0x000fe40000000f00 */
[----:B------:R-:W-:-:S02]  /*18310*/  MOV R3, 0x18330 ;  /* 0x0001833000037802 */ /* 0x000fc40000000f00 */
[----:B-1234-:R-:W-:Y:S05]  /*18320*/  CALL.REL.NOINC `($__internal_20_$__cuda_sm70_shflsync_up_p) ;  /* 0x0000061000007944 */ /* 0x01efea0003c00000 */
[----:B------:R-:W-:Y:S05]  /*18330*/  BRA `(.L_x_1614) ;  /* 0xffff974000007947 */ /* 0x000fea000383ffff */
.L_x_1532:
[----:B------:R-:W-:Y:S02]  /*18340*/  MOV R2, 0x2 ;  /* 0x0000000200027802 */ /* 0x000fe40000000f00 */
[----:B------:R-:W-:-:S02]  /*18350*/  MOV R3, 0x18370 ;  /* 0x0001837000037802 */ /* 0x000fc40000000f00 */
[----:B--2-4-:R-:W-:Y:S05]  /*18360*/  CALL.REL.NOINC `($__internal_20_$__cuda_sm70_shflsync_up_p) ;  /* 0x000005d000007944 */ /* 0x014fea0003c00000 */
        /* <DEDUP_REMOVED lines=24> */
.L_x_1536:
[----:B------:R-:W-:Y:S02]  /*184f0*/  MOV R2, 0x1 ;  /* 0x0000000100027802 */ /* 0x000fe40000000f00 */
[----:B------:R-:W-:Y:S02]  /*18500*/  MOV R3, 0x18520 ;  /* 0x0001852000037802 */ /* 0x000fe40000000f00 */
[----:B------:R-:W-:Y:S05]  /*18510*/  CALL.REL.NOINC `($__internal_20_$__cuda_sm70_shflsync_up_p) ;  /* 0x0000042000007944 */ /* 0x000fea0003c00000 */
[----:B------:R-:W-:Y:S01]  /*18520*/  MOV R2, R4 ;  /* 0x0000000400027202 */ /* 0x000fe20000000f00 */
[----:B------:R-:W-:Y:S05]  /*18530*/  BRA `(.L_x_1616) ;  /* 0xffff97a000007947 */ /* 0x000fea000383ffff */
.L_x_1537:
        /* <DEDUP_REMOVED lines=27> */
.L_x_1539:
[----:B------:R-:W-:Y:S02]  /*186f0*/  SEL R0, RZ, 0x1, P0 ;  /* 0x00000001ff007807 */ /* 0x000fe40000000000 */
[----:B------:R-:W-:Y:S02]  /*18700*/  MOV R2, 0x18720 ;  /* 0x0001872000027802 */ /* 0x000fe40000000f00 */
[----:B-1----:R-:W-:Y:S05]  /*18710*/  CALL.REL.NOINC `($__internal_21_$__cuda_sm70_votesync_ballot) ;  /* 0x0000029000007944 */ /* 0x002fea0003c00000 */
[----:B------:R-:W-:Y:S01]  /*18720*/  MOV R10, R0 ;  /* 0x00000000000a7202 */ /* 0x000fe20000000f00 */
[----:B------:R-:W-:Y:S05]  /*18730*/  BRA `(.L_x_1618) ;  /* 0xffff973000007947 */ /* 0x000fea000383ffff */
.L_x_1540:
[----:B------:R-:W-:Y:S01]  /*18740*/  IMAD.MOV.U32 R213, RZ, RZ, R6 ;  /* 0x000000ffffd57224 */ /* 0x000fe200078e0006 */
[----:B--2---:R-:W-:Y:S01]  /*18750*/  MOV R2, R0 ;  /* 0x0000000000027202 */ /* 0x004fe20000000f00 */
[----:B------:R-:W-:Y:S01]  /*18760*/  IMAD.MOV.U32 R214, RZ, RZ, 0x1f ;  /* 0x0000001fffd67424 */ /* 0x000fe200078e00ff */
[----:B------:R-:W-:Y:S02]  /*18770*/  MOV R3, 0x18790 ;  /* 0x0001879000037802 */ /* 0x000fe40000000f00 */
[----:B-1----:R-:W-:Y:S05]  /*18780*/  CALL.REL.NOINC `($__internal_19_$__cuda_sm70_shflsync_idx_p) ;  /* 0x0000015000007944 */ /* 0x002fea0003c00000 */
[----:B------:R-:W-:Y:S01]  /*18790*/  IMAD.MOV.U32 R8, RZ, RZ, R213 ;  /* 0x000000ffff087224 */ /* 0x000fe200078e00d5 */
[----:B------:R-:W-:Y:S01]  /*187a0*/  MOV R2, R0 ;  /* 0x0000000000027202 */ /* 0x000fe20000000f00 */
[----:B------:R-:W-:Y:S01]  /*187b0*/  IMAD.MOV.U32 R213, RZ, RZ, R7 ;  /* 0x000000ffffd57224 */ /* 0x000fe200078e0007 */
[----:B------:R-:W-:-:S02]  /*187c0*/  MOV R214, 0x1f ;  /* 0x0000001f00d67802 */ /* 0x000fc40000000f00 */
[----:B------:R-:W-:Y:S02]  /*187d0*/  MOV R3, 0x187f0 ;  /* 0x000187f000037802 */ /* 0x000fe40000000f00 */
[----:B------:R-:W-:Y:S05]  /*187e0*/  CALL.REL.NOINC `($__internal_19_$__cuda_sm70_shflsync_idx_p) ;  /* 0x000000f000007944 */ /* 0x000fea0003c00000 */
[----:B------:R-:W-:Y:S01]  /*187f0*/  MOV R7, R213 ;  /* 0x000000d500077202 */ /* 0x000fe20000000f00 */
[----:B------:R-:W-:Y:S05]  /*18800*/  BRA `(.L_x_1619) ;  /* 0xffff96d000007947 */ /* 0x000fea000383ffff */
.L_x_1543:
[----:B------:R-:W-:Y:S01]  /*18810*/  IMAD.MOV.U32 R213, RZ, RZ, R4 ;  /* 0x000000ffffd57224 */ /* 0x000fe200078e0004 */
[----:B--2---:R-:W-:Y:S01]  /*18820*/  MOV R2, R0 ;  /* 0x0000000000027202 */ /* 0x004fe20000000f00 */
[----:B------:R-:W-:Y:S01]  /*18830*/  IMAD.MOV.U32 R214, RZ, RZ, 0x1f ;  /* 0x0000001fffd67424 */ /* 0x000fe200078e00ff */
[----:B------:R-:W-:Y:S02]  /*18840*/  MOV R3, 0x18860 ;  /* 0x0001886000037802 */ /* 0x000fe40000000f00 */
[----:B-1--4-:R-:W-:Y:S05]  /*18850*/  CALL.REL.NOINC `($__internal_19_$__cuda_sm70_shflsync_idx_p) ;  /* 0x0000008000007944 */ /* 0x012fea0003c00000 */
[----:B------:R-:W-:Y:S01]  /*18860*/  MOV R11, R213 ;  /* 0x000000d5000b7202 */ /* 0x000fe20000000f00 */
[----:B------:R-:W-:Y:S05]  /*18870*/  BRA `(.L_x_1542) ;  /* 0xffff96c000007947 */ /* 0x000fea000383ffff */
        .weak           $__internal_18_$__cuda_sm70_shflsync_bfly_p
        .type           $__internal_18_$__cuda_sm70_shflsync_bfly_p,@function
        .size           $__internal_18_$__cuda_sm70_shflsync_bfly_p,($__internal_19_$__cuda_sm70_shflsync_idx_p - $__internal_18_$__cuda_sm70_shflsync_bfly_p)
$__internal_18_$__cuda_sm70_shflsync_bfly_p:
[----:B------:R-:W-:Y:S02]  /*18880*/  MOV R213, 0xffffffff ;  /* 0xffffffff00d57802 */ /* 0x000fe40000000f00 */
[----:B------:R-:W-:Y:S02]  /*18890*/  MOV R3, 0x1f ;  /* 0x0000001f00037802 */ /* 0x000fe40000000f00 */
[----:B------:R-:W-:Y:S04]  /*188a0*/  WARPSYNC R213 ;  /* 0x000000d500007348 */ /* 0x000fe80003800000 */
[----:B------:R1:W2:Y:S02]  /*188b0*/  SHFL.BFLY PT, R0, R96, R0, R3 ;  /* 0x0c00000060007389 */ /* 0x0002a400000e0003 */
[----:B-1----:R-:W-:-:S04]  /*188c0*/  MOV R3, 0x0 ;  /* 0x0000000000037802 */ /* 0x002fc80000000f00 */
[----:B--2---:R-:W-:Y:S05]  /*188d0*/  RET.REL.NODEC R2 `(_ZN7cutlass13device_kernelIN5flash19enable_sm80_to_sm89INS1_16FlashAttnFwdSm80INS1_25CollectiveMainloopFwdSm80ILi4ELi1ELb0EN4cute5tupleIJNS5_1CILi128EEENS7_ILi80EEENS7_ILi64EEEEEELi64ENS_6half_tEfNS_4arch4Sm80ELb1ELb0ELb0ELb1ELb1ELb0ELb1ELb1EEENS1_21CollectiveEpilogueFwdINS6_IJS8_SA_S9_EEENS6_IJNS7_ILi1EEESI_SI_EEESC_SE_Li128ELb1ELb1ELb1ELb0EEENS1_36VarlenDynamicPersistentTileSchedulerILi128ELi80ELi128ELi128ELb1ELb1ELb0ELb1ELb1ELb1EEEEEEEEEvNT_6ParamsE) ;  /* 0xfffe772002007950 */ /* 0x004fea0003c3ffff */
        .weak           $__internal_19_$__cuda_sm70_shflsync_idx_p
        .type           $__internal_19_$__cuda_sm70_shflsync_idx_p,@function
        .size           $__internal_19_$__cuda_sm70_shflsync_idx_p,($__internal_20_$__cuda_sm70_shflsync_up_p - $__internal_19_$__cuda_sm70_shflsync_idx_p)
$__internal_19_$__cuda_sm70_shflsync_idx_p:
[----:B------:R-:W-:-:S04]  /*188e0*/  MOV R215, 0xffffffff ;  /* 0xffffffff00d77802 */ /* 0x000fc80000000f00 */
[----:B------:R-:W-:Y:S04]  /*188f0*/  WARPSYNC R215 ;  /* 0x000000d700007348 */ /* 0x000fe80003800000 */
[----:B------:R1:W2:Y:S02]  /*18900*/  SHFL.IDX PT, R213, R213, R2, R214 ;  /* 0x00000002d5d57389 */ /* 0x0002a400000e00d6 */
[----:B-1----:R-:W-:Y:S02]  /*18910*/  MOV R2, R3 ;  /* 0x0000000300027202 */ /* 0x002fe40000000f00 */
[----:B------:R-:W-:-:S04]  /*18920*/  MOV R3, 0x0 ;  /* 0x0000000000037802 */ /* 0x000fc80000000f00 */
[----:B--2---:R-:W-:Y:S05]  /*18930*/  RET.REL.NODEC R2 `(_ZN7cutlass13device_kernelIN5flash19enable_sm80_to_sm89INS1_16FlashAttnFwdSm80INS1_25CollectiveMainloopFwdSm80ILi4ELi1ELb0EN4cute5tupleIJNS5_1CILi128EEENS7_ILi80EEENS7_ILi64EEEEEELi64ENS_6half_tEfNS_4arch4Sm80ELb1ELb0ELb0ELb1ELb1ELb0ELb1ELb1EEENS1_21CollectiveEpilogueFwdINS6_IJS8_SA_S9_EEENS6_IJNS7_ILi1EEESI_SI_EEESC_SE_Li128ELb1ELb1ELb1ELb0EEENS1_36VarlenDynamicPersistentTileSchedulerILi128ELi80ELi128ELi128ELb1ELb1ELb0ELb1ELb1ELb1EEEEEEEEEvNT_6ParamsE) ;  /* 0xfffe76c002007950 */ /* 0x004fea0003c3ffff */
        .weak           $__internal_20_$__cuda_sm70_shflsync_up_p
        .type           $__internal_20_$__cuda_sm70_shflsync_up_p,@function
        .size           $__internal_20_$__cuda_sm70_shflsync_up_p,($__internal_21_$__cuda_sm70_votesync_ballot - $__internal_20_$__cuda_sm70_shflsync_up_p)
$__internal_20_$__cuda_sm70_shflsync_up_p:
[----:B------:R-:W-:Y:S02]  /*18940*/  IMAD.MOV.U32 R4, RZ, RZ, RZ ;  /* 0x000000ffff047224 */ /* 0x000fe400078e00ff */
[----:B------:R-:W-:-:S04]  /*18950*/  IMAD.MOV.U32 R10, RZ, RZ, -0x1 ;  /* 0xffffffffff0a7424 */ /* 0x000fc800078e00ff */
[----:B------:R-:W-:Y:S04]  /*18960*/  WARPSYNC R10 ;  /* 0x0000000a00007348 */ /* 0x000fe80003800000 */
[----:B------:R1:W2:Y:S02]  /*18970*/  SHFL.UP PT, R4, R0, R2, R4 ;  /* 0x0400000200047389 */ /* 0x0002a400000e0004 */
[----:B-1----:R-:W-:Y:S02]  /*18980*/  MOV R2, R3 ;  /* 0x0000000300027202 */ /* 0x002fe40000000f00 */
[----:B------:R-:W-:-:S04]  /*18990*/  MOV R3, 0x0 ;  /* 0x0000000000037802 */ /* 0x000fc80000000f00 */
[----:B--2---:R-:W-:Y:S05]  /*189a0*/  RET.REL.NODEC R2 `(_ZN7cutlass13device_kernelIN5flash19enable_sm80_to_sm89INS1_16FlashAttnFwdSm80INS1_25CollectiveMainloopFwdSm80ILi4ELi1ELb0EN4cute5tupleIJNS5_1CILi128EEENS7_ILi80EEENS7_ILi64EEEEEELi64ENS_6half_tEfNS_4arch4Sm80ELb1ELb0ELb0ELb1ELb1ELb0ELb1ELb1EEENS1_21CollectiveEpilogueFwdINS6_IJS8_SA_S9_EEENS6_IJNS7_ILi1EEESI_SI_EEESC_SE_Li128ELb1ELb1ELb1ELb0EEENS1_36VarlenDynamicPersistentTileSchedulerILi128ELi80ELi128ELi128ELb1ELb1ELb0ELb1ELb1ELb1EEEEEEEEEvNT_6ParamsE) ;  /* 0xfffe765002007950 */ /* 0x004fea0003c3ffff */
        .weak           $__internal_21_$__cuda_sm70_votesync_ballot
        .type           $__internal_21_$__cuda_sm70_votesync_ballot,@function
        .size           $__internal_21_$__cuda_sm70_votesync_ballot,(.L_x_1934 - $__internal_21_$__cuda_sm70_votesync_ballot)
$__internal_21_$__cuda_sm70_votesync_ballot:
[----:B------:R-:W-:Y:S01]  /*189b0*/  ISETP.NE.U32.AND P0, PT, R0, 0x1, PT ;  /* 0x000000010000780c */ /* 0x000fe20003f05070 */
[----:B------:R-:W-:-:S04]  /*189c0*/  IMAD.MOV.U32 R3, RZ, RZ, -0x1 ;  /* 0xffffffffff037424 */ /* 0x000fc800078e00ff */
[----:B------:R-:W-:Y:S08]  /*189d0*/  WARPSYNC R3 ;  /* 0x0000000300007348 */ /* 0x000ff00003800000 */
[----:B------:R-:W-:-:S04]  /*189e0*/  VOTE.ANY R0, PT, !P0 ;  /* 0x0000000000007806 */ /* 0x000fc800040e0100 */
[----:B------:R-:W-:Y:S01]  /*189f0*/  LOP3.LUT R0, R0, R3, RZ, 0xc0, !PT ;  /* 0x0000000300007212 */ /* 0x000fe200078ec0ff */
[----:B------:R-:W-:-:S04]  /*18a00*/  IMAD.MOV.U32 R3, RZ, RZ, 0x0 ;  /* 0x00000000ff037424 */ /* 0x000fc800078e00ff */
[----:B------:R-:W-:Y:S05]  /*18a10*/  RET.REL.NODEC R2 `(_ZN7cutlass13device_kernelIN5flash19enable_sm80_to_sm89INS1_16FlashAttnFwdSm80INS1_25CollectiveMainloopFwdSm80ILi4ELi1ELb0EN4cute5tupleIJNS5_1CILi128EEENS7_ILi80EEENS7_ILi64EEEEEELi64ENS_6half_tEfNS_4arch4Sm80ELb1ELb0ELb0ELb1ELb1ELb0ELb1ELb1EEENS1_21CollectiveEpilogueFwdINS6_IJS8_SA_S9_EEENS6_IJNS7_ILi1EEESI_SI_EEESC_SE_Li128ELb1ELb1ELb1ELb0EEENS1_36VarlenDynamicPersistentTileSchedulerILi128ELi80ELi128ELi128ELb1ELb1ELb0ELb1ELb1ELb1EEEEEEEEEvNT_6ParamsE) ;  /* 0xfffe75e002007950 */ /* 0x000fea0003c3ffff */
.L_x_1620:
        /* <DEDUP_REMOVED lines=14> */
.L_x_1934:


//--------------------- .text._ZN7cutlass13device_kernelIN5flash19enable_sm80_to_sm89INS1_16FlashAttnFwdSm80INS1_25CollectiveMainloopFwdSm80ILi4ELi1ELb0EN4cute5tupleIJNS5_1CILi128EEENS7_ILi80EEENS7_ILi64EEEEEELi64ENS_6half_tEfNS_4arch4Sm80ELb1ELb0ELb0ELb1ELb1ELb1ELb1ELb1EEENS1_21CollectiveEpilogueFwdINS6_IJS8_SA_S9_EEENS6_IJNS7_ILi1EEESI_SI_EEESC_SE_Li128ELb1ELb1ELb1ELb0EEENS1_36VarlenDynamicPersistentTileSchedulerILi128ELi80ELi128ELi128ELb1ELb1ELb0ELb1ELb1ELb1EEEEEEEEEvNT_6ParamsE --------------------------
	.section	.text._ZN7cutlass13device_kernelIN5flash19enable_sm80_to_sm89INS1_16FlashAttnFwdSm80INS1_25CollectiveMainloopFwdSm80ILi4ELi1ELb0EN4cute5tupleIJNS5_1CILi128EEENS7_ILi80EEENS7_ILi64EEEEEELi64ENS_6half_tEfNS_4arch4Sm80ELb1ELb0ELb0ELb1ELb1ELb1ELb1ELb1EEENS1_21CollectiveEpilogueFwdINS6_IJS8_SA_S9_EEENS6_IJNS7_ILi1EEESI_SI_EEESC_SE_Li128ELb1ELb1ELb1ELb0EEENS1_36VarlenDynamicPersistentTileSchedulerILi128ELi80ELi128ELi128ELb1ELb1ELb0ELb1ELb1ELb1EEEEEEEEEvNT_6ParamsE,"ax",@progbits
	.sectioninfo	@"SHI_REGISTERS=255"
	.align	128
.text._ZN7cutlass13device_kernelIN5flash19enable_sm80_to_sm89INS1_16FlashAttnFwdSm80INS1_25CollectiveMainloopFwdSm80ILi4ELi1ELb0EN4cute5tupleIJNS5_1CILi128EEENS7_ILi80EEENS7_ILi64EEEEEELi64ENS_6half_tEfNS_4arch4Sm80ELb1ELb0ELb0ELb1ELb1ELb1ELb1ELb1EEENS1_21CollectiveEpilogueFwdINS6_IJS8_SA_S9_EEENS6_IJNS7_ILi1EEESI_SI_EEESC_SE_Li128ELb1ELb1ELb1ELb0EEENS1_36VarlenDynamicPersistentTileSchedulerILi128ELi80ELi128ELi128ELb1ELb1ELb0ELb1ELb1ELb1EEEEEEEEEvNT_6ParamsE:
        .type           _ZN7cutlass13device_kernelIN5flash19enable_sm80_to_sm89INS1_16FlashAttnFwdSm80INS1_25CollectiveMainloopFwdSm80ILi4ELi1ELb0EN4cute5tupleIJNS5_1CILi128EEENS7_ILi80EEENS7_ILi64EEEEEELi64ENS_6half_tEfNS_4arch4Sm80ELb1ELb0ELb0ELb1ELb1ELb1ELb1ELb1EEENS1_21CollectiveEpilogueFwdINS6_IJS8_SA_S9_EEENS6_IJNS7_ILi1EEESI_SI_EEESC_SE_Li128ELb1ELb1ELb1ELb0EEENS1_36VarlenDynamicPersistentTileSchedulerILi128ELi80ELi128ELi128ELb1ELb1ELb0ELb1ELb1ELb1EEEEEEEEEvNT_6ParamsE,@function
        .size           _ZN7cutlass13device_kernelIN5flash19enable_sm80_to_sm89INS1_16FlashAttnFwdSm80INS1_25CollectiveMainloopFwdSm80ILi4ELi1ELb0EN4cute5tupleIJNS5_1CILi128EEENS7_ILi80EEENS7_ILi64EEEEEELi64ENS_6half_tEfNS_4arch4Sm80ELb1ELb0ELb0ELb1ELb1ELb1ELb1ELb1EEENS1_21CollectiveEpilogueFwdINS6_IJS8_SA_S9_EEENS6_IJNS7_ILi1EEESI_SI_EEESC_SE_Li128ELb1ELb1ELb1ELb0EEENS1_36VarlenDynamicPersistentTileSchedulerILi128ELi80ELi128ELi128ELb1ELb1ELb0ELb1ELb1ELb1EEEEEEEEEvNT_6ParamsE,(.L_x_1939 - _ZN7cutlass13device_kernelIN5flash19enable_sm80_to_sm89INS1_16FlashAttnFwdSm80INS1_25CollectiveMainloopFwdSm80ILi4ELi1ELb0EN4cute5tupleIJNS5_1CILi128EEENS7_ILi80EEENS7_ILi64EEEEEELi64ENS_6half_tEfNS_4arch4Sm80ELb1ELb0ELb0ELb1ELb1ELb1ELb1ELb1EEENS1_21CollectiveEpilogueFwdINS6_IJS8_SA_S9_EEENS6_IJNS7_ILi1EEESI_SI_EEESC_SE_Li128ELb1ELb1ELb1ELb0EEENS1_36VarlenDynamicPersistentTileSchedulerILi128ELi80ELi128ELi128ELb1ELb1ELb0ELb1ELb1ELb1EEEEEEEEEvNT_6ParamsE)
        .other          _ZN7cutlass13device_kernelIN5flash19enable_sm80_to_sm89INS1_16FlashAttnFwdSm80INS1_25CollectiveMainloopFwdSm80ILi4ELi1ELb0EN4cute5tupleIJNS5_1CILi128EEENS7_ILi80EEENS7_ILi64EEEEEELi64ENS_6half_tEfNS_4arch4Sm80ELb1ELb0ELb0ELb1ELb1ELb1ELb1ELb1EEENS1_21CollectiveEpilogueFwdINS6_IJS8_SA_S9_EEENS6_IJNS7_ILi1EEESI_SI_EEESC_SE_Li128ELb1ELb1ELb1ELb0EEENS1_36VarlenDynamicPersistentTileSchedulerILi128ELi80ELi128ELi128ELb1ELb1ELb0ELb1ELb1ELb1EEEEEEEEEvNT_6ParamsE,@"STO_CUDA_ENTRY STV_DEFAULT"
_ZN7cutlass13device_kernelIN5flash19enable_sm80_to_sm89INS1_16FlashAttnFwdSm80INS1_25CollectiveMainloopFwdSm80ILi4ELi1ELb0EN4cute5tupleIJNS5_1CILi128EEENS7_ILi80EEENS7_ILi64EEEEEELi64ENS_6half_tEfNS_4arch4Sm80ELb1ELb0ELb0ELb1ELb1ELb1ELb1ELb1EEENS1_21CollectiveEpilogueFwdINS6_IJS8_SA_S9_EEENS6_IJNS7_ILi1EEESI_SI_EEESC_SE_Li128ELb1ELb1ELb1ELb0EEENS1_36VarlenDynamicPersistentTileSchedulerILi128ELi80ELi128ELi128ELb1ELb1ELb0ELb1ELb1ELb1EEEEEEEEEvNT_6ParamsE:
        /* <DEDUP_REMOVED lines=54> */
.L_x_1626:
        /* <DEDUP_REMOVED lines=16> */
.L_x_1838:
        /* <DEDUP_REMOVED lines=16> */
.L_x_1839:
[----:B--2---:R-:W-:-:S05]  /*0560*/  IMAD R0, R0, c[0x0][0x538], RZ ;  /* 0x00014e0000007a24 */ /* 0x004fca00078e02ff */
[----:B------:R-:W-:-:S04]  /*0570*/  IADD3 R7, R0, R7, RZ ;  /* 0x0000000700077210 */ /* 0x000fc80007ffe0ff */
[----:B------:R-:W-:-:S13]  /*0580*/  ISETP.GT.AND P0, PT, R7, UR4, PT ;  /* 0x0000000407007c0c */ /* 0x000fda000bf04270 */
[----:B-1----:R-:W-:Y:S05]  /*0590*/  @!P0 BRA `(.L_x_1626) ;  /* 0xfffffdc000008947 */ /* 0x002fea000383ffff */
.L_x_1622:
[----:B------:R-:W-:-:S05]  /*05a0*/  IADD3 R10, -R0, R7, RZ ;  /* 0x00000007000a7210 */ /* 0x000fca0007ffe1ff */
[----:B------:R-:W-:-:S05]  /*05b0*/  IMAD R0, R4, c[0x0][0x538], R10 ;  /* 0x00014e0004007a24 */ /* 0x000fca00078e020a */
[----:B------:R-:W-:Y:S01]  /*05c0*/  ISETP.GT.AND P0, PT, R0, UR4, PT ;  /* 0x0000000400007c0c */ /* 0x000fe2000bf04270 */
[----:B------:R-:W-:-:S12]  /*05d0*/  BRA.DIV ~URZ, `(.L_x_1627) ;  /* 0x0001d3f27f007947 */ /* 0x000fd8000b800000 */
[----:B------:R-:W-:-:S04]  /*05e0*/  VOTE.ANY R7, PT, !P0 ;  /* 0x0000000000077806 */ /* 0x000fc800040e0100 */
.L_x_1840:
[----:B------:R-:W1:Y:S02]  /*05f0*/  POPC R0, R7 ;  /* 0x0000000700007309 */ /* 0x000e640000000000 */
[----:B-1----:R-:W-:-:S05]  /*0600*/  IADD3 R2, R0, R6, RZ ;  /* 0x0000000600027210 */ /* 0x002fca0007ffe0ff */
[----:B------:R1:W-:Y:S01]  /*0610*/  STL [R1+0x4c], R2 ;  /* 0x00004c0201007387 */ /* 0x0003e20000100800 */
[----:B------:R-:W-:Y:S05]  /*0620*/  BRA.DIV ~URZ, `(.L_x_1628) ;  /* 0x0001d3f27f007947 */ /* 0x000fea000b800000 */
[----:B------:R2:W3:Y:S01]  /*0630*/  SHFL.IDX PT, R12, R9, R0, 0x1f ;  /* 0x00001f00090c7589 */ /* 0x0004e200000e0000 */
[----:B------:R-:W-:-:S03]  /*0640*/  MOV R5, RZ ;  /* 0x000000ff00057202 */ /* 0x000fc60000000f00 */
[----:B------:R2:W4:Y:S04]  /*0650*/  SHFL.IDX PT, R9, R8, R0, 0x1f ;  /* 0x00001f0008097589 */ /* 0x00052800000e0000 */
.L_x_1841:
[----:B------:R-:W-:Y:S01]  /*0660*/  ISETP.NE.AND P0, PT, R7, RZ, PT ;  /* 0x000000ff0700720c */ /* 0x000fe20003f05270 */
[----:B------:R-:W-:-:S12]  /*0670*/  BSSY B0, `(.L_x_1629) ;  /* 0x0000005000007945 */ /* 0x000fd80003800000 */
[----:B------:R-:W-:Y:S05]  /*0680*/  @!P0 BRA `(.L_x_1630) ;  /* 0x0000003000008947 */ /* 0x000fea0003800000 */
[----:B--2---:R-:W-:Y:S01]  /*0690*/  IADD3 R0, R0, -0x1, RZ ;  /* 0xffffffff00007810 */ /* 0x004fe20007ffe0ff */
[----:B------:R-:W-:Y:S05]  /*06a0*/  BRA.DIV ~URZ, `(.L_x_1631) ;  /* 0x0001d4527f007947 */ /* 0x000fea000b800000 */
[----:B------:R2:W1:Y:S02]  /*06b0*/  SHFL.IDX PT, R5, R4, R0, 0x1f ;  /* 0x00001f0004057589 */ /* 0x00046400000e0000 */
.L_x_1630:
[----:B------:R-:W-:Y:S05]  /*06c0*/  BSYNC B0 ;  /* 0x0000000000007941 */ /* 0x000fea0003800000 */
.L_x_1629:
        /* <DEDUP_REMOVED lines=69> */
.L_x_1633:
        /* <DEDUP_REMOVED lines=70> */
.L_x_1634:
[----:B------:R-:W-:Y:S05]  /*0f80*/  BSYNC B0 ;  /* 0x0000000000007941 */ /* 0x000fea0003800000 */
.L_x_1632:
[----:B------:R-:W-:-:S04]  /*0f90*/  LOP3.LUT R0, RZ, R0, RZ, 0x33, !PT ;  /* 0x00000000ff007212 */ /* 0x000fc800078e33ff */
[----:B------:R-:W-:-:S05]  /*0fa0*/  IADD3 R0, R0, R12, RZ ;  /* 0x0000000c00007210 */ /* 0x000fca0007ffe0ff */
[----:B------:R2:W-:Y:S01]  /*0fb0*/  STL [R1+0x44], R0 ;  /* 0x0000440001007387 */ /* 0x0005e20000100800 */
[----:B------:R-:W-:Y:S05]  /*0fc0*/  BRA `(.L_x_1635) ;  /* 0x0000006000007947 */ /* 0x000fea0003800000 */
.L_x_1623:
[----:B------:R-:W-:Y:S01]  /*0fd0*/  MOV R0, UR4 ;  /* 0x0000000400007c02 */ /* 0x000fe20008000f00 */
[----:B------:R-:W-:Y:S04]  /*0fe0*/  STL [R1+0x44], RZ ;  /* 0x000044ff01007387 */ /* 0x000fe80000100800 */
[----:B------:R-:W-:Y:S04]  /*0ff0*/  STL [R1+0x48], RZ ;  /* 0x000048ff01007387 */ /* 0x000fe80000100800 */
[----:B------:R1:W-:Y:S02]  /*1000*/  STL [R1+0x40], R0 ;  /* 0x0000400001007387 */ /* 0x0003e40000100800 */
[----:B-1----:R-:W-:-:S05]  /*1010*/  MOV R0, c[0x0][0x53c] ;  /* 0x00014f0000007a02 */ /* 0x002fca0000000f00 */
[----:B------:R1:W-:Y:S02]  /*1020*/  STL [R1+0x4c], R0 ;  /* 0x00004c0001007387 */ /* 0x0003e40000100800 */
.L_x_1635:
        /* <DEDUP_REMOVED lines=8> */
.L_x_1621:
        /* <DEDUP_REMOVED lines=13> */
[----:B------:R-:W-:Y:S02]  /*1180*/  SHF.R.S32.HI R27, RZ, 0x3, R10 ;  /* 0x00000003ff1b7819 */ /* 0x000fe4000001140a */
[----:B---3--:R-:W-:Y:S02]  /*1190*/  LOP3.LUT R4, R10, 0xfffffff8, RZ, 0xc0, !PT ;  /* 0xfffffff80a047812 */ /* 0x008fe400078ec0ff */
[----:B------:R-:W-:Y:S01]  /*11a0*/  LOP3.LUT R0, R2, 0xfffffff0, RZ, 0xc0, !PT ;  /* 0xfffffff002007812 */ /* 0x000fe200078ec0ff */
[----:B------:R-:W-:Y:S01]  /*11b0*/  IMAD.SHL.U32 R6, R27, 0x40, RZ ;  /* 0x000000401b067824 */ /* 0x000fe200078e00ff */
[----:B------:R-:W-:Y:S01]  /*11c0*/  SHF.R.S32.HI R3, RZ, 0x4, R2 ;  /* 0x00000004ff037819 */ /* 0x000fe20000011402 */
[----:B------:R-:W-:-:S02]  /*11d0*/  IMAD.IADD R9, R15, 0x1, -R4 ;  /* 0x000000010f097824 */ /* 0x000fc400078e0a04 */
[----:B------:R-:W-:Y:S01]  /*11e0*/  IMAD.IADD R0, R15, 0x1, -R0 ;  /* 0x000000010f007824 */ /* 0x000fe200078e0a00 */
[----:B------:R-:W-:Y:S01]  /*11f0*/  LEA.HI R5, R2, R3, RZ, 0x1 ;  /* 0x0000000302057211 */ /* 0x000fe200078f08ff */
[C---:B------:R-:W-:Y:S01]  /*1200*/  IMAD.SHL.U32 R238, R9.reuse, 0x8, RZ ;  /* 0x0000000809ee7824 */ /* 0x040fe200078e00ff */
[----:B------:R-:W-:Y:S01]  /*1210*/  LOP3.LUT R2, R6, 0x1c0, RZ, 0xc0, !PT ;  /* 0x000001c006027812 */ /* 0x000fe200078ec0ff */
[----:B------:R-:W-:Y:S01]  /*1220*/  IMAD.SHL.U32 R7, R9, 0x40, RZ ;  /* 0x0000004009077824 */ /* 0x000fe200078e00ff */
[----:B------:R-:W-:Y:S02]  /*1230*/  SHF.R.S32.HI R8, RZ, 0x1f, R0 ;  /* 0x0000001fff087819 */ /* 0x000fe40000011400 */
[----:B------:R-:W-:Y:S02]  /*1240*/  LOP3.LUT R5, R5, 0xfffffffe, RZ, 0xc0, !PT ;  /* 0xfffffffe05057812 */ /* 0x000fe400078ec0ff */
[----:B------:R-:W-:Y:S02]  /*1250*/  LOP3.LUT R6, R2, 0x38, R238, 0xf8, !PT ;  /* 0x0000003802067812 */ /* 0x000fe400078ef8ee */
[----:B------:R-:W-:Y:S01]  /*1260*/  SHF.R.U32.HI R4, RZ, 0x3, R2 ;  /* 0x00000003ff047819 */ /* 0x000fe20000011602 */
[----:B------:R-:W-:Y:S01]  /*1270*/  IMAD.IADD R12, R3, 0x1, -R5 ;  /* 0x00000001030c7824 */ /* 0x000fe200078e0a05 */
[----:B------:R-:W-:-:S02]  /*1280*/  LEA.HI R11, R8, R0, RZ, 0x3 ;  /* 0x00000000080b7211 */ /* 0x000fc400078f18ff */
[----:B------:R-:W-:Y:S02]  /*1290*/  LOP3.LUT R2, R7, 0x1c0, RZ, 0xc0, !PT ;  /* 0x000001c007027812 */ /* 0x000fe400078ec0ff */
[----:B------:R-:W-:Y:S02]  /*12a0*/  LOP3.LUT R4, R6, R4, RZ, 0x3c, !PT ;  /* 0x0000000406047212 */ /* 0x000fe400078e3cff */
[----:B------:R-:W-:Y:S02]  /*12b0*/  LOP3.LUT R3, R11, 0xfffffff8, RZ, 0xc0, !PT ;  /* 0xfffffff80b037812 */ /* 0x000fe400078ec0ff */
[-C--:B------:R-:W-:Y:S02]  /*12c0*/  LEA.HI R6, R14, R15.reuse, RZ, 0x6 ;  /* 0x0000000f0e067211 */ /* 0x080fe400078f30ff */
[----:B------:R-:W-:Y:S01]  /*12d0*/  LOP3.LUT R5, R2, 0x8, R10, 0xf8, !PT ;  /* 0x0000000802057812 */ /* 0x000fe200078ef80a */
[----:B------:R-:W-:Y:S01]  /*12e0*/  IMAD.IADD R8, R0, 0x1, -R3 ;  /* 0x0000000100087824 */ /* 0x000fe200078e0a03 */
[----:B------:R-:W-:Y:S01]  /*12f0*/  SHF.R.U32.HI R2, RZ, 0x3, R2 ;  /* 0x00000003ff027819 */ /* 0x000fe20000011602 */
[----:B------:R-:W-:Y:S01]  /*1300*/  IMAD.SHL.U32 R0, R6, 0x8, RZ ;  /* 0x0000000806007824 */ /* 0x000fe200078e00ff */
[----:B------:R-:W-:-:S02]  /*1310*/  LEA.HI R3, R14, R15, RZ, 0x2 ;  /* 0x0000000f0e037211 */ /* 0x000fc400078f10ff */
[----:B------:R-:W-:Y:S02]  /*1320*/  LOP3.LUT R13, R5, R2, RZ, 0x3c, !PT ;  /* 0x00000002050d7212 */ /* 0x000fe400078e3cff */
[----:B------:R-:W-:Y:S02]  /*1330*/  LEA.HI R2, R14, R15, RZ, 0x5 ;  /* 0x0000000f0e027211 */ /* 0x000fe400078f28ff */
[----:B------:R-:W-:Y:S02]  /*1340*/  LOP3.LUT R212, R4, 0x7ffffe00, R0, 0xf8, !PT ;  /* 0x7ffffe0004d47812 */ /* 0x000fe400078ef800 */
[--C-:B------:R-:W-:Y:S02]  /*1350*/  SHF.R.S32.HI R98, RZ, 0x2, R3.reuse ;  /* 0x00000002ff627819 */ /* 0x100fe40000011403 */
[----:B------:R-:W-:Y:S01]  /*1360*/  SHF.R.S32.HI R4, RZ, 0x1f, R3 ;  /* 0x0000001fff047819 */ /* 0x000fe20000011403 */
[----:B------:R-:W-:Y:S01]  /*1370*/  IMAD.SHL.U32 R212, R212, 0x2, RZ ;  /* 0x00000002d4d47824 */ /* 0x000fe200078e00ff */
[----:B------:R-:W-:-:S02]  /*1380*/  LOP3.LUT R0, R2, 0xffffffe0, RZ, 0xc0, !PT ;  /* 0xffffffe002007812 */ /* 0x000fc400078ec0ff */
[--C-:B------:R-:W-:Y:S02]  /*1390*/  SHF.R.S32.HI R7, RZ, 0x5, R2.reuse ;  /* 0x00000005ff077819 */ /* 0x100fe40000011402 */
[----:B------:R-:W-:Y:S01]  /*13a0*/  SHF.R.S32.HI R2, RZ, 0x1f, R2 ;  /* 0x0000001fff027819 */ /* 0x000fe20000011402 */
[----:B------:R-:W-:Y:S01]  /*13b0*/  IMAD.IADD R19, R15, 0x1, -R0 ;  /* 0x000000010f137824 */ /* 0x000fe200078e0a00 */
[----:B------:R-:W-:Y:S01]  /*13c0*/  LEA.HI R4, R4, R98, RZ, 0x3 ;  /* 0x0000006204047211 */ /* 0x000fe200078f18ff */
[----:B------:R-:W-:Y:S01]  /*13d0*/  IMAD.SHL.U32 R20, R7, 0x200, RZ ;  /* 0x0000020007147824 */ /* 0x000fe200078e00ff */
[----:B------:R-:W-:Y:S02]  /*13e0*/  LOP3.LUT R3, R3, 0xfffffffc, RZ, 0xc0, !PT ;  /* 0xfffffffc03037812 */ /* 0x000fe400078ec0ff */
[----:B------:R-:W-:Y:S02]  /*13f0*/  LEA.HI R0, R2, R7, RZ, 0x2 ;  /* 0x0000000702007211 */ /* 0x000fe400078f10ff */
[----:B------:R-:W-:Y:S01]  /*1400*/  LOP3.LUT R2, R4, 0xfffffff8, RZ, 0xc0, !PT ;  /* 0xfffffff804027812 */ /* 0x000fe200078ec0ff */
[----:B------:R-:W-:Y:S01]  /*1410*/  IMAD.IADD R99, R15, 0x1, -R3 ;  /* 0x000000010f637824 */ /* 0x000fe200078e0a03 */
[----:B------:R-:W-:-:S02]  /*1420*/  SHF.R.S32.HI R4, RZ, 0x1f, R19 ;  /* 0x0000001fff047819 */ /* 0x000fc40000011413 */
        /* <DEDUP_REMOVED lines=47> */
[----:B------:R1:W-:Y:S01]  /*1720*/  STL [R1], R0 ;  /* 0x0000000001007387 */ /* 0x0003e20000100800 */
[----:B------:R-:W-:Y:S02]  /*1730*/  SHF.R.S32.HI R7, RZ, 0x1f, R25 ;  /* 0x0000001fff077819 */ /* 0x000fe40000011419 */
[----:B------:R-:W-:Y:S02]  /*1740*/  SHF.R.S32.HI R8, RZ, 0x1f, R23 ;  /* 0x0000001fff087819 */ /* 0x000fe40000011417 */
[C---:B------:R-:W-:Y:S02]  /*1750*/  LOP3.LUT P4, RZ, R9.reuse, 0x2, RZ, 0xc0, !PT ;  /* 0x0000000209ff7812 */ /* 0x040fe4000788c0ff */
[----:B------:R-:W-:Y:S02]  /*1760*/  LOP3.LUT P3, RZ, R9, 0x4, RZ, 0xc0, !PT ;  /* 0x0000000409ff7812 */ /* 0x000fe4000786c0ff */
[----:B------:R-:W-:-:S02]  /*1770*/  SHF.R.S32.HI R9, RZ, 0x1f, R24 ;  /* 0x0000001fff097819 */ /* 0x000fc40000011418 */
[----:B------:R-:W-:Y:S02]  /*1780*/  LOP3.LUT R11, R6, 0x1c0, RZ, 0xc0, !PT ;  /* 0x000001c0060b7812 */ /* 0x000fe400078ec0ff */
[----:B------:R-:W-:Y:S02]  /*1790*/  LEA.HI R7, R7, R25, RZ, 0x3 ;  /* 0x0000001907077211 */ /* 0x000fe400078f18ff */
[----:B------:R-:W-:Y:S02]  /*17a0*/  LEA.HI R6, R8, R23, RZ, 0x3 ;  /* 0x0000001708067211 */ /* 0x000fe400078f18ff */
[----:B------:R-:W-:Y:S01]  /*17b0*/  LOP3.LUT R23, R3, 0x1c0, RZ, 0xc0, !PT ;  /* 0x000001c003177812 */ /* 0x000fe200078ec0ff */
[----:B------:R-:W-:Y:S01]  /*17c0*/  IMAD.SHL.U32 R7, R7, 0x40, RZ ;  /* 0x0000004007077824 */ /* 0x000fe200078e00ff */
[----:B------:R-:W-:Y:S01]  /*17d0*/  LEA.HI R3, R9, R24, RZ, 0x3 ;  /* 0x0000001809037211 */ /* 0x000fe200078f18ff */
[----:B------:R-:W-:Y:S01]  /*17e0*/  IMAD.SHL.U32 R6, R6, 0x40, RZ ;  /* 0x0000004006067824 */ /* 0x000fe200078e00ff */
[----:B------:R-:W-:-:S02]  /*17f0*/  IADD3 R95, R96, 0x10, RZ ;  /* 0x00000010605f7810 */ /* 0x000fc40007ffe0ff */
[----:B------:R-:W-:Y:S01]  /*1800*/  LOP3.LUT R9, R10, 0x7ffffffc, RZ, 0xc0, !PT ;  /* 0x7ffffffc0a097812 */ /* 0x000fe200078ec0ff */
[----:B------:R-:W-:Y:S01]  /*1810*/  IMAD.SHL.U32 R3, R3, 0x40, RZ ;  /* 0x0000004003037824 */ /* 0x000fe200078e00ff */
[--C-:B------:R-:W-:Y:S01]  /*1820*/  LOP3.LUT R12, R11, 0x38, R86.reuse, 0xf8, !PT ;  /* 0x000000380b0c7812 */ /* 0x100fe200078ef856 */
[----:B-1----:R-:W-:Y:S01]  /*1830*/  IMAD.SHL.U32 R0, R24, 0x40, RZ ;  /* 0x0000004018007824 */ /* 0x002fe200078e00ff */
[----:B------:R-:W-:Y:S01]  /*1840*/  SHF.R.U32.HI R13, RZ, 0x3, R11 ;  /* 0x00000003ff0d7819 */ /* 0x000fe2000001160b */
[----:B------:R-:W-:Y:S01]  /*1850*/  IMAD.IADD R9, R19, 0x1, -R9 ;  /* 0x0000000113097824 */ /* 0x000fe200078e0a09 */
[----:B------:R-:W-:Y:S02]  /*1860*/  LOP3.LUT R11, R23, 0x38, R86, 0xf8, !PT ;  /* 0x00000038170b7812 */ /* 0x000fe400078ef856 */
[----:B------:R-:W-:Y:S01]  /*1870*/  LOP3.LUT R8, R0, 0x1c0, RZ, 0xc0, !PT ;  /* 0x000001c000087812 */ /* 0x000fe200078ec0ff */
        /* <DEDUP_REMOVED lines=9> */
[----:B------:R-:W-:Y:S02]  /*1910*/  LOP3.LUT R3, R3, 0xfffffe00, RZ, 0xc0, !PT ;  /* 0xfffffe0003037812 */ /* 0x000fe400078ec0ff */
[----:B------:R-:W-:Y:S01]  /*1920*/  LOP3.LUT R13, R7, R12, R13, 0xf6, !PT ;  /* 0x0000000c070d7212 */ /* 0x000fe200078ef60d */
[----:B------:R2:W-:Y:S01]  /*1930*/  STL [R1+0x5c], R7 ;  /* 0x00005c0701007387 */ /* 0x0005e20000100800 */
[----:B------:R-:W-:-:S02]  /*1940*/  LOP3.LUT R12, R24, R11, R25, 0xf6, !PT ;  /* 0x0000000b180c7212 */ /* 0x000fc400078ef619 */
[----:B------:R-:W-:Y:S01]  /*1950*/  LOP3.LUT R11, R3, R10, R23, 0xf6, !PT ;  /* 0x0000000a030b7212 */ /* 0x000fe200078ef617 */
[----:B------:R-:W-:Y:S01]  /*1960*/  STL [R1+0x58], R24 ;  /* 0x0000581801007387 */ /* 0x000fe20000100800 */
[----:B------:R-:W-:Y:S02]  /*1970*/  LEA R14, R13, 0x5100, 0x1 ;  /* 0x000051000d0e7811 */ /* 0x000fe400078e08ff */
[----:B------:R-:W-:Y:S01]  /*1980*/  LEA R13, R12, 0x5100, 0x1 ;  /* 0x000051000c0d7811 */ /* 0x000fe200078e08ff */
[----:B------:R3:W-:Y:S01]  /*1990*/  STL [R1+0xf4], R3 ;  /* 0x0000f40301007387 */ /* 0x0007e20000100800 */
[----:B------:R-:W-:Y:S02]  /*19a0*/  LOP3.LUT R10, R22, 0x38, R86, 0xf8, !PT ;  /* 0x00000038160a7812 */ /* 0x000fe400078ef856 */
[----:B------:R-:W-:Y:S01]  /*19b0*/  LEA R12, R11, 0x5100, 0x1 ;  /* 0x000051000b0c7811 */ /* 0x000fe200078e08ff */
[----:B------:R4:W-:Y:S01]  /*19c0*/  STL [R1+0x60], R9 ;  /* 0x0000600901007387 */ /* 0x0009e20000100800 */
[----:B------:R-:W-:-:S02]  /*19d0*/  LEA R196, R2, 0x2900, 0x1 ;  /* 0x0000290002c47811 */ /* 0x000fc400078e08ff */
[----:B------:R-:W-:Y:S01]  /*19e0*/  SHF.R.S32.HI R11, RZ, 0x1f, R19 ;  /* 0x0000001fff0b7819 */ /* 0x000fe20000011413 */
[----:B------:R-:W-:Y:S01]  /*19f0*/  STL [R1+0x34], R19 ;  /* 0x0000341301007387 */ /* 0x000fe20000100800 */
[C---:B------:R-:W-:Y:S02]  /*1a00*/  SEL R6, R17.reuse, 0xffffffe0, !P0 ;  /* 0xffffffe011067807 */ /* 0x040fe40004000000 */
[----:B------:R-:W-:Y:S01]  /*1a10*/  SEL R2, R17, 0xffffffe0, !P6 ;  /* 0xffffffe011027807 */ /* 0x000fe20007000000 */
[----:B------:R5:W-:Y:S01]  /*1a20*/  STL [R1+0xec], R14 ;  /* 0x0000ec0e01007387 */ /* 0x000be20000100800 */
[C---:B------:R-:W-:Y:S02]  /*1a30*/  SEL R0, R16.reuse, 0xffffffc0, !P3 ;  /* 0xffffffc010007807 */ /* 0x040fe40005800000 */
[----:B-1----:R-:W-:Y:S01]  /*1a40*/  SEL R8, R16, 0xffffffc0, !P2 ;  /* 0xffffffc010087807 */ /* 0x002fe20005000000 */
[----:B------:R1:W-:Y:S01]  /*1a50*/  STL [R1+0xe8], R13 ;  /* 0x0000e80d01007387 */ /* 0x0003e20000100800 */
[----:B--2---:R-:W-:Y:S01]  /*1a60*/  SEL R7, R18, 0x10, !P1 ;  /* 0x0000001012077807 */ /* 0x004fe20004800000 */
[----:B------:R-:W-:Y:S01]  /*1a70*/  IMAD.IADD R202, R196, 0x1, R0 ;  /* 0x00000001c4ca7824 */ /* 0x000fe200078e0200 */
[C---:B------:R-:W-:Y:S01]  /*1a80*/  IADD3 R18, R19.reuse, 0x8, RZ ;  /* 0x0000000813127810 */ /* 0x040fe20007ffe0ff */
[----:B------:R2:W-:Y:S01]  /*1a90*/  STL [R1+0xe4], R12 ;  /* 0x0000e40c01007387 */ /* 0x0005e20000100800 */
[----:B------:R-:W-:-:S02]  /*1aa0*/  IADD3 R17, R19, 0x10, RZ ;  /* 0x0000001013117810 */ /* 0x000fc40007ffe0ff */
[--C-:B------:R-:W-:Y:S01]  /*1ab0*/  LOP3.LUT R10, R20, R10, R21.reuse, 0xf6, !PT ;  /* 0x0000000a140a7212 */ /* 0x100fe200078ef615 */
[----:B------:R2:W-:Y:S01]  /*1ac0*/  STL [R1+0xd4], R11 ;  /* 0x0000d40b01007387 */ /* 0x0005e20000100800 */
[----:B---3--:R-:W-:Y:S02]  /*1ad0*/  LOP3.LUT R3, R22, 0x18, R86, 0xf8, !PT ;  /* 0x0000001816037812 */ /* 0x008fe400078ef856 */
[----:B------:R-:W-:Y:S01]  /*1ae0*/  IADD3 R207, R196, 0x20, RZ ;  /* 0x00000020c4cf7810 */ /* 0x000fe20007ffe0ff */
[----:B------:R3:W-:Y:S01]  /*1af0*/  STL [R1+0x8c], R18 ;  /* 0x00008c1201007387 */ /* 0x0007e20000100800 */
[----:B----4-:R-:W-:Y:S02]  /*1b00*/  LOP3.LUT R9, R20, R3, R21, 0xf6, !PT ;  /* 0x0000000314097212 */ /* 0x010fe400078ef615 */
[----:B------:R-:W-:Y:S01]  /*1b10*/  SEL R3, R16, 0xffffffc0, !P5 ;  /* 0xffffffc010037807 */ /* 0x000fe20006800000 */
[----:B------:R-:W-:Y:S01]  /*1b20*/  STL [R1+0x88], R17 ;  /* 0x0000881101007387 */ /* 0x000fe20000100800 */
[----:B------:R-:W-:-:S02]  /*1b30*/  IADD3 R16, R19, 0x18, RZ ;  /* 0x0000001813107810 */ /* 0x000fc40007ffe0ff */
[----:B------:R-:W-:Y:S02]  /*1b40*/  LEA R250, R9, 0x100, 0x1 ;  /* 0x0000010009fa7811 */ /* 0x000fe400078e08ff */
[C---:B-----5:R-:W-:Y:S01]  /*1b50*/  IADD3 R14, R19.reuse, 0x20, RZ ;  /* 0x00000020130e7810 */ /* 0x060fe20007ffe0ff */
[----:B------:R-:W-:Y:S01]  /*1b60*/  STL [R1+0x84], R16 ;  /* 0x0000841001007387 */ /* 0x000fe20000100800 */
[----:B------:R-:W-:Y:S01]  /*1b70*/  LEA R9, R10, 0x5100, 0x1 ;  /* 0x000051000a097811 */ /* 0x000fe200078e08ff */
[----:B------:R-:W-:Y:S01]  /*1b80*/  IMAD.IADD R251, R8, 0x1, R250 ;  /* 0x0000000108fb7824 */ /* 0x000fe200078e02fa */
[C---:B-1----:R-:W-:Y:S01]  /*1b90*/  IADD3 R13, R19.reuse, 0x28, RZ ;  /* 0x00000028130d7810 */ /* 0x042fe20007ffe0ff */
[----:B------:R1:W-:Y:S01]  /*1ba0*/  STL [R1+0x80], R14 ;  /* 0x0000800e01007387 */ /* 0x0003e20000100800 */
[----:B------:R-:W-:Y:S02]  /*1bb0*/  SHF.R.S32.HI R10, RZ, 0x1f, R17 ;  /* 0x0000001fff0a7819 */ /* 0x000fe40000011411 */
[----:B--2---:R-:W-:Y:S01]  /*1bc0*/  IADD3 R12, R19, 0x38, RZ ;  /* 0x00000038130c7810 */ /* 0x004fe20007ffe0ff */
[----:B------:R-:W-:Y:S01]  /*1bd0*/  STL [R1+0x7c], R13 ;  /* 0x00007c0d01007387 */ /* 0x000fe20000100800 */
[----:B------:R-:W-:-:S02]  /*1be0*/  @P4 IADD3 R207, R196, -0x20, RZ ;  /* 0xffffffe0c4cf4810 */ /* 0x000fc40007ffe0ff */
[----:B------:R-:W-:Y:S02]  /*1bf0*/  IADD3 R11, R19, 0x30, RZ ;  /* 0x00000030130b7810 */ /* 0x000fe40007ffe0ff */
[----:B------:R-:W-:Y:S01]  /*1c00*/  LEA R203, R4, 0x5100, 0x1 ;  /* 0x0000510004cb7811 */ /* 0x000fe200078e08ff */
[----:B------:R-:W-:Y:S01]  /*1c10*/  IMAD.IADD R199, R0, 0x1, R207 ;  /* 0x0000000100c77824 */ /* 0x000fe200078e02cf */
[----:B---3--:R-:W-:Y:S01]  /*1c20*/  SHF.R.S32.HI R18, RZ, 0x1f, R18 ;  /* 0x0000001fff127819 */ /* 0x008fe20000011412 */
[----:B------:R-:W-:Y:S01]  /*1c30*/  STL [R1+0x78], R11 ;  /* 0x0000780b01007387 */ /* 0x000fe20000100800 */
[----:B------:R-:W-:Y:S01]  /*1c40*/  LEA R197, R5, 0x100, 0x1 ;  /* 0x0000010005c57811 */ /* 0x000fe200078e08ff */
[----:B------:R-:W-:Y:S01]  /*1c50*/  IMAD.IADD R204, R203, 0x1, R3 ;  /* 0x00000001cbcc7824 */ /* 0x000fe200078e0203 */
[----:B------:R-:W-:Y:S01]  /*1c60*/  IADD3 R215, R86, 0x20, RZ ;  /* 0x0000002056d77810 */ /* 0x000fe20007ffe0ff */
[----:B------:R2:W-:Y:S01]  /*1c70*/  STL [R1+0xe0], R9 ;  /* 0x0000e00901007387 */ /* 0x0005e20000100800 */
[----:B------:R-:W-:Y:S01]  /*1c80*/  SHF.R.S32.HI R239, RZ, 0x1f, R238 ;  /* 0x0000001fffef7819 */ /* 0x000fe200000114ee */
[----:B------:R-:W-:Y:S01]  /*1c90*/  IMAD.IADD R198, R3, 0x1, R197 ;  /* 0x0000000103c67824 */ /* 0x000fe200078e02c5 */
[----:B------:R-:W-:Y:S01]  /*1ca0*/  SHF.R.S32.HI R87, RZ, 0x1f, R86 ;  /* 0x0000001fff577819 */ /* 0x000fe20000011456 */
[----:B------:R-:W-:Y:S01]  /*1cb0*/  STL [R1+0x74], R12 ;  /* 0x0000740c01007387 */ /* 0x000fe20000100800 */
[----:B------:R-:W-:Y:S01]  /*1cc0*/  SHF.R.S32.HI R97, RZ, 0x1f, R96 ;  /* 0x0000001fff617819 */ /* 0x000fe20000011460 */
[----:B------:R-:W-:Y:S01]  /*1cd0*/  IMAD.IADD R206, R203, 0x1, R2 ;  /* 0x00000001cbce7824 */ /* 0x000fe200078e0202 */
[----:B------:R-:W-:Y:S01]  /*1ce0*/  SHF.R.S32.HI R252, RZ, 0x1f, R215 ;  /* 0x0000001ffffc7819 */ /* 0x000fe200000114d7 */
[----:B------:R-:W-:Y:S01]  /*1cf0*/  STL [R1+0xd0], R18 ;  /* 0x0000d01201007387 */ /* 0x000fe20000100800 */
[----:B-1----:R-:W-:Y:S01]  /*1d00*/  SHF.R.S32.HI R14, RZ, 0x1f, R14 ;  /* 0x0000001fff0e7819 */ /* 0x002fe2000001140e */
[C---:B------:R-:W-:Y:S01]  /*1d10*/  IMAD.IADD R201, R2.reuse, 0x1, R197 ;  /* 0x0000000102c97824 */ /* 0x040fe200078e02c5 */
[C---:B------:R-:W-:Y:S01]  /*1d20*/  IADD3 R211, R207.reuse, 0x800, RZ ;  /* 0x00000800cfd37810 */ /* 0x040fe20007ffe0ff */
[----:B------:R1:W-:Y:S01]  /*1d30*/  STL [R1+0xcc], R10 ;  /* 0x0000cc0a01007387 */ /* 0x0003e20000100800 */
[C---:B------:R-:W-:Y:S01]  /*1d40*/  IADD3 R210, R207.reuse, 0x1000, RZ ;  /* 0x00001000cfd27810 */ /* 0x040fe20007ffe0ff */
[C---:B------:R-:W-:Y:S01]  /*1d50*/  IMAD.IADD R205, R2.reuse, 0x1, R204 ;  /* 0x0000000102cd7824 */ /* 0x040fe200078e02cc */
[C---:B------:R-:W-:Y:S01]  /*1d60*/  IADD3 R209, R207.reuse, 0x1800, RZ ;  /* 0x00001800cfd17810 */ /* 0x040fe20007ffe0ff */
[----:B------:R-:W-:Y:S01]  /*1d70*/  IMAD.IADD R200, R2, 0x1, R198 ;  /* 0x0000000102c87824 */ /* 0x000fe200078e02c6 */
[----:B------:R-:W-:-:S02]  /*1d80*/  IADD3 R208, R207, 0x2000, RZ ;  /* 0x00002000cfd07810 */ /* 0x000fc40007ffe0ff */
[----:B--2---:R-:W-:-:S05]  /*1d90*/  SHF.R.S32.HI R9, RZ, 0x1f, R16 ;  /* 0x0000001fff097819 */ /* 0x004fca0000011410 */
[----:B------:R2:W-:Y:S04]  /*1da0*/  STL [R1+0xc8], R9 ;  /* 0x0000c80901007387 */ /* 0x0005e80000100800 */
[----:B------:R-:W-:Y:S01]  /*1db0*/  STL [R1+0xc4], R14 ;  /* 0x0000c40e01007387 */ /* 0x000fe20000100800 */
[----:B-1----:R-:W-:-:S05]  /*1dc0*/  SHF.R.S32.HI R10, RZ, 0x1f, R13 ;  /* 0x0000001fff0a7819 */ /* 0x002fca000001140d */
[----:B------:R1:W-:Y:S01]  /*1dd0*/  STL [R1+0xc0], R10 ;  /* 0x0000c00a01007387 */ /* 0x0003e20000100800 */
[----:B--2---:R-:W-:Y:S02]  /*1de0*/  SHF.R.S32.HI R9, RZ, 0x1f, R11 ;  /* 0x0000001fff097819 */ /* 0x004fe4000001140b */
[----:B------:R-:W-:-:S03]  /*1df0*/  LEA R11, R15, 0x80, 0x1 ;  /* 0x000000800f0b7811 */ /* 0x000fc600078e08ff */
[----:B------:R2:W-:Y:S02]  /*1e00*/  STL [R1+0xbc], R9 ;  /* 0x0000bc0901007387 */ /* 0x0005e40000100800 */
[C---:B------:R-:W-:Y:S02]  /*1e10*/  IMAD.IADD R0, R11.reuse, 0x1, R6 ;  /* 0x000000010b007824 */ /* 0x040fe400078e0206 */
[----:B-1----:R-:W-:-:S04]  /*1e20*/  IMAD.IADD R10, R11, 0x1, R8 ;  /* 0x000000010b0a7824 */ /* 0x002fc800078e0208 */
[----:B------:R-:W-:-:S04]  /*1e30*/  IMAD.IADD R4, R6, 0x1, R10 ;  /* 0x0000000106047824 */ /* 0x000fc800078e020a */
[----:B------:R-:W-:Y:S01]  /*1e40*/  IMAD.IADD R3, R7, 0x1, R4 ;  /* 0x0000000107037824 */ /* 0x000fe200078e0204 */
[----:B--2---:R-:W-:-:S05]  /*1e50*/  SHF.R.S32.HI R9, RZ, 0x1f, R12 ;  /* 0x0000001fff097819 */ /* 0x004fca000001140c */
[----:B------:R1:W-:Y:S04]  /*1e60*/  STL [R1+0xb8], R9 ;  /* 0x0000b80901007387 */ /* 0x0003e80000100800 */
[----:B------:R-:W-:Y:S04]  /*1e70*/  STL [R1+0x9c], R11 ;  /* 0x00009c0b01007387 */ /* 0x000fe80000100800 */
        /* <DEDUP_REMOVED lines=12> */
.L_x_1837:
        /* <DEDUP_REMOVED lines=15> */
[----:B------:R-:W-:Y:S02]  /*2030*/  IMAD.MOV.U32 R139, RZ, RZ, RZ ;  /* 0x000000ffff8b7224 */ /* 0x000fe400078e00ff */
[----:B------:R-:W-:Y:S02]  /*2040*/  IMAD.MOV.U32 R15, RZ, RZ, RZ ;  /* 0x000000ffff0f7224 */ /* 0x000fe400078e00ff */
[----:B------:R-:W-:Y:S01]  /*2050*/  IMAD.MOV.U32 R13, RZ, RZ, RZ ;  /* 0x000000ffff0d7224 */ /* 0x000fe200078e00ff */
[----:B--2---:R-:W-:Y:S01]  /*2060*/  SHF.R.S32.HI R26, RZ, 0x1f, R25 ;  /* 0x0000001fff1a7819 */ /* 0x004fe20000011419 */
[C---:B------:R-:W-:Y:S01]  /*2070*/  IMAD.SHL.U32 R17, R25.reuse, 0x4, RZ ;  /* 0x0000000419117824 */ /* 0x040fe200078e00ff */
[C---:B------:R-:W-:Y:S01]  /*2080*/  @P1 LEA R4, P0, R25.reuse, c[0x0][0x370], 0x2 ;  /* 0x0000dc0019041a11 */ /* 0x040fe200078010ff */
[----:B------:R1:W-:Y:S01]  /*2090*/  STL [R1+0x70], R25 ;  /* 0x0000701901007387 */ /* 0x0003e20000100800 */
[----:B------:R-:W-:-:S02]  /*20a0*/  SHF.L.U64.HI R16, R25, 0x2, R26 ;  /* 0x0000000219107819 */ /* 0x000fc4000001021a */
        /* <DEDUP_REMOVED lines=25> */
.L_x_1636:
[----:B------:R-:W-:-:S04]  /*2240*/  ISETP.NE.U32.AND P0, PT, RZ, c[0x0][0x368], PT ;  /* 0x0000da00ff007a0c */ /* 0x000fc80003f05070 */
[----:B------:R-:W-:-:S13]  /*2250*/  ISETP.NE.AND.EX P0, PT, RZ, c[0x0][0x36c], PT, P0 ;  /* 0x0000db00ff007a0c */ /* 0x000fda0003f05300 */
[----:B------:R-:W-:Y:S05]  /*2260*/  @!P0 BRA `(.L_x_1637) ;  /* 0x0000004000008947 */ /* 0x000fea0003800000 */
[----:B-1----:R-:W-:-:S04]  /*2270*/  IADD3 R4, P0, R17, c[0x0][0x368], RZ ;  /* 0x0000da0011047a10 */ /* 0x002fc80007f1e0ff */
[----:B------:R-:W-:-:S05]  /*2280*/  IADD3.X R5, R16, c[0x0][0x36c], RZ, P0, !PT ;  /* 0x0000db0010057a10 */ /* 0x000fca00007fe4ff */
[----:B------:R1:W5:Y:S01]  /*2290*/  LDG.E R12, [R4.64] ;  /* 0x00000008040c7981 */ /* 0x000362000c1e1900 */
[----:B------:R-:W-:Y:S05]  /*22a0*/  BRA `(.L_x_1638) ;  /* 0x0000005000007947 */ /* 0x000fea0003800000 */
.L_x_1637:
[----:B------:R-:W-:Y:S01]  /*22b0*/  MOV R12, UR6 ;  /* 0x00000006000c7c02 */ /* 0x000fe20008000f00 */
[----:B------:R-:W-:Y:S05]  /*22c0*/  @!P5 BRA `(.L_x_1638) ;  /* 0x000000300000d947 */ /* 0x000fea0003800000 */
[----:B-1----:R-:W2:Y:S04]  /*22d0*/  LDG.E R6, [R4.64] ;  /* 0x0000000804067981 */ /* 0x002ea8000c1e1900 */
[----:B------:R-:W2:Y:S02]  /*22e0*/  LDG.E R0, [R4.64+0x4] ;  /* 0x0000040804007981 */ /* 0x000ea4000c1e1900 */
[----:B--2---:R-:W-:Y:S02]  /*22f0*/  IADD3 R12, -R6, R0, RZ ;  /* 0x00000000060c7210 */ /* 0x004fe40007ffe1ff */
.L_x_1638:
[----:B------:R-:W2:Y:S04]  /*2300*/  LDL.LU R0, [R1+0x44] ;  /* 0x0000440001007983 */ /* 0x000ea80000300800 */
[----:B-1----:R1:W3:Y:S04]  /*2310*/  @P6 LDG.E R5, [R2.64] ;  /* 0x0000000802056981 */ /* 0x0022e8000c1e1900 */
[----:B------:R1:W3:Y:S04]  /*2320*/  @P6 LDG.E R4, [R2.64+0x4] ;  /* 0x0000040802046981 */ /* 0x0002e8000c1e1900 */
[----:B------:R-:W4:Y:S04]  /*2330*/  LDL.LU R6, [R1+0x64] ;  /* 0x0000640001067983 */ /* 0x000f280000300800 */
[----:B------:R-:W4:Y:S01]  /*2340*/  LDL R14, [R1+0x48] ;  /* 0x00004800010e7983 */ /* 0x000f220000100800 */
[----:B------:R-:W-:-:S04]  /*2350*/  ISETP.NE.U32.AND P0, PT, RZ, c[0x0][0x378], PT ;  /* 0x0000de00ff007a0c */ /* 0x000fc80003f05070 */
[----:B------:R-:W-:Y:S01]  /*2360*/  ISETP.NE.AND.EX P1, PT, RZ, c[0x0][0x37c], PT, P0 ;  /* 0x0000df00ff007a0c */ /* 0x000fe20003f25300 */
[----:B------:R-:W-:Y:S02]  /*2370*/  IMAD.MOV.U32 R7, RZ, RZ, c[0x0][0x2c4] ;  /* 0x0000b100ff077624 */ /* 0x000fe400078e00ff */
[----:B-----5:R-:W-:-:S03]  /*2380*/  IMAD.MOV.U32 R129, RZ, RZ, R12 ;  /* 0x000000ffff817224 */ /* 0x020fc600078e000c */
[----:B------:R-:W-:-:S07]  /*2390*/  ISETP.NE.AND P2, PT, R7, 0x1, PT ;  /* 0x000000010700780c */ /* 0x000fce0003f45270 */
[----:B-1----:R-:W-:-:S04]  /*23a0*/  @P1 IADD3 R2, P0, R17, c[0x0][0x378], RZ ;  /* 0x0000de0011021a10 */ /* 0x002fc80007f1e0ff */
[----:B------:R-:W-:Y:S01]  /*23b0*/  @P1 IADD3.X R3, R16, c[0x0][0x37c], RZ, P0, !PT ;  /* 0x0000df0010031a10 */ /* 0x000fe200007fe4ff */
[----:B------:R-:W-:-:S04]  /*23c0*/  IMAD.IADD R7, R12, 0x1, -R9 ;  /* 0x000000010c077824 */ /* 0x000fc800078e0a09 */
[----:B------:R1:W5:Y:S02]  /*23d0*/  @P1 LDG.E R129, [R2.64] ;  /* 0x0000000802811981 */ /* 0x000364000c1e1900 */
[----:B-1----:R-:W-:Y:S01]  /*23e0*/  IMAD.MOV.U32 R2, RZ, RZ, c[0x0][0x228] ;  /* 0x00008a00ff027624 */ /* 0x002fe200078e00ff */
[----:B------:R-:W-:Y:S01]  /*23f0*/  BSSY B0, `(.L_x_1639) ;  /* 0x000003f000007945 */ /* 0x000fe20003800000 */
[----:B--2---:R-:W-:-:S05]  /*2400*/  IMAD.SHL.U32 R0, R0, 0x80, RZ ;  /* 0x0000008000007824 */ /* 0x004fca00078e00ff */
[----:B------:R1:W-:Y:S01]  /*2410*/  STL [R1+0x30], R0 ;  /* 0x0000300001007387 */ /* 0x0003e20000100800 */
[----:B---3--:R-:W-:Y:S01]  /*2420*/  @P6 IMAD.IADD R2, R4, 0x1, -R5 ;  /* 0x0000000104026824 */ /* 0x008fe200078e0a05 */
[----:B----4-:R-:W-:-:S03]  /*2430*/  LOP3.LUT R6, R6, 0xffffffdf, RZ, 0xc0, !PT ;  /* 0xffffffdf06067812 */ /* 0x010fc600078ec0ff */
[----:B------:R-:W-:Y:S01]  /*2440*/  IMAD.IADD R4, R7, 0x1, R2 ;  /* 0x0000000107047824 */ /* 0x000fe200078e0202 */
[----:B------:R-:W-:-:S04]  /*2450*/  @P2 LOP3.LUT R6, R6, 0x20, RZ, 0xfc, !PT ;  /* 0x0000002006062812 */ /* 0x000fc800078efcff */
[----:B------:R-:W-:Y:S02]  /*2460*/  IADD3 R143, R4, 0x50, -R249 ;  /* 0x00000050048f7810 */ /* 0x000fe40007ffe8f9 */
[----:B-1----:R-:W-:-:S05]  /*2470*/  IADD3 R0, R0, 0x7f, RZ ;  /* 0x0000007f00007810 */ /* 0x002fca0007ffe0ff */
[----:B------:R-:W-:Y:S01]  /*2480*/  @P2 IMAD.HI.U32 R3, R0, c[0x0][0x2c8], RZ ;  /* 0x0000b20000032a27 */ /* 0x000fe200078e00ff */
[----:B------:R1:W-:Y:S04]  /*2490*/  STL [R1+0x64], R6 ;  /* 0x0000640601007387 */ /* 0x0003e80000100800 */
[----:B------:R-:W-:Y:S01]  /*24a0*/  @P2 SHF.R.U32.HI R0, RZ, c[0x0][0x2cc], R3 ;  /* 0x0000b300ff002a19 */ /* 0x000fe20000011603 */
[----:B------:R2:W-:Y:S01]  /*24b0*/  STL [R1+0x38], R4 ;  /* 0x0000380401007387 */ /* 0x0005e20000100800 */
[----:B------:R-:W-:-:S03]  /*24c0*/  LOP3.LUT R5, R14, 0xff000000, RZ, 0xc0, !PT ;  /* 0xff0000000e057812 */ /* 0x000fc600078ec0ff */
[----:B------:R-:W-:-:S04]  /*24d0*/  IMAD.IADD R3, R143, 0x1, R0 ;  /* 0x000000018f037824 */ /* 0x000fc800078e0200 */
[----:B-1----:R-:W-:Y:S01]  /*24e0*/  IMAD.HI R6, R3, 0x66666667, RZ ;  /* 0x6666666703067827 */ /* 0x002fe200078e02ff */
[----:B--2---:R-:W-:Y:S02]  /*24f0*/  IADD3 R4, R4, 0x4f, RZ ;  /* 0x0000004f04047810 */ /* 0x004fe40007ffe0ff */
[----:B------:R-:W-:-:S03]  /*2500*/  LOP3.LUT R3, R14, 0xff0000, RZ, 0xc0, !PT ;  /* 0x00ff00000e037812 */ /* 0x000fc600078ec0ff */
[----:B------:R-:W-:Y:S01]  /*2510*/  IMAD.HI R0, R4, 0x66666667, RZ ;  /* 0x6666666704007827 */ /* 0x000fe200078e02ff */
[----:B------:R-:W-:-:S04]  /*2520*/  SHF.R.U32.HI R4, RZ, 0x8, R5 ;  /* 0x00000008ff047819 */ /* 0x000fc80000011605 */
[----:B------:R-:W-:Y:S02]  /*2530*/  LEA.HI R3, R3, R4, RZ, 0x10 ;  /* 0x0000000403037211 */ /* 0x000fe400078f80ff */
[----:B------:R-:W-:Y:S02]  /*2540*/  SHF.R.U32.HI R5, RZ, 0x1f, R0 ;  /* 0x0000001fff057819 */ /* 0x000fe40000011600 */
[----:B------:R-:W-:Y:S02]  /*2550*/  SHF.R.U32.HI R8, RZ, 0x1f, R6 ;  /* 0x0000001fff087819 */ /* 0x000fe40000011606 */
[----:B------:R-:W-:Y:S02]  /*2560*/  SHF.R.U32.HI R9, RZ, 0x10, R3 ;  /* 0x00000010ff097819 */ /* 0x000fe40000011603 */
[----:B------:R-:W-:Y:S02]  /*2570*/  LOP3.LUT R18, R3, 0xff, RZ, 0xc0, !PT ;  /* 0x000000ff03127812 */ /* 0x000fe400078ec0ff */
[----:B------:R-:W-:-:S02]  /*2580*/  LEA.HI.SX32 R142, R0, R5, 0x1b ;  /* 0x00000005008e7211 */ /* 0x000fc400078fdaff */
[----:B------:R-:W-:Y:S01]  /*2590*/  LEA.HI.SX32 R0, R6, R8, 0x1b ;  /* 0x0000000806007211 */ /* 0x000fe200078fdaff */
[----:B------:R1:W-:Y:S03]  /*25a0*/  STL [R1+0x44], R9 ;  /* 0x0000440901007387 */ /* 0x0003e60000100800 */
[----:B------:R-:W-:Y:S01]  /*25b0*/  IMNMX R6, R142, R0, PT ;  /* 0x000000008e067217 */ /* 0x000fe20003800200 */
[----:B------:R1:W-:Y:S03]  /*25c0*/  STL [R1+0x94], R18 ;  /* 0x0000941201007387 */ /* 0x0003e60000100800 */
[----:B------:R-:W-:Y:S02]  /*25d0*/  ISETP.GE.AND P0, PT, R6, 0x1, PT ;  /* 0x000000010600780c */ /* 0x000fe40003f06270 */
[----:B------:R-:W-:Y:S01]  /*25e0*/  ISETP.NE.AND P1, PT, R9, RZ, PT ;  /* 0x000000ff0900720c */ /* 0x000fe20003f25270 */
[----:B------:R-:W-:-:S03]  /*25f0*/  IMAD.MOV.U32 R0, RZ, RZ, RZ ;  /* 0x000000ffff007224 */ /* 0x000fc600078e00ff */
[----:B------:R-:W-:-:S07]  /*2600*/  SEL R128, R9, c[0x0][0x338], P1 ;  /* 0x0000ce0009807a07 */ /* 0x000fce0000800000 */
[----:B------:R-:W-:Y:S05]  /*2610*/  @!P0 BRA `(.L_x_1640) ;  /* 0x000001c000008947 */ /* 0x000fea0003800000 */
[----:B------:R-:W-:Y:S02]  /*2620*/  IABS R3, R128 ;  /* 0x0000008000037213 */ /* 0x000fe40000000000 */
[----:B------:R-:W-:Y:S02]  /*2630*/  IADD3 R8, R128, -0x1, R6 ;  /* 0xffffffff80087810 */ /* 0x000fe40007ffe006 */
[----:B------:R-:W2:Y:S02]  /*2640*/  I2F.RP R0, R3 ;  /* 0x0000000300007306 */ /* 0x000ea40000209400 */
[----:B------:R-:W-:-:S06]  /*2650*/  IABS R11, R8 ;  /* 0x00000008000b7213 */ /* 0x000fcc0000000000 */
[----:B--2---:R-:W2:Y:S02]  /*2660*/  MUFU.RCP R0, R0 ;  /* 0x0000000000007308 */ /* 0x004ea40000001000 */
[----:B--2---:R-:W-:-:S06]  /*2670*/  IADD3 R0, R0, 0xffffffe, RZ ;  /* 0x0ffffffe00007810 */ /* 0x004fcc0007ffe0ff */
[----:B------:R-:W2:Y:S02]  /*2680*/  F2I.FTZ.U32.TRUNC.NTZ R5, R0 ;  /* 0x0000000000057305 */ /* 0x000ea4000021f000 */
[----:B--2---:R-:W-:-:S04]  /*2690*/  IMAD.MOV R0, RZ, RZ, -R5 ;  /* 0x000000ffff007224 */ /* 0x004fc800078e0a05 */
[----:B------:R-:W-:Y:S01]  /*26a0*/  IMAD.MOV.U32 R4, RZ, RZ, R0 ;  /* 0x000000ffff047224 */ /* 0x000fe200078e0000 */
[----:B------:R-:W-:-:S03]  /*26b0*/  IABS R0, R128 ;  /* 0x0000008000007213 */ /* 0x000fc60000000000 */
[----:B-1----:R-:W-:Y:S02]  /*26c0*/  IMAD R9, R4, R3, RZ ;  /* 0x0000000304097224 */ /* 0x002fe400078e02ff */
        /* <DEDUP_REMOVED lines=17> */
.L_x_1640:
[----:B------:R-:W-:Y:S05]  /*27e0*/  BSYNC B0 ;  /* 0x0000000000007941 */ /* 0x000fea0003800000 */
.L_x_1639:
[----:B------:R-:W-:-:S04]  /*27f0*/  IMAD R3, R18, R0, RZ ;  /* 0x0000000012037224 */ /* 0x000fc800078e02ff */
        /* <DEDUP_REMOVED lines=17> */
[----:B-1----:R-:W1:Y:S03]  /*2910*/  S2R R9, SR_TID.X ;  /* 0x0000000000097919 */ /* 0x002e660000002100 */
        /* <DEDUP_REMOVED lines=49> */
[----:B------:R-:W-:-:S02]  /*2c30*/  ISETP.GE.AND P0, PT, R3, 0x31, PT ;  /* 0x000000310300780c */ /* 0x000fc40003f06270 */
[----:B------:R-:W-:Y:S01]  /*2c40*/  SHF.R.S32.HI R17, RZ, 0x1f, R98 ;  /* 0x0000001fff117819 */ /* 0x000fe20000011462 */
[----:B-1----:R-:W-:Y:S01]  /*2c50*/  @P1 IMAD.X R7, R5, 0x1, R147, P2 ;  /* 0x0000000105071824 */ /* 0x002fe200010e0693 */
[----:B------:R-:W-:Y:S02]  /*2c60*/  ISETP.GE.AND P2, PT, R3, 0x21, PT ;  /* 0x000000210300780c */ /* 0x000fe40003f46270 */
[----:B------:R-:W-:-:S04]  /*2c70*/  @P1 LEA R6, P3, R0, c[0x0][0x220], 0x1 ;  /* 0x0000880000061a11 */ /* 0x000fc800078608ff */
[----:B------:R-:W-:-:S05]  /*2c80*/  @P1 LEA.HI.X R7, R0, c[0x0][0x224], R7, 0x1, P3 ;  /* 0x0000890000071a11 */ /* 0x000fca00018f0c07 */
[----:B------:R1:W-:Y:S02]  /*2c90*/  @P1 LDGSTS.E.BYPASS.LTC128B.128 [R212+0x3100], [R6.64], !P6 ;  /* 0x0310000006d41fae */ /* 0x0003e4000f101d48 */
[----:B------:R-:W-:-:S04]  /*2ca0*/  @P2 LEA R0, P1, R24, R4, 0x5 ;  /* 0x0000000418002211 */ /* 0x000fc800078228ff */
[----:B------:R-:W-:Y:S01]  /*2cb0*/  @P2 LEA R18, P3, R0, c[0x0][0x220], 0x1 ;  /* 0x0000880000122a11 */ /* 0x000fe200078608ff */
[----:B------:R-:W-:Y:S01]  /*2cc0*/  IMAD R10, R17, c[0x0][0x280], RZ ;  /* 0x0000a000110a7a24 */ /* 0x000fe200078e02ff */
[----:B------:R-:W-:Y:S01]  /*2cd0*/  IADD3 R126, R12, R15, RZ ;  /* 0x0000000f0c7e7210 */ /* 0x000fe20007ffe0ff */
[----:B-1----:R-:W-:Y:S01]  /*2ce0*/  @P2 IMAD.MOV.U32 R7, RZ, RZ, c[0x0][0x23c] ;  /* 0x00008f00ff072624 */ /* 0x002fe200078e00ff */
[----:B------:R-:W-:-:S04]  /*2cf0*/  @P0 MOV R6, c[0x0][0x23c] ;  /* 0x00008f0000060a02 */ /* 0x000fc80000000f00 */
[----:B------:R-:W-:Y:S01]  /*2d00*/  @P2 LEA.HI.X R14, R24, R5, R7, 0x5, P1 ;  /* 0x00000005180e2211 */ /* 0x000fe200008f2c07 */
[----:B------:R-:W-:Y:S01]  /*2d10*/  @P0 IMAD R11, R6, 0x30, RZ ;  /* 0x00000030060b0824 */ /* 0x000fe200078e02ff */
[----:B------:R-:W-:Y:S01]  /*2d20*/  ISETP.GE.AND P1, PT, R3, 0x41, PT ;  /* 0x000000410300780c */ /* 0x000fe20003f26270 */
[----:B------:R-:W-:Y:S01]  /*2d30*/  @P0 IMAD.WIDE.U32 R6, R24, 0x30, R4 ;  /* 0x0000003018060825 */ /* 0x000fe200078e0004 */
[----:B------:R-:W-:-:S03]  /*2d40*/  @P2 LEA.HI.X R19, R0, c[0x0][0x224], R14, 0x1, P3 ;  /* 0x0000890000132a11 */ /* 0x000fc600018f0c0e */
[----:B------:R-:W-:Y:S01]  /*2d50*/  @P0 IMAD.IADD R3, R7, 0x1, R11 ;  /* 0x0000000107030824 */ /* 0x000fe200078e020b */
[C---:B------:R-:W-:Y:S01]  /*2d60*/  @P0 LEA R16, P3, R6.reuse, c[0x0][0x220], 0x1 ;  /* 0x0000880006100a11 */ /* 0x040fe200078608ff */
[----:B------:R-:W-:Y:S01]  /*2d70*/  IMAD R0, R17, c[0x0][0x290], RZ ;  /* 0x0000a40011007a24 */ /* 0x000fe200078e02ff */
[----:B------:R1:W-:Y:S02]  /*2d80*/  @P2 LDGSTS.E.BYPASS.LTC128B.128 [R212+0x3900], [R18.64], !P6 ;  /* 0x0390000012d42fae */ /* 0x0003e4000f101d48 */
[----:B------:R-:W-:Y:S01]  /*2d90*/  @P0 LEA.HI.X R17, R6, c[0x0][0x224], R3, 0x1, P3 ;  /* 0x0000890006110a11 */ /* 0x000fe200018f0c03 */
[----:B------:R-:W-:Y:S02]  /*2da0*/  IMAD.WIDE.U32 R6, R98, c[0x0][0x290], R96 ;  /* 0x0000a40062067a25 */ /* 0x000fe400078e0060 */
[----:B------:R-:W-:Y:S02]  /*2db0*/  @P1 LEA R3, P3, R24, R4, 0x6 ;  /* 0x0000000418031211 */ /* 0x000fe400078630ff */
[C---:B------:R-:W-:Y:S01]  /*2dc0*/  IMAD R0, R98.reuse, c[0x0][0x294], R0 ;  /* 0x0000a50062007a24 */ /* 0x040fe200078e0200 */
[----:B------:R-:W-:Y:S01]  /*2dd0*/  @P1 MOV R4, c[0x0][0x23c] ;  /* 0x00008f0000041a02 */ /* 0x000fe20000000f00 */
[----:B------:R-:W-:Y:S01]  /*2de0*/  IMAD.WIDE.U32 R14, R98, c[0x0][0x290], R86 ;  /* 0x0000a400620e7a25 */ /* 0x000fe200078e0056 */
[----:B------:R1:W-:Y:S03]  /*2df0*/  @P0 LDGSTS.E.BYPASS.LTC128B.128 [R212+0x4100], [R16.64], !P6 ;  /* 0x0410000010d40fae */ /* 0x0003e6000f101d48 */
[----:B------:R-:W-:-:S02]  /*2e00*/  IMAD.IADD R11, R7, 0x1, R0 ;  /* 0x00000001070b7824 */ /* 0x000fc400078e0200 */
[----:B------:R-:W-:Y:S01]  /*2e10*/  IMAD.IADD R7, R0, 0x1, R15 ;  /* 0x0000000100077824 */ /* 0x000fe200078e020f */
[----:B------:R-:W-:Y:S01]  /*2e20*/  @P1 LEA.HI.X R0, R24, R5, R4, 0x6, P3 ;  /* 0x0000000518001211 */ /* 0x000fe200018f3404 */
[----:B------:R-:W-:Y:S01]  /*2e30*/  IMAD.WIDE.U32 R8, R98, c[0x0][0x280], R96 ;  /* 0x0000a00062087a25 */ /* 0x000fe200078e0060 */
[----:B------:R-:W-:-:S03]  /*2e40*/  @P1 LEA R4, P3, R3, c[0x0][0x220], 0x1 ;  /* 0x0000880003041a11 */ /* 0x000fc600078608ff */
[C---:B------:R-:W-:Y:S01]  /*2e50*/  IMAD R10, R98.reuse, c[0x0][0x284], R10 ;  /* 0x0000a100620a7a24 */ /* 0x040fe200078e020a */
[----:B------:R-:W-:Y:S01]  /*2e60*/  @P1 LEA.HI.X R5, R3, c[0x0][0x224], R0, 0x1, P3 ;  /* 0x0000890003051a11 */ /* 0x000fe200018f0c00 */
[----:B------:R-:W-:Y:S01]  /*2e70*/  IMAD.MOV.U32 R12, RZ, RZ, R8 ;  /* 0x000000ffff0c7224 */ /* 0x000fe200078e0008 */
[----:B-----5:R-:W-:Y:S02]  /*2e80*/  SHF.R.S32.HI R0, RZ, 0x1f, R129 ;  /* 0x0000001fff007819 */ /* 0x020fe40000011481 */
[----:B------:R-:W-:Y:S01]  /*2e90*/  IADD3 R13, R9, R10, RZ ;  /* 0x0000000a090d7210 */ /* 0x000fe20007ffe0ff */
[----:B------:R-:W-:Y:S01]  /*2ea0*/  IMAD.WIDE.U32 R8, R98, c[0x0][0x280], R86 ;  /* 0x0000a00062087a25 */ /* 0x000fe200078e0056 */
[----:B------:R2:W-:Y:S03]  /*2eb0*/  @P1 LDGSTS.E.BYPASS.LTC128B.128 [R212+0x4900], [R4.64], !P6 ;  /* 0x0490000004d41fae */ /* 0x0005e6000f101d48 */
[----:B------:R-:W-:Y:S01]  /*2ec0*/  IMAD R3, R0, c[0x0][0x280], RZ ;  /* 0x0000a00000037a24 */ /* 0x000fe200078e02ff */
[----:B------:R-:W-:Y:S01]  /*2ed0*/  IADD3 R9, R10, R9, RZ ;  /* 0x000000090a097210 */ /* 0x000fe20007ffe0ff */
[----:B------:R-:W-:Y:S01]  /*2ee0*/  IMAD R0, R0, c[0x0][0x290], RZ ;  /* 0x0000a40000007a24 */ /* 0x000fe200078e02ff */
[----:B------:R-:W-:Y:S01]  /*2ef0*/  MOV R10, R6 ;  /* 0x00000006000a7202 */ /* 0x000fe20000000f00 */
[----:B------:R-:W-:Y:S01]  /*2f00*/  IMAD.MOV.U32 R6, RZ, RZ, R14 ;  /* 0x000000ffff067224 */ /* 0x000fe200078e000e */
[----:B------:R-:W-:Y:S01]  /*2f10*/  MOV R141, 0x5 ;  /* 0x00000005008d7802 */ /* 0x000fe20000000f00 */
[----:B------:R-:W-:-:S02]  /*2f20*/  IMAD.MOV.U32 R136, RZ, RZ, c[0x0][0x280] ;  /* 0x0000a000ff887624 */ /* 0x000fc400078e00ff */
[C---:B------:R-:W-:Y:S02]  /*2f30*/  IMAD R144, R132.reuse, c[0x0][0x284], RZ ;  /* 0x0000a10084907a24 */ /* 0x040fe400078e02ff */
        /* <DEDUP_REMOVED lines=44> */
[----:B------:R-:W-:Y:S01]  /*3200*/  IMAD R0, R21, c[0x0][0x268], RZ ;  /* 0x00009a0015007a24 */ /* 0x000fe200078e02ff */
[C---:B------:R-:W-:Y:S01]  /*3210*/  IADD3 R15, R98.reuse, 0x20, RZ ;  /* 0x00000020620f7810 */ /* 0x040fe20007ffe0ff */
        /* <DEDUP_REMOVED lines=55> */
.L_x_1676:
[----:B------:R-:W-:Y:S01]  /*3590*/  IMAD R3, R31, 0x50, R0 ;  /* 0x000000501f037824 */ /* 0x000fe200078e0200 */
[----:B------:R-:W-:Y:S01]  /*35a0*/  ISETP.NE.AND P1, PT, R154, 0x1, PT ;  /* 0x000000019a00780c */ /* 0x000fe20003f25270 */
[----:B------:R-:W-:Y:S01]  /*35b0*/  IMAD.MOV.U32 R74, RZ, RZ, RZ ;  /* 0x000000ffff4a7224 */ /* 0x000fe200078e00ff */
[----:B------:R-:W-:Y:S04]  /*35c0*/  DEPBAR.LE SB0, 0x0 ;  /* 0x000080000000791a */ /* 0x000fe80000000000 */
[----:B---3--:R-:W-:Y:S01]  /*35d0*/  IMAD.IADD R4, R126, 0x1, R3 ;  /* 0x000000017e047824 */ /* 0x008fe200078e0203 */
        /* <DEDUP_REMOVED lines=29> */
[----:B-1----:R-:W-:-:S05]  /*37b0*/  @!P2 BRA `(.L_x_1643) ;  /* 0x00003c600000a947 */ /* 0x002fca0003800000 */
[-C--:B------:R-:W-:Y:S01]  /*37c0*/  IMAD R6, R144, R31.reuse, RZ ;  /* 0x0000001f90067224 */ /* 0x080fe200078e02ff */
        /* <DEDUP_REMOVED lines=40> */
.L_x_1646:
[----:B------:R-:W-:Y:S05]  /*3a50*/  BSYNC B0 ;  /* 0x0000000000007941 */ /* 0x000fea0003800000 */
.L_x_1645:
        /* <DEDUP_REMOVED lines=40> */
.L_x_1648:
[----:B------:R-:W-:Y:S05]  /*3ce0*/  BSYNC B0 ;  /* 0x0000000000007941 */ /* 0x000fea0003800000 */
.L_x_1647:
        /* <DEDUP_REMOVED lines=39> */
.L_x_1650:
[----:B------:R-:W-:Y:S05]  /*3f60*/  BSYNC B0 ;  /* 0x0000000000007941 */ /* 0x000fea0003800000 */
.L_x_1649:
        /* <DEDUP_REMOVED lines=75> */
.L_x_1654:
[----:B------:R-:W-:Y:S05]  /*4420*/  BSYNC B0 ;  /* 0x0000000000007941 */ /* 0x000fea0003800000 */
.L_x_1653:
        /* <DEDUP_REMOVED lines=57> */
.L_x_1652:
[----:B------:R-:W-:Y:S05]  /*47c0*/  BSYNC B1 ;  /* 0x0000000000017941 */ /* 0x000fea0003800000 */
.L_x_1651:
        /* <DEDUP_REMOVED lines=62> */
.L_x_1658:
[----:B------:R-:W-:Y:S05]  /*4bb0*/  BSYNC B0 ;  /* 0x0000000000007941 */ /* 0x000fea0003800000 */
.L_x_1657:
        /* <DEDUP_REMOVED lines=57> */
.L_x_1656:
[----:B------:R-:W-:Y:S05]  /*4f50*/  BSYNC B1 ;  /* 0x0000000000017941 */ /* 0x000fea0003800000 */
.L_x_1655:
        /* <DEDUP_REMOVED lines=61> */
.L_x_1661:
[----:B------:R-:W-:Y:S05]  /*5330*/  BSYNC B0 ;  /* 0x0000000000007941 */ /* 0x000fea0003800000 */
.L_x_1660:
        /* <DEDUP_REMOVED lines=58> */
.L_x_1644:
        /* <DEDUP_REMOVED lines=212> */
.L_x_1663:
[----:B------:R-:W-:Y:S05]  /*6420*/  BSYNC B0 ;  /* 0x0000000000007941 */ /* 0x000fea0003800000 */
.L_x_1662:
        /* <DEDUP_REMOVED lines=126> */
.L_x_1665:
[----:B------:R-:W-:Y:S05]  /*6c10*/  BSYNC B0 ;  /* 0x0000000000007941 */ /* 0x000fea0003800000 */
.L_x_1664:
        /* <DEDUP_REMOVED lines=128> */
.L_x_1643:
        /* <DEDUP_REMOVED lines=21> */
.L_x_1667:
[----:B-12---:R-:W-:Y:S05]  /*7570*/  BSYNC B0 ;  /* 0x0000000000007941 */ /* 0x006fea0003800000 */
.L_x_1666:
        /* <DEDUP_REMOVED lines=17> */
.L_x_1669:
[----:B------:R-:W-:Y:S05]  /*7690*/  BSYNC B0 ;  /* 0x0000000000007941 */ /* 0x000fea0003800000 */
.L_x_1668:
        /* <DEDUP_REMOVED lines=16> */
.L_x_1659:
[----:B------:R-:W-:Y:S05]  /*77a0*/  BSYNC B2 ;  /* 0x0000000000027941 */ /* 0x000fea0003800000 */
.L_x_1642:
[----:B------:R-:W-:Y:S01]  /*77b0*/  IMAD R20, R31, -0x50, RZ ;  /* 0xffffffb01f147824 */ /* 0x000fe200078e02ff */
[----:B------:R-:W-:Y:S01]  /*77c0*/  BSSY B0, `(.L_x_1670) ;  /* 0x0000063000007945 */ /* 0x000fe20003800000 */
[----:B--23--:R-:W-:Y:S02]  /*77d0*/  IMAD R4, R81, c[0x0][0x208], RZ ;  /* 0x0000820051047a24 */ /* 0x00cfe400078e02ff */
[----:B------:R-:W-:Y:S02]  /*77e0*/  IMAD.IADD R3, R105, 0x1, R20 ;  /* 0x0000000169037824 */ /* 0x000fe400078e0214 */
[C---:B-1----:R-:W-:Y:S02]  /*77f0*/  IMAD R8, R75.reuse, c[0x0][0x20c], R4 ;  /* 0x000083004b087a24 */ /* 0x042fe400078e0204 */
        /* <DEDUP_REMOVED lines=85> */
[----:B------:R-:W1:Y:S01]  /*7d50*/  @!P1 LDS.128 R8, [R250] ;  /* 0x00000000fa089984 */ /* 0x000e620000000c00 */
        /* <DEDUP_REMOVED lines=9> */
.L_x_1671:
[----:B-123--:R-:W-:Y:S05]  /*7df0*/  BSYNC B0 ;  /* 0x0000000000007941 */ /* 0x00efea0003800000 */
.L_x_1670:
[----:B------:R1:W2:Y:S01]  /*7e00*/  SHFL.IDX PT, R5, R17, 0x1, 0x1c1f ;  /* 0x003c1f0011057f89 */ /* 0x0002a200000e0000 */
        /* <DEDUP_REMOVED lines=16> */
.L_x_1673:
[----:B------:R-:W-:Y:S05]  /*7f10*/  BSYNC B0 ;  /* 0x0000000000007941 */ /* 0x000fea0003800000 */
.L_x_1672:
[----:B--2---:R2:W4:Y:S01]  /*7f20*/  SHFL.IDX PT, R5, R17, 0x2, 0x1c1f ;  /* 0x005c1f0011057f89 */ /* 0x00452200000e0000 */
[----:B------:R-:W-:Y:S01]  /*7f30*/  ISETP.GE.AND P0, PT, R3, 0x41, PT ;  /* 0x000000410300780c */ /* 0x000fe20003f06270 */
[----:B------:R-:W-:Y:S02]  /*7f40*/  BSSY B0, `(.L_x_1674) ;  /* 0x000000f000007945 */ /* 0x000fe40003800000 */
        /* <DEDUP_REMOVED lines=14> */
.L_x_1675:
[----:B------:R-:W-:Y:S05]  /*8030*/  BSYNC B0 ;  /* 0x0000000000007941 */ /* 0x000fea0003800000 */
.L_x_1674:
[C---:B------:R-:W-:Y:S02]  /*8040*/  ISETP.GT.AND P0, PT, R31.reuse, R118, PT ;  /* 0x000000761f00720c */ /* 0x040fe40003f04270 */
[----:B------:R-:W-:Y:S11]  /*8050*/  IADD3 R31, R31, -0x1, RZ ;  /* 0xffffffff1f1f7810 */ /* 0x000ff60007ffe0ff */
[----:B------:R-:W-:Y:S01]  /*8060*/  @P0 SHF.R.S32.HI R6, RZ, 0x1f, R31 ;  /* 0x0000001fff060819 */ /* 0x000fe2000001141f */
[----:B------:R-:W-:Y:S02]  /*8070*/  @P0 IMAD R3, R146, R31, RZ ;  /* 0x0000001f92030224 */ /* 0x000fe400078e02ff */
[----:B---3--:R-:W-:Y:S02]  /*8080*/  @P0 IMAD.MOV.U32 R4, RZ, RZ, R110 ;  /* 0x000000ffff040224 */ /* 0x008fe400078e006e */
[----:B----4-:R-:W-:Y:S02]  /*8090*/  @P0 IMAD.MOV.U32 R5, RZ, RZ, R109 ;  /* 0x000000ffff050224 */ /* 0x010fe400078e006d */
[-C--:B------:R-:W-:Y:S02]  /*80a0*/  @P0 IMAD R3, R6, R130.reuse, R3 ;  /* 0x0000008206030224 */ /* 0x080fe400078e0203 */
[----:B------:R-:W-:Y:S04]  /*80b0*/  @P0 IMAD.WIDE.U32 R4, R31, R130, R4 ;  /* 0x000000821f040225 */ /* 0x000fe800078e0004 */
[----:B------:R-:W-:Y:S01]  /*80c0*/  @P0 IMAD.IADD R3, R5, 0x1, R3 ;  /* 0x0000000105030824 */ /* 0x000fe200078e0203 */
[----:B------:R-:W-:Y:S01]  /*80d0*/  @P0 LEA R10, P1, R4, c[0x0][0x220], 0x1 ;  /* 0x00008800040a0a11 */ /* 0x000fe200078208ff */
[----:B------:R-:W-:Y:S03]  /*80e0*/  @P0 IMAD.SHL.U32 R12, R152, 0x2, RZ ;  /* 0x00000002980c0824 */ /* 0x000fe600078e00ff */
        /* <DEDUP_REMOVED lines=22> */
.L_x_1641:
[----:B---3--:R-:W3:Y:S01]  /*8250*/  LDL R11, [R1+0x30] ;  /* 0x00003000010b7983 */ /* 0x008ee20000100800 */
[----:B------:R-:W-:-:S05]  /*8260*/  IMAD.MOV.U32 R0, RZ, RZ, c[0x0][0x2c4] ;  /* 0x0000b100ff007624 */ /* 0x000fca00078e00ff */
[----:B------:R-:W-:Y:S01]  /*8270*/  ISETP.NE.AND P3, PT, R0, 0x1, PT ;  /* 0x000000010000780c */ /* 0x000fe20003f65270 */
[----:B------:R-:W-:Y:S01]  /*8280*/  BSSY B0, `(.L_x_1677) ;  /* 0x0000028000007945 */ /* 0x000fe20003800000 */
[----:B---3--:R-:W-:-:S11]  /*8290*/  IADD3 R0, R11, 0x7f, RZ ;  /* 0x0000007f0b007810 */ /* 0x008fd60007ffe0ff */
[----:B------:R-:W-:-:S05]  /*82a0*/  @P3 IMAD.HI.U32 R2, R0, c[0x0][0x2c8], RZ ;  /* 0x0000b20000023a27 */ /* 0x000fca00078e00ff */
[----:B------:R-:W-:-:S05]  /*82b0*/  @P3 SHF.R.U32.HI R0, RZ, c[0x0][0x2cc], R2 ;  /* 0x0000b300ff003a19 */ /* 0x000fca0000011602 */
[----:B------:R-:W-:-:S04]  /*82c0*/  IMAD.IADD R0, R143, 0x1, R0 ;  /* 0x000000018f007824 */ /* 0x000fc800078e0200 */
[----:B------:R-:W-:-:S05]  /*82d0*/  IMAD.HI R0, R0, 0x66666667, RZ ;  /* 0x6666666700007827 */ /* 0x000fca00078e02ff */
[----:B------:R-:W-:-:S04]  /*82e0*/  SHF.R.U32.HI R2, RZ, 0x1f, R0 ;  /* 0x0000001fff027819 */ /* 0x000fc80000011600 */
[----:B------:R-:W-:-:S04]  /*82f0*/  LEA.HI.SX32 R0, R0, R2, 0x1b ;  /* 0x0000000200007211 */ /* 0x000fc800078fdaff */
[----:B------:R-:W-:-:S04]  /*8300*/  IMNMX R6, R142, R0, PT ;  /* 0x000000008e067217 */ /* 0x000fc80003800200 */
[----:B------:R-:W-:Y:S01]  /*8310*/  ISETP.GE.AND P0, PT, R6, 0x1, PT ;  /* 0x000000010600780c */ /* 0x000fe20003f06270 */
[----:B------:R-:W-:-:S12]  /*8320*/  IMAD.MOV.U32 R0, RZ, RZ, RZ ;  /* 0x000000ffff007224 */ /* 0x000fd800078e00ff */
[----:B------:R-:W-:Y:S05]  /*8330*/  @!P0 BRA `(.L_x_1678) ;  /* 0x000001c000008947 */ /* 0x000fea0003800000 */
[----:B------:R-:W-:Y:S01]  /*8340*/  IABS R2, R128 ;  /* 0x0000008000027213 */ /* 0x000fe20000000000 */
[----:B------:R-:W-:Y:S01]  /*8350*/  IMAD.MOV.U32 R4, RZ, RZ, RZ ;  /* 0x000000ffff047224 */ /* 0x000fe200078e00ff */
[----:B------:R-:W-:Y:S02]  /*8360*/  IADD3 R7, R128, -0x1, R6 ;  /* 0xffffffff80077810 */ /* 0x000fe40007ffe006 */
[----:B------:R-:W3:Y:S02]  /*8370*/  I2F.RP R0, R2 ;  /* 0x0000000200007306 */ /* 0x000ee40000209400 */
[----:B-1----:R-:W-:-:S06]  /*8380*/  IABS R9, R7 ;  /* 0x0000000700097213 */ /* 0x002fcc0000000000 */
[----:B---3--:R-:W1:Y:S02]  /*8390*/  MUFU.RCP R0, R0 ;  /* 0x0000000000007308 */ /* 0x008e640000001000 */
        /* <DEDUP_REMOVED lines=22> */
.L_x_1678:
[----:B------:R-:W-:Y:S05]  /*8500*/  BSYNC B0 ;  /* 0x0000000000007941 */ /* 0x000fea0003800000 */
.L_x_1677:
        /* <DEDUP_REMOVED lines=35> */
[----:B---3--:R-:W-:-:S04]  /*8740*/  IMAD R3, R2, R0, RZ ;  /* 0x0000000002037224 */ /* 0x008fc800078e02ff */
[--C-:B------:R-:W-:Y:S01]  /*8750*/  IMAD.IADD R2, R3, 0x1, R0.reuse ;  /* 0x0000000103027824 */ /* 0x100fe200078e0200 */
[----:B------:R3:W-:Y:S01]  /*8760*/  STL [R1+0x4], R3 ;  /* 0x0000040301007387 */ /* 0x0007e20000100800 */
[----:B------:R-:W-:-:S03]  /*8770*/  PRMT R0, RZ, 0x7610, R0 ;  /* 0x00007610ff007816 */ /* 0x000fc60000000000 */
[----:B------:R-:W-:-:S04]  /*8780*/  IMNMX R221, R6, R2, PT ;  /* 0x0000000206dd7217 */ /* 0x000fc80003800200 */
[----:B------:R-:W-:-:S13]  /*8790*/  ISETP.GT.AND P0, PT, R221, R3, PT ;  /* 0x00000003dd00720c */ /* 0x000fda0003f04270 */
[----:B------:R-:W-:Y:S05]  /*87a0*/  @!P0 BRA `(.L_x_1679) ;  /* 0x00010e4000008947 */ /* 0x000fea0003800000 */
[----:B---3--:R-:W3:Y:S04]  /*87b0*/  LDL R3, [R1+0x68] ;  /* 0x0000680001037983 */ /* 0x008ee80000100800 */
[----:B------:R-:W4:Y:S04]  /*87c0*/  LDL R8, [R1+0x6c] ;  /* 0x00006c0001087983 */ /* 0x000f280000100800 */
[----:B--2---:R-:W2:Y:S04]  /*87d0*/  LDL R7, [R1+0x48] ;  /* 0x0000480001077983 */ /* 0x004ea80000100800 */
[----:B------:R-:W2:Y:S04]  /*87e0*/  LDL R4, [R1] ;  /* 0x0000000001047983 */ /* 0x000ea80000100800 */
[----:B------:R-:W2:Y:S04]  /*87f0*/  LDL R5, [R1+0x90] ;  /* 0x0000900001057983 */ /* 0x000ea80000100800 */
[----:B-1----:R-:W2:Y:S01]  /*8800*/  LDL R9, [R1+0x70] ;  /* 0x0000700001097983 */ /* 0x002ea20000100800 */
[----:B------:R-:W-:-:S04]  /*8810*/  ISETP.NE.U32.AND P0, PT, RZ, c[0x0][0x340], PT ;  /* 0x0000d000ff007a0c */ /* 0x000fc80003f05070 */
[----:B------:R-:W-:Y:S02]  /*8820*/  ISETP.NE.AND.EX P1, PT, RZ, c[0x0][0x344], PT, P0 ;  /* 0x0000d100ff007a0c */ /* 0x000fe40003f25300 */
[----:B------:R-:W-:-:S05]  /*8830*/  SHF.R.S32.HI R0, RZ, 0x1f, R139 ;  /* 0x0000001fff007819 */ /* 0x000fca000001148b */
[----:B------:R-:W-:-:S04]  /*8840*/  IMAD R0, R0, c[0x0][0x178], RZ ;  /* 0x00005e0000007a24 */ /* 0x000fc800078e02ff */
[----:B------:R-:W-:Y:S02]  /*8850*/  IMAD R0, R139, c[0x0][0x17c], R0 ;  /* 0x00005f008b007a24 */ /* 0x000fe400078e0200 */
[----:B---3--:R-:W-:-:S04]  /*8860*/  @P1 IADD3 R2, P0, R3, c[0x0][0x340], RZ ;  /* 0x0000d00003021a10 */ /* 0x008fc80007f1e0ff */
[----:B----4-:R-:W-:-:S05]  /*8870*/  @P1 IADD3.X R3, R8, c[0x0][0x344], RZ, P0, !PT ;  /* 0x0000d10008031a10 */ /* 0x010fca00007fe4ff */
[----:B------:R1:W5:Y:S01]  /*8880*/  @P1 LDG.E R8, [R2.64] ;  /* 0x0000000802081981 */ /* 0x000362000c1e1900 */
[----:B------:R-:W-:Y:S02]  /*8890*/  ISETP.NE.U32.AND P0, PT, RZ, c[0x0][0x348], PT ;  /* 0x0000d200ff007a0c */ /* 0x000fe40003f05070 */
[----:B--2---:R-:W-:Y:S01]  /*88a0*/  LOP3.LUT R85, R7, 0xffff, RZ, 0xc0, !PT ;  /* 0x0000ffff07557812 */ /* 0x004fe200078ec0ff */
[----:B------:R-:W-:Y:S01]  /*88b0*/  IMAD.IADD R4, R4, 0x1, R11 ;  /* 0x0000000104047824 */ /* 0x000fe200078e020b */
[----:B------:R-:W-:Y:S01]  /*88c0*/  ISETP.NE.AND.EX P0, PT, RZ, c[0x0][0x34c], PT, P0 ;  /* 0x0000d300ff007a0c */ /* 0x000fe20003f05300 */
[----:B------:R-:W2:Y:S01]  /*88d0*/  S2R R12, SR_TID.X ;  /* 0x00000000000c7919 */ /* 0x000ea20000002100 */
[----:B------:R-:W-:Y:S01]  /*88e0*/  ISETP.GE.AND P2, PT, R238, c[0x0][0x198], PT ;  /* 0x00006600ee007a0c */ /* 0x000fe20003f46270 */
[----:B------:R-:W-:Y:S01]  /*88f0*/  @P3 IMAD.HI.U32 R7, R4, c[0x0][0x2c8], RZ ;  /* 0x0000b20004073a27 */ /* 0x000fe200078e00ff */
[----:B------:R-:W-:Y:S02]  /*8900*/  SEL R6, R5, RZ, !P0 ;  /* 0x000000ff05067207 */ /* 0x000fe40004000000 */
[----:B------:R-:W-:-:S02]  /*8910*/  SEL R5, R9, RZ, !P0 ;  /* 0x000000ff09057207 */ /* 0x000fc40004000000 */
[----:B------:R-:W-:Y:S01]  /*8920*/  IADD3 R181, R221, -0x1, RZ ;  /* 0xffffffffddb57810 */ /* 0x000fe20007ffe0ff */
[----:B------:R-:W-:-:S04]  /*8930*/  IMAD R6, R6, c[0x0][0x1c0], RZ ;  /* 0x0000700006067a24 */ /* 0x000fc800078e02ff */
[----:B------:R-:W-:Y:S02]  /*8940*/  IMAD R6, R5, c[0x0][0x1c4], R6 ;  /* 0x0000710005067a24 */ /* 0x000fe400078e0206 */
[----:B-1----:R-:W-:-:S04]  /*8950*/  IMAD.WIDE.U32 R2, R139, c[0x0][0x178], RZ ;  /* 0x00005e008b027a25 */ /* 0x002fc800078e00ff */
[----:B------:R-:W-:Y:S01]  /*8960*/  IMAD.IADD R3, R3, 0x1, R0 ;  /* 0x0000000103037824 */ /* 0x000fe200078e0200 */
[----:B------:R-:W-:Y:S02]  /*8970*/  MOV R0, R4 ;  /* 0x0000000400007202 */ /* 0x000fe40000000f00 */
[----:B------:R-:W-:Y:S01]  /*8980*/  @P3 SHF.R.U32.HI R0, RZ, c[0x0][0x2cc], R7 ;  /* 0x0000b300ff003a19 */ /* 0x000fe20000011607 */
[C---:B------:R-:W-:Y:S01]  /*8990*/  IMAD.WIDE.U32 R2, R85.reuse, c[0x0][0x1b8], R2 ;  /* 0x00006e0055027a25 */ /* 0x040fe200078e0002 */
[----:B--2---:R-:W-:Y:S02]  /*89a0*/  SHF.R.S32.HI R10, RZ, 0x1f, R12 ;  /* 0x0000001fff0a7819 */ /* 0x004fe4000001140c */
[----:B------:R-:W-:Y:S01]  /*89b0*/  SHF.R.S32.HI R7, RZ, 0x1f, R0 ;  /* 0x0000001fff077819 */ /* 0x000fe20000011400 */
[----:B------:R-:W-:Y:S01]  /*89c0*/  IMAD R3, R85, c[0x0][0x1bc], R3 ;  /* 0x00006f0055037a24 */ /* 0x000fe200078e0203 */
[----:B------:R-:W-:-:S03]  /*89d0*/  LEA.HI R10, R10, R12, RZ, 0x3 ;  /* 0x0000000c0a0a7211 */ /* 0x000fc600078f18ff */
[----:B------:R-:W-:Y:S01]  /*89e0*/  IMAD.WIDE.U32 R2, R5, c[0x0][0x1c0], R2 ;  /* 0x0000700005027a25 */ /* 0x000fe200078e0002 */
[----:B------:R-:W-:-:S03]  /*89f0*/  SHF.R.S32.HI R10, RZ, 0x3, R10 ;  /* 0x00000003ff0a7819 */ /* 0x000fc6000001140a */
        /* <DEDUP_REMOVED lines=11> */
[----:B------:R-:W-:Y:S01]  /*8ab0*/  LEA R6, P0, R2, c[0x0][0x160], 0x1 ;  /* 0x0000580002067a11 */ /* 0x000fe200078008ff */
[----:B------:R-:W-:-:S03]  /*8ac0*/  IMAD.IADD R4, R10, 0x1, R11 ;  /* 0x000000010a047824 */ /* 0x000fc600078e020b */
[----:B------:R-:W-:-:S04]  /*8ad0*/  IADD3 R0, R3, R0, RZ ;  /* 0x0000000003007210 */ /* 0x000fc80007ffe0ff */
[----:B------:R-:W-:Y:S02]  /*8ae0*/  LEA.HI.X R5, R2, c[0x0][0x164], R0, 0x1, P0 ;  /* 0x0000590002057a11 */ /* 0x000fe400000f0c00 */
[----:B------:R-:W-:Y:S01]  /*8af0*/  @!P1 MOV R8, R9 ;  /* 0x0000000900089202 */ /* 0x000fe20000000f00 */
[----:B------:R-:W-:Y:S05]  /*8b00*/  BRA.DIV ~URZ, `(.L_x_1680) ;  /* 0x000150627f007947 */ /* 0x000fea000b800000 */
[----:B------:R1:W2:Y:S02]  /*8b10*/  SHFL.IDX PT, R7, R5, RZ, 0x181f ;  /* 0x00181fff05077589 */ /* 0x0002a400000e0000 */
.L_x_1842:
[----:B------:R-:W-:Y:S05]  /*8b20*/  BRA.DIV ~URZ, `(.L_x_1681) ;  /* 0x000150b27f007947 */ /* 0x000fea000b800000 */
[----:B------:R3:W4:Y:S02]  /*8b30*/  SHFL.IDX PT, R2, R6, RZ, 0x181f ;  /* 0x00181fff06027589 */ /* 0x00072400000e0000 */
.L_x_1843:
        /* <DEDUP_REMOVED lines=10> */
.L_x_1683:
[----:B------:R-:W-:Y:S05]  /*8be0*/  BSYNC B0 ;  /* 0x0000000000007941 */ /* 0x000fea0003800000 */
.L_x_1682:
[----:B------:R-:W-:Y:S05]  /*8bf0*/  BRA.DIV ~URZ, `(.L_x_1684) ;  /* 0x000150527f007947 */ /* 0x000fea000b800000 */
[----:B--2---:R2:W1:Y:S04]  /*8c00*/  SHFL.IDX PT, R7, R5, 0x1, 0x181f ;  /* 0x00381f0005077f89 */ /* 0x00446800000e0000 */
[----:B----4-:R2:W4:Y:S02]  /*8c10*/  SHFL.IDX PT, R2, R6, 0x1, 0x181f ;  /* 0x00381f0006027f89 */ /* 0x01052400000e0000 */
.L_x_1844:
        /* <DEDUP_REMOVED lines=10> */
.L_x_1686:
[----:B------:R-:W-:Y:S05]  /*8cc0*/  BSYNC B0 ;  /* 0x0000000000007941 */ /* 0x000fea0003800000 */
.L_x_1685:
[----:B------:R-:W-:Y:S05]  /*8cd0*/  BRA.DIV ~URZ, `(.L_x_1687) ;  /* 0x000150427f007947 */ /* 0x000fea000b800000 */
[----:B-1----:R1:W2:Y:S02]  /*8ce0*/  SHFL.IDX PT, R7, R5, 0x2, 0x181f ;  /* 0x00581f0005077f89 */ /* 0x0022a400000e0000 */
.L_x_1845:
[----:B------:R-:W-:Y:S05]  /*8cf0*/  BRA.DIV ~URZ, `(.L_x_1688) ;  /* 0x000150927f007947 */ /* 0x000fea000b800000 */
[----:B----4-:R4:W1:Y:S02]  /*8d00*/  SHFL.IDX PT, R2, R6, 0x2, 0x181f ;  /* 0x00581f0006027f89 */ /* 0x01086400000e0000 */
.L_x_1846:
        /* <DEDUP_REMOVED lines=10> */
.L_x_1690:
[----:B------:R-:W-:Y:S05]  /*8db0*/  BSYNC B0 ;  /* 0x0000000000007941 */ /* 0x000fea0003800000 */
.L_x_1689:
[----:B------:R-:W-:Y:S05]  /*8dc0*/  BRA.DIV ~URZ, `(.L_x_1691) ;  /* 0x000150327f007947 */ /* 0x000fea000b800000 */
[----:B--2---:R2:W3:Y:S04]  /*8dd0*/  SHFL.IDX PT, R7, R5, 0x3, 0x181f ;  /* 0x00781f0005077f89 */ /* 0x0044e800000e0000 */
[----:B-1----:R2:W1:Y:S02]  /*8de0*/  SHFL.IDX PT, R2, R6, 0x3, 0x181f ;  /* 0x00781f0006027f89 */ /* 0x00246400000e0000 */
.L_x_1847:
        /* <DEDUP_REMOVED lines=10> */
.L_x_1693:
[----:B------:R-:W-:Y:S05]  /*8e90*/  BSYNC B0 ;  /* 0x0000000000007941 */ /* 0x000fea0003800000 */
.L_x_1692:
[----:B------:R-:W-:Y:S05]  /*8ea0*/  BRA.DIV ~URZ, `(.L_x_1694) ;  /* 0x000150227f007947 */ /* 0x000fea000b800000 */
[----:B---3--:R3:W2:Y:S02]  /*8eb0*/  SHFL.IDX PT, R7, R5, 0x4, 0x181f ;  /* 0x00981f0005077f89 */ /* 0x0086a400000e0000 */
.L_x_1848:
[----:B------:R-:W-:Y:S05]  /*8ec0*/  BRA.DIV ~URZ, `(.L_x_1695) ;  /* 0x000150727f007947 */ /* 0x000fea000b800000 */
[----:B-1----:R1:W3:Y:S02]  /*8ed0*/  SHFL.IDX PT, R2, R6, 0x4, 0x181f ;  /* 0x00981f0006027f89 */ /* 0x0022e400000e0000 */
.L_x_1849:
        /* <DEDUP_REMOVED lines=10> */
.L_x_1697:
[----:B------:R-:W-:Y:S05]  /*8f80*/  BSYNC B0 ;  /* 0x0000000000007941 */ /* 0x000fea0003800000 */
.L_x_1696:
[----:B------:R-:W-:Y:S05]  /*8f90*/  BRA.DIV ~URZ, `(.L_x_1698) ;  /* 0x000150127f007947 */ /* 0x000fea000b800000 */
[----:B--2---:R2:W1:Y:S04]  /*8fa0*/  SHFL.IDX PT, R7, R5, 0x5, 0x181f ;  /* 0x00b81f0005077f89 */ /* 0x00446800000e0000 */
[----:B---3--:R2:W3:Y:S02]  /*8fb0*/  SHFL.IDX PT, R2, R6, 0x5, 0x181f ;  /* 0x00b81f0006027f89 */ /* 0x0084e400000e0000 */
.L_x_1850:
        /* <DEDUP_REMOVED lines=10> */
.L_x_1700:
[----:B------:R-:W-:Y:S05]  /*9060*/  BSYNC B0 ;  /* 0x0000000000007941 */ /* 0x000fea0003800000 */
.L_x_1699:
[----:B------:R-:W-:Y:S05]  /*9070*/  BRA.DIV ~URZ, `(.L_x_1701) ;  /* 0x000150027f007947 */ /* 0x000fea000b800000 */
[----:B-1----:R1:W2:Y:S02]  /*9080*/  SHFL.IDX PT, R7, R5, 0x6, 0x181f ;  /* 0x00d81f0005077f89 */ /* 0x0022a400000e0000 */
.L_x_1851:
[----:B------:R-:W-:Y:S05]  /*9090*/  BRA.DIV ~URZ, `(.L_x_1702) ;  /* 0x000150527f007947 */ /* 0x000fea000b800000 */
[----:B---3--:R3:W1:Y:S02]  /*90a0*/  SHFL.IDX PT, R2, R6, 0x6, 0x181f ;  /* 0x00d81f0006027f89 */ /* 0x00866400000e0000 */
.L_x_1852:
        /* <DEDUP_REMOVED lines=10> */
.L_x_1704:
[----:B------:R-:W-:Y:S05]  /*9150*/  BSYNC B0 ;  /* 0x0000000000007941 */ /* 0x000fea0003800000 */
.L_x_1703:
[----:B------:R-:W-:Y:S05]  /*9160*/  BRA.DIV ~URZ, `(.L_x_1705) ;  /* 0x00014ff27f007947 */ /* 0x000fea000b800000 */
[----:B-12---:R-:W1:Y:S04]  /*9170*/  SHFL.IDX PT, R5, R5, 0x7, 0x181f ;  /* 0x00f81f0005057f89 */ /* 0x006e6800000e0000 */
[----:B------:R2:W3:Y:S02]  /*9180*/  SHFL.IDX PT, R3, R6, 0x7, 0x181f ;  /* 0x00f81f0006037f89 */ /* 0x0004e400000e0000 */
.L_x_1853:
        /* <DEDUP_REMOVED lines=17> */
[----:B--2-4-:R-:W2:Y:S04]  /*92a0*/  LDL.LU R6, [R1+0x64] ;  /* 0x0000640001067983 */ /* 0x014ea80000300800 */
[----:B------:R-:W3:Y:S04]  /*92b0*/  LDL R188, [R1] ;  /* 0x0000000001bc7983 */ /* 0x000ee80000100800 */
[----:B------:R-:W4:Y:S04]  /*92c0*/  LDL R7, [R1+0x38] ;  /* 0x0000380001077983 */ /* 0x000f280000100800 */
[----:B------:R-:W5:Y:S01]  /*92d0*/  LDL R189, [R1+0x2c] ;  /* 0x00002c0001bd7983 */ /* 0x000f620000100800 */
[----:B------:R-:W-:-:S02]  /*92e0*/  IMAD.MOV.U32 R180, RZ, RZ, 0x50 ;  /* 0x00000050ffb47424 */ /* 0x000fc400078e00ff */
[----:B------:R-:W-:Y:S02]  /*92f0*/  IMAD.MOV.U32 R190, RZ, RZ, c[0x0][0x2b8] ;  /* 0x0000ae00ffbe7624 */ /* 0x000fe400078e00ff */
[----:B------:R-:W-:-:S03]  /*9300*/  IMAD R180, R221, R180, -0x50 ;  /* 0xffffffb0ddb47424 */ /* 0x000fc600078e02b4 */
[----:B------:R-:W-:Y:S01]  /*9310*/  ISETP.NE.AND P1, PT, R190, 0x1, PT ;  /* 0x00000001be00780c */ /* 0x000fe20003f25270 */
[----:B------:R-:W-:Y:S01]  /*9320*/  IMAD.MOV.U32 R213, RZ, RZ, RZ ;  /* 0x000000ffffd57224 */ /* 0x000fe200078e00ff */
[----:B------:R-:W-:Y:S01]  /*9330*/  BAR.SYNC.DEFER_BLOCKING 0x0 ;  /* 0x0000000000007b1d */ /* 0x000fe20000010000 */
[----:B---3--:R-:W-:-:S05]  /*9340*/  IMAD.IADD R3, R188, 0x1, R180 ;  /* 0x00000001bc037824 */ /* 0x008fca00078e02b4 */
[C---:B----4-:R-:W-:Y:S01]  /*9350*/  ISETP.GE.AND P0, PT, R3.reuse, R7, PT ;  /* 0x000000070300720c */ /* 0x050fe20003f06270 */
[----:B-----5:R-:W-:-:S03]  /*9360*/  IMAD.IADD R3, R3, 0x1, R189 ;  /* 0x0000000103037824 */ /* 0x020fc600078e02bd */
[----:B------:R-:W-:Y:S01]  /*9370*/  ISETP.GT.OR P0, PT, R188, 0x4f, P0 ;  /* 0x0000004fbc00780c */ /* 0x000fe20000704670 */
[----:B------:R-:W-:Y:S01]  /*9380*/  @P1 IMAD.HI.U32 R4, R3, c[0x0][0x2bc], RZ ;  /* 0x0000af0003041a27 */ /* 0x000fe200078e00ff */
[----:B--2---:R-:W-:-:S03]  /*9390*/  LOP3.LUT R6, R6, 0xfffffffe, RZ, 0xc0, !PT ;  /* 0xfffffffe06067812 */ /* 0x004fc600078ec0ff */
[----:B------:R-:W-:Y:S01]  /*93a0*/  IMAD.MOV.U32 R2, RZ, RZ, R3 ;  /* 0x000000ffff027224 */ /* 0x000fe200078e0003 */
[----:B------:R-:W-:Y:S02]  /*93b0*/  @P1 SHF.R.U32.HI R2, RZ, c[0x0][0x2c0], R4 ;  /* 0x0000b000ff021a19 */ /* 0x000fe40000011604 */
[----:B------:R-:W-:-:S05]  /*93c0*/  @P1 LOP3.LUT R6, R6, 0x1, RZ, 0xfc, !PT ;  /* 0x0000000106061812 */ /* 0x000fca00078efcff */
[C---:B------:R-:W-:Y:S01]  /*93d0*/  @!P0 IADD3 R5, P1, R2.reuse, R186, RZ ;  /* 0x000000ba02058210 */ /* 0x040fe20007f3e0ff */
[----:B------:R1:W-:Y:S03]  /*93e0*/  STL [R1+0x64], R6 ;  /* 0x0000640601007387 */ /* 0x0003e60000100800 */
[----:B-1----:R-:W-:Y:S02]  /*93f0*/  @!P0 LEA.HI.X.SX32 R6, R2, R183, 0x1, P1 ;  /* 0x000000b702068211 */ /* 0x002fe400008f0eff */
        /* <DEDUP_REMOVED lines=18> */
[----:B------:R-:W-:-:S13]  /*9520*/  ISETP.GE.AND P1, PT, R84, 0x1, PT ;  /* 0x000000015400780c */ /* 0x000fda0003f26270 */
[----:B------:R-:W-:Y:S01]  /*9530*/  @P1 ISETP.GE.AND P4, PT, R238, c[0x0][0x1d4], PT ;  /* 0x00007500ee001a0c */ /* 0x000fe20003f86270 */
[----:B------:R-:W-:Y:S04]  /*9540*/  STL.64 [R1+0x18], R184 ;  /* 0x000018b801007387 */ /* 0x000fe80000100a00 */
[----:B------:R-:W-:Y:S01]  /*9550*/  STL [R1+0x14], R182 ;  /* 0x000014b601007387 */ /* 0x000fe20000100800 */
[----:B------:R-:W-:Y:S02]  /*9560*/  ISETP.GT.AND P6, PT, R188, 0x4f, PT ;  /* 0x0000004fbc00780c */ /* 0x000fe40003fc4270 */
        /* <DEDUP_REMOVED lines=8> */
[----:B------:R-:W1:Y:S04]  /*95f0*/  SHFL.IDX PT, R6, R2, RZ, 0x181f ;  /* 0x00181fff02067589 */ /* 0x000e6800000e0000 */
[----:B------:R-:W2:Y:S04]  /*9600*/  SHFL.IDX PT, R4, R2, 0x1, 0x181f ;  /* 0x00381f0002047f89 */ /* 0x000ea800000e0000 */
[----:B------:R-:W3:Y:S04]  /*9610*/  SHFL.IDX PT, R7, R3, RZ, 0x181f ;  /* 0x00181fff03077589 */ /* 0x000ee800000e0000 */
[----:B------:R-:W4:Y:S01]  /*9620*/  SHFL.IDX PT, R5, R3, 0x1, 0x181f ;  /* 0x00381f0003057f89 */ /* 0x000f2200000e0000 */
[----:B------:R-:W-:-:S03]  /*9630*/  ISETP.GE.AND P0, PT, R84, 0x11, PT ;  /* 0x000000115400780c */ /* 0x000fc60003f06270 */
[----:B------:R-:W5:Y:S04]  /*9640*/  SHFL.IDX PT, R11, R2, 0x2, 0x181f ;  /* 0x00581f00020b7f89 */ /* 0x000f6800000e0000 */
[----:B------:R-:W-:Y:S01]  /*9650*/  SHFL.IDX PT, R12, R3, 0x2, 0x181f ;  /* 0x00581f00030c7f89 */ /* 0x000fe200000e0000 */
[----:B-1----:R-:W-:-:S05]  /*9660*/  @P1 LEA R6, P2, R238, R6, 0x1 ;  /* 0x00000006ee061211 */ /* 0x002fca00078408ff */
[C---:B--2---:R-:W-:Y:S02]  /*9670*/  @P0 LEA R4, P3, R238.reuse, R4, 0x1 ;  /* 0x00000004ee040211 */ /* 0x044fe400078608ff */
[--C-:B---3--:R-:W-:Y:S02]  /*9680*/  @P1 LEA.HI.X R7, R238, R7, R239.reuse, 0x1, P2 ;  /* 0x00000007ee071211 */ /* 0x108fe400010f0cef */
[----:B------:R-:W-:Y:S01]  /*9690*/  ISETP.GE.AND P2, PT, R84, 0x21, PT ;  /* 0x000000215400780c */ /* 0x000fe20003f46270 */
[----:B------:R-:W1:Y:S01]  /*96a0*/  SHFL.IDX PT, R9, R2, 0x3, 0x181f ;  /* 0x00781f0002097f89 */ /* 0x000e6200000e0000 */
[C---:B----4-:R-:W-:Y:S02]  /*96b0*/  @P0 LEA.HI.X R5, R238.reuse, R5, R239, 0x1, P3 ;  /* 0x00000005ee050211 */ /* 0x050fe400018f0cef */
[C---:B------:R-:W-:Y:S01]  /*96c0*/  @P0 ISETP.GE.AND P3, PT, R238.reuse, c[0x0][0x1d4], PT ;  /* 0x00007500ee000a0c */ /* 0x040fe20003f66270 */
[----:B------:R-:W2:Y:S04]  /*96d0*/  SHFL.IDX PT, R10, R3, 0x3, 0x181f ;  /* 0x00781f00030a7f89 */ /* 0x000ea800000e0000 */
[----:B------:R5:W3:Y:S04]  /*96e0*/  SHFL.IDX PT, R8, R2, 0x4, 0x181f ;  /* 0x00981f0002087f89 */ /* 0x000ae800000e0000 */
[----:B------:R4:W-:Y:S01]  /*96f0*/  @P1 LDGSTS.E.BYPASS.LTC128B.128 [R212+0x2900], [R6.64], !P4 ;  /* 0x0290000006d41fae */ /* 0x0009e2000e101d48 */
[----:B------:R-:W-:-:S02]  /*9700*/  @P2 ISETP.GE.AND P5, PT, R238, c[0x0][0x1d4], PT ;  /* 0x00007500ee002a0c */ /* 0x000fc40003fa6270 */
[C---:B------:R-:W-:Y:S01]  /*9710*/  ISETP.GE.AND P4, PT, R84.reuse, 0x31, PT ;  /* 0x000000315400780c */ /* 0x040fe20003f86270 */
[----:B------:R1:W-:Y:S01]  /*9720*/  @P0 LDGSTS.E.BYPASS.LTC128B.128 [R212+0x3100], [R4.64], !P3 ;  /* 0x0310000004d40fae */ /* 0x0003e2000d901d48 */
[----:B------:R-:W-:Y:S02]  /*9730*/  ISETP.GE.AND P1, PT, R84, 0x41, PT ;  /* 0x000000415400780c */ /* 0x000fe40003f26270 */
[C---:B-----5:R-:W-:Y:S01]  /*9740*/  @P2 LEA R2, P0, R238.reuse, R11, 0x1 ;  /* 0x0000000bee022211 */ /* 0x060fe200078008ff */
[----:B----4-:R4:W5:Y:S08]  /*9750*/  SHFL.IDX PT, R6, R3, 0x4, 0x181f ;  /* 0x00981f0003067f89 */ /* 0x01097000000e0000 */
[----:B-1----:R-:W-:-:S04]  /*9760*/  @P4 LEA R4, P3, R238, R9, 0x1 ;  /* 0x00000009ee044211 */ /* 0x002fc800078608ff */
[C-C-:B--2---:R-:W-:Y:S02]  /*9770*/  @P4 LEA.HI.X R5, R238.reuse, R10, R239.reuse, 0x1, P3 ;  /* 0x0000000aee054211 */ /* 0x144fe400018f0cef */
[C---:B----4-:R-:W-:Y:S02]  /*9780*/  @P2 LEA.HI.X R3, R238.reuse, R12, R239, 0x1, P0 ;  /* 0x0000000cee032211 */ /* 0x050fe400000f0cef */
[----:B------:R-:W-:-:S03]  /*9790*/  @P1 ISETP.GE.AND P0, PT, R238, c[0x0][0x1d4], PT ;  /* 0x00007500ee001a0c */ /* 0x000fc60003f06270 */
[----:B------:R3:W-:Y:S01]  /*97a0*/  @P2 LDGSTS.E.BYPASS.LTC128B.128 [R212+0x3900], [R2.64], !P5 ;  /* 0x0390000002d42fae */ /* 0x0007e2000e901d48 */
[----:B------:R-:W-:-:S13]  /*97b0*/  @P4 ISETP.GE.AND P2, PT, R238, c[0x0][0x1d4], PT ;  /* 0x00007500ee004a0c */ /* 0x000fda0003f46270 */
[----:B------:R1:W-:Y:S01]  /*97c0*/  @P4 LDGSTS.E.BYPASS.LTC128B.128 [R212+0x4100], [R4.64], !P2 ;  /* 0x0410000004d44fae */ /* 0x0003e2000d101d48 */
[----:B---3--:R-:W-:-:S04]  /*97d0*/  @P1 LEA R2, P3, R238, R8, 0x1 ;  /* 0x00000008ee021211 */ /* 0x008fc800078608ff */
[----:B-----5:R-:W-:-:S05]  /*97e0*/  @P1 LEA.HI.X R3, R238, R6, R239, 0x1, P3 ;  /* 0x00000006ee031211 */ /* 0x020fca00018f0cef */
[----:B------:R1:W-:Y:S01]  /*97f0*/  @P1 LDGSTS.E.BYPASS.LTC128B.128 [R212+0x4900], [R2.64], !P0 ;  /* 0x0490000002d41fae */ /* 0x0003e2000c101d48 */
[----:B------:R-:W-:-:S03]  /*9800*/  ISETP.LT.AND P0, PT, RZ, c[0x0][0x27c], PT ;  /* 0x00009f00ff007a0c */ /* 0x000fc60003f01270 */
[----:B------:R-:W0:Y:S10]  /*9810*/  LDGDEPBAR ;  /* 0x00000000000079af */ /* 0x000e340000000000 */
[----:B------:R-:W-:Y:S05]  /*9820*/  @P0 BRA `(.L_x_1706) ;  /* 0x0000002000000947 */ /* 0x000fea0003800000 */
[----:B------:R-:W-:-:S04]  /*9830*/  DEPBAR.LE SB0, 0x1 ;  /* 0x000080400000791a */ /* 0x000fc80000000000 */
[----:B------:R-:W-:Y:S05]  /*9840*/  BRA `(.L_x_1707) ;  /* 0x00004a5000007947 */ /* 0x000fea0003800000 */
.L_x_1706:
[----:B------:R-:W2:Y:S01]  /*9850*/  LDL R63, [R1+0x30] ;  /* 0x00003000013f7983 */ /* 0x000ea20000100800 */
[----:B------:R-:W-:Y:S01]  /*9860*/  ULDC.U8 UR4, c[0x0][0x298] ;  /* 0x0000a60000047ab9 */ /* 0x000fe20000000000 */
[----:B-1----:R-:W-:Y:S01]  /*9870*/  SHF.R.S32.HI R2, RZ, 0x1f, R129 ;  /* 0x0000001fff027819 */ /* 0x002fe20000011481 */
        /* <DEDUP_REMOVED lines=48> */
[----:B------:R-:W-:Y:S01]  /*9b80*/  ISETP.GE.AND P0, PT, R95, c[0x0][0x27c], PT ;  /* 0x00009f005f007a0c */ /* 0x000fe20003f06270 */
[----:B------:R-:W-:-:S10]  /*9b90*/  CS2R R10, SRZ ;  /* 0x00000000000a7805 */ /* 0x000fd4000001ff00 */
[C---:B------:R-:W-:Y:S01]  /*9ba0*/  @!P1 IMAD.SHL.U32 R2, R96.reuse, 0x2, RZ ;  /* 0x0000000260029824 */ /* 0x040fe200078e00ff */
[----:B------:R-:W-:Y:S01]  /*9bb0*/  @!P1 SHF.L.U64.HI R3, R96, 0x1, R97 ;  /* 0x0000000160039819 */ /* 0x000fe20000010261 */
[C---:B------:R-:W-:Y:S01]  /*9bc0*/  @!P0 IMAD.SHL.U32 R4, R95.reuse, 0x2, RZ ;  /* 0x000000025f048824 */ /* 0x040fe200078e00ff */
[----:B-----5:R-:W-:Y:S02]  /*9bd0*/  @!P0 SHF.L.U64.HI R5, R95, 0x1, R60 ;  /* 0x000000015f058819 */ /* 0x020fe4000001023c */
[CC--:B--2---:R-:W-:Y:S02]  /*9be0*/  @!P1 IADD3 R16, P2, R15.reuse, R2.reuse, RZ ;  /* 0x000000020f109210 */ /* 0x0c4fe40007f5e0ff */
[----:B---3--:R-:W-:Y:S02]  /*9bf0*/  @!P1 IADD3 R14, P4, R18, R2, RZ ;  /* 0x00000002120e9210 */ /* 0x008fe40007f9e0ff */
[-C--:B------:R-:W-:Y:S01]  /*9c00*/  @!P0 IADD3 R2, P3, R15, R4.reuse, RZ ;  /* 0x000000040f028210 */ /* 0x080fe20007f7e0ff */
[--C-:B----4-:R-:W-:Y:S01]  /*9c10*/  @!P1 IMAD.X R17, R22, 0x1, R3.reuse, P2 ;  /* 0x0000000116119824 */ /* 0x110fe200010e0603 */
[----:B------:R-:W-:Y:S01]  /*9c20*/  @!P0 IADD3 R4, P2, R18, R4, RZ ;  /* 0x0000000412048210 */ /* 0x000fe20007f5e0ff */
[C---:B-1----:R-:W-:Y:S01]  /*9c30*/  @!P1 IMAD.X R15, R19.reuse, 0x1, R3, P4 ;  /* 0x00000001130f9824 */ /* 0x042fe200020e0603 */
[----:B------:R-:W-:Y:S01]  /*9c40*/  CS2R R6, SRZ ;  /* 0x0000000000067805 */ /* 0x000fe2000001ff00 */
[--C-:B------:R-:W-:Y:S01]  /*9c50*/  @!P0 IMAD.X R3, R22, 0x1, R5.reuse, P3 ;  /* 0x0000000116038824 */ /* 0x100fe200018e0605 */
[----:B------:R-:W-:Y:S01]  /*9c60*/  CS2R R8, SRZ ;  /* 0x0000000000087805 */ /* 0x000fe2000001ff00 */
[----:B------:R-:W-:Y:S01]  /*9c70*/  @!P0 IMAD.X R5, R19, 0x1, R5, P2 ;  /* 0x0000000113058824 */ /* 0x000fe200010e0605 */
[----:B------:R1:W5:Y:S04]  /*9c80*/  @!P1 LD.E.64 R10, [R16.64] ;  /* 0x00000008100a9980 */ /* 0x000368000c101b00 */
[----:B------:R1:W5:Y:S04]  /*9c90*/  @!P0 LD.E.64 R12, [R2.64] ;  /* 0x00000008020c8980 */ /* 0x000368000c101b00 */
[----:B------:R1:W5:Y:S04]  /*9ca0*/  @!P1 LD.E.64 R6, [R14.64] ;  /* 0x000000080e069980 */ /* 0x000368000c101b00 */
[----:B------:R1:W5:Y:S02]  /*9cb0*/  @!P0 LD.E.64 R8, [R4.64] ;  /* 0x0000000804088980 */ /* 0x000364000c101b00 */
.L_x_1710:
[----:B------:R-:W-:Y:S05]  /*9cc0*/  BSYNC B0 ;  /* 0x0000000000007941 */ /* 0x000fea0003800000 */
.L_x_1709:
[----:B-1----:R-:W-:Y:S01]  /*9cd0*/  IADD3 R2, R20, 0x20, RZ ;  /* 0x0000002014027810 */ /* 0x002fe20007ffe0ff */
[----:B-----5:R-:W-:Y:S01]  /*9ce0*/  IMAD.MOV.U32 R5, RZ, RZ, R12 ;  /* 0x000000ffff057224 */ /* 0x020fe200078e000c */
[----:B------:R1:W4:Y:S01]  /*9cf0*/  SHFL.IDX PT, R23, R24, 0x1, 0x1c1f ;  /* 0x003c1f0018177f89 */ /* 0x00032200000e0000 */
        /* <DEDUP_REMOVED lines=15> */
[----:B----4-:R1:W4:Y:S01]  /*9df0*/  SHFL.IDX PT, R22, R21, 0x1, 0x1c1f ;  /* 0x003c1f0015167f89 */ /* 0x01032200000e0000 */
[----:B------:R-:W-:Y:S01]  /*9e00*/  PRMT R51, R4, 0x7610, R51 ;  /* 0x0000761004337816 */ /* 0x000fe20000000033 */
[----:B------:R-:W-:Y:S01]  /*9e10*/  CS2R R32, SRZ ;  /* 0x0000000000207805 */ /* 0x000fe2000001ff00 */
[----:B------:R-:W-:Y:S01]  /*9e20*/  PRMT R48, R3, 0x7610, R48 ;  /* 0x0000761003307816 */ /* 0x000fe20000000030 */
[----:B--2---:R1:W2:Y:S01]  /*9e30*/  SHFL.IDX PT, R15, R25, 0x1, 0x1c1f ;  /* 0x003c1f00190f7f89 */ /* 0x0042a200000e0000 */
[----:B------:R-:W-:Y:S01]  /*9e40*/  PRMT R49, R2, 0x7610, R49 ;  /* 0x0000761002317816 */ /* 0x000fe20000000031 */
[----:B------:R-:W-:Y:S01]  /*9e50*/  CS2R R4, SRZ ;  /* 0x0000000000047805 */ /* 0x000fe2000001ff00 */
[----:B------:R-:W-:Y:S01]  /*9e60*/  CS2R R2, SRZ ;  /* 0x0000000000027805 */ /* 0x000fe2000001ff00 */
[----:B------:R-:W-:Y:S05]  /*9e70*/  @P0 BRA `(.L_x_1712) ;  /* 0x0000016000000947 */ /* 0x000fea0003800000 */
[----:B------:R-:W-:Y:S01]  /*9e80*/  ISETP.GE.AND P1, PT, R96, c[0x0][0x27c], PT ;  /* 0x00009f0060007a0c */ /* 0x000fe20003f26270 */
[----:B------:R-:W-:Y:S01]  /*9e90*/  CS2R R38, SRZ ;  /* 0x0000000000267805 */ /* 0x000fe2000001ff00 */
[----:B------:R-:W-:-:S11]  /*9ea0*/  ISETP.GE.AND P0, PT, R95, c[0x0][0x27c], PT ;  /* 0x00009f005f007a0c */ /* 0x000fd60003f06270 */
[C---:B------:R-:W-:Y:S01]  /*9eb0*/  @!P1 IMAD.SHL.U32 R2, R96.reuse, 0x2, RZ ;  /* 0x0000000260029824 */ /* 0x040fe200078e00ff */
[----:B------:R-:W-:Y:S01]  /*9ec0*/  @!P1 SHF.L.U64.HI R4, R96, 0x1, R97 ;  /* 0x0000000160049819 */ /* 0x000fe20000010261 */
[C---:B------:R-:W-:Y:S01]  /*9ed0*/  @!P0 IMAD.SHL.U32 R3, R95.reuse, 0x2, RZ ;  /* 0x000000025f038824 */ /* 0x040fe200078e00ff */
[----:B------:R-:W-:Y:S02]  /*9ee0*/  @!P0 SHF.L.U64.HI R5, R95, 0x1, R60 ;  /* 0x000000015f058819 */ /* 0x000fe4000001023c */
[CC--:B---3--:R-:W-:Y:S02]  /*9ef0*/  @!P1 IADD3 R18, P2, R14.reuse, R2.reuse, RZ ;  /* 0x000000020e129210 */ /* 0x0c8fe40007f5e0ff */
[----:B--2---:R-:W-:Y:S02]  /*9f00*/  @!P1 IADD3 R16, P4, R15, R2, RZ ;  /* 0x000000020f109210 */ /* 0x004fe40007f9e0ff */
[-C--:B------:R-:W-:Y:S01]  /*9f10*/  @!P0 IADD3 R2, P3, R14, R3.reuse, RZ ;  /* 0x000000030e028210 */ /* 0x080fe20007f7e0ff */
[--C-:B------:R-:W-:Y:S01]  /*9f20*/  @!P1 IMAD.X R19, R23, 0x1, R4.reuse, P2 ;  /* 0x0000000117139824 */ /* 0x100fe200010e0604 */
[----:B------:R-:W-:Y:S01]  /*9f30*/  @!P0 IADD3 R14, P2, R15, R3, RZ ;  /* 0x000000030f0e8210 */ /* 0x000fe20007f5e0ff */
[----:B----4-:R-:W-:-:S02]  /*9f40*/  @!P1 IMAD.X R17, R22, 0x1, R4, P4 ;  /* 0x0000000116119824 */ /* 0x010fc400020e0604 */
[--C-:B------:R-:W-:Y:S01]  /*9f50*/  @!P0 IMAD.X R3, R23, 0x1, R5.reuse, P3 ;  /* 0x0000000117038824 */ /* 0x100fe200018e0605 */
[----:B------:R-:W-:Y:S01]  /*9f60*/  CS2R R32, SRZ ;  /* 0x0000000000207805 */ /* 0x000fe2000001ff00 */
[----:B------:R-:W-:Y:S02]  /*9f70*/  @!P0 IMAD.X R15, R22, 0x1, R5, P2 ;  /* 0x00000001160f8824 */ /* 0x000fe400010e0605 */
[----:B------:R-:W-:Y:S01]  /*9f80*/  CS2R R4, SRZ ;  /* 0x0000000000047805 */ /* 0x000fe2000001ff00 */
[----:B------:R2:W5:Y:S04]  /*9f90*/  @!P0 LD.E.64 R38, [R2.64] ;  /* 0x0000000802268980 */ /* 0x000568000c101b00 */
[----:B------:R3:W5:Y:S04]  /*9fa0*/  @!P0 LD.E.64 R32, [R14.64] ;  /* 0x000000080e208980 */ /* 0x000768000c101b00 */
[----:B------:R3:W5:Y:S01]  /*9fb0*/  @!P1 LD.E.64 R4, [R18.64] ;  /* 0x0000000812049980 */ /* 0x000762000c101b00 */
[----:B--2---:R-:W-:-:S06]  /*9fc0*/  CS2R R2, SRZ ;  /* 0x0000000000027805 */ /* 0x004fcc000001ff00 */
[----:B------:R3:W5:Y:S02]  /*9fd0*/  @!P1 LD.E.64 R2, [R16.64] ;  /* 0x0000000810029980 */ /* 0x000764000c101b00 */
.L_x_1712:
[----:B------:R-:W-:Y:S05]  /*9fe0*/  BSYNC B0 ;  /* 0x0000000000007941 */ /* 0x000fea0003800000 */
.L_x_1711:
[----:B---3--:R-:W-:Y:S01]  /*9ff0*/  IADD3 R14, R20, 0x40, RZ ;  /* 0x00000040140e7810 */ /* 0x008fe20007ffe0ff */
[----:B-----5:R-:W-:Y:S01]  /*a000*/  IMAD.MOV.U32 R18, RZ, RZ, R38 ;  /* 0x000000ffff127224 */ /* 0x020fe200078e0026 */
[----:B------:R3:W1:Y:S01]  /*a010*/  SHFL.IDX PT, R30, R24, 0x2, 0x1c1f ;  /* 0x005c1f00181e7f89 */ /* 0x00066200000e0000 */
        /* <DEDUP_REMOVED lines=11> */
[----:B--2---:R3:W2:Y:S01]  /*a0d0*/  SHFL.IDX PT, R15, R26, 0x2, 0x1c1f ;  /* 0x005c1f001a0f7f89 */ /* 0x0046a200000e0000 */
[----:B------:R-:W-:Y:S01]  /*a0e0*/  IMAD.MOV.U32 R14, RZ, RZ, R3 ;  /* 0x000000ffff0e7224 */ /* 0x000fe200078e0003 */
[----:B------:R-:W-:Y:S01]  /*a0f0*/  BSSY B0, `(.L_x_1713) ;  /* 0x0000023000007945 */ /* 0x000fe20003800000 */
[----:B------:R-:W-:Y:S01]  /*a100*/  PRMT R54, R18, 0x7610, R54 ;  /* 0x0000761012367816 */ /* 0x000fe20000000036 */
[----:B------:R3:W4:Y:S01]  /*a110*/  SHFL.IDX PT, R29, R21, 0x2, 0x1c1f ;  /* 0x005c1f00151d7f89 */ /* 0x00072200000e0000 */
        /* <DEDUP_REMOVED lines=17> */
[----:B------:R-:W-:Y:S02]  /*a230*/  @!P0 SHF.L.U64.HI R28, R95, 0x1, R60 ;  /* 0x000000015f1c8819 */ /* 0x000fe4000001023c */
[-C--:B--2-4-:R-:W-:Y:S02]  /*a240*/  @!P1 IADD3 R22, P2, R15, R14.reuse, RZ ;  /* 0x0000000e0f169210 */ /* 0x094fe40007f5e0ff */
[----:B-1----:R-:W-:Y:S02]  /*a250*/  @!P1 IADD3 R18, P4, R27, R14, RZ ;  /* 0x0000000e1b129210 */ /* 0x002fe40007f9e0ff */
[-C--:B------:R-:W-:Y:S01]  /*a260*/  @!P0 IADD3 R16, P3, R15, R17.reuse, RZ ;  /* 0x000000110f108210 */ /* 0x080fe20007f7e0ff */
[C-C-:B------:R-:W-:Y:S01]  /*a270*/  @!P1 IMAD.X R23, R30.reuse, 0x1, R19.reuse, P2 ;  /* 0x000000011e179824 */ /* 0x140fe200010e0613 */
[----:B------:R-:W-:Y:S01]  /*a280*/  @!P0 IADD3 R14, P2, R27, R17, RZ ;  /* 0x000000111b0e8210 */ /* 0x000fe20007f5e0ff */
[----:B------:R-:W-:Y:S01]  /*a290*/  CS2R R36, SRZ ;  /* 0x0000000000247805 */ /* 0x000fe2000001ff00 */
[----:B------:R-:W-:Y:S01]  /*a2a0*/  CS2R R40, SRZ ;  /* 0x0000000000287805 */ /* 0x000fe2000001ff00 */
[----:B------:R-:W-:Y:S01]  /*a2b0*/  @!P1 IMAD.X R19, R29, 0x1, R19, P4 ;  /* 0x000000011d139824 */ /* 0x000fe200020e0613 */
[----:B------:R1:W5:Y:S01]  /*a2c0*/  @!P1 LD.E.64 R34, [R22.64] ;  /* 0x0000000816229980 */ /* 0x000362000c101b00 */
[----:B------:R-:W-:-:S02]  /*a2d0*/  @!P0 IMAD.X R17, R30, 0x1, R28, P3 ;  /* 0x000000011e118824 */ /* 0x000fc400018e061c */
[----:B------:R-:W-:Y:S01]  /*a2e0*/  @!P0 IMAD.X R15, R29, 0x1, R28, P2 ;  /* 0x000000011d0f8824 */ /* 0x000fe200010e061c */
[----:B------:R1:W5:Y:S04]  /*a2f0*/  @!P1 LD.E.64 R36, [R18.64] ;  /* 0x0000000812249980 */ /* 0x000368000c101b00 */
[----:B------:R1:W5:Y:S04]  /*a300*/  @!P0 LD.E.64 R42, [R16.64] ;  /* 0x00000008102a8980 */ /* 0x000368000c101b00 */
[----:B------:R1:W5:Y:S02]  /*a310*/  @!P0 LD.E.64 R40, [R14.64] ;  /* 0x000000080e288980 */ /* 0x000364000c101b00 */
.L_x_1714:
[----:B------:R-:W-:Y:S05]  /*a320*/  BSYNC B0 ;  /* 0x0000000000007941 */ /* 0x000fea0003800000 */
.L_x_1713:
[----:B-1----:R-:W-:Y:S01]  /*a330*/  IADD3 R14, R20, 0x60, RZ ;  /* 0x00000060140e7810 */ /* 0x002fe20007ffe0ff */
[----:B-----5:R-:W-:Y:S01]  /*a340*/  IMAD.MOV.U32 R18, RZ, RZ, R42 ;  /* 0x000000ffff127224 */ /* 0x020fe200078e002a */
[----:B------:R1:W3:Y:S01]  /*a350*/  SHFL.IDX PT, R27, R24, 0x3, 0x1c1f ;  /* 0x007c1f00181b7f89 */ /* 0x0002e200000e0000 */
[----:B------:R-:W-:Y:S01]  /*a360*/  IMAD.MOV.U32 R17, RZ, RZ, R43 ;  /* 0x000000ffff117224 */ /* 0x000fe200078e002b */
[----:B------:R-:W-:Y:S01]  /*a370*/  ISETP.GE.AND P0, PT, R14, R0, PT ;  /* 0x000000000e00720c */ /* 0x000fe20003f06270 */
[----:B--2---:R-:W-:Y:S01]  /*a380*/  IMAD.MOV.U32 R15, RZ, RZ, R34 ;  /* 0x000000ffff0f7224 */ /* 0x004fe200078e0022 */
        /* <DEDUP_REMOVED lines=8> */
[----:B------:R1:W2:Y:S01]  /*a410*/  SHFL.IDX PT, R16, R26, 0x3, 0x1c1f ;  /* 0x007c1f001a107f89 */ /* 0x0002a200000e0000 */
[----:B------:R-:W-:Y:S01]  /*a420*/  IMAD.MOV.U32 R14, RZ, RZ, R37 ;  /* 0x000000ffff0e7224 */ /* 0x000fe200078e0025 */
[----:B------:R-:W-:Y:S01]  /*a430*/  BSSY B0, `(.L_x_1715) ;  /* 0x0000021000007945 */ /* 0x000fe20003800000 */
[----:B------:R-:W-:Y:S01]  /*a440*/  PRMT R58, R18, 0x7610, R58 ;  /* 0x00007610123a7816 */ /* 0x000fe2000000003a */
[----:B---3--:R1:W3:Y:S01]  /*a450*/  SHFL.IDX PT, R24, R21, 0x3, 0x1c1f ;  /* 0x007c1f0015187f89 */ /* 0x0082e200000e0000 */
[----:B------:R-:W-:Y:S01]  /*a460*/  PRMT R59, R17, 0x7610, R59 ;  /* 0x00007610113b7816 */ /* 0x000fe2000000003b */
[----:B----4-:R-:W-:Y:S01]  /*a470*/  CS2R R28, SRZ ;  /* 0x00000000001c7805 */ /* 0x010fe2000001ff00 */
[----:B------:R-:W-:Y:S01]  /*a480*/  PRMT R55, R55, 0x5410, R15 ;  /* 0x0000541037377816 */ /* 0x000fe2000000000f */
[----:B------:R1:W4:Y:S01]  /*a490*/  SHFL.IDX PT, R22, R25, 0x3, 0x1c1f ;  /* 0x007c1f0019167f89 */ /* 0x00032200000e0000 */
[----:B------:R-:W-:Y:S01]  /*a4a0*/  PRMT R57, R14, 0x7610, R57 ;  /* 0x000076100e397816 */ /* 0x000fe20000000039 */
        /* <DEDUP_REMOVED lines=11> */
[-C--:B--2---:R-:W-:Y:S02]  /*a560*/  @!P1 IADD3 R20, P2, R16, R14.reuse, RZ ;  /* 0x0000000e10149210 */ /* 0x084fe40007f5e0ff */
[----:B----4-:R-:W-:Y:S02]  /*a570*/  @!P1 IADD3 R18, P4, R22, R14, RZ ;  /* 0x0000000e16129210 */ /* 0x010fe40007f9e0ff */
[-C--:B------:R-:W-:Y:S01]  /*a580*/  @!P0 IADD3 R16, P3, R16, R15.reuse, RZ ;  /* 0x0000000f10108210 */ /* 0x080fe20007f7e0ff */
[C-C-:B-1----:R-:W-:Y:S01]  /*a590*/  @!P1 IMAD.X R21, R27.reuse, 0x1, R17.reuse, P2 ;  /* 0x000000011b159824 */ /* 0x142fe200010e0611 */
[----:B------:R-:W-:Y:S01]  /*a5a0*/  @!P0 IADD3 R14, P2, R22, R15, RZ ;  /* 0x0000000f160e8210 */ /* 0x000fe20007f5e0ff */
[C---:B---3--:R-:W-:Y:S01]  /*a5b0*/  @!P1 IMAD.X R19, R24.reuse, 0x1, R17, P4 ;  /* 0x0000000118139824 */ /* 0x048fe200020e0611 */
[----:B------:R-:W-:Y:S01]  /*a5c0*/  CS2R R30, SRZ ;  /* 0x00000000001e7805 */ /* 0x000fe2000001ff00 */
[----:B------:R-:W-:Y:S01]  /*a5d0*/  CS2R R44, SRZ ;  /* 0x00000000002c7805 */ /* 0x000fe2000001ff00 */
[--C-:B------:R-:W-:Y:S01]  /*a5e0*/  @!P0 IMAD.X R17, R27, 0x1, R23.reuse, P3 ;  /* 0x000000011b118824 */ /* 0x100fe200018e0617 */
[----:B------:R1:W5:Y:S01]  /*a5f0*/  @!P1 LD.E.64 R28, [R20.64] ;  /* 0x00000008141c9980 */ /* 0x000362000c101b00 */
[----:B------:R-:W-:-:S03]  /*a600*/  @!P0 IMAD.X R15, R24, 0x1, R23, P2 ;  /* 0x00000001180f8824 */ /* 0x000fc600010e0617 */
[----:B------:R1:W5:Y:S04]  /*a610*/  @!P0 LD.E.64 R46, [R16.64] ;  /* 0x00000008102e8980 */ /* 0x000368000c101b00 */
[----:B------:R1:W5:Y:S04]  /*a620*/  @!P1 LD.E.64 R30, [R18.64] ;  /* 0x00000008121e9980 */ /* 0x000368000c101b00 */
[----:B------:R1:W5:Y:S02]  /*a630*/  @!P0 LD.E.64 R44, [R14.64] ;  /* 0x000000080e2c8980 */ /* 0x000364000c101b00 */
.L_x_1716:
[----:B------:R-:W-:Y:S05]  /*a640*/  BSYNC B0 ;  /* 0x0000000000007941 */ /* 0x000fea0003800000 */
.L_x_1715:
[----:B-1---5:R-:W-:Y:S01]  /*a650*/  IMAD.MOV.U32 R14, RZ, RZ, R46 ;  /* 0x000000ffff0e7224 */ /* 0x022fe200078e002e */
[----:B------:R-:W-:-:S04]  /*a660*/  DEPBAR.LE SB0, 0x1 ;  /* 0x000080400000791a */ /* 0x000fc80000000000 */
[----:B--2---:R-:W-:Y:S01]  /*a670*/  IMAD.MOV.U32 R16, RZ, RZ, R47 ;  /* 0x000000ffff107224 */ /* 0x004fe200078e002f */
        /* <DEDUP_REMOVED lines=21> */
[----:B------:R-:W1:Y:S01]  /*a7d0*/  LDS.128 R16, [R250+0x5000] ;  /* 0x00500000fa107984 */ /* 0x000e620000000c00 */
[--C-:B------:R-:W-:Y:S02]  /*a7e0*/  SHF.R.U32.HI R0, RZ, 0x10, R7.reuse ;  /* 0x00000010ff007819 */ /* 0x100fe40000011607 */
[----:B---3--:R-:W-:Y:S01]  /*a7f0*/  SHF.R.U64 R24, R6, 0x10, R7 ;  /* 0x0000001006187819 */ /* 0x008fe20000001207 */
[----:B------:R-:W-:Y:S01]  /*a800*/  HADD2.F32 R7, -RZ, R48.H1_H1 ;  /* 0x30000030ff077230 */ /* 0x000fe20000004100 */
[--C-:B------:R-:W-:Y:S02]  /*a810*/  SHF.R.U64 R25, R10, 0x10, R11.reuse ;  /* 0x000000100a197819 */ /* 0x100fe4000000120b */
[----:B------:R-:W-:-:S05]  /*a820*/  SHF.R.U32.HI R21, RZ, 0x10, R11 ;  /* 0x00000010ff157819 */ /* 0x000fca000001160b */
[----:B----4-:R-:W-:Y:S02]  /*a830*/  HADD2.F32 R22, -RZ, R21.H0_H0 ;  /* 0x20000015ff167230 */ /* 0x010fe40000004100 */
        /* <DEDUP_REMOVED lines=15> */
[--C-:B------:R-:W-:Y:S01]  /*a930*/  HADD2.F32 R0, -RZ, R49.reuse.H0_H0 ;  /* 0x20000031ff007230 */ /* 0x100fe20000004100 */
        /* <DEDUP_REMOVED lines=19> */
.L_x_1720:
[----:B------:R-:W-:Y:S05]  /*aa70*/  BSYNC B0 ;  /* 0x0000000000007941 */ /* 0x000fea0003800000 */
.L_x_1719:
[----:B------:R-:W-:-:S13]  /*aa80*/  ISETP.GE.AND P0, PT, R95, c[0x0][0x27c], PT ;  /* 0x00009f005f007a0c */ /* 0x000fda0003f06270 */
[----:B------:R-:W-:Y:S05]  /*aa90*/  @P0 BRA `(.L_x_1718) ;  /* 0x000002a000000947 */ /* 0x000fea0003800000 */
[----:B-1----:R-:W1:Y:S01]  /*aaa0*/  LDS.128 R16, [R251+0x5000] ;  /* 0x00500000fb107984 */ /* 0x002e620000000c00 */
[----:B------:R-:W-:Y:S02]  /*aab0*/  SHF.R.U32.HI R0, RZ, 0x10, R9 ;  /* 0x00000010ff007819 */ /* 0x000fe40000011609 */
[--C-:B------:R-:W-:Y:S02]  /*aac0*/  SHF.R.U64 R21, R12, 0x10, R13.reuse ;  /* 0x000000100c157819 */ /* 0x100fe4000000120d */
[----:B------:R-:W-:Y:S02]  /*aad0*/  SHF.R.U32.HI R7, RZ, 0x10, R13 ;  /* 0x00000010ff077819 */ /* 0x000fe4000001160d */
[----:B------:R-:W-:Y:S01]  /*aae0*/  SHF.R.U64 R20, R8, 0x10, R9 ;  /* 0x0000001008147819 */ /* 0x000fe20000001209 */
[--C-:B-1----:R-:W-:Y:S02]  /*aaf0*/  HADD2.F32 R12, -RZ, R16.reuse.H0_H0 ;  /* 0x20000010ff0c7230 */ /* 0x102fe40000004100 */
[----:B------:R-:W-:-:S02]  /*ab00*/  HADD2.F32 R11, -RZ, R16.H1_H1 ;  /* 0x30000010ff0b7230 */ /* 0x000fc40000004100 */
[--C-:B------:R-:W-:Y:S02]  /*ab10*/  HADD2.F32 R6, -RZ, R19.reuse.H1_H1 ;  /* 0x30000013ff067230 */ /* 0x100fe40000004100 */
[----:B------:R-:W-:Y:S02]  /*ab20*/  HADD2.F32 R16, -RZ, R0.H0_H0 ;  /* 0x20000000ff107230 */ /* 0x000fe40000004100 */
[--C-:B------:R-:W-:Y:S02]  /*ab30*/  HADD2.F32 R0, -RZ, R50.reuse.H0_H0 ;  /* 0x20000032ff007230 */ /* 0x100fe40000004100 */
[----:B------:R-:W-:Y:S01]  /*ab40*/  HADD2.F32 R13, -RZ, R19.H0_H0 ;  /* 0x20000013ff0d7230 */ /* 0x000fe20000004100 */
[-C--:B------:R-:W-:Y:S01]  /*ab50*/  FMUL.FTZ R15, R6, R16.reuse ;  /* 0x00000010060f7220 */ /* 0x080fe20000410000 */
[----:B------:R-:W-:Y:S02]  /*ab60*/  HADD2.F32 R19, -RZ, R7.H0_H0 ;  /* 0x20000007ff137230 */ /* 0x000fe40000004100 */
[--C-:B------:R-:W-:Y:S01]  /*ab70*/  HADD2.F32 R10, -RZ, R17.reuse.H0_H0 ;  /* 0x20000011ff0a7230 */ /* 0x100fe20000004100 */
[----:B------:R-:W-:Y:S01]  /*ab80*/  FMUL.FTZ R16, R13, R16 ;  /* 0x000000100d107220 */ /* 0x000fe20000410000 */
[----:B------:R-:W-:Y:S01]  /*ab90*/  HADD2.F32 R9, -RZ, R17.H1_H1 ;  /* 0x30000011ff097230 */ /* 0x000fe20000004100 */
[----:B------:R-:W-:Y:S01]  /*aba0*/  FMUL.FTZ R17, R11, R0 ;  /* 0x000000000b117220 */ /* 0x000fe20000410000 */
[----:B------:R-:W-:-:S02]  /*abb0*/  HADD2.F32 R7, -RZ, R50.H1_H1 ;  /* 0x30000032ff077230 */ /* 0x000fc40000004100 */
[--C-:B------:R-:W-:Y:S02]  /*abc0*/  HADD2.F32 R14, -RZ, R18.reuse.H0_H0 ;  /* 0x20000012ff0e7230 */ /* 0x100fe40000004100 */
[----:B------:R-:W-:Y:S01]  /*abd0*/  HADD2.F32 R8, -RZ, R18.H1_H1 ;  /* 0x30000012ff087230 */ /* 0x000fe20000004100 */
[----:B------:R-:W-:Y:S02]  /*abe0*/  FFMA.FTZ R18, R13, R19, -R15 ;  /* 0x000000130d127223 */ /* 0x000fe4000001080f */
[C---:B------:R-:W-:Y:S01]  /*abf0*/  FMUL.FTZ R13, R12.reuse, R0 ;  /* 0x000000000c0d7220 */ /* 0x040fe20000410000 */
[--C-:B------:R-:W-:Y:S01]  /*ac00*/  HADD2.F32 R0, -RZ, R51.reuse.H0_H0 ;  /* 0x20000033ff007230 */ /* 0x100fe20000004100 */
        /* <DEDUP_REMOVED lines=19> */
.L_x_1718:
[----:B------:R-:W-:Y:S05]  /*ad40*/  BSYNC B1 ;  /* 0x0000000000017941 */ /* 0x000fea0003800000 */
.L_x_1717:
        /* <DEDUP_REMOVED lines=8> */
[--C-:B------:R-:W-:Y:S01]  /*add0*/  SHF.R.U64 R15, R2, 0x10, R3.reuse ;  /* 0x00000010020f7819 */ /* 0x100fe20000001203 */
[----:B------:R-:W-:Y:S01]  /*ade0*/  HADD2.F32 R0, -RZ, R52.H0_H0 ;  /* 0x20000034ff007230 */ /* 0x000fe20000004100 */
[----:B------:R-:W-:Y:S02]  /*adf0*/  SHF.R.U32.HI R3, RZ, 0x10, R3 ;  /* 0x00000010ff037819 */ /* 0x000fe40000011603 */
[--C-:B------:R-:W-:Y:S02]  /*ae00*/  SHF.R.U64 R16, R4, 0x10, R5.reuse ;  /* 0x0000001004107819 */ /* 0x100fe40000001205 */
[----:B------:R-:W-:-:S05]  /*ae10*/  SHF.R.U32.HI R13, RZ, 0x10, R5 ;  /* 0x00000010ff0d7819 */ /* 0x000fca0000011605 */
[----:B------:R-:W-:Y:S02]  /*ae20*/  HADD2.F32 R17, -RZ, R13.H0_H0 ;  /* 0x2000000dff117230 */ /* 0x000fe40000004100 */
        /* <DEDUP_REMOVED lines=35> */
.L_x_1724:
[----:B------:R-:W-:Y:S05]  /*b060*/  BSYNC B0 ;  /* 0x0000000000007941 */ /* 0x000fea0003800000 */
.L_x_1723:
[----:B------:R-:W-:-:S13]  /*b070*/  ISETP.GE.AND P0, PT, R95, c[0x0][0x27c], PT ;  /* 0x00009f005f007a0c */ /* 0x000fda0003f06270 */
[----:B------:R-:W-:Y:S05]  /*b080*/  @P0 BRA `(.L_x_1722) ;  /* 0x000002a000000947 */ /* 0x000fea0003800000 */
[----:B-1----:R-:W1:Y:S01]  /*b090*/  LDS.128 R4, [R251+0x6000] ;  /* 0x00600000fb047984 */ /* 0x002e620000000c00 */
        /* <DEDUP_REMOVED lines=8> */
[----:B------:R-:W-:Y:S02]  /*b120*/  HADD2.F32 R15, -RZ, R15.H0_H0 ;  /* 0x2000000fff0f7230 */ /* 0x000fe40000004100 */
        /* <DEDUP_REMOVED lines=32> */
.L_x_1722:
[----:B------:R-:W-:Y:S05]  /*b330*/  BSYNC B1 ;  /* 0x0000000000017941 */ /* 0x000fea0003800000 */
.L_x_1721:
        /* <DEDUP_REMOVED lines=49> */
.L_x_1728:
[----:B------:R-:W-:Y:S05]  /*b650*/  BSYNC B0 ;  /* 0x0000000000007941 */ /* 0x000fea0003800000 */
.L_x_1727:
        /* <DEDUP_REMOVED lines=44> */
.L_x_1726:
[----:B------:R-:W-:Y:S05]  /*b920*/  BSYNC B1 ;  /* 0x0000000000017941 */ /* 0x000fea0003800000 */
.L_x_1725:
[----:B------:R-:W-:-:S04]  /*b930*/  IADD3 R0, R98, 0x60, RZ ;  /* 0x0000006062007810 */ /* 0x000fc80007ffe0ff */
        /* <DEDUP_REMOVED lines=47> */
.L_x_1731:
[----:B------:R-:W-:Y:S05]  /*bc30*/  BSYNC B0 ;  /* 0x0000000000007941 */ /* 0x000fea0003800000 */
.L_x_1730:
        /* <DEDUP_REMOVED lines=45> */
.L_x_1708:
        /* <DEDUP_REMOVED lines=25> */
[----:B------:R-:W-:Y:S01]  /*c0a0*/  ISETP.GE.OR P0, PT, R20, R0, P2 ;  /* 0x000000001400720c */ /* 0x000fe20001706670 */
[----:B------:R-:W3:Y:S04]  /*c0b0*/  SHFL.IDX PT, R9, R3, RZ, 0x1c1f ;  /* 0x001c1fff03097589 */ /* 0x000ee800000e0000 */
[----:B------:R-:W4:Y:S08]  /*c0c0*/  SHFL.IDX PT, R10, R2, RZ, 0x1c1f ;  /* 0x001c1fff020a7589 */ /* 0x000f3000000e0000 */
[C---:B------:R-:W-:Y:S01]  /*c0d0*/  @!P0 IMAD.SHL.U32 R6, R86.reuse, 0x2, RZ ;  /* 0x0000000256068824 */ /* 0x040fe200078e00ff */
[----:B------:R-:W-:-:S04]  /*c0e0*/  @!P0 SHF.L.U64.HI R7, R86, 0x1, R87 ;  /* 0x0000000156078819 */ /* 0x000fc80000010257 */
[----:B-1----:R-:W-:-:S05]  /*c0f0*/  @!P0 IADD3 R4, P1, R8, R6, RZ ;  /* 0x0000000608048210 */ /* 0x002fca0007f3e0ff */
[--C-:B--2---:R-:W-:Y:S01]  /*c100*/  @!P0 IMAD.X R5, R5, 0x1, R7.reuse, P1 ;  /* 0x0000000105058824 */ /* 0x104fe200008e0607 */
[----:B---3--:R-:W-:Y:S01]  /*c110*/  @!P0 IADD3 R6, P1, R9, R6, RZ ;  /* 0x0000000609068210 */ /* 0x008fe20007f3e0ff */
[----:B------:R-:W-:Y:S01]  /*c120*/  CS2R R14, SRZ ;  /* 0x00000000000e7805 */ /* 0x000fe2000001ff00 */
[----:B------:R-:W-:Y:S02]  /*c130*/  CS2R R12, SRZ ;  /* 0x00000000000c7805 */ /* 0x000fe4000001ff00 */
[----:B------:R1:W2:Y:S01]  /*c140*/  @!P0 LD.E.128 R16, [R4.64] ;  /* 0x0000000804108980 */ /* 0x0002a2000c101d00 */
[----:B----4-:R-:W-:-:S05]  /*c150*/  @!P0 IMAD.X R7, R10, 0x1, R7, P1 ;  /* 0x000000010a078824 */ /* 0x010fca00008e0607 */
[----:B------:R2:W3:Y:S01]  /*c160*/  @!P0 LD.E.128 R12, [R6.64] ;  /* 0x00000008060c8980 */ /* 0x0004e2000c101d00 */
[----:B------:R-:W-:Y:S01]  /*c170*/  BSSY B0, `(.L_x_1732) ;  /* 0x0000026000007945 */ /* 0x000fe20003800000 */
[----:B------:R-:W-:Y:S01]  /*c180*/  CS2R R10, SRZ ;  /* 0x00000000000a7805 */ /* 0x000fe2000001ff00 */
[----:B------:R-:W-:Y:S01]  /*c190*/  CS2R R8, SRZ ;  /* 0x0000000000087805 */ /* 0x000fe2000001ff00 */
[----:B------:R4:W2:Y:S04]  /*c1a0*/  SHFL.IDX PT, R23, R22, 0x1, 0x1c1f ;  /* 0x003c1f0016177f89 */ /* 0x0008a800000e0000 */
[----:B------:R4:W2:Y:S04]  /*c1b0*/  SHFL.IDX PT, R24, R3, 0x1, 0x1c1f ;  /* 0x003c1f0003187f89 */ /* 0x0008a800000e0000 */
[----:B------:R4:W2:Y:S04]  /*c1c0*/  SHFL.IDX PT, R26, R21, 0x1, 0x1c1f ;  /* 0x003c1f00151a7f89 */ /* 0x0008a800000e0000 */
[----:B------:R4:W2:Y:S01]  /*c1d0*/  SHFL.IDX PT, R25, R2, 0x1, 0x1c1f ;  /* 0x003c1f0002197f89 */ /* 0x0008a200000e0000 */
[----:B-1----:R-:W-:-:S04]  /*c1e0*/  IADD3 R4, R20, 0x20, RZ ;  /* 0x0000002014047810 */ /* 0x002fc80007ffe0ff */
[----:B------:R-:W-:Y:S01]  /*c1f0*/  ISETP.GE.AND P0, PT, R4, R0, PT ;  /* 0x000000000400720c */ /* 0x000fe20003f06270 */
[----:B--2---:R-:W-:Y:S01]  /*c200*/  IMAD.MOV.U32 R7, RZ, RZ, R18 ;  /* 0x000000ffff077224 */ /* 0x004fe200078e0012 */
[----:B------:R-:W-:Y:S01]  /*c210*/  MOV R6, R19 ;  /* 0x0000001300067202 */ /* 0x000fe20000000f00 */
[----:B------:R-:W-:Y:S02]  /*c220*/  IMAD.MOV.U32 R5, RZ, RZ, R16 ;  /* 0x000000ffff057224 */ /* 0x000fe400078e0010 */
[----:B------:R-:W-:Y:S01]  /*c230*/  IMAD.MOV.U32 R4, RZ, RZ, R17 ;  /* 0x000000ffff047224 */ /* 0x000fe200078e0011 */
[----:B------:R-:W-:Y:S02]  /*c240*/  PRMT R65, R7, 0x7610, R65 ;  /* 0x0000761007417816 */ /* 0x000fe40000000041 */
[----:B------:R-:W-:Y:S01]  /*c250*/  PRMT R57, R57, 0x5410, R6 ;  /* 0x0000541039397816 */ /* 0x000fe20000000006 */
[----:B---3--:R-:W-:Y:S01]  /*c260*/  IMAD.MOV.U32 R7, RZ, RZ, R14 ;  /* 0x000000ffff077224 */ /* 0x008fe200078e000e */
[----:B------:R-:W-:Y:S01]  /*c270*/  PRMT R53, R4, 0x5410, R5 ;  /* 0x0000541004357816 */ /* 0x000fe20000000005 */
[----:B------:R-:W-:Y:S01]  /*c280*/  IMAD.MOV.U32 R5, RZ, RZ, R12 ;  /* 0x000000ffff057224 */ /* 0x000fe200078e000c */
[----:B------:R-:W-:Y:S01]  /*c290*/  MOV R6, R15 ;  /* 0x0000000f00067202 */ /* 0x000fe20000000f00 */
[----:B------:R-:W-:Y:S01]  /*c2a0*/  IMAD.MOV.U32 R4, RZ, RZ, R13 ;  /* 0x000000ffff047224 */ /* 0x000fe200078e000d */
[----:B------:R-:W-:-:S02]  /*c2b0*/  PRMT R55, R7, 0x7610, R55 ;  /* 0x0000761007377816 */ /* 0x000fc40000000037 */
[----:B------:R-:W-:Y:S02]  /*c2c0*/  PRMT R57, R6, 0x7610, R57 ;  /* 0x0000761006397816 */ /* 0x000fe40000000039 */
[----:B------:R-:W-:Y:S01]  /*c2d0*/  PRMT R52, R4, 0x5410, R5 ;  /* 0x0000541004347816 */ /* 0x000fe20000000005 */
[----:B------:R-:W-:Y:S01]  /*c2e0*/  CS2R R6, SRZ ;  /* 0x0000000000067805 */ /* 0x000fe2000001ff00 */
[----:B------:R-:W-:Y:S01]  /*c2f0*/  CS2R R4, SRZ ;  /* 0x0000000000047805 */ /* 0x000fe2000001ff00 */
[----:B------:R-:W-:Y:S05]  /*c300*/  @P0 BRA `(.L_x_1733) ;  /* 0x000000c000000947 */ /* 0x000fea0003800000 */
[----:B----4-:R-:W-:Y:S01]  /*c310*/  CS2R R8, SRZ ;  /* 0x0000000000087805 */ /* 0x010fe2000001ff00 */
[----:B------:R-:W-:Y:S01]  /*c320*/  CS2R R6, SRZ ;  /* 0x0000000000067805 */ /* 0x000fe2000001ff00 */
[----:B------:R-:W-:Y:S01]  /*c330*/  CS2R R4, SRZ ;  /* 0x0000000000047805 */ /* 0x000fe2000001ff00 */
[----:B------:R-:W-:Y:S05]  /*c340*/  @P2 BRA `(.L_x_1733) ;  /* 0x0000008000002947 */ /* 0x000fea0003800000 */
[C---:B------:R-:W-:Y:S01]  /*c350*/  IMAD.SHL.U32 R6, R86.reuse, 0x2, RZ ;  /* 0x0000000256067824 */ /* 0x040fe200078e00ff */
[----:B------:R-:W-:-:S04]  /*c360*/  SHF.L.U64.HI R7, R86, 0x1, R87 ;  /* 0x0000000156077819 */ /* 0x000fc80000010257 */
[-C--:B------:R-:W-:Y:S02]  /*c370*/  IADD3 R4, P1, R23, R6.reuse, RZ ;  /* 0x0000000617047210 */ /* 0x080fe40007f3e0ff */
[----:B------:R-:W-:-:S03]  /*c380*/  IADD3 R6, P0, R24, R6, RZ ;  /* 0x0000000618067210 */ /* 0x000fc60007f1e0ff */
[--C-:B------:R-:W-:Y:S02]  /*c390*/  IMAD.X R5, R26, 0x1, R7.reuse, P1 ;  /* 0x000000011a057824 */ /* 0x100fe400008e0607 */
[----:B------:R-:W-:-:S03]  /*c3a0*/  IMAD.X R7, R25, 0x1, R7, P0 ;  /* 0x0000000119077824 */ /* 0x000fc600000e0607 */
[----:B------:R1:W5:Y:S04]  /*c3b0*/  LD.E.128 R8, [R4.64] ;  /* 0x0000000804087980 */ /* 0x000368000c101d00 */
[----:B-1----:R-:W5:Y:S02]  /*c3c0*/  LD.E.128 R4, [R6.64] ;  /* 0x0000000806047980 */ /* 0x002f64000c101d00 */
.L_x_1733:
[----:B----4-:R-:W-:Y:S05]  /*c3d0*/  BSYNC B0 ;  /* 0x0000000000007941 */ /* 0x010fea0003800000 */
.L_x_1732:
[----:B------:R-:W1:Y:S01]  /*c3e0*/  SHFL.IDX PT, R26, R22, 0x2, 0x1c1f ;  /* 0x005c1f00161a7f89 */ /* 0x000e6200000e0000 */
[----:B------:R-:W-:Y:S01]  /*c3f0*/  IADD3 R23, R20, 0x40, RZ ;  /* 0x0000004014177810 */ /* 0x000fe20007ffe0ff */
[----:B------:R-:W-:Y:S01]  /*c400*/  CS2R R42, SRZ ;  /* 0x00000000002a7805 */ /* 0x000fe2000001ff00 */
[----:B------:R-:W-:Y:S01]  /*c410*/  CS2R R40, SRZ ;  /* 0x0000000000287805 */ /* 0x000fe2000001ff00 */
[----:B------:R-:W2:Y:S01]  /*c420*/  SHFL.IDX PT, R27, R21, 0x2, 0x1c1f ;  /* 0x005c1f00151b7f89 */ /* 0x000ea200000e0000 */
[----:B------:R-:W-:-:S03]  /*c430*/  ISETP.GE.OR P0, PT, R23, R0, P2 ;  /* 0x000000001700720c */ /* 0x000fc60001706670 */
[----:B------:R-:W3:Y:S04]  /*c440*/  SHFL.IDX PT, R24, R3, 0x2, 0x1c1f ;  /* 0x005c1f0003187f89 */ /* 0x000ee800000e0000 */
[----:B------:R-:W4:Y:S06]  /*c450*/  SHFL.IDX PT, R28, R2, 0x2, 0x1c1f ;  /* 0x005c1f00021c7f89 */ /* 0x000f2c00000e0000 */
[C---:B------:R-:W-:Y:S01]  /*c460*/  @!P0 IMAD.SHL.U32 R23, R86.reuse, 0x2, RZ ;  /* 0x0000000256178824 */ /* 0x040fe200078e00ff */
[----:B------:R-:W-:-:S04]  /*c470*/  @!P0 SHF.L.U64.HI R25, R86, 0x1, R87 ;  /* 0x0000000156198819 */ /* 0x000fc80000010257 */
[----:B-1----:R-:W-:-:S05]  /*c480*/  @!P0 IADD3 R26, P1, R26, R23, RZ ;  /* 0x000000171a1a8210 */ /* 0x002fca0007f3e0ff */
[----:B--2---:R-:W-:Y:S01]  /*c490*/  @!P0 IMAD.X R27, R27, 0x1, R25, P1 ;  /* 0x000000011b1b8824 */ /* 0x004fe200008e0619 */
[----:B---3--:R-:W-:Y:S01]  /*c4a0*/  @!P0 IADD3 R24, P1, R24, R23, RZ ;  /* 0x0000001718188210 */ /* 0x008fe20007f3e0ff */
[----:B------:R-:W-:-:S03]  /*c4b0*/  CS2R R38, SRZ ;  /* 0x0000000000267805 */ /* 0x000fc6000001ff00 */
[----:B------:R-:W2:Y:S01]  /*c4c0*/  @!P0 LD.E.128 R40, [R26.64] ;  /* 0x000000081a288980 */ /* 0x000ea2000c101d00 */
[----:B------:R-:W-:Y:S01]  /*c4d0*/  CS2R R36, SRZ ;  /* 0x0000000000247805 */ /* 0x000fe2000001ff00 */
[----:B----4-:R-:W-:-:S05]  /*c4e0*/  @!P0 IMAD.X R25, R28, 0x1, R25, P1 ;  /* 0x000000011c198824 */ /* 0x010fca00008e0619 */
[----:B------:R1:W3:Y:S01]  /*c4f0*/  @!P0 LD.E.128 R36, [R24.64] ;  /* 0x0000000818248980 */ /* 0x0002e2000c101d00 */
[----:B------:R-:W-:Y:S01]  /*c500*/  IADD3 R20, R20, 0x60, RZ ;  /* 0x0000006014147810 */ /* 0x000fe20007ffe0ff */
[----:B-----5:R-:W-:Y:S01]  /*c510*/  IMAD.MOV.U32 R23, RZ, RZ, R8 ;  /* 0x000000ffff177224 */ /* 0x020fe200078e0008 */
[----:B------:R-:W-:Y:S01]  /*c520*/  BSSY B0, `(.L_x_1734) ;  /* 0x000002e000007945 */ /* 0x000fe20003800000 */
[----:B------:R-:W4:Y:S01]  /*c530*/  SHFL.IDX PT, R22, R22, 0x3, 0x1c1f ;  /* 0x007c1f0016167f89 */ /* 0x000f2200000e0000 */
[----:B------:R-:W-:Y:S01]  /*c540*/  ISETP.GE.AND P0, PT, R20, R0, PT ;  /* 0x000000001400720c */ /* 0x000fe20003f06270 */
[----:B------:R-:W-:Y:S01]  /*c550*/  CS2R R50, SRZ ;  /* 0x0000000000327805 */ /* 0x000fe2000001ff00 */
[----:B------:R-:W-:Y:S01]  /*c560*/  MOV R20, R9 ;  /* 0x0000000900147202 */ /* 0x000fe20000000f00 */
[----:B------:R-:W-:Y:S01]  /*c570*/  CS2R R48, SRZ ;  /* 0x0000000000307805 */ /* 0x000fe2000001ff00 */
[----:B------:R-:W-:Y:S01]  /*c580*/  CS2R R46, SRZ ;  /* 0x00000000002e7805 */ /* 0x000fe2000001ff00 */
[----:B------:R-:W-:Y:S01]  /*c590*/  CS2R R44, SRZ ;  /* 0x00000000002c7805 */ /* 0x000fe2000001ff00 */
[----:B------:R-:W-:Y:S01]  /*c5a0*/  PRMT R68, R20, 0x5410, R23 ;  /* 0x0000541014447816 */ /* 0x000fe20000000017 */
[----:B------:R-:W-:-:S02]  /*c5b0*/  IMAD.MOV.U32 R23, RZ, RZ, R4 ;  /* 0x000000ffff177224 */ /* 0x000fc400078e0004 */
[----:B------:R-:W-:-:S05]  /*c5c0*/  IMAD.MOV.U32 R20, RZ, RZ, R5 ;  /* 0x000000ffff147224 */ /* 0x000fca00078e0005 */
[----:B------:R-:W-:Y:S02]  /*c5d0*/  PRMT R67, R20, 0x5410, R23 ;  /* 0x0000541014437816 */ /* 0x000fe40000000017 */
[----:B------:R-:W2:Y:S01]  /*c5e0*/  SHFL.IDX PT, R23, R3, 0x3, 0x1c1f ;  /* 0x007c1f0003177f89 */ /* 0x000ea200000e0000 */
[----:B-1----:R-:W-:Y:S02]  /*c5f0*/  IMAD.MOV.U32 R25, RZ, RZ, R10 ;  /* 0x000000ffff197224 */ /* 0x002fe400078e000a */
[----:B------:R-:W-:-:S05]  /*c600*/  IMAD.MOV.U32 R24, RZ, RZ, R11 ;  /* 0x000000ffff187224 */ /* 0x000fca00078e000b */
[----:B------:R-:W-:Y:S01]  /*c610*/  PRMT R70, R24, 0x5410, R25 ;  /* 0x0000541018467816 */ /* 0x000fe20000000019 */
[----:B------:R-:W-:Y:S02]  /*c620*/  IMAD.MOV.U32 R25, RZ, RZ, R6 ;  /* 0x000000ffff197224 */ /* 0x000fe400078e0006 */
[----:B------:R-:W-:-:S05]  /*c630*/  IMAD.MOV.U32 R24, RZ, RZ, R7 ;  /* 0x000000ffff187224 */ /* 0x000fca00078e0007 */
[----:B------:R-:W-:Y:S02]  /*c640*/  PRMT R69, R25, 0x5410, R24 ;  /* 0x0000541019457816 */ /* 0x000fe40000000018 */
[----:B------:R-:W1:Y:S04]  /*c650*/  SHFL.IDX PT, R24, R2, 0x3, 0x1c1f ;  /* 0x007c1f0002187f89 */ /* 0x000e6800000e0000 */
[----:B------:R1:W1:Y:S01]  /*c660*/  SHFL.IDX PT, R25, R21, 0x3, 0x1c1f ;  /* 0x007c1f0015197f89 */ /* 0x00026200000e0000 */
[----:B--2---:R-:W-:Y:S01]  /*c670*/  IMAD.MOV.U32 R20, RZ, RZ, R43 ;  /* 0x000000ffff147224 */ /* 0x004fe200078e002b */
[----:B-1----:R-:W-:Y:S01]  /*c680*/  MOV R21, R42 ;  /* 0x0000002a00157202 */ /* 0x002fe20000000f00 */
[----:B------:R-:W-:Y:S02]  /*c690*/  IMAD.MOV.U32 R3, RZ, RZ, R40 ;  /* 0x000000ffff037224 */ /* 0x000fe400078e0028 */
[----:B------:R-:W-:Y:S01]  /*c6a0*/  IMAD.MOV.U32 R2, RZ, RZ, R41 ;  /* 0x000000ffff027224 */ /* 0x000fe200078e0029 */
[----:B------:R-:W-:Y:S01]  /*c6b0*/  PRMT R74, R20, 0x5410, R21 ;  /* 0x00005410144a7816 */ /* 0x000fe20000000015 */
[----:B---3--:R-:W-:-:S03]  /*c6c0*/  IMAD.MOV.U32 R21, RZ, RZ, R38 ;  /* 0x000000ffff157224 */ /* 0x008fc600078e0026 */
[----:B------:R-:W-:Y:S01]  /*c6d0*/  PRMT R72, R2, 0x5410, R3 ;  /* 0x0000541002487816 */ /* 0x000fe20000000003 */
[----:B------:R-:W-:Y:S01]  /*c6e0*/  IMAD.MOV.U32 R3, RZ, RZ, R36 ;  /* 0x000000ffff037224 */ /* 0x000fe200078e0024 */
[----:B------:R-:W-:Y:S01]  /*c6f0*/  MOV R20, R39 ;  /* 0x0000002700147202 */ /* 0x000fe20000000f00 */
[----:B------:R-:W-:-:S03]  /*c700*/  IMAD.MOV.U32 R2, RZ, RZ, R37 ;  /* 0x000000ffff027224 */ /* 0x000fc600078e0025 */
        /* <DEDUP_REMOVED lines=14> */
[----:B------:R1:W5:Y:S02]  /*c7f0*/  LD.E.128 R44, [R2.64] ;  /* 0x00000008022c7980 */ /* 0x000364000c101d00 */
.L_x_1735:
[----:B----4-:R-:W-:Y:S05]  /*c800*/  BSYNC B0 ;  /* 0x0000000000007941 */ /* 0x010fea0003800000 */
.L_x_1734:
[----:B-1---5:R-:W-:Y:S01]  /*c810*/  IMAD.MOV.U32 R2, RZ, RZ, R50 ;  /* 0x000000ffff027224 */ /* 0x022fe200078e0032 */
[----:B------:R-:W-:-:S04]  /*c820*/  DEPBAR.LE SB0, 0x1 ;  /* 0x000080400000791a */ /* 0x000fc80000000000 */
[----:B------:R-:W-:Y:S01]  /*c830*/  IMAD.MOV.U32 R20, RZ, RZ, R51 ;  /* 0x000000ffff147224 */ /* 0x000fe200078e0033 */
[----:B------:R-:W-:Y:S01]  /*c840*/  BSSY B0, `(.L_x_1736) ;  /* 0x0000071000007945 */ /* 0x000fe20003800000 */
[----:B------:R-:W-:-:S03]  /*c850*/  IMAD.MOV.U32 R3, RZ, RZ, R48 ;  /* 0x000000ffff037224 */ /* 0x000fc600078e0030 */
[----:B------:R-:W-:Y:S01]  /*c860*/  PRMT R78, R20, 0x5410, R2 ;  /* 0x00005410144e7816 */ /* 0x000fe20000000002 */
[----:B------:R-:W-:Y:S01]  /*c870*/  IMAD.MOV.U32 R20, RZ, RZ, R46 ;  /* 0x000000ffff147224 */ /* 0x000fe200078e002e */
[----:B------:R-:W-:Y:S01]  /*c880*/  IADD3 R2, -R63, R0, RZ ;  /* 0x000000003f027210 */ /* 0x000fe20007ffe1ff */
[----:B------:R-:W-:-:S03]  /*c890*/  IMAD.MOV.U32 R0, RZ, RZ, R49 ;  /* 0x000000ffff007224 */ /* 0x000fc600078e0031 */
[----:B------:R-:W-:Y:S01]  /*c8a0*/  IMNMX R64, R2, 0x80, PT ;  /* 0x0000008002407817 */ /* 0x000fe20003800200 */
[----:B------:R-:W-:Y:S01]  /*c8b0*/  IMAD.MOV.U32 R2, RZ, RZ, R44 ;  /* 0x000000ffff027224 */ /* 0x000fe200078e002c */
[----:B------:R-:W-:Y:S01]  /*c8c0*/  PRMT R76, R0, 0x5410, R3 ;  /* 0x00005410004c7816 */ /* 0x000fe20000000003 */
[----:B------:R-:W-:Y:S01]  /*c8d0*/  BAR.SYNC.DEFER_BLOCKING 0x0 ;  /* 0x0000000000007b1d */ /* 0x000fe20000010000 */
[----:B------:R-:W-:Y:S02]  /*c8e0*/  ISETP.GE.OR P0, PT, R98, R64, P2 ;  /* 0x000000406200720c */ /* 0x000fe40001706670 */
[----:B------:R-:W-:Y:S02]  /*c8f0*/  MOV R3, R47 ;  /* 0x0000002f00037202 */ /* 0x000fe40000000f00 */
[----:B------:R-:W-:Y:S02]  /*c900*/  MOV R0, R45 ;  /* 0x0000002d00007202 */ /* 0x000fe40000000f00 */
[----:B------:R-:W-:-:S02]  /*c910*/  PRMT R77, R20, 0x5410, R3 ;  /* 0x00005410144d7816 */ /* 0x000fc40000000003 */
[----:B------:R-:W-:-:S05]  /*c920*/  PRMT R75, R0, 0x5410, R2 ;  /* 0x00005410004b7816 */ /* 0x000fca0000000002 */
        /* <DEDUP_REMOVED lines=10> */
[--C-:B------:R-:W-:Y:S02]  /*c9d0*/  SHF.R.U64 R61, R12, 0x10, R13.reuse ;  /* 0x000000100c3d7819 */ /* 0x100fe4000000120d */
[----:B------:R-:W-:Y:S02]  /*c9e0*/  SHF.R.U32.HI R12, RZ, 0x10, R13 ;  /* 0x00000010ff0c7819 */ /* 0x000fe4000001160d */
[----:B------:R-:W-:Y:S02]  /*c9f0*/  SHF.R.U32.HI R34, RZ, 0x10, R17 ;  /* 0x00000010ff227819 */ /* 0x000fe40000011611 */
[--C-:B------:R-:W-:Y:S02]  /*ca00*/  SHF.R.U64 R58, R14, 0x10, R15.reuse ;  /* 0x000000100e3a7819 */ /* 0x100fe4000000120f */
[----:B------:R-:W-:Y:S01]  /*ca10*/  SHF.R.U32.HI R35, RZ, 0x10, R15 ;  /* 0x00000010ff237819 */ /* 0x000fe2000001160f */
[----:B------:R-:W-:-:S02]  /*ca20*/  HADD2.F32 R15, -RZ, R53.H0_H0 ;  /* 0x20000035ff0f7230 */ /* 0x000fc40000004100 */
[----:B------:R-:W-:Y:S01]  /*ca30*/  HADD2.F32 R66, -RZ, R34.H0_H0 ;  /* 0x20000022ff427230 */ /* 0x000fe20000004100 */
[----:B------:R-:W-:Y:S02]  /*ca40*/  SHF.R.U64 R63, R16, 0x10, R17 ;  /* 0x00000010103f7819 */ /* 0x000fe40000001211 */
[--C-:B------:R-:W-:Y:S02]  /*ca50*/  SHF.R.U64 R62, R18, 0x10, R19.reuse ;  /* 0x00000010123e7819 */ /* 0x100fe40000001213 */
[----:B------:R-:W-:Y:S02]  /*ca60*/  SHF.R.U32.HI R56, RZ, 0x10, R19 ;  /* 0x00000010ff387819 */ /* 0x000fe40000011613 */
        /* <DEDUP_REMOVED lines=8> */
[--C-:B------:R-:W-:Y:S02]  /*caf0*/  HADD2.F32 R30, -RZ, R20.reuse.H0_H0 ;  /* 0x20000014ff1e7230 */ /* 0x100fe40000004100 */
[----:B------:R-:W-:Y:S02]  /*cb00*/  HADD2.F32 R32, -RZ, R20.H1_H1 ;  /* 0x30000014ff207230 */ /* 0x000fe40000004100 */
[----:B------:R-:W-:Y:S02]  /*cb10*/  HADD2.F32 R29, -RZ, R21.H1_H1 ;  /* 0x30000015ff1d7230 */ /* 0x000fe40000004100 */
[----:B--2---:R-:W-:-:S02]  /*cb20*/  HADD2.F32 R3, -RZ, R25.H0_H0 ;  /* 0x20000019ff037230 */ /* 0x004fc40000004100 */
[--C-:B------:R-:W-:Y:S02]  /*cb30*/  HADD2.F32 R13, -RZ, R24.reuse.H0_H0 ;  /* 0x20000018ff0d7230 */ /* 0x100fe40000004100 */
[----:B------:R-:W-:Y:S02]  /*cb40*/  HADD2.F32 R20, -RZ, R24.H1_H1 ;  /* 0x30000018ff147230 */ /* 0x000fe40000004100 */
[----:B------:R-:W-:Y:S01]  /*cb50*/  HADD2.F32 R24, -RZ, R12.H0_H0 ;  /* 0x2000000cff187230 */ /* 0x000fe20000004100 */
[-C--:B------:R-:W-:Y:S01]  /*cb60*/  FMUL.FTZ R14, R31, R0.reuse ;  /* 0x000000001f0e7220 */ /* 0x080fe20000410000 */
[----:B------:R-:W-:Y:S01]  /*cb70*/  HADD2.F32 R2, -RZ, R25.H1_H1 ;  /* 0x30000019ff027230 */ /* 0x000fe20000004100 */
[----:B------:R-:W-:Y:S01]  /*cb80*/  FMUL.FTZ R54, R3, R0 ;  /* 0x0000000003367220 */ /* 0x000fe20000410000 */
[----:B------:R-:W-:Y:S01]  /*cb90*/  HADD2.F32 R12, -RZ, R52.H1_H1 ;  /* 0x30000034ff0c7230 */ /* 0x000fe20000004100 */
[----:B------:R-:W-:Y:S02]  /*cba0*/  FMUL.FTZ R0, R29, R24 ;  /* 0x000000181d007220 */ /* 0x000fe40000410000 */
[----:B------:R-:W-:Y:S01]  /*cbb0*/  FFMA.FTZ R60, R3, R15, R14 ;  /* 0x0000000f033c7223 */ /* 0x000fe2000001000e */
[----:B------:R-:W-:Y:S01]  /*cbc0*/  HADD2.F32 R14, -RZ, R53.H1_H1 ;  /* 0x30000035ff0e7230 */ /* 0x000fe20000004100 */
[----:B------:R-:W-:Y:S01]  /*cbd0*/  FMUL.FTZ R3, R30, R12 ;  /* 0x0000000c1e037220 */ /* 0x000fe20000410000 */
[----:B------:R-:W-:Y:S01]  /*cbe0*/  HADD2.F32 R21, -RZ, R23.H0_H0 ;  /* 0x20000017ff157230 */ /* 0x000fe20000004100 */
[C---:B------:R-:W-:Y:S01]  /*cbf0*/  FFMA.FTZ R59, R2.reuse, R66, R0 ;  /* 0x00000042023b7223 */ /* 0x040fe20000010000 */
[----:B------:R-:W-:Y:S01]  /*cc00*/  HADD2.F32 R0, -RZ, R57.H0_H0 ;  /* 0x20000039ff007230 */ /* 0x000fe20000004100 */
        /* <DEDUP_REMOVED lines=8> */
[--C-:B------:R-:W-:Y:S02]  /*cc90*/  HADD2.F32 R19, -RZ, R26.reuse.H0_H0 ;  /* 0x2000001aff137230 */ /* 0x100fe40000004100 */
[----:B------:R-:W-:Y:S02]  /*cca0*/  HADD2.F32 R18, -RZ, R26.H1_H1 ;  /* 0x3000001aff127230 */ /* 0x000fe40000004100 */
[----:B------:R-:W-:Y:S01]  /*ccb0*/  HADD2.F32 R16, -RZ, R27.H1_H1 ;  /* 0x3000001bff107230 */ /* 0x000fe20000004100 */
[C---:B------:R-:W-:Y:S01]  /*ccc0*/  FFMA.FTZ R27, R17.reuse, R3, R13 ;  /* 0x00000003111b7223 */ /* 0x040fe2000001000d */
[----:B------:R-:W-:Y:S02]  /*ccd0*/  HADD2.F32 R23, -RZ, R23.H1_H1 ;  /* 0x30000017ff177230 */ /* 0x000fe40000004100 */
        /* <DEDUP_REMOVED lines=15> */
[----:B------:R-:W-:Y:S02]  /*cdd0*/  FFMA.FTZ R24, R16, R65, R0 ;  /* 0x0000004110187223 */ /* 0x000fe40000010000 */
[----:B------:R-:W-:Y:S02]  /*cde0*/  FMUL.FTZ R0, R22, R17 ;  /* 0x0000001116007220 */ /* 0x000fe40000410000 */
[C---:B------:R-:W-:Y:S02]  /*cdf0*/  FFMA.FTZ R26, R20.reuse, R58, R2 ;  /* 0x0000003a141a7223 */ /* 0x040fe40000010002 */
[----:B------:R-:W-:Y:S02]  /*ce00*/  FMUL.FTZ R13, R20, R13 ;  /* 0x0000000d140d7220 */ /* 0x000fe40000410000 */
[C---:B------:R-:W-:Y:S02]  /*ce10*/  FMUL.FTZ R2, R18.reuse, R17 ;  /* 0x0000001112027220 */ /* 0x040fe40000410000 */
[----:B------:R-:W-:-:S02]  /*ce20*/  FFMA.FTZ R35, R18, R56, R0 ;  /* 0x0000003812237223 */ /* 0x000fc40000010000 */
[----:B------:R-:W-:Y:S02]  /*ce30*/  FFMA.FTZ R16, R30, R14, -R52 ;  /* 0x0000000e1e107223 */ /* 0x000fe40000010834 */
[----:B------:R-:W-:Y:S02]  /*ce40*/  FFMA.FTZ R20, R31, R15, -R54 ;  /* 0x0000000f1f147223 */ /* 0x000fe40000010836 */
[----:B------:R-:W-:Y:S02]  /*ce50*/  FFMA.FTZ R17, R29, R66, -R53 ;  /* 0x000000421d117223 */ /* 0x000fe40000010835 */
[----:B------:R-:W-:Y:S02]  /*ce60*/  FFMA.FTZ R18, R28, R12, -R34 ;  /* 0x0000000c1c127223 */ /* 0x000fe40000010822 */
[----:B------:R-:W-:Y:S02]  /*ce70*/  FFMA.FTZ R3, R21, R3, -R25 ;  /* 0x0000000315037223 */ /* 0x000fe40000010819 */
[----:B------:R-:W-:-:S02]  /*ce80*/  FFMA.FTZ R0, R23, R65, -R19 ;  /* 0x0000004117007223 */ /* 0x000fc40000010813 */
[----:B------:R-:W-:Y:S02]  /*ce90*/  FFMA.FTZ R14, R32, R58, -R13 ;  /* 0x0000003a200e7223 */ /* 0x000fe4000001080d */
[----:B------:R-:W-:Y:S01]  /*cea0*/  FFMA.FTZ R2, R22, R56, -R2 ;  /* 0x0000003816027223 */ /* 0x000fe20000010802 */
[----:B------:R-:W-:Y:S02]  /*ceb0*/  F2FP.PACK_AB R19, R0, R3 ;  /* 0x000000030013723e */ /* 0x000fe400000000ff */
[----:B------:R-:W-:Y:S02]  /*cec0*/  F2FP.PACK_AB R17, R17, R20 ;  /* 0x000000141111723e */ /* 0x000fe400000000ff */
[----:B------:R-:W-:Y:S02]  /*ced0*/  F2FP.PACK_AB R16, R14, R16 ;  /* 0x000000100e10723e */ /* 0x000fe400000000ff */
[----:B------:R-:W-:Y:S02]  /*cee0*/  F2FP.PACK_AB R18, R2, R18 ;  /* 0x000000120212723e */ /* 0x000fe400000000ff */
[----:B------:R-:W-:-:S02]  /*cef0*/  F2FP.PACK_AB R15, R24, R27 ;  /* 0x0000001b180f723e */ /* 0x000fc400000000ff */
[----:B------:R-:W-:Y:S02]  /*cf00*/  F2FP.PACK_AB R13, R59, R60 ;  /* 0x0000003c3b0d723e */ /* 0x000fe400000000ff */
[----:B------:R-:W-:Y:S02]  /*cf10*/  F2FP.PACK_AB R12, R26, R55 ;  /* 0x000000371a0c723e */ /* 0x000fe400000000ff */
[----:B------:R-:W-:Y:S01]  /*cf20*/  F2FP.PACK_AB R14, R35, R57 ;  /* 0x00000039230e723e */ /* 0x000fe200000000ff */
[----:B------:R1:W-:Y:S04]  /*cf30*/  STS.128 [R79], R16 ;  /* 0x000000104f007388 */ /* 0x0003e80000000c00 */
[----:B------:R1:W-:Y:S02]  /*cf40*/  STS.128 [R33+0x5100], R12 ;  /* 0x0051000c21007388 */ /* 0x0003e40000000c00 */
.L_x_1737:
[----:B------:R-:W-:Y:S05]  /*cf50*/  BSYNC B0 ;  /* 0x0000000000007941 */ /* 0x000fea0003800000 */
.L_x_1736:
        /* <DEDUP_REMOVED lines=32> */
[----:B------:R-:W-:Y:S02]  /*d160*/  HADD2.F32 R0, -RZ, R67.H0_H0 ;  /* 0x20000043ff007230 */ /* 0x000fe40000004100 */
        /* <DEDUP_REMOVED lines=11> */
[----:B------:R-:W-:Y:S01]  /*d220*/  HADD2.F32 R4, -RZ, R67.H1_H1 ;  /* 0x30000043ff047230 */ /* 0x000fe20000004100 */
[----:B------:R-:W-:-:S02]  /*d230*/  FMUL.FTZ R0, R21, R16 ;  /* 0x0000001015007220 */ /* 0x000fc40000410000 */
[----:B------:R-:W-:Y:S01]  /*d240*/  FFMA.FTZ R52, R3, R7, R6 ;  /* 0x0000000703347223 */ /* 0x000fe20000010006 */
[----:B------:R-:W-:Y:S01]  /*d250*/  HADD2.F32 R6, -RZ, R68.H1_H1 ;  /* 0x30000044ff067230 */ /* 0x000fe20000004100 */
[----:B------:R-:W-:Y:S01]  /*d260*/  FMUL.FTZ R3, R22, R4 ;  /* 0x0000000416037220 */ /* 0x000fe20000410000 */
[----:B------:R-:W-:Y:S01]  /*d270*/  HADD2.F32 R13, -RZ, R15.H0_H0 ;  /* 0x2000000fff0d7230 */ /* 0x000fe20000004100 */
[C---:B------:R-:W-:Y:S01]  /*d280*/  FFMA.FTZ R35, R2.reuse, R57, R0 ;  /* 0x0000003902237223 */ /* 0x040fe20000010000 */
[--C-:B------:R-:W-:Y:S01]  /*d290*/  HADD2.F32 R0, -RZ, R69.reuse.H1_H1 ;  /* 0x30000045ff007230 */ /* 0x100fe20000004100 */
[----:B------:R-:W-:Y:S01]  /*d2a0*/  FMUL.FTZ R30, R2, R16 ;  /* 0x00000010021e7220 */ /* 0x000fe20000410000 */
[----:B------:R-:W-:Y:S01]  /*d2b0*/  HADD2.F32 R20, -RZ, R14.H0_H0 ;  /* 0x2000000eff147230 */ /* 0x000fe20000004100 */
[C---:B------:R-:W-:Y:S01]  /*d2c0*/  FFMA.FTZ R32, R5.reuse, R6, R3 ;  /* 0x0000000605207223 */ /* 0x040fe20000010003 */
[----:B------:R-:W-:Y:S01]  /*d2d0*/  HADD2.F32 R2, -RZ, R69.H0_H0 ;  /* 0x20000045ff027230 */ /* 0x000fe20000004100 */
[----:B------:R-:W-:Y:S01]  /*d2e0*/  FMUL.FTZ R29, R5, R4 ;  /* 0x00000004051d7220 */ /* 0x000fe20000410000 */
[----:B------:R-:W-:Y:S01]  /*d2f0*/  HADD2.F32 R9, -RZ, R19.H0_H0 ;  /* 0x20000013ff097230 */ /* 0x000fe20000004100 */
[----:B------:R-:W-:Y:S01]  /*d300*/  FMUL.FTZ R5, R13, R0 ;  /* 0x000000000d057220 */ /* 0x000fe20000410000 */
[----:B------:R-:W-:-:S02]  /*d310*/  HADD2.F32 R3, -RZ, R70.H0_H0 ;  /* 0x20000046ff037230 */ /* 0x000fc40000004100 */
[----:B------:R-:W-:Y:S02]  /*d320*/  HADD2.F32 R15, -RZ, R15.H1_H1 ;  /* 0x3000000fff0f7230 */ /* 0x000fe40000004100 */
[----:B------:R-:W-:Y:S01]  /*d330*/  HADD2.F32 R17, -RZ, R26.H0_H0 ;  /* 0x2000001aff117230 */ /* 0x000fe20000004100 */
[----:B------:R-:W-:Y:S01]  /*d340*/  FMUL.FTZ R16, R20, R2 ;  /* 0x0000000214107220 */ /* 0x000fe20000410000 */
[----:B------:R-:W-:Y:S02]  /*d350*/  HADD2.F32 R11, -RZ, R18.H0_H0 ;  /* 0x20000012ff0b7230 */ /* 0x000fe40000004100 */
[----:B------:R-:W-:Y:S01]  /*d360*/  HADD2.F32 R4, -RZ, R70.H1_H1 ;  /* 0x30000046ff047230 */ /* 0x000fe20000004100 */
        /* <DEDUP_REMOVED lines=37> */
.L_x_1739:
[----:B------:R-:W-:Y:S05]  /*d5c0*/  BSYNC B0 ;  /* 0x0000000000007941 */ /* 0x000fea0003800000 */
.L_x_1738:
        /* <DEDUP_REMOVED lines=50> */
[-C--:B------:R-:W-:Y:S01]  /*d8f0*/  FMUL.FTZ R0, R17, R11.reuse ;  /* 0x0000000b11007220 */ /* 0x080fe20000410000 */
[----:B------:R-:W-:Y:S01]  /*d900*/  HADD2.F32 R4, -RZ, R71.H1_H1 ;  /* 0x30000047ff047230 */ /* 0x000fe20000004100 */
[----:B------:R-:W-:Y:S01]  /*d910*/  FFMA.FTZ R36, R3, R6, R5 ;  /* 0x0000000603247223 */ /* 0x000fe20000010005 */
[----:B------:R-:W-:Y:S01]  /*d920*/  HADD2.F32 R5, -RZ, R72.H1_H1 ;  /* 0x30000048ff057230 */ /* 0x000fe20000004100 */
[----:B------:R-:W-:Y:S02]  /*d930*/  FMUL.FTZ R30, R2, R11 ;  /* 0x0000000b021e7220 */ /* 0x000fe40000410000 */
[----:B------:R-:W-:Y:S02]  /*d940*/  FMUL.FTZ R3, R18, R4 ;  /* 0x0000000412037220 */ /* 0x000fe40000410000 */
[----:B------:R-:W-:Y:S01]  /*d950*/  FFMA.FTZ R35, R2, R41, R0 ;  /* 0x0000002902237223 */ /* 0x000fe20000010000 */
[----:B------:R-:W-:-:S02]  /*d960*/  HADD2.F32 R2, -RZ, R73.H0_H0 ;  /* 0x20000049ff027230 */ /* 0x000fc40000004100 */
[----:B------:R-:W-:Y:S01]  /*d970*/  HADD2.F32 R0, -RZ, R73.H1_H1 ;  /* 0x30000049ff007230 */ /* 0x000fe20000004100 */
[C---:B------:R-:W-:Y:S01]  /*d980*/  FMUL.FTZ R29, R9.reuse, R4 ;  /* 0x00000004091d7220 */ /* 0x040fe20000410000 */
[----:B------:R-:W-:Y:S01]  /*d990*/  HADD2.F32 R12, -RZ, R10.H0_H0 ;  /* 0x2000000aff0c7230 */ /* 0x000fe20000004100 */
[----:B------:R-:W-:Y:S01]  /*d9a0*/  FFMA.FTZ R32, R9, R5, R3 ;  /* 0x0000000509207223 */ /* 0x000fe20000010003 */
[--C-:B------:R-:W-:Y:S01]  /*d9b0*/  HADD2.F32 R4, -RZ, R74.reuse.H1_H1 ;  /* 0x3000004aff047230 */ /* 0x100fe20000004100 */
[----:B------:R-:W-:Y:S01]  /*d9c0*/  FMUL.FTZ R11, R16, R2 ;  /* 0x00000002100b7220 */ /* 0x000fe20000410000 */
[----:B------:R-:W-:Y:S01]  /*d9d0*/  HADD2.F32 R3, -RZ, R74.H0_H0 ;  /* 0x2000004aff037230 */ /* 0x000fe20000004100 */
        /* <DEDUP_REMOVED lines=37> */
.L_x_1741:
[----:B------:R-:W-:Y:S05]  /*dc30*/  BSYNC B0 ;  /* 0x0000000000007941 */ /* 0x000fea0003800000 */
.L_x_1740:
        /* <DEDUP_REMOVED lines=101> */
.L_x_1729:
[----:B------:R-:W-:Y:S05]  /*e290*/  BSYNC B2 ;  /* 0x0000000000027941 */ /* 0x000fea0003800000 */
.L_x_1707:
[----:B------:R-:W-:Y:S01]  /*e2a0*/  IMAD.WIDE.U32 R142, R85, c[0x0][0x210], RZ ;  /* 0x00008400558e7a25 */ /* 0x000fe200078e00ff */
[----:B------:R-:W-:-:S04]  /*e2b0*/  DEPBAR.LE SB0, 0x0 ;  /* 0x000080000000791a */ /* 0x000fc80000000000 */
[----:B------:R-:W-:Y:S01]  /*e2c0*/  IMAD R140, R85, c[0x0][0x214], R143 ;  /* 0x00008500558c7a24 */ /* 0x000fe200078e028f */
[----:B------:R-:W-:Y:S01]  /*e2d0*/  STL.64 [R1+0x8], R142 ;  /* 0x0000088e01007387 */ /* 0x000fe20000100a00 */
[----:B------:R-:W-:Y:S02]  /*e2e0*/  IMAD R0, R93, c[0x0][0x208], RZ ;  /* 0x000082005d007a24 */ /* 0x000fe400078e02ff */
[C---:B-1----:R-:W-:Y:S01]  /*e2f0*/  IMAD.WIDE.U32 R2, R216.reuse, c[0x0][0x208], RZ ;  /* 0x00008200d8027a25 */ /* 0x042fe200078e00ff */
        /* <DEDUP_REMOVED lines=12> */
[----:B------:R-:W5:Y:S04]  /*e3c0*/  LDSM.16.M88.4 R28, [R196+0x800] ;  /* 0x00080000c41c783b */ /* 0x000f680000000200 */
[----:B---3--:R-:W3:Y:S04]  /*e3d0*/  LDSM.16.M88.4 R24, [R196+0x1000] ;  /* 0x00100000c418783b */ /* 0x008ee80000000200 */
[----:B----4-:R-:W4:Y:S04]  /*e3e0*/  LDSM.16.M88.4 R20, [R196+0x1800] ;  /* 0x00180000c414783b */ /* 0x010f280000000200 */
[----:B------:R-:W3:Y:S04]  /*e3f0*/  LDSM.16.M88.4 R16, [R196+0x2000] ;  /* 0x00200000c410783b */ /* 0x000ee80000000200 */
[----:B------:R-:W-:Y:S04]  /*e400*/  LDSM.16.M88.4 R12, [R206+0x2000] ;  /* 0x00200000ce0c783b */ /* 0x000fe80000000200 */
[----:B------:R-:W3:Y:S04]  /*e410*/  LDSM.16.M88.4 R56, [R207] ;  /* 0x00000000cf38783b */ /* 0x000ee80000000200 */
[----:B------:R-:W3:Y:S04]  /*e420*/  LDSM.16.M88.4 R60, [R211] ;  /* 0x00000000d33c783b */ /* 0x000ee80000000200 */
[----:B------:R-:W3:Y:S04]  /*e430*/  LDSM.16.M88.4 R8, [R203] ;  /* 0x00000000cb08783b */ /* 0x000ee80000000200 */
[----:B------:R-:W4:Y:S04]  /*e440*/  LDSM.16.M88.4 R64, [R210] ;  /* 0x00000000d240783b */ /* 0x000f280000000200 */
[----:B------:R-:W4:Y:S01]  /*e450*/  LDSM.16.M88.4 R72, [R209] ;  /* 0x00000000d148783b */ /* 0x000f220000000200 */
[C---:B-1----:R-:W-:Y:S03]  /*e460*/  HMMA.16816.F32 R76, R4.reuse, R34, RZ ;  /* 0x00000022044c723c */ /* 0x042fe600000018ff */
[----:B------:R-:W1:Y:S05]  /*e470*/  LDSM.16.M88.4 R68, [R208] ;  /* 0x00000000d044783b */ /* 0x000e6a0000000200 */
[C---:B-----5:R-:W-:Y:S08]  /*e480*/  HMMA.16816.F32 R80, R4.reuse, R30, RZ ;  /* 0x0000001e0450723c */ /* 0x060ff000000018ff */
[C---:B------:R-:W-:Y:S08]  /*e490*/  HMMA.16816.F32 R48, R4.reuse, R32, RZ ;  /* 0x000000200430723c */ /* 0x040ff000000018ff */
[C---:B------:R-:W-:Y:S08]  /*e4a0*/  HMMA.16816.F32 R44, R4.reuse, R28, RZ ;  /* 0x0000001c042c723c */ /* 0x040ff000000018ff */
[C---:B---3--:R-:W-:Y:S08]  /*e4b0*/  HMMA.16816.F32 R40, R4.reuse, R24, RZ ;  /* 0x000000180428723c */ /* 0x048ff000000018ff */
[C---:B----4-:R-:W-:Y:S08]  /*e4c0*/  HMMA.16816.F32 R36, R4.reuse, R20, RZ ;  /* 0x000000140424723c */ /* 0x050ff000000018ff */
[C---:B------:R-:W-:Y:S08]  /*e4d0*/  HMMA.16816.F32 R52, R4.reuse, R16, RZ ;  /* 0x000000100434723c */ /* 0x040ff000000018ff */
[C---:B------:R-:W-:Y:S08]  /*e4e0*/  HMMA.16816.F32 R88, R4.reuse, R26, RZ ;  /* 0x0000001a0458723c */ /* 0x040ff000000018ff */
[C---:B------:R-:W-:Y:S08]  /*e4f0*/  HMMA.16816.F32 R104, R4.reuse, R22, RZ ;  /* 0x000000160468723c */ /* 0x040ff000000018ff */
[----:B------:R-:W-:Y:S01]  /*e500*/  HMMA.16816.F32 R100, R4, R18, RZ ;  /* 0x000000120464723c */ /* 0x000fe200000018ff */
[----:B------:R-:W-:-:S04]  /*e510*/  LEA R0, P0, R2, c[0x0][0x1f8], 0x1 ;  /* 0x00007e0002007a11 */ /* 0x000fc800078008ff */
[----:B------:R-:W-:Y:S01]  /*e520*/  LEA.HI.X R2, R2, c[0x0][0x1fc], R3, 0x1, P0 ;  /* 0x00007f0002027a11 */ /* 0x000fe200000f0c03 */
[----:B------:R-:W3:Y:S02]  /*e530*/  SHFL.IDX PT, R4, R0, RZ, 0x181f ;  /* 0x00181fff00047589 */ /* 0x000ee400000e0000 */
[C---:B------:R-:W-:Y:S02]  /*e540*/  HMMA.16816.F32 R132, R12.reuse, R58, R76 ;  /* 0x0000003a0c84723c */ /* 0x040fe4000000184c */
[----:B------:R-:W4:Y:S04]  /*e550*/  SHFL.IDX PT, R3, R0, 0x1, 0x181f ;  /* 0x00381f0000037f89 */ /* 0x000f2800000e0000 */
[----:B------:R-:W5:Y:S02]  /*e560*/  SHFL.IDX PT, R5, R2, RZ, 0x181f ;  /* 0x00181fff02057589 */ /* 0x000f6400000e0000 */
[----:B------:R-:W-:Y:S02]  /*e570*/  HMMA.16816.F32 R124, R12, R62, R80 ;  /* 0x0000003e0c7c723c */ /* 0x000fe40000001850 */
[----:B------:R-:W1:Y:S04]  /*e580*/  SHFL.IDX PT, R6, R0, 0x2, 0x181f ;  /* 0x00581f0000067f89 */ /* 0x000e6800000e0000 */
[----:B------:R-:W-:Y:S02]  /*e590*/  SHFL.IDX PT, R7, R0, 0x3, 0x181f ;  /* 0x00781f0000077f89 */ /* 0x000fe400000e0000 */
[C---:B------:R-:W-:Y:S08]  /*e5a0*/  HMMA.16816.F32 R108, R8.reuse, R32, RZ ;  /* 0x00000020086c723c */ /* 0x040ff000000018ff */
[----:B------:R-:W-:Y:S08]  /*e5b0*/  HMMA.16816.F32 R172, R8, R34, RZ ;  /* 0x0000002208ac723c */ /* 0x000ff000000018ff */
[C---:B------:R-:W-:Y:S08]  /*e5c0*/  HMMA.16816.F32 R136, R12.reuse, R56, R48 ;  /* 0x000000380c88723c */ /* 0x040ff00000001830 */
[C---:B------:R-:W-:Y:S08]  /*e5d0*/  HMMA.16816.F32 R128, R12.reuse, R60, R44 ;  /* 0x0000003c0c80723c */ /* 0x040ff0000000182c */
[C---:B------:R-:W-:Y:S08]  /*e5e0*/  HMMA.16816.F32 R120, R12.reuse, R64, R40 ;  /* 0x000000400c78723c */ /* 0x040ff00000001828 */
[C---:B------:R-:W-:Y:S08]  /*e5f0*/  HMMA.16816.F32 R148, R12.reuse, R72, R36 ;  /* 0x000000480c94723c */ /* 0x040ff00000001824 */
[C---:B-1----:R-:W-:Y:S08]  /*e600*/  HMMA.16816.F32 R144, R12.reuse, R68, R52 ;  /* 0x000000440c90723c */ /* 0x042ff00000001834 */
[C---:B------:R-:W-:Y:S08]  /*e610*/  HMMA.16816.F32 R116, R12.reuse, R66, R88 ;  /* 0x000000420c74723c */ /* 0x040ff00000001858 */
[C---:B------:R-:W-:Y:S08]  /*e620*/  HMMA.16816.F32 R80, R12.reuse, R74, R104 ;  /* 0x0000004a0c50723c */ /* 0x040ff00000001868 */
[----:B------:R-:W-:Y:S01]  /*e630*/  HMMA.16816.F32 R76, R12, R70, R100 ;  /* 0x000000460c4c723c */ /* 0x000fe20000001864 */
[----:B------:R-:W1:Y:S07]  /*e640*/  SHFL.IDX PT, R13, R2, 0x1, 0x181f ;  /* 0x00381f00020d7f89 */ /* 0x000e6e00000e0000 */
[C---:B------:R-:W-:Y:S08]  /*e650*/  HMMA.16816.F32 R32, R8.reuse, R28, RZ ;  /* 0x0000001c0820723c */ /* 0x040ff000000018ff */
[C---:B------:R-:W-:Y:S08]  /*e660*/  HMMA.16816.F32 R168, R8.reuse, R30, RZ ;  /* 0x0000001e08a8723c */ /* 0x040ff000000018ff */
[C---:B------:R-:W-:Y:S08]  /*e670*/  HMMA.16816.F32 R28, R8.reuse, R24, RZ ;  /* 0x00000018081c723c */ /* 0x040ff000000018ff */
[C---:B------:R-:W-:Y:S08]  /*e680*/  HMMA.16816.F32 R164, R8.reuse, R26, RZ ;  /* 0x0000001a08a4723c */ /* 0x040ff000000018ff */
[C---:B------:R-:W-:Y:S01]  /*e690*/  HMMA.16816.F32 R152, R8.reuse, R18, RZ ;  /* 0x000000120898723c */ /* 0x040fe200000018ff */
[----:B------:R-:W1:Y:S07]  /*e6a0*/  SHFL.IDX PT, R19, R2, 0x2, 0x181f ;  /* 0x00581f0002137f89 */ /* 0x000e6e00000e0000 */
[C---:B------:R-:W-:Y:S01]  /*e6b0*/  HMMA.16816.F32 R24, R8.reuse, R16, RZ ;  /* 0x000000100818723c */ /* 0x040fe200000018ff */
[----:B------:R1:W2:Y:S04]  /*e6c0*/  SHFL.IDX PT, R17, R0, 0x4, 0x181f ;  /* 0x00981f0000117f89 */ /* 0x0002a800000e0000 */
[----:B------:R-:W-:Y:S03]  /*e6d0*/  SHFL.IDX PT, R18, R2, 0x4, 0x181f ;  /* 0x00981f0002127f89 */ /* 0x000fe600000e0000 */
[----:B------:R-:W-:Y:S01]  /*e6e0*/  HMMA.16816.F32 R112, R8, R20, RZ ;  /* 0x000000140870723c */ /* 0x000fe200000018ff */
[----:B------:R2:W2:Y:S01]  /*e6f0*/  SHFL.IDX PT, R20, R2, 0x3, 0x181f ;  /* 0x00781f0002147f89 */ /* 0x0004a200000e0000 */
[----:B------:R-:W-:-:S06]  /*e700*/  IMAD.SHL.U32 R16, R238, 0x2, RZ ;  /* 0x00000002ee107824 */ /* 0x000fcc00078e00ff */
[----:B------:R-:W-:Y:S01]  /*e710*/  HMMA.16816.F32 R160, R8, R22, RZ ;  /* 0x0000001608a0723c */ /* 0x000fe200000018ff */
[----:B------:R-:W2:Y:S01]  /*e720*/  LDSM.16.M88.4 R8, [R206] ;  /* 0x00000000ce08783b */ /* 0x000ea20000000200 */
[-C--:B---3--:R-:W-:Y:S02]  /*e730*/  IADD3 R14, P0, R4, R16.reuse, RZ ;  /* 0x00000010040e7210 */ /* 0x088fe40007f1e0ff */
[----:B----4-:R-:W-:Y:S02]  /*e740*/  IADD3 R12, P2, R3, R16, RZ ;  /* 0x00000010030c7210 */ /* 0x010fe40007f5e0ff */
[----:B-1----:R-:W-:-:S05]  /*e750*/  SHF.L.U64.HI R0, R238, 0x1, R239 ;  /* 0x00000001ee007819 */ /* 0x002fca00000102ef */
[--C-:B-----5:R-:W-:Y:S01]  /*e760*/  IMAD.X R15, R5, 0x1, R0.reuse, P0 ;  /* 0x00000001050f7824 */ /* 0x120fe200000e0600 */
[-C--:B------:R-:W-:Y:S01]  /*e770*/  IADD3 R6, P0, R6, R16.reuse, RZ ;  /* 0x0000001006067210 */ /* 0x080fe20007f1e0ff */
[--C-:B------:R-:W-:Y:S01]  /*e780*/  IMAD.X R13, R13, 0x1, R0.reuse, P2 ;  /* 0x000000010d0d7824 */ /* 0x100fe200010e0600 */
[----:B------:R-:W-:Y:S02]  /*e790*/  ISETP.GE.AND P1, PT, R238, c[0x0][0x1d4], PT ;  /* 0x00007500ee007a0c */ /* 0x000fe40003f26270 */
[-C--:B------:R-:W-:Y:S01]  /*e7a0*/  IADD3 R4, P2, R7, R16.reuse, RZ ;  /* 0x0000001007047210 */ /* 0x080fe20007f5e0ff */
[--C-:B------:R-:W-:Y:S01]  /*e7b0*/  IMAD.X R7, R19, 0x1, R0.reuse, P0 ;  /* 0x0000000113077824 */ /* 0x100fe200000e0600 */
[----:B--2---:R-:W-:Y:S02]  /*e7c0*/  IADD3 R2, P0, R17, R16, RZ ;  /* 0x0000001011027210 */ /* 0x004fe40007f1e0ff */
[----:B------:R-:W-:Y:S01]  /*e7d0*/  ISETP.LT.OR P5, PT, R84, 0x1, P1 ;  /* 0x000000015400780c */ /* 0x000fe20000fa1670 */
[--C-:B------:R-:W-:Y:S01]  /*e7e0*/  IMAD.X R5, R20, 0x1, R0.reuse, P2 ;  /* 0x0000000114057824 */ /* 0x100fe200010e0600 */
[----:B------:R-:W-:Y:S01]  /*e7f0*/  ISETP.LT.OR P4, PT, R84, 0x11, P1 ;  /* 0x000000115400780c */ /* 0x000fe20000f81670 */
[----:B------:R-:W-:Y:S01]  /*e800*/  IMAD.X R3, R18, 0x1, R0, P0 ;  /* 0x0000000112037824 */ /* 0x000fe200000e0600 */
[----:B------:R-:W-:-:S02]  /*e810*/  ISETP.LT.OR P3, PT, R84, 0x21, P1 ;  /* 0x000000215400780c */ /* 0x000fc40000f61670 */
[C---:B------:R-:W-:Y:S02]  /*e820*/  ISETP.LT.OR P2, PT, R84.reuse, 0x31, P1 ;  /* 0x000000315400780c */ /* 0x040fe40000f41670 */
[----:B------:R-:W-:-:S05]  /*e830*/  ISETP.LT.OR P0, PT, R84, 0x41, P1 ;  /* 0x000000415400780c */ /* 0x000fca0000f01670 */
[----:B------:R-:W-:Y:S01]  /*e840*/  @!PT LDS RZ, [RZ] ;  /* 0x00000000fffff984 */ /* 0x000fe20000000800 */
[----:B------:R-:W-:Y:S01]  /*e850*/  @!PT LDS RZ, [RZ] ;  /* 0x00000000fffff984 */ /* 0x000fe20000000800 */
[----:B------:R-:W-:Y:S01]  /*e860*/  @!PT LDS RZ, [RZ] ;  /* 0x00000000fffff984 */ /* 0x000fe20000000800 */
[----:B------:R1:W-:Y:S04]  /*e870*/  LDGSTS.E.BYPASS.LTC128B.128 [R212+0x100], [R14.64], !P5 ;  /* 0x001000000ed47fae */ /* 0x0003e8000e901d48 */
[----:B------:R1:W-:Y:S04]  /*e880*/  LDGSTS.E.BYPASS.LTC128B.128 [R212+0x900], [R12.64], !P4 ;  /* 0x009000000cd47fae */ /* 0x0003e8000e101d48 */
[----:B------:R2:W-:Y:S01]  /*e890*/  LDGSTS.E.BYPASS.LTC128B.128 [R212+0x1100], [R6.64], !P3 ;  /* 0x0110000006d47fae */ /* 0x0005e2000d901d48 */
[C---:B------:R-:W-:Y:S03]  /*e8a0*/  HMMA.16816.F32 R156, R8.reuse, R68, R24 ;  /* 0x00000044089c723c */ /* 0x040fe60000001818 */
[----:B------:R2:W-:Y:S04]  /*e8b0*/  LDGSTS.E.BYPASS.LTC128B.128 [R212+0x1900], [R4.64], !P2 ;  /* 0x0190000004d47fae */ /* 0x0005e8000d101d48 */
[----:B------:R3:W-:Y:S04]  /*e8c0*/  LDGSTS.E.BYPASS.LTC128B.128 [R212+0x2100], [R2.64], !P0 ;  /* 0x0210000002d47fae */ /* 0x0007e8000c101d48 */
[----:B------:R-:W-:Y:S04]  /*e8d0*/  LDSM.16.M88.4 R48, [R202+0x1800] ;  /* 0x00180000ca30783b */ /* 0x000fe80000000200 */
[----:B------:R-:W-:Y:S04]  /*e8e0*/  LDSM.16.M88.4 R44, [R202+0x2000] ;  /* 0x00200000ca2c783b */ /* 0x000fe80000000200 */
[----:B------:R-:W-:Y:S04]  /*e8f0*/  LDSM.16.M88.4 R20, [R202] ;  /* 0x00000000ca14783b */ /* 0x000fe80000000200 */
[----:B------:R-:W-:Y:S04]  /*e900*/  LDSM.16.M88.4 R24, [R202+0x800] ;  /* 0x00080000ca18783b */ /* 0x000fe80000000200 */
[----:B------:R-:W-:Y:S04]  /*e910*/  LDSM.16.M88.4 R40, [R202+0x1000] ;  /* 0x00100000ca28783b */ /* 0x000fe80000000200 */
[----:B--2---:R-:W2:Y:S04]  /*e920*/  LDSM.16.M88.4 R4, [R204+0x2000] ;  /* 0x00200000cc04783b */ /* 0x004ea80000000200 */
[----:B-1----:R-:W1:Y:S01]  /*e930*/  LDSM.16.M88.4 R12, [R204] ;  /* 0x00000000cc0c783b */ /* 0x002e620000000200 */
[C---:B------:R-:W-:Y:S03]  /*e940*/  HMMA.16816.F32 R36, R8.reuse, R56, R108 ;  /* 0x000000380824723c */ /* 0x040fe6000000186c */
        /* <DEDUP_REMOVED lines=10> */
[C---:B--2---:R-:W-:Y:S08]  /*e9f0*/  HMMA.16816.F32 R108, R4.reuse, R50, R80 ;  /* 0x00000032046c723c */ /* 0x044ff00000001850 */
        /* <DEDUP_REMOVED lines=9> */
[----:B------:R-:W-:Y:S07]  /*ea90*/  LDSM.16.M88.4 R4, [R205+0x2000] ;  /* 0x00200000cd04783b */ /* 0x000fee0000000200 */
[C---:B-1----:R-:W-:Y:S01]  /*eaa0*/  HMMA.16816.F32 R76, R12.reuse, R20, R36 ;  /* 0x000000140c4c723c */ /* 0x042fe20000001824 */
[----:B------:R-:W1:Y:S07]  /*eab0*/  LDSM.16.M88.4 R36, [R199] ;  /* 0x00000000c724783b */ /* 0x000e6e0000000200 */
[C---:B------:R-:W-:Y:S01]  /*eac0*/  HMMA.16816.F32 R68, R12.reuse, R24, R32 ;  /* 0x000000180c44723c */ /* 0x040fe20000001820 */
[----:B------:R-:W2:Y:S07]  /*ead0*/  LDSM.16.M88.4 R32, [R199+0x800] ;  /* 0x00080000c720783b */ /* 0x000eae0000000200 */
[C---:B------:R-:W-:Y:S01]  /*eae0*/  HMMA.16816.F32 R72, R12.reuse, R22, R28 ;  /* 0x000000160c48723c */ /* 0x040fe2000000181c */
[----:B------:R-:W4:Y:S04]  /*eaf0*/  LDSM.16.M88.4 R28, [R199+0x1000] ;  /* 0x00100000c71c783b */ /* 0x000f280000000200 */
[----:B------:R-:W5:Y:S03]  /*eb00*/  LDSM.16.M88.4 R20, [R199+0x2000] ;  /* 0x00200000c714783b */ /* 0x000f660000000200 */
[----:B------:R-:W-:Y:S01]  /*eb10*/  HMMA.16816.F32 R64, R12, R26, R52 ;  /* 0x0000001a0c40723c */ /* 0x000fe20000001834 */
[----:B------:R-:W1:Y:S01]  /*eb20*/  LDSM.16.M88.4 R24, [R199+0x1800] ;  /* 0x00180000c718783b */ /* 0x000e620000000200 */
[----:B------:R-:W-:Y:S01]  /*eb30*/  ISETP.GT.AND P0, PT, R181, R85, PT ;  /* 0x00000055b500720c */ /* 0x000fe20003f04270 */
        /* <DEDUP_REMOVED lines=10> */
[C---:B--2---:R-:W-:Y:S08]  /*ebe0*/  HMMA.16816.F32 R132, R4.reuse, R34, R124 ;  /* 0x000000220484723c */ /* 0x044ff0000000187c */
[C---:B------:R-:W-:Y:S08]  /*ebf0*/  HMMA.16816.F32 R136, R4.reuse, R32, R128 ;  /* 0x000000200488723c */ /* 0x040ff00000001880 */
[C---:B----4-:R-:W-:Y:S08]  /*ec00*/  HMMA.16816.F32 R124, R4.reuse, R30, R116 ;  /* 0x0000001e047c723c */ /* 0x050ff00000001874 */
[C---:B------:R-:W-:Y:S08]  /*ec10*/  HMMA.16816.F32 R128, R4.reuse, R28, R120 ;  /* 0x0000001c0480723c */ /* 0x040ff00000001878 */
[C---:B-----5:R-:W-:Y:S08]  /*ec20*/  HMMA.16816.F32 R116, R4.reuse, R20, R104 ;  /* 0x000000140474723c */ /* 0x060ff00000001868 */
[----:B------:R-:W-:Y:S08]  /*ec30*/  HMMA.16816.F32 R148, R4, R22, R80 ;  /* 0x000000160494723c */ /* 0x000ff00000001850 */
        /* <DEDUP_REMOVED lines=15> */
[----:B---3--:R-:W-:Y:S01]  /*ed30*/  ISETP.NE.AND P5, PT, R190, 0x1, PT ;  /* 0x00000001be00780c */ /* 0x008fe20003fa5270 */
[----:B------:R-:W-:Y:S01]  /*ed40*/  IMAD.MOV.U32 R213, RZ, RZ, RZ ;  /* 0x000000ffffd57224 */ /* 0x000fe200078e00ff */
[----:B------:R-:W-:-:S04]  /*ed50*/  IADD3 R3, R188, R180, R189 ;  /* 0x000000b4bc037210 */ /* 0x000fc80007ffe0bd */
        /* <DEDUP_REMOVED lines=26> */
.L_x_1854:
        /* <DEDUP_REMOVED lines=24> */
.L_x_1855:
        /* <DEDUP_REMOVED lines=9> */
.L_x_1743:
[----:B---3--:R-:W-:Y:S05]  /*f110*/  BSYNC B0 ;  /* 0x0000000000007941 */ /* 0x008fea0003800000 */
.L_x_1742:
[----:B-1----:R-:W2:Y:S01]  /*f120*/  LDL R2, [R1+0x30] ;  /* 0x0000300001027983 */ /* 0x002ea20000100800 */
[----:B------:R-:W-:-:S03]  /*f130*/  IMAD.MOV.U32 R3, RZ, RZ, c[0x0][0x2c4] ;  /* 0x0000b100ff037624 */ /* 0x000fc600078e00ff */
[----:B------:R-:W2:Y:S04]  /*f140*/  LDL R0, [R1+0x60] ;  /* 0x0000600001007983 */ /* 0x000ea80000100800 */
[----:B------:R-:W3:Y:S01]  /*f150*/  LDL R4, [R1+0x34] ;  /* 0x0000340001047983 */ /* 0x000ee20000100800 */
[----:B------:R-:W-:-:S03]  /*f160*/  ISETP.NE.AND P0, PT, R3, 0x1, PT ;  /* 0x000000010300780c */ /* 0x000fc60003f05270 */
[----:B------:R-:W0:Y:S01]  /*f170*/  LDGDEPBAR ;  /* 0x00000000000079af */ /* 0x000e220000000000 */
[----:B--2---:R-:W-:-:S09]  /*f180*/  IMAD.IADD R0, R0, 0x1, R2 ;  /* 0x0000000100007824 */ /* 0x004fd200078e0202 */
[----:B------:R-:W-:Y:S01]  /*f190*/  @P0 IMAD.HI.U32 R3, R0, c[0x0][0x2c8], RZ ;  /* 0x0000b20000030a27 */ /* 0x000fe200078e00ff */
[C---:B---3--:R-:W-:Y:S02]  /*f1a0*/  IADD3 R2, -R4.reuse, 0x1, R92 ;  /* 0x0000000104027810 */ /* 0x048fe40007ffe15c */
[----:B------:R-:W-:Y:S02]  /*f1b0*/  IADD3 R5, -R4, R92, RZ ;  /* 0x0000005c04057210 */ /* 0x000fe40007ffe1ff */
[----:B------:R-:W-:Y:S01]  /*f1c0*/  @P0 SHF.R.U32.HI R0, RZ, c[0x0][0x2cc], R3 ;  /* 0x0000b300ff000a19 */ /* 0x000fe20000011603 */
[----:B------:R-:W-:Y:S01]  /*f1d0*/  IMAD.IADD R4, R2, 0x1, -R249 ;  /* 0x0000000102047824 */ /* 0x000fe200078e0af9 */
[----:B------:R-:W-:Y:S05]  /*f1e0*/  BRA.DIV ~URZ, `(.L_x_1746) ;  /* 0x0000f6127f007947 */ /* 0x000fea000b800000 */
[----:B------:R1:W2:Y:S02]  /*f1f0*/  SHFL.IDX PT, R2, R0, RZ, 0x1c1f ;  /* 0x001c1fff00027589 */ /* 0x0002a400000e0000 */
.L_x_1856:
[----:B--2---:R-:W-:-:S05]  /*f200*/  IMAD.IADD R2, R4, 0x1, R2 ;  /* 0x0000000104027824 */ /* 0x004fca00078e0202 */
[----:B------:R-:W-:-:S04]  /*f210*/  IMNMX R2, R5, R2, PT ;  /* 0x0000000205027217 */ /* 0x000fc80003800200 */
[C---:B------:R-:W-:Y:S02]  /*f220*/  ISETP.GT.AND P0, PT, R2.reuse, RZ, PT ;  /* 0x000000ff0200720c */ /* 0x040fe40003f04270 */
[----:B------:R-:W-:Y:S02]  /*f230*/  ISETP.GT.AND P1, PT, R2, 0x1, PT ;  /* 0x000000010200780c */ /* 0x000fe40003f24270 */
[----:B------:R-:W-:Y:S02]  /*f240*/  FSEL R10, R76, -INF , P0 ;  /* 0xff8000004c0a7808 */ /* 0x000fe40000000000 */
        /* <DEDUP_REMOVED lines=11> */
[----:B------:R-:W-:Y:S02]  /*f300*/  ISETP.GT.AND P0, PT, R2, 0x21, PT ;  /* 0x000000210200780c */ /* 0x000fe40003f04270 */
        /* <DEDUP_REMOVED lines=39> */
[C---:B------:R-:W-:Y:S02]  /*f580*/  ISETP.GT.AND P0, PT, R3.reuse, 0x29, PT ;  /* 0x000000290300780c */ /* 0x040fe40003f04270 */
[----:B------:R-:W-:Y:S02]  /*f590*/  ISETP.GT.AND P3, PT, R3, RZ, PT ;  /* 0x000000ff0300720c */ /* 0x000fe40003f64270 */
[----:B------:R-:W-:Y:S02]  /*f5a0*/  FSEL R13, R79, -INF , P2 ;  /* 0xff8000004f0d7808 */ /* 0x000fe40001000000 */
[----:B------:R-:W-:Y:S02]  /*f5b0*/  FSEL R17, R74, -INF , P1 ;  /* 0xff8000004a117808 */ /* 0x000fe40000800000 */
[----:B------:R-:W-:Y:S02]  /*f5c0*/  FSEL R100, R59, -INF , P0 ;  /* 0xff8000003b647808 */ /* 0x000fe40000000000 */
[----:B------:R-:W-:-:S02]  /*f5d0*/  ISETP.GT.AND P2, PT, R3, 0x11, PT ;  /* 0x000000110300780c */ /* 0x000fc40003f44270 */
[C---:B------:R-:W-:Y:S02]  /*f5e0*/  ISETP.GT.AND P1, PT, R3.reuse, 0x18, PT ;  /* 0x000000180300780c */ /* 0x040fe40003f24270 */
[C---:B------:R-:W-:Y:S02]  /*f5f0*/  ISETP.GT.AND P0, PT, R3.reuse, 0x39, PT ;  /* 0x000000390300780c */ /* 0x040fe40003f04270 */
[----:B------:R-:W-:Y:S02]  /*f600*/  FSEL R12, R78, -INF , P3 ;  /* 0xff8000004e0c7808 */ /* 0x000fe40001800000 */
[----:B------:R-:W-:Y:S02]  /*f610*/  ISETP.GT.AND P3, PT, R3, 0x10, PT ;  /* 0x000000100300780c */ /* 0x000fe40003f64270 */
[----:B------:R-:W-:Y:S02]  /*f620*/  FSEL R24, R71, -INF , P2 ;  /* 0xff80000047187808 */ /* 0x000fe40001000000 */
[----:B------:R-:W-:-:S02]  /*f630*/  FSEL R27, R66, -INF , P1 ;  /* 0xff800000421b7808 */ /* 0x000fc40000800000 */
[----:B------:R-:W-:Y:S02]  /*f640*/  FSEL R78, R51, -INF , P0 ;  /* 0xff800000334e7808 */ /* 0x000fe40000000000 */
[C---:B------:R-:W-:Y:S02]  /*f650*/  ISETP.GT.AND P2, PT, R3.reuse, 0x21, PT ;  /* 0x000000210300780c */ /* 0x040fe40003f44270 */
[C---:B------:R-:W-:Y:S02]  /*f660*/  ISETP.GT.AND P1, PT, R3.reuse, 0x28, PT ;  /* 0x000000280300780c */ /* 0x040fe40003f24270 */
[----:B------:R-:W-:Y:S02]  /*f670*/  ISETP.GT.AND P0, PT, R3, 0x41, PT ;  /* 0x000000410300780c */ /* 0x000fe40003f04270 */
[----:B------:R-:W-:Y:S02]  /*f680*/  IMNMX R2, R5, R2, PT ;  /* 0x0000000205027217 */ /* 0x000fe40003800200 */
[----:B------:R-:W-:-:S02]  /*f690*/  FSEL R20, R70, -INF , P3 ;  /* 0xff80000046147808 */ /* 0x000fc40001800000 */
[----:B------:R-:W-:Y:S02]  /*f6a0*/  ISETP.GT.AND P3, PT, R3, 0x20, PT ;  /* 0x000000200300780c */ /* 0x000fe40003f64270 */
[----:B------:R-:W-:Y:S02]  /*f6b0*/  FSEL R92, R63, -INF , P2 ;  /* 0xff8000003f5c7808 */ /* 0x000fe40001000000 */
[----:B------:R-:W-:Y:S02]  /*f6c0*/  FSEL R101, R58, -INF , P1 ;  /* 0xff8000003a657808 */ /* 0x000fe40000800000 */
[----:B------:R-:W-:Y:S02]  /*f6d0*/  FSEL R70, R43, -INF , P0 ;  /* 0xff8000002b467808 */ /* 0x000fe40000000000 */
[C---:B------:R-:W-:Y:S02]  /*f6e0*/  ISETP.GT.AND P2, PT, R3.reuse, 0x31, PT ;  /* 0x000000310300780c */ /* 0x040fe40003f44270 */
[----:B------:R-:W-:-:S02]  /*f6f0*/  ISETP.GT.AND P1, PT, R3, 0x38, PT ;  /* 0x000000380300780c */ /* 0x000fc40003f24270 */
[----:B------:R-:W-:Y:S02]  /*f700*/  ISETP.GT.AND P0, PT, R2, RZ, PT ;  /* 0x000000ff0200720c */ /* 0x000fe40003f04270 */
[----:B------:R-:W-:Y:S02]  /*f710*/  IMNMX R0, R5, R0, PT ;  /* 0x0000000005007217 */ /* 0x000fe40003800200 */
        /* <DEDUP_REMOVED lines=8> */
[----:B------:R-:W-:Y:S02]  /*f7a0*/  FSEL R93, R54, -INF , P3 ;  /* 0xff800000365d7808 */ /* 0x000fe40001800000 */
[----:B------:R-:W-:-:S02]  /*f7b0*/  ISETP.GT.AND P3, PT, R3, 0x48, PT ;  /* 0x000000480300780c */ /* 0x000fc40003f64270 */
[----:B------:R-:W-:Y:S02]  /*f7c0*/  FSEL R73, R42, -INF , P1 ;  /* 0xff8000002a497808 */ /* 0x000fe40000800000 */
[----:B------:R-:W-:Y:S02]  /*f7d0*/  FSEL R63, R23, -INF , P2 ;  /* 0xff800000173f7808 */ /* 0x000fe40001000000 */
[----:B------:R-:W-:Y:S02]  /*f7e0*/  FSEL R26, R147, -INF , P0 ;  /* 0xff800000931a7808 */ /* 0x000fe40000000000 */
[----:B------:R-:W-:Y:S02]  /*f7f0*/  ISETP.GT.AND P2, PT, R2, 0x1, PT ;  /* 0x000000010200780c */ /* 0x000fe40003f44270 */
[C---:B------:R-:W-:Y:S02]  /*f800*/  ISETP.GT.AND P1, PT, R0.reuse, RZ, PT ;  /* 0x000000ff0000720c */ /* 0x040fe40003f24270 */
[----:B------:R-:W-:-:S02]  /*f810*/  ISETP.GT.AND P0, PT, R0, 0x9, PT ;  /* 0x000000090000780c */ /* 0x000fc40003f04270 */
[----:B------:R-:W-:Y:S02]  /*f820*/  FSEL R66, R22, -INF , P3 ;  /* 0xff80000016427808 */ /* 0x000fe40001800000 */
        /* <DEDUP_REMOVED lines=23> */
[----:B------:R-:W-:Y:S02]  /*f9a0*/  ISETP.GT.AND P2, PT, R2, 0x21, PT ;  /* 0x000000210200780c */ /* 0x000fe40003f44270 */
[----:B------:R-:W-:Y:S02]  /*f9b0*/  ISETP.GT.AND P1, PT, R0, 0x20, PT ;  /* 0x000000200000780c */ /* 0x000fe40003f24270 */
        /* <DEDUP_REMOVED lines=8> */
[----:B------:R-:W-:Y:S02]  /*fa40*/  ISETP.GT.AND P0, PT, R0, 0x31, PT ;  /* 0x000000310000780c */ /* 0x000fe40003f04270 */
        /* <DEDUP_REMOVED lines=17> */
[----:B------:R-:W-:Y:S02]  /*fb60*/  ISETP.GT.AND P3, PT, R0, 0x28, PT ;  /* 0x000000280000780c */ /* 0x000fe40003f64270 */
[----:B------:R-:W-:-:S02]  /*fb70*/  FMNMX.FTZ R3, R10, R11, !PT ;  /* 0x0000000b0a037209 */ /* 0x000fc40007810000 */
[----:B------:R-:W-:Y:S02]  /*fb80*/  FSEL R77, R120, -INF , P1 ;  /* 0xff800000784d7808 */ /* 0x000fe40000800000 */
[----:B------:R-:W-:Y:S02]  /*fb90*/  FSEL R72, R116, -INF , P2 ;  /* 0xff80000074487808 */ /* 0x000fe40001000000 */
[----:B------:R-:W-:Y:S02]  /*fba0*/  FSEL R79, R123, -INF , P0 ;  /* 0xff8000007b4f7808 */ /* 0x000fe40000000000 */
[----:B------:R-:W-:Y:S02]  /*fbb0*/  FSEL R75, R126, -INF , P3 ;  /* 0xff8000007e4b7808 */ /* 0x000fe40001800000 */
[----:B------:R-:W-:Y:S02]  /*fbc0*/  FSEL R57, R45, -INF , P4 ;  /* 0xff8000002d397808 */ /* 0x000fe40002000000 */
[----:B------:R-:W-:-:S02]  /*fbd0*/  ISETP.GT.AND P1, PT, R0, 0x38, PT ;  /* 0x000000380000780c */ /* 0x000fc40003f24270 */
[----:B------:R-:W-:Y:S02]  /*fbe0*/  ISETP.GT.AND P2, PT, R2, 0x48, PT ;  /* 0x000000480200780c */ /* 0x000fe40003f44270 */
[----:B------:R-:W-:Y:S02]  /*fbf0*/  ISETP.GT.AND P0, PT, R0, 0x40, PT ;  /* 0x000000400000780c */ /* 0x000fe40003f04270 */
[C---:B------:R-:W-:Y:S02]  /*fc00*/  ISETP.GT.AND P3, PT, R2.reuse, 0x41, PT ;  /* 0x000000410200780c */ /* 0x040fe40003f64270 */
[----:B------:R-:W-:Y:S02]  /*fc10*/  ISETP.GT.AND P4, PT, R2, 0x49, PT ;  /* 0x000000490200780c */ /* 0x000fe40003f84270 */
[----:B------:R-:W-:Y:S02]  /*fc20*/  FMNMX.FTZ R2, R14, R3, !PT ;  /* 0x000000030e027209 */ /* 0x000fe40007810000 */
[----:B------:R-:W-:-:S02]  /*fc30*/  FSEL R82, R122, -INF , P1 ;  /* 0xff8000007a527808 */ /* 0x000fc40000800000 */
[----:B------:R-:W-:Y:S02]  /*fc40*/  FSEL R64, R148, -INF , P2 ;  /* 0xff80000094407808 */ /* 0x000fe40001000000 */
[----:B------:R-:W-:Y:S02]  /*fc50*/  FSEL R74, R118, -INF , P0 ;  /* 0xff800000764a7808 */ /* 0x000fe40000000000 */
[C---:B------:R-:W-:Y:S02]  /*fc60*/  ISETP.GT.AND P2, PT, R0.reuse, 0x41, PT ;  /* 0x000000410000780c */ /* 0x040fe40003f44270 */
[C---:B------:R-:W-:Y:S02]  /*fc70*/  ISETP.GT.AND P1, PT, R0.reuse, 0x48, PT ;  /* 0x000000480000780c */ /* 0x040fe40003f24270 */
[----:B------:R-:W-:Y:S02]  /*fc80*/  ISETP.GT.AND P0, PT, R0, 0x49, PT ;  /* 0x000000490000780c */ /* 0x000fe40003f04270 */
        /* <DEDUP_REMOVED lines=58> */
[----:B------:R-:W-:Y:S02]  /*10030*/  FSEL R65, R117, -INF , P3 ;  /* 0xff80000075417808 */ /* 0x000fe40001800000 */
        /* <DEDUP_REMOVED lines=35> */
.L_x_1857:
[C---:B------:R-:W-:Y:S01]  /*10270*/  FMUL.FTZ R0, R89.reuse, c[0x0][0x2d0] ;  /* 0x0000b40059007a20 */ /* 0x040fe20000410000 */
[----:B------:R-:W-:Y:S01]  /*10280*/  FSETP.NEU.FTZ.AND P0, PT, R89, -INF , PT ;  /* 0xff8000005900780b */ /* 0x000fe20003f1d000 */
[----:B------:R-:W2:Y:S03]  /*10290*/  LDL R223, [R1+0x30] ;  /* 0x0000300001df7983 */ /* 0x000ea60000100800 */
[----:B------:R-:W-:Y:S01]  /*102a0*/  FSEL R4, R0, RZ, P0 ;  /* 0x000000ff00047208 */ /* 0x000fe20000000000 */
[----:B------:R-:W3:Y:S01]  /*102b0*/  LDL R222, [R1+0x38] ;  /* 0x0000380001de7983 */ /* 0x000ee20000100800 */
[C---:B------:R-:W-:Y:S01]  /*102c0*/  FMUL.FTZ R3, R88.reuse, c[0x0][0x2d0] ;  /* 0x0000b40058037a20 */ /* 0x040fe20000410000 */
[----:B------:R-:W-:Y:S01]  /*102d0*/  FSETP.NEU.FTZ.AND P0, PT, R88, -INF , PT ;  /* 0xff8000005800780b */ /* 0x000fe20003f1d000 */
[----:B------:R-:W-:Y:S01]  /*102e0*/  WARPSYNC 0xffffffff ;  /* 0xffffffff00007948 */ /* 0x000fe20003800000 */
[--C-:B------:R-:W-:Y:S01]  /*102f0*/  FFMA.FTZ R0, R10, c[0x0][0x2d0], -R4.reuse ;  /* 0x0000b4000a007a23 */ /* 0x100fe20000010804 */
[----:B----4-:R-:W-:Y:S01]  /*10300*/  FMNMX.FTZ R68, R9, R8, !PT ;  /* 0x0000000809447209 */ /* 0x010fe20007810000 */
[--C-:B------:R-:W-:Y:S01]  /*10310*/  FFMA.FTZ R2, R25, c[0x0][0x2d0], -R4.reuse ;  /* 0x0000b40019027a23 */ /* 0x100fe20000010804 */
[----:B------:R-:W-:Y:S01]  /*10320*/  FSEL R3, R3, RZ, P0 ;  /* 0x000000ff03037208 */ /* 0x000fe20000000000 */
[----:B------:R1:W-:Y:S01]  /*10330*/  MUFU.EX2 R125, R0 ;  /* 0x00000000007d7308 */ /* 0x0003e20000000800 */
[----:B------:R-:W-:Y:S01]  /*10340*/  FSETP.NEU.FTZ.AND P0, PT, R85, -INF , PT ;  /* 0xff8000005500780b */ /* 0x000fe20003f1d000 */
[----:B------:R-:W4:Y:S01]  /*10350*/  LDSM.16.MT88.4 R48, [R197] ;  /* 0x00000000c530783b */ /* 0x000f220000004200 */
[--C-:B------:R-:W-:Y:S01]  /*10360*/  FFMA.FTZ R117, R113, c[0x0][0x2d0], -R4.reuse ;  /* 0x0000b40071757a23 */ /* 0x100fe20000010804 */
[----:B------:R-:W-:Y:S01]  /*10370*/  MOV R224, c[0x0][0x2c4] ;  /* 0x0000b10000e07a02 */ /* 0x000fe20000000f00 */
[----:B------:R-:W-:Y:S01]  /*10380*/  FFMA.FTZ R5, R27, c[0x0][0x2d0], -R3 ;  /* 0x0000b4001b057a23 */ /* 0x000fe20000010803 */
[----:B------:R-:W5:Y:S01]  /*10390*/  LDSM.16.MT88.4 R44, [R197+0x800] ;  /* 0x00080000c52c783b */ /* 0x000f620000004200 */
[--C-:B------:R-:W-:Y:S01]  /*103a0*/  FFMA.FTZ R116, R112, c[0x0][0x2d0], -R4.reuse ;  /* 0x0000b40070747a23 */ /* 0x100fe20000010804 */
[----:B------:R1:W-:Y:S01]  /*103b0*/  MUFU.EX2 R218, R2 ;  /* 0x0000000200da7308 */ /* 0x0003e20000000800 */
[--C-:B------:R-:W-:Y:S01]  /*103c0*/  FFMA.FTZ R111, R111, c[0x0][0x2d0], -R4.reuse ;  /* 0x0000b4006f6f7a23 */ /* 0x100fe20000010804 */
[----:B------:R-:W-:Y:S01]  /*103d0*/  LDSM.16.MT88.4 R40, [R201+0x800] ;  /* 0x00080000c928783b */ /* 0x000fe20000004200 */
[--C-:B------:R-:W-:Y:S01]  /*103e0*/  FFMA.FTZ R110, R110, c[0x0][0x2d0], -R4.reuse ;  /* 0x0000b4006e6e7a23 */ /* 0x100fe20000010804 */
[----:B------:R-:W-:Y:S01]  /*103f0*/  ISETP.NE.AND P1, PT, R224, 0x1, PT ;  /* 0x00000001e000780c */ /* 0x000fe20003f25270 */
[----:B------:R-:W-:-:S02]  /*10400*/  FFMA.FTZ R146, R109, c[0x0][0x2d0], -R4 ;  /* 0x0000b4006d927a23 */ /* 0x000fc40000010804 */
[--C-:B------:R-:W-:Y:S01]  /*10410*/  FFMA.FTZ R145, R108, c[0x0][0x2d0], -R4.reuse ;  /* 0x0000b4006c917a23 */ /* 0x100fe20000010804 */
[----:B------:R4:W-:Y:S01]  /*10420*/  MUFU.EX2 R214, R5 ;  /* 0x0000000500d67308 */ /* 0x0009e20000000800 */
[--C-:B-1----:R-:W-:Y:S02]  /*10430*/  FFMA.FTZ R0, R11, c[0x0][0x2d0], -R4.reuse ;  /* 0x0000b4000b007a23 */ /* 0x102fe40000010804 */
[--C-:B------:R-:W-:Y:S02]  /*10440*/  FFMA.FTZ R144, R107, c[0x0][0x2d0], -R4.reuse ;  /* 0x0000b4006b907a23 */ /* 0x100fe40000010804 */
[--C-:B------:R-:W-:Y:S02]  /*10450*/  FFMA.FTZ R119, R106, c[0x0][0x2d0], -R4.reuse ;  /* 0x0000b4006a777a23 */ /* 0x100fe40000010804 */
[----:B------:R-:W-:Y:S01]  /*10460*/  FFMA.FTZ R167, R105, c[0x0][0x2d0], -R4 ;  /* 0x0000b40069a77a23 */ /* 0x000fe20000010804 */
[----:B------:R1:W-:Y:S01]  /*10470*/  MUFU.EX2 R124, R0 ;  /* 0x00000000007c7308 */ /* 0x0003e20000000800 */
[----:B------:R-:W-:-:S02]  /*10480*/  FMUL.FTZ R2, R85, c[0x0][0x2d0] ;  /* 0x0000b40055027a20 */ /* 0x000fc40000410000 */
[--C-:B------:R-:W-:Y:S02]  /*10490*/  FFMA.FTZ R171, R104, c[0x0][0x2d0], -R4.reuse ;  /* 0x0000b40068ab7a23 */ /* 0x100fe40000010804 */
[--C-:B------:R-:W-:Y:S01]  /*104a0*/  FFMA.FTZ R170, R103, c[0x0][0x2d0], -R4.reuse ;  /* 0x0000b40067aa7a23 */ /* 0x100fe20000010804 */
[----:B------:R-:W-:Y:S01]  /*104b0*/  FSEL R2, R2, RZ, P0 ;  /* 0x000000ff02027208 */ /* 0x000fe20000000000 */
[----:B------:R-:W-:Y:S01]  /*104c0*/  FFMA.FTZ R169, R102, c[0x0][0x2d0], -R4 ;  /* 0x0000b40066a97a23 */ /* 0x000fe20000010804 */
[----:B------:R-:W-:Y:S01]  /*104d0*/  FSETP.NEU.FTZ.AND P0, PT, R68, -INF , PT ;  /* 0xff8000004400780b */ /* 0x000fe20003f1d000 */
[--C-:B------:R-:W-:Y:S01]  /*104e0*/  FFMA.FTZ R164, R70, c[0x0][0x2d0], -R3.reuse ;  /* 0x0000b40046a47a23 */ /* 0x100fe20000010803 */
[----:B------:R-:W-:Y:S01]  /*104f0*/  MUFU.EX2 R117, R117 ;  /* 0x0000007500757308 */ /* 0x000fe20000000800 */
[----:B----4-:R-:W-:Y:S02]  /*10500*/  FFMA.FTZ R5, R36, c[0x0][0x2d0], -R2 ;  /* 0x0000b40024057a23 */ /* 0x010fe40000010802 */
[----:B------:R-:W-:-:S02]  /*10510*/  FFMA.FTZ R168, R66, c[0x0][0x2d0], -R3 ;  /* 0x0000b40042a87a23 */ /* 0x000fc40000010803 */
[----:B------:R-:W-:Y:S02]  /*10520*/  FFMA.FTZ R70, R62, c[0x0][0x2d0], -R2 ;  /* 0x0000b4003e467a23 */ /* 0x000fe40000010802 */
[----:B-1----:R-:W-:Y:S01]  /*10530*/  FFMA.FTZ R0, R14, c[0x0][0x2d0], -R4 ;  /* 0x0000b4000e007a23 */ /* 0x002fe20000010804 */
[----:B------:R-:W-:Y:S01]  /*10540*/  MUFU.EX2 R195, R5 ;  /* 0x0000000500c37308 */ /* 0x000fe20000000800 */
[--C-:B------:R-:W-:Y:S02]  /*10550*/  FFMA.FTZ R66, R61, c[0x0][0x2d0], -R2.reuse ;  /* 0x0000b4003d427a23 */ /* 0x100fe40000010802 */
[--C-:B------:R-:W-:Y:S02]  /*10560*/  FFMA.FTZ R158, R58, c[0x0][0x2d0], -R2.reuse ;  /* 0x0000b4003a9e7a23 */ /* 0x100fe40000010802 */
        /* <DEDUP_REMOVED lines=8> */
[----:B------:R-:W-:Y:S02]  /*105f0*/  FFMA.FTZ R179, R55, c[0x0][0x2d0], -R2 ;  /* 0x0000b40037b37a23 */ /* 0x000fe40000010802 */
[--C-:B------:R-:W-:Y:S02]  /*10600*/  FFMA.FTZ R84, R94, c[0x0][0x2d0], -R3.reuse ;  /* 0x0000b4005e547a23 */ /* 0x100fe40000010803 */
[----:B------:R-:W-:-:S02]  /*10610*/  FFMA.FTZ R104, R92, c[0x0][0x2d0], -R3 ;  /* 0x0000b4005c687a23 */ /* 0x000fc40000010803 */
[--C-:B------:R-:W-:Y:S01]  /*10620*/  FFMA.FTZ R94, R101, c[0x0][0x2d0], -R3.reuse ;  /* 0x0000b400655e7a23 */ /* 0x100fe20000010803 */
[----:B------:R-:W-:Y:S01]  /*10630*/  MUFU.EX2 R116, R116 ;  /* 0x0000007400747308 */ /* 0x000fe20000000800 */
[----:B-1----:R-:W-:Y:S02]  /*10640*/  FFMA.FTZ R0, R15, c[0x0][0x2d0], -R4 ;  /* 0x0000b4000f007a23 */ /* 0x002fe40000010804 */
[--C-:B------:R-:W-:Y:S02]  /*10650*/  FFMA.FTZ R92, R100, c[0x0][0x2d0], -R3.reuse ;  /* 0x0000b400645c7a23 */ /* 0x100fe40000010803 */
[--C-:B------:R-:W-:Y:S02]  /*10660*/  FFMA.FTZ R174, R63, c[0x0][0x2d0], -R3.reuse ;  /* 0x0000b4003fae7a23 */ /* 0x100fe40000010803 */
[--C-:B------:R-:W-:Y:S01]  /*10670*/  FFMA.FTZ R93, R93, c[0x0][0x2d0], -R3.reuse ;  /* 0x0000b4005d5d7a23 */ /* 0x100fe20000010803 */
[----:B------:R1:W-:Y:S01]  /*10680*/  MUFU.EX2 R163, R0 ;  /* 0x0000000000a37308 */ /* 0x0003e20000000800 */
[----:B------:R-:W-:-:S02]  /*10690*/  FFMA.FTZ R91, R91, c[0x0][0x2d0], -R3 ;  /* 0x0000b4005b5b7a23 */ /* 0x000fc40000010803 */
[--C-:B------:R-:W-:Y:S02]  /*106a0*/  FFMA.FTZ R118, R81, c[0x0][0x2d0], -R3.reuse ;  /* 0x0000b40051767a23 */ /* 0x100fe40000010803 */
[--C-:B------:R-:W-:Y:S02]  /*106b0*/  FFMA.FTZ R147, R78, c[0x0][0x2d0], -R3.reuse ;  /* 0x0000b4004e937a23 */ /* 0x100fe40000010803 */
[----:B------:R-:W-:Y:S01]  /*106c0*/  FFMA.FTZ R165, R73, c[0x0][0x2d0], -R3 ;  /* 0x0000b40049a57a23 */ /* 0x000fe20000010803 */
[----:B------:R-:W-:Y:S01]  /*106d0*/  MUFU.EX2 R185, R144 ;  /* 0x0000009000b97308 */ /* 0x000fe20000000800 */
[----:B-1----:R-:W-:-:S07]  /*106e0*/  FFMA.FTZ R0, R16, c[0x0][0x2d0], -R4 ;  /* 0x0000b40010007a23 */ /* 0x002fce0000010804 */
[----:B------:R-:W-:Y:S08]  /*106f0*/  MUFU.EX2 R186, R119 ;  /* 0x0000007700ba7308 */ /* 0x000ff00000000800 */
[----:B------:R1:W-:Y:S02]  /*10700*/  MUFU.EX2 R166, R0 ;  /* 0x0000000000a67308 */ /* 0x0003e40000000800 */
[----:B-1----:R-:W-:-:S06]  /*10710*/  FFMA.FTZ R0, R18, c[0x0][0x2d0], -R4 ;  /* 0x0000b40012007a23 */ /* 0x002fcc0000010804 */
[----:B------:R1:W4:Y:S02]  /*10720*/  MUFU.EX2 R184, R0 ;  /* 0x0000000000b87308 */ /* 0x0003240000000800 */
[----:B-1----:R-:W-:-:S06]  /*10730*/  FFMA.FTZ R0, R28, c[0x0][0x2d0], -R4 ;  /* 0x0000b4001c007a23 */ /* 0x002fcc0000010804 */
[----:B------:R1:W1:Y:S02]  /*10740*/  MUFU.EX2 R219, R0 ;  /* 0x0000000000db7308 */ /* 0x0002640000000800 */
[----:B-1----:R-:W-:Y:S01]  /*10750*/  FFMA.FTZ R0, R12, c[0x0][0x2d0], -R3 ;  /* 0x0000b4000c007a23 */ /* 0x002fe20000010803 */
[----:B----4-:R-:W-:Y:S02]  /*10760*/  F2FP.PACK_AB R12, R184, R166 ;  /* 0x000000a6b80c723e */ /* 0x010fe400000000ff */
[----:B------:R-:W-:-:S03]  /*10770*/  F2FP.PACK_AB R14, R219, R218 ;  /* 0x000000dadb0e723e */ /* 0x000fc600000000ff */
[----:B------:R1:W-:Y:S02]  /*10780*/  MUFU.EX2 R7, R0 ;  /* 0x0000000000077308 */ /* 0x0003e40000000800 */
[----:B-1----:R-:W-:-:S06]  /*10790*/  FFMA.FTZ R0, R13, c[0x0][0x2d0], -R3 ;  /* 0x0000b4000d007a23 */ /* 0x002fcc0000010803 */
[----:B------:R1:W-:Y:S02]  /*107a0*/  MUFU.EX2 R6, R0 ;  /* 0x0000000000067308 */ /* 0x0003e40000000800 */
[----:B-1----:R-:W-:-:S06]  /*107b0*/  FFMA.FTZ R0, R17, c[0x0][0x2d0], -R3 ;  /* 0x0000b40011007a23 */ /* 0x002fcc0000010803 */
[----:B------:R1:W-:Y:S02]  /*107c0*/  MUFU.EX2 R159, R0 ;  /* 0x00000000009f7308 */ /* 0x0003e40000000800 */
[----:B-1----:R-:W-:-:S06]  /*107d0*/  FFMA.FTZ R0, R19, c[0x0][0x2d0], -R3 ;  /* 0x0000b40013007a23 */ /* 0x002fcc0000010803 */
[----:B------:R1:W-:Y:S02]  /*107e0*/  MUFU.EX2 R160, R0 ;  /* 0x0000000000a07308 */ /* 0x0003e40000000800 */
[----:B-1----:R-:W-:Y:S01]  /*107f0*/  FFMA.FTZ R0, R20, c[0x0][0x2d0], -R3 ;  /* 0x0000b40014007a23 */ /* 0x002fe20000010803 */
[----:B------:R-:W-:-:S05]  /*10800*/  F2FP.PACK_AB R20, R124, R125 ;  /* 0x0000007d7c14723e */ /* 0x000fca00000000ff */
[----:B------:R1:W-:Y:S02]  /*10810*/  MUFU.EX2 R161, R0 ;  /* 0x0000000000a17308 */ /* 0x0003e40000000800 */
[----:B-1----:R-:W-:-:S06]  /*10820*/  FFMA.FTZ R0, R24, c[0x0][0x2d0], -R3 ;  /* 0x0000b40018007a23 */ /* 0x002fcc0000010803 */
[----:B------:R1:W4:Y:S02]  /*10830*/  MUFU.EX2 R183, R0 ;  /* 0x0000000000b77308 */ /* 0x0003240000000800 */
[----:B-1----:R-:W-:Y:S01]  /*10840*/  FFMA.FTZ R0, R30, c[0x0][0x2d0], -R3 ;  /* 0x0000b4001e007a23 */ /* 0x002fe20000010803 */
[----:B----4-:R-:W-:-:S05]  /*10850*/  F2FP.PACK_AB R13, R183, R161 ;  /* 0x000000a1b70d723e */ /* 0x010fca00000000ff */
[----:B------:R1:W4:Y:S02]  /*10860*/  MUFU.EX2 R217, R0 ;  /* 0x0000000000d97308 */ /* 0x0003240000000800 */
[----:B-1----:R-:W-:Y:S01]  /*10870*/  FFMA.FTZ R0, R21, c[0x0][0x2d0], -R2 ;  /* 0x0000b40015007a23 */ /* 0x002fe20000010802 */
[----:B------:R-:W-:Y:S02]  /*10880*/  F2FP.PACK_AB R21, R6, R7 ;  /* 0x000000070615723e */ /* 0x000fe400000000ff */
[----:B----4-:R-:W-:-:S03]  /*10890*/  F2FP.PACK_AB R15, R217, R214 ;  /* 0x000000d6d90f723e */ /* 0x010fc600000000ff */
[----:B------:R1:W-:Y:S02]  /*108a0*/  MUFU.EX2 R152, R0 ;  /* 0x0000000000987308 */ /* 0x0003e40000000800 */
[----:B-1----:R-:W-:Y:S01]  /*108b0*/  FFMA.FTZ R0, R22, c[0x0][0x2d0], -R2 ;  /* 0x0000b40016007a23 */ /* 0x002fe20000010802 */
[----:B------:R-:W-:-:S05]  /*108c0*/  F2FP.PACK_AB R22, R163, R162 ;  /* 0x000000a2a316723e */ /* 0x000fca00000000ff */
[----:B------:R1:W4:Y:S02]  /*108d0*/  MUFU.EX2 R151, R0 ;  /* 0x0000000000977308 */ /* 0x0003240000000800 */
[----:B-1----:R-:W-:Y:S01]  /*108e0*/  FFMA.FTZ R0, R29, c[0x0][0x2d0], -R2 ;  /* 0x0000b4001d007a23 */ /* 0x002fe20000010802 */
[----:B----4-:R-:W-:Y:S01]  /*108f0*/  F2FP.PACK_AB R16, R151, R152 ;  /* 0x000000989710723e */ /* 0x010fe200000000ff */
[----:B------:R-:W-:-:S04]  /*10900*/  FADD.FTZ R3, R152, R151 ;  /* 0x0000009798037221 */ /* 0x000fc80000010000 */
[----:B------:R1:W4:Y:S08]  /*10910*/  MUFU.EX2 R153, R0 ;  /* 0x0000000000997308 */ /* 0x0003300000000800 */
[----:B------:R-:W-:Y:S01]  /*10920*/  MUFU.EX2 R151, R66 ;  /* 0x0000004200977308 */ /* 0x000fe20000000800 */
[----:B-1----:R-:W-:Y:S02]  /*10930*/  FFMA.FTZ R0, R31, c[0x0][0x2d0], -R2 ;  /* 0x0000b4001f007a23 */ /* 0x002fe40000010802 */
[----:B----4-:R-:W-:-:S05]  /*10940*/  FADD.FTZ R3, R153, R3 ;  /* 0x0000000399037221 */ /* 0x010fca0000010000 */
[----:B------:R1:W4:Y:S02]  /*10950*/  MUFU.EX2 R155, R0 ;  /* 0x00000000009b7308 */ /* 0x0003240000000800 */
[----:B-1----:R-:W-:Y:S01]  /*10960*/  FFMA.FTZ R0, R32, c[0x0][0x2d0], -R2 ;  /* 0x0000b40020007a23 */ /* 0x002fe20000010802 */
[C---:B----4-:R-:W-:Y:S01]  /*10970*/  F2FP.PACK_AB R18, R155.reuse, R153 ;  /* 0x000000999b12723e */ /* 0x050fe200000000ff */
[----:B------:R-:W-:-:S04]  /*10980*/  FADD.FTZ R3, R155, R3 ;  /* 0x000000039b037221 */ /* 0x000fc80000010000 */
[----:B------:R1:W4:Y:S08]  /*10990*/  MUFU.EX2 R173, R0 ;  /* 0x0000000000ad7308 */ /* 0x0003300000000800 */
[----:B------:R-:W-:Y:S01]  /*109a0*/  MUFU.EX2 R155, R94 ;  /* 0x0000005e009b7308 */ /* 0x000fe20000000800 */
[----:B-1----:R-:W-:-:S07]  /*109b0*/  FFMA.FTZ R0, R33, c[0x0][0x2d0], -R2 ;  /* 0x0000b40021007a23 */ /* 0x002fce0000010802 */
[----:B------:R-:W-:Y:S01]  /*109c0*/  MUFU.EX2 R94, R156 ;  /* 0x0000009c005e7308 */ /* 0x000fe20000000800 */
[----:B----4-:R-:W-:-:S07]  /*109d0*/  FADD.FTZ R3, R173, R3 ;  /* 0x00000003ad037221 */ /* 0x010fce0000010000 */
[----:B------:R1:W4:Y:S02]  /*109e0*/  MUFU.EX2 R192, R0 ;  /* 0x0000000000c07308 */ /* 0x0003240000000800 */
[----:B-1----:R-:W-:Y:S02]  /*109f0*/  FFMA.FTZ R0, R34, c[0x0][0x2d0], -R2 ;  /* 0x0000b40022007a23 */ /* 0x002fe40000010802 */
[----:B----4-:R-:W-:-:S04]  /*10a00*/  FADD.FTZ R3, R192, R3 ;  /* 0x00000003c0037221 */ /* 0x010fc80000010000 */
[----:B------:R1:W-:Y:S02]  /*10a10*/  MUFU.EX2 R194, R0 ;  /* 0x0000000000c27308 */ /* 0x0003e40000000800 */
[----:B-1----:R-:W-:-:S05]  /*10a20*/  FMUL.FTZ R0, R68, c[0x0][0x2d0] ;  /* 0x0000b40044007a20 */ /* 0x002fca0000410000 */
[----:B------:R-:W-:-:S05]  /*10a30*/  FSEL R0, R0, RZ, P0 ;  /* 0x000000ff00007208 */ /* 0x000fca0000000000 */
[--C-:B------:R-:W-:Y:S01]  /*10a40*/  FFMA.FTZ R5, R23, c[0x0][0x2d0], -R0.reuse ;  /* 0x0000b40017057a23 */ /* 0x100fe20000010800 */
[----:B------:R-:W-:Y:S01]  /*10a50*/  F2FP.PACK_AB R23, R160, R159 ;  /* 0x0000009fa017723e */ /* 0x000fe200000000ff */
[--C-:B------:R-:W-:Y:S02]  /*10a60*/  FFMA.FTZ R175, R52, c[0x0][0x2d0], -R0.reuse ;  /* 0x0000b40034af7a23 */ /* 0x100fe40000010800 */
[----:B------:R1:W-:Y:S01]  /*10a70*/  MUFU.EX2 R115, R5 ;  /* 0x0000000500737308 */ /* 0x0003e20000000800 */
[--C-:B------:R-:W-:Y:S02]  /*10a80*/  FFMA.FTZ R176, R56, c[0x0][0x2d0], -R0.reuse ;  /* 0x0000b40038b07a23 */ /* 0x100fe40000010800 */
[--C-:B------:R-:W-:Y:S01]  /*10a90*/  FFMA.FTZ R150, R90, c[0x0][0x2d0], -R0.reuse ;  /* 0x0000b4005a967a23 */ /* 0x100fe20000010800 */
[----:B------:R-:W-:Y:S01]  /*10aa0*/  HMMA.16816.F32 R8, R20, R48, RZ ;  /* 0x000000301408723c */ /* 0x000fe200000018ff */
[--C-:B------:R-:W-:Y:S02]  /*10ab0*/  FFMA.FTZ R149, R83, c[0x0][0x2d0], -R0.reuse ;  /* 0x0000b40053957a23 */ /* 0x100fe40000010800 */
[----:B------:R-:W-:-:S02]  /*10ac0*/  FFMA.FTZ R90, R82, c[0x0][0x2d0], -R0 ;  /* 0x0000b400525a7a23 */ /* 0x000fc40000010800 */
[--C-:B------:R-:W-:Y:S02]  /*10ad0*/  FFMA.FTZ R178, R74, c[0x0][0x2d0], -R0.reuse ;  /* 0x0000b4004ab27a23 */ /* 0x100fe40000010800 */
[--C-:B------:R-:W-:Y:S02]  /*10ae0*/  FFMA.FTZ R177, R67, c[0x0][0x2d0], -R0.reuse ;  /* 0x0000b40043b17a23 */ /* 0x100fe40000010800 */
[--C-:B-1----:R-:W-:Y:S02]  /*10af0*/  FFMA.FTZ R5, R26, c[0x0][0x2d0], -R0.reuse ;  /* 0x0000b4001a057a23 */ /* 0x102fe40000010800 */
[----:B------:R-:W1:Y:S02]  /*10b00*/  LDSM.16.MT88.4 R24, [R201] ;  /* 0x00000000c918783b */ /* 0x000e640000004200 */
[----:B------:R4:W2:Y:S11]  /*10b10*/  MUFU.EX2 R114, R5 ;  /* 0x0000000500727308 */ /* 0x0008b60000000800 */
[----:B-----5:R-:W-:Y:S07]  /*10b20*/  HMMA.16816.F32 R120, R12, R44, R8 ;  /* 0x0000002c0c78723c */ /* 0x020fee0000001808 */
[----:B------:R-:W-:Y:S01]  /*10b30*/  F2FP.PACK_AB R8, R192, R173 ;  /* 0x000000adc008723e */ /* 0x000fe200000000ff */
[----:B----4-:R-:W-:Y:S01]  /*10b40*/  FFMA.FTZ R5, R35, c[0x0][0x2d0], -R0 ;  /* 0x0000b40023057a23 */ /* 0x010fe20000010800 */
[----:B--2---:R-:W-:-:S02]  /*10b50*/  F2FP.PACK_AB R17, R114, R115 ;  /* 0x000000737211723e */ /* 0x004fc400000000ff */
[----:B------:R-:W-:Y:S01]  /*10b60*/  F2FP.PACK_AB R10, R195, R194 ;  /* 0x000000c2c30a723e */ /* 0x000fe200000000ff */
[----:B------:R2:W-:Y:S02]  /*10b70*/  MUFU.EX2 R148, R5 ;  /* 0x0000000500947308 */ /* 0x0005e40000000800 */
[--C-:B--2---:R-:W-:Y:S01]  /*10b80*/  FFMA.FTZ R5, R37, c[0x0][0x2d0], -R0.reuse ;  /* 0x0000b40025057a23 */ /* 0x104fe20000010800 */
[----:B-1----:R-:W-:Y:S05]  /*10b90*/  HMMA.16816.F32 R32, R20, R24, RZ ;  /* 0x000000181420723c */ /* 0x002fea00000018ff */
[----:B------:R1:W2:Y:S02]  /*10ba0*/  MUFU.EX2 R172, R5 ;  /* 0x0000000500ac7308 */ /* 0x0002a40000000800 */
[----:B-1----:R-:W-:Y:S01]  /*10bb0*/  FFMA.FTZ R5, R38, c[0x0][0x2d0], -R0 ;  /* 0x0000b40026057a23 */ /* 0x002fe20000010800 */
[----:B--2---:R-:W-:-:S05]  /*10bc0*/  F2FP.PACK_AB R19, R172, R148 ;  /* 0x00000094ac13723e */ /* 0x004fca00000000ff */
[----:B------:R1:W-:Y:S11]  /*10bd0*/  MUFU.EX2 R190, R5 ;  /* 0x0000000500be7308 */ /* 0x0003f60000000800 */
[----:B------:R-:W-:Y:S08]  /*10be0*/  HMMA.16816.F32 R140, R12, R40, R32 ;  /* 0x000000280c8c723c */ /* 0x000ff00000001820 */
[----:B------:R-:W-:Y:S01]  /*10bf0*/  HMMA.16816.F32 R28, R16, R24, RZ ;  /* 0x00000018101c723c */ /* 0x000fe200000018ff */
[----:B-1----:R-:W-:-:S07]  /*10c00*/  FFMA.FTZ R5, R39, c[0x0][0x2d0], -R0 ;  /* 0x0000b40027057a23 */ /* 0x002fce0000010800 */
[----:B------:R-:W-:Y:S01]  /*10c10*/  HMMA.16816.F32 R36, R16, R48, RZ ;  /* 0x000000301024723c */ /* 0x000fe200000018ff */
[----:B------:R-:W-:Y:S01]  /*10c20*/  FADD.FTZ R24, R7, R6 ;  /* 0x0000000607187221 */ /* 0x000fe20000010000 */
[----:B------:R1:W2:Y:S02]  /*10c30*/  MUFU.EX2 R191, R5 ;  /* 0x0000000500bf7308 */ /* 0x0002a40000000800 */
[----:B-1----:R-:W-:Y:S01]  /*10c40*/  FFMA.FTZ R5, R53, c[0x0][0x2d0], -R0 ;  /* 0x0000b40035057a23 */ /* 0x002fe20000010800 */
[----:B--2---:R-:W-:-:S05]  /*10c50*/  F2FP.PACK_AB R9, R191, R190 ;  /* 0x000000bebf09723e */ /* 0x004fca00000000ff */
        /* <DEDUP_REMOVED lines=8> */
[----:B------:R-:W2:Y:S01]  /*10ce0*/  LDSM.16.MT88.4 R28, [R198+0x800] ;  /* 0x00080000c61c783b */ /* 0x000ea20000004200 */
[----:B------:R-:W-:Y:S01]  /*10cf0*/  FFMA.FTZ R44, R59, c[0x0][0x2d0], -R2 ;  /* 0x0000b4003b2c7a23 */ /* 0x000fe20000010802 */
[----:B------:R-:W-:Y:S01]  /*10d00*/  MUFU.EX2 R153, R45 ;  /* 0x0000002d00997308 */ /* 0x000fe20000000800 */
[----:B------:R-:W-:-:S03]  /*10d10*/  FADD.FTZ R2, R125, R124 ;  /* 0x0000007c7d027221 */ /* 0x000fc60000010000 */
[--C-:B------:R-:W-:Y:S02]  /*10d20*/  FFMA.FTZ R40, R71, c[0x0][0x2d0], -R0.reuse ;  /* 0x0000b40047287a23 */ /* 0x100fe40000010800 */
[--C-:B------:R-:W-:Y:S02]  /*10d30*/  FFMA.FTZ R41, R69, c[0x0][0x2d0], -R0.reuse ;  /* 0x0000b40045297a23 */ /* 0x100fe40000010800 */
[----:B------:R-:W-:Y:S01]  /*10d40*/  FFMA.FTZ R71, R79, c[0x0][0x2d0], -R0 ;  /* 0x0000b4004f477a23 */ /* 0x000fe20000010800 */
[----:B------:R-:W4:Y:S01]  /*10d50*/  MUFU.EX2 R69, R84 ;  /* 0x0000005400457308 */ /* 0x000f220000000800 */
[----:B------:R-:W-:-:S04]  /*10d60*/  FADD.FTZ R2, R162, R2 ;  /* 0x00000002a2027221 */ /* 0x000fc80000010000 */
[----:B------:R-:W-:-:S03]  /*10d70*/  FADD.FTZ R2, R163, R2 ;  /* 0x00000002a3027221 */ /* 0x000fc60000010000 */
[----:B------:R-:W-:Y:S01]  /*10d80*/  MUFU.EX2 R188, R44 ;  /* 0x0000002c00bc7308 */ /* 0x000fe20000000800 */
[----:B------:R-:W-:-:S04]  /*10d90*/  FADD.FTZ R2, R166, R2 ;  /* 0x00000002a6027221 */ /* 0x000fc80000010000 */
[----:B------:R-:W-:-:S03]  /*10da0*/  FADD.FTZ R2, R184, R2 ;  /* 0x00000002b8027221 */ /* 0x000fc60000010000 */
[----:B------:R-:W-:Y:S01]  /*10db0*/  MUFU.EX2 R152, R40 ;  /* 0x0000002800987308 */ /* 0x000fe20000000800 */
[----:B------:R-:W-:Y:S01]  /*10dc0*/  FADD.FTZ R2, R218, R2 ;  /* 0x00000002da027221 */ /* 0x000fe20000010000 */
[----:B-1----:R-:W-:Y:S03]  /*10dd0*/  HMMA.16816.F32 R32, R20, R36, RZ ;  /* 0x000000241420723c */ /* 0x002fe600000018ff */
[----:B------:R-:W-:-:S03]  /*10de0*/  FADD.FTZ R2, R219, R2 ;  /* 0x00000002db027221 */ /* 0x000fc60000010000 */
[----:B------:R-:W1:Y:S01]  /*10df0*/  MUFU.EX2 R84, R104 ;  /* 0x0000006800547308 */ /* 0x000e620000000800 */
[----:B------:R-:W-:Y:S01]  /*10e00*/  FADD.FTZ R2, R117, R2 ;  /* 0x0000000275027221 */ /* 0x000fe20000010000 */
[----:B------:R-:W-:Y:S03]  /*10e10*/  HMMA.16816.F32 R4, R16, R36, RZ ;  /* 0x000000241004723c */ /* 0x000fe600000018ff */
[----:B------:R-:W-:-:S03]  /*10e20*/  FADD.FTZ R2, R116, R2 ;  /* 0x0000000274027221 */ /* 0x000fc60000010000 */
[----:B------:R-:W-:Y:S08]  /*10e30*/  MUFU.EX2 R184, R147 ;  /* 0x0000009300b87308 */ /* 0x000ff00000000800 */
[----:B------:R-:W-:Y:S02]  /*10e40*/  MUFU.EX2 R166, R90 ;  /* 0x0000005a00a67308 */ /* 0x000fe40000000800 */
[-C--:B--2---:R-:W-:Y:S01]  /*10e50*/  HMMA.16816.F32 R132, R12, R28.reuse, R32 ;  /* 0x0000001c0c84723c */ /* 0x084fe20000001820 */
[----:B------:R-:W2:Y:S05]  /*10e60*/  LDSM.16.MT88.4 R32, [R200] ;  /* 0x00000000c820783b */ /* 0x000eaa0000004200 */
[----:B------:R-:W-:Y:S02]  /*10e70*/  MUFU.EX2 R173, R71 ;  /* 0x0000004700ad7308 */ /* 0x000fe40000000800 */
[----:B------:R-:W-:Y:S01]  /*10e80*/  HMMA.16816.F32 R124, R8, R28, R4 ;  /* 0x0000001c087c723c */ /* 0x000fe20000001804 */
[----:B------:R-:W5:Y:S05]  /*10e90*/  LDSM.16.MT88.4 R4, [R200+0x800] ;  /* 0x00080000c804783b */ /* 0x000f6a0000004200 */
[----:B------:R-:W-:Y:S01]  /*10ea0*/  MUFU.EX2 R90, R169 ;  /* 0x000000a9005a7308 */ /* 0x000fe20000000800 */
[----:B------:R-:W-:-:S02]  /*10eb0*/  FFMA.FTZ R29, R75, c[0x0][0x2d0], -R0 ;  /* 0x0000b4004b1d7a23 */ /* 0x000fc40000010800 */
[----:B------:R-:W-:Y:S02]  /*10ec0*/  FFMA.FTZ R28, R80, c[0x0][0x2d0], -R0 ;  /* 0x0000b400501c7a23 */ /* 0x000fe40000010800 */
[----:B------:R-:W-:-:S03]  /*10ed0*/  FADD.FTZ R0, R159, R24 ;  /* 0x000000189f007221 */ /* 0x000fc60000010000 */
[----:B------:R-:W-:Y:S01]  /*10ee0*/  MUFU.EX2 R187, R29 ;  /* 0x0000001d00bb7308 */ /* 0x000fe20000000800 */
[----:B------:R-:W-:Y:S02]  /*10ef0*/  FADD.FTZ R24, R115, R114 ;  /* 0x0000007273187221 */ /* 0x000fe40000010000 */
[----:B------:R-:W-:Y:S02]  /*10f00*/  FADD.FTZ R0, R160, R0 ;  /* 0x00000000a0007221 */ /* 0x000fe40000010000 */
[----:B------:R-:W-:Y:S02]  /*10f10*/  FADD.FTZ R64, R148, R24 ;  /* 0x0000001894407221 */ /* 0x000fe40000010000 */
[----:B------:R-:W-:Y:S01]  /*10f20*/  FADD.FTZ R0, R161, R0 ;  /* 0x00000000a1007221 */ /* 0x000fe20000010000 */
[----:B------:R-:W-:Y:S03]  /*10f30*/  MUFU.EX2 R148, R41 ;  /* 0x0000002900947308 */ /* 0x000fe60000000800 */
[----:B------:R-:W-:-:S04]  /*10f40*/  FADD.FTZ R0, R183, R0 ;  /* 0x00000000b7007221 */ /* 0x000fc80000010000 */
[----:B------:R-:W-:Y:S01]  /*10f50*/  FADD.FTZ R0, R214, R0 ;  /* 0x00000000d6007221 */ /* 0x000fe20000010000 */
[----:B------:R-:W-:Y:S03]  /*10f60*/  MUFU.EX2 R189, R28 ;  /* 0x0000001c00bd7308 */ /* 0x000fe60000000800 */
[----:B------:R-:W-:Y:S01]  /*10f70*/  FADD.FTZ R0, R217, R0 ;  /* 0x00000000d9007221 */ /* 0x000fe20000010000 */
[-C--:B--2---:R-:W-:Y:S03]  /*10f80*/  HMMA.16816.F32 R52, R16, R32.reuse, RZ ;  /* 0x000000201034723c */ /* 0x084fe600000018ff */
[----:B----4-:R-:W-:Y:S01]  /*10f90*/  FADD.FTZ R0, R69, R0 ;  /* 0x0000000045007221 */ /* 0x010fe20000010000 */
[----:B------:R-:W2:Y:S03]  /*10fa0*/  MUFU.EX2 R160, R111 ;  /* 0x0000006f00a07308 */ /* 0x000ea60000000800 */
[----:B-1----:R-:W-:Y:S01]  /*10fb0*/  FADD.FTZ R0, R84, R0 ;  /* 0x0000000054007221 */ /* 0x002fe20000010000 */
[----:B------:R-:W-:Y:S03]  /*10fc0*/  HMMA.16816.F32 R56, R20, R32, RZ ;  /* 0x000000201438723c */ /* 0x000fe600000018ff */
[----:B------:R-:W-:Y:S01]  /*10fd0*/  FADD.FTZ R0, R155, R0 ;  /* 0x000000009b007221 */ /* 0x000fe20000010000 */
[----:B------:R-:W1:Y:S08]  /*10fe0*/  MUFU.EX2 R161, R110 ;  /* 0x0000006e00a17308 */ /* 0x000e700000000800 */
[----:B------:R-:W4:Y:S01]  /*10ff0*/  MUFU.EX2 R159, R92 ;  /* 0x0000005c009f7308 */ /* 0x000f220000000800 */
[----:B--2---:R-:W-:-:S03]  /*11000*/  FADD.FTZ R2, R160, R2 ;  /* 0x00000002a0027221 */ /* 0x004fc60000010000 */
[----:B-----5:R-:W-:Y:S04]  /*11010*/  HMMA.16816.F32 R100, R8, R4, R52 ;  /* 0x000000040864723c */ /* 0x020fe80000001834 */
[----:B------:R2:W-:Y:S01]  /*11020*/  MUFU.EX2 R183, R118 ;  /* 0x0000007600b77308 */ /* 0x0005e20000000800 */
[----:B-1----:R-:W-:-:S03]  /*11030*/  FADD.FTZ R2, R161, R2 ;  /* 0x00000002a1027221 */ /* 0x002fc60000010000 */
[----:B------:R-:W-:Y:S04]  /*11040*/  HMMA.16816.F32 R52, R16, R50, RZ ;  /* 0x000000321034723c */ /* 0x000fe800000018ff */
[----:B------:R-:W-:Y:S01]  /*11050*/  MUFU.EX2 R92, R157 ;  /* 0x0000009d005c7308 */ /* 0x000fe20000000800 */
[----:B----4-:R-:W-:-:S03]  /*11060*/  FADD.FTZ R0, R159, R0 ;  /* 0x000000009f007221 */ /* 0x010fc60000010000 */
[----:B------:R-:W-:Y:S04]  /*11070*/  HMMA.16816.F32 R112, R12, R4, R56 ;  /* 0x000000040c70723c */ /* 0x000fe80000001838 */
[----:B------:R-:W-:Y:S03]  /*11080*/  MUFU.EX2 R71, R168 ;  /* 0x000000a800477308 */ /* 0x000fe60000000800 */
[----:B------:R-:W-:Y:S01]  /*11090*/  F2FP.PACK_AB R4, R151, R70 ;  /* 0x000000469704723e */ /* 0x000fe200000000ff */
[----:B------:R-:W-:Y:S01]  /*110a0*/  HMMA.16816.F32 R48, R20, R50, RZ ;  /* 0x000000321430723c */ /* 0x000fe200000018ff */
[----:B------:R-:W-:-:S07]  /*110b0*/  F2FP.PACK_AB R5, R152, R148 ;  /* 0x000000949805723e */ /* 0x000fce00000000ff */
        /* <DEDUP_REMOVED lines=12> */
[----:B------:R-:W-:Y:S08]  /*11180*/  HMMA.16816.F32 R16, R16, R34, RZ ;  /* 0x000000221010723c */ /* 0x000ff000000018ff */
[C---:B------:R-:W-:Y:S11]  /*11190*/  HMMA.16816.F32 R72, R8.reuse, R30, R52 ;  /* 0x0000001e0848723c */ /* 0x040ff60000001834 */
[----:B------:R-:W-:Y:S05]  /*111a0*/  @!UPT UIADD3 URZ, URZ, URZ, URZ ;  /* 0x0000003f3f3ff290 */ /* 0x000fea000fffe03f */
[----:B------:R-:W-:Y:S07]  /*111b0*/  HMMA.16816.F32 R76, R8, R6, R16 ;  /* 0x00000006084c723c */ /* 0x000fee0000001810 */
[----:B------:R-:W-:Y:S01]  /*111c0*/  F2FP.PACK_AB R6, R188, R153 ;  /* 0x00000099bc06723e */ /* 0x000fe200000000ff */
[----:B------:R-:W-:Y:S01]  /*111d0*/  FADD.FTZ R16, R172, R64 ;  /* 0x00000040ac107221 */ /* 0x000fe20000010000 */
[----:B------:R-:W-:Y:S01]  /*111e0*/  F2FP.PACK_AB R7, R189, R187 ;  /* 0x000000bbbd07723e */ /* 0x000fe200000000ff */
[----:B------:R-:W-:Y:S01]  /*111f0*/  MUFU.EX2 R172, R154 ;  /* 0x0000009a00ac7308 */ /* 0x000fe20000000800 */
[----:B------:R-:W-:-:S02]  /*11200*/  F2FP.PACK_AB R8, R116, R117 ;  /* 0x000000757408723e */ /* 0x000fc400000000ff */
[----:B------:R-:W-:Y:S01]  /*11210*/  F2FP.PACK_AB R9, R84, R69 ;  /* 0x000000455409723e */ /* 0x000fe200000000ff */
[----:B--2---:R-:W-:Y:S01]  /*11220*/  LDSM.16.MT88.4 R116, [R201+0x2000] ;  /* 0x00200000c974783b */ /* 0x004fe20000004200 */
[----:B------:R-:W-:Y:S01]  /*11230*/  F2FP.PACK_AB R10, R161, R160 ;  /* 0x000000a0a10a723e */ /* 0x000fe200000000ff */
[----:B-1----:R-:W-:Y:S01]  /*11240*/  HMMA.16816.F32 R108, R4, R14, R56 ;  /* 0x0000000e046c723c */ /* 0x002fe20000001838 */
[----:B------:R-:W-:Y:S01]  /*11250*/  F2FP.PACK_AB R11, R159, R155 ;  /* 0x0000009b9f0b723e */ /* 0x000fe200000000ff */
[----:B------:R-:W-:Y:S06]  /*11260*/  MUFU.EX2 R69, R158 ;  /* 0x0000009e00457308 */ /* 0x000fec0000000800 */
[-C--:B------:R-:W-:Y:S02]  /*11270*/  HMMA.16816.F32 R64, R8, R12.reuse, R120 ;  /* 0x0000000c0840723c */ /* 0x080fe40000001878 */
[----:B------:R-:W1:Y:S06]  /*11280*/  MUFU.EX2 R84, R170 ;  /* 0x000000aa00547308 */ /* 0x000e6c0000000800 */
[----:B------:R-:W-:Y:S08]  /*11290*/  HMMA.16816.F32 R128, R4, R12, R128 ;  /* 0x0000000c0480723c */ /* 0x000ff00000001880 */
[----:B------:R-:W-:Y:S01]  /*112a0*/  HMMA.16816.F32 R56, R8, R14, R48 ;  /* 0x0000000e0838723c */ /* 0x000fe20000001830 */
[----:B------:R-:W2:Y:S01]  /*112b0*/  LDSM.16.MT88.4 R12, [R201+0x1000] ;  /* 0x00100000c90c783b */ /* 0x000ea20000004200 */
[----:B-1----:R-:W-:-:S06]  /*112c0*/  F2FP.PACK_AB R162, R90, R84 ;  /* 0x000000545aa2723e */ /* 0x002fcc00000000ff */
[-C--:B--2---:R-:W-:Y:S08]  /*112d0*/  HMMA.16816.F32 R52, R8, R12.reuse, R140 ;  /* 0x0000000c0834723c */ /* 0x084ff0000000188c */
[C---:B------:R-:W-:Y:S08]  /*112e0*/  HMMA.16816.F32 R120, R4.reuse, R12, R136 ;  /* 0x0000000c0478723c */ /* 0x040ff00000001888 */
[-C--:B------:R-:W-:Y:S08]  /*112f0*/  HMMA.16816.F32 R104, R4, R14.reuse, R60 ;  /* 0x0000000e0468723c */ /* 0x080ff0000000183c */
[C---:B------:R-:W-:Y:S01]  /*11300*/  HMMA.16816.F32 R48, R8.reuse, R14, R24 ;  /* 0x0000000e0830723c */ /* 0x040fe20000001818 */
[----:B------:R-:W1:Y:S01]  /*11310*/  LDSM.16.MT88.4 R12, [R198+0x1000] ;  /* 0x00100000c60c783b */ /* 0x000e620000004200 */
[----:B------:R-:W-:Y:S08]  /*11320*/  MUFU.EX2 R26, R179 ;  /* 0x000000b3001a7308 */ /* 0x000ff00000000800 */
[----:B------:R-:W-:Y:S01]  /*11330*/  MUFU.EX2 R27, R175 ;  /* 0x000000af001b7308 */ /* 0x000fe20000000800 */
[-C--:B-1----:R-:W-:Y:S08]  /*11340*/  HMMA.16816.F32 R44, R8, R12.reuse, R132 ;  /* 0x0000000c082c723c */ /* 0x082ff00000001884 */
[C---:B------:R-:W-:Y:S01]  /*11350*/  HMMA.16816.F32 R80, R4.reuse, R12, R124 ;  /* 0x0000000c0450723c */ /* 0x040fe2000000187c */
[----:B------:R-:W-:Y:S07]  /*11360*/  LDSM.16.MT88.4 R124, [R197+0x2000] ;  /* 0x00200000c57c783b */ /* 0x000fee0000004200 */
[-C--:B------:R-:W-:Y:S08]  /*11370*/  HMMA.16816.F32 R72, R4, R14.reuse, R72 ;  /* 0x0000000e0448723c */ /* 0x080ff00000001848 */
[----:B------:R-:W-:Y:S01]  /*11380*/  HMMA.16816.F32 R36, R8, R14, R36 ;  /* 0x0000000e0824723c */ /* 0x000fe20000001824 */
[----:B------:R-:W1:Y:S07]  /*11390*/  LDSM.16.MT88.4 R12, [R200+0x1000] ;  /* 0x00100000c80c783b */ /* 0x000e6e0000004200 */
[C---:B-1----:R-:W-:Y:S01]  /*113a0*/  HMMA.16816.F32 R60, R4.reuse, R12, R100 ;  /* 0x0000000c043c723c */ /* 0x042fe20000001864 */
[----:B------:R-:W-:Y:S07]  /*113b0*/  MUFU.EX2 R102, R146 ;  /* 0x0000009200667308 */ /* 0x000fee0000000800 */
[----:B------:R-:W-:Y:S01]  /*113c0*/  HMMA.16816.F32 R40, R4, R14, R76 ;  /* 0x0000000e0428723c */ /* 0x000fe2000000184c */
[----:B------:R-:W1:Y:S06]  /*113d0*/  MUFU.EX2 R103, R145 ;  /* 0x0000009100677308 */ /* 0x000e6c0000000800 */
[----:B------:R-:W-:Y:S01]  /*113e0*/  FADD.FTZ R4, R190, R16 ;  /* 0x00000010be047221 */ /* 0x000fe20000010000 */
[C---:B------:R-:W-:Y:S01]  /*113f0*/  HMMA.16816.F32 R32, R8.reuse, R12, R112 ;  /* 0x0000000c0820723c */ /* 0x040fe20000001870 */
[----:B------:R-:W2:Y:S01]  /*11400*/  LDSM.16.MT88.4 R16, [R201+0x1800] ;  /* 0x00180000c910783b */ /* 0x000ea20000004200 */
[----:B------:R-:W4:Y:S01]  /*11410*/  MUFU.EX2 R101, R93 ;  /* 0x0000005d00657308 */ /* 0x000f220000000800 */
[----:B------:R-:W-:Y:S01]  /*11420*/  FADD.FTZ R5, R194, R3 ;  /* 0x00000003c2057221 */ /* 0x000fe20000010000 */
[----:B------:R-:W-:Y:S01]  /*11430*/  F2FP.PACK_AB R6, R186, R185 ;  /* 0x000000b9ba06723e */ /* 0x000fe200000000ff */
[----:B------:R-:W-:Y:S01]  /*11440*/  FADD.FTZ R3, R191, R4 ;  /* 0x00000004bf037221 */ /* 0x000fe20000010000 */
[----:B------:R-:W-:Y:S01]  /*11450*/  F2FP.PACK_AB R7, R184, R183 ;  /* 0x000000b7b807723e */ /* 0x000fe200000000ff */
[----:B------:R-:W-:Y:S01]  /*11460*/  FADD.FTZ R24, R195, R5 ;  /* 0x00000005c3187221 */ /* 0x000fe20000010000 */
[----:B------:R-:W-:Y:S01]  /*11470*/  HMMA.16816.F32 R28, R8, R14, R20 ;  /* 0x0000000e081c723c */ /* 0x000fe20000001814 */
[----:B------:R-:W5:Y:S01]  /*11480*/  LDSM.16.MT88.4 R20, [R197+0x1800] ;  /* 0x00180000c514783b */ /* 0x000f620000004200 */
[----:B------:R-:W3:Y:S01]  /*11490*/  MUFU.EX2 R100, R91 ;  /* 0x0000005b00647308 */ /* 0x000ee20000000800 */
[----:B-1----:R-:W-:Y:S01]  /*114a0*/  F2FP.PACK_AB R4, R103, R102 ;  /* 0x000000666704723e */ /* 0x002fe200000000ff */
[----:B------:R-:W-:Y:S01]  /*114b0*/  FADD.FTZ R24, R70, R24 ;  /* 0x0000001846187221 */ /* 0x000fe20000010000 */
[----:B------:R-:W1:Y:S01]  /*114c0*/  LDSM.16.MT88.4 R12, [R198+0x1800] ;  /* 0x00180000c60c783b */ /* 0x000e620000004200 */
[----:B------:R-:W-:-:S02]  /*114d0*/  FADD.FTZ R3, R193, R3 ;  /* 0x00000003c1037221 */ /* 0x000fc40000010000 */
[----:B------:R-:W-:Y:S01]  /*114e0*/  FADD.FTZ R2, R102, R2 ;  /* 0x0000000266027221 */ /* 0x000fe20000010000 */
[----:B------:R-:W1:Y:S01]  /*114f0*/  LDSM.16.MT88.4 R8, [R200+0x1800] ;  /* 0x00180000c808783b */ /* 0x000e620000004200 */
[----:B------:R-:W-:Y:S01]  /*11500*/  MUFU.EX2 R91, R150 ;  /* 0x00000096005b7308 */ /* 0x000fe20000000800 */
[----:B------:R-:W-:Y:S02]  /*11510*/  FADD.FTZ R25, R220, R3 ;  /* 0x00000003dc197221 */ /* 0x000fe40000010000 */
[----:B------:R-:W-:Y:S02]  /*11520*/  FADD.FTZ R3, R151, R24 ;  /* 0x0000001897037221 */ /* 0x000fe40000010000 */
[----:B----4-:R-:W-:Y:S02]  /*11530*/  FADD.FTZ R0, R101, R0 ;  /* 0x0000000065007221 */ /* 0x010fe40000010000 */
[----:B------:R-:W-:Y:S01]  /*11540*/  FADD.FTZ R3, R153, R3 ;  /* 0x0000000399037221 */ /* 0x000fe20000010000 */
[----:B------:R-:W-:Y:S01]  /*11550*/  MUFU.EX2 R93, R149 ;  /* 0x00000095005d7308 */ /* 0x000fe20000000800 */
[----:B---3--:R-:W-:-:S02]  /*11560*/  F2FP.PACK_AB R5, R100, R101 ;  /* 0x000000656405723e */ /* 0x008fc400000000ff */
[----:B------:R-:W-:-:S04]  /*11570*/  FADD.FTZ R3, R188, R3 ;  /* 0x00000003bc037221 */ /* 0x000fc80000010000 */
[----:B------:R-:W-:Y:S01]  /*11580*/  FADD.FTZ R3, R69, R3 ;  /* 0x0000000345037221 */ /* 0x000fe20000010000 */
[----:B------:R-:W-:Y:S01]  /*11590*/  MUFU.EX2 R79, R167 ;  /* 0x000000a7004f7308 */ /* 0x000fe20000000800 */
[C---:B--2---:R-:W-:Y:S07]  /*115a0*/  HMMA.16816.F32 R52, R4.reuse, R16, R52 ;  /* 0x000000100434723c */ /* 0x044fee0000001834 */
[----:B------:R-:W2:Y:S01]  /*115b0*/  MUFU.EX2 R76, R171 ;  /* 0x000000ab004c7308 */ /* 0x000ea20000000800 */
[C---:B-----5:R-:W-:Y:S07]  /*115c0*/  HMMA.16816.F32 R64, R4.reuse, R20, R64 ;  /* 0x000000140440723c */ /* 0x060fee0000001840 */
[----:B------:R-:W-:Y:S01]  /*115d0*/  MUFU.EX2 R70, R165 ;  /* 0x000000a500467308 */ /* 0x000fe20000000800 */
[C---:B------:R-:W-:Y:S07]  /*115e0*/  HMMA.16816.F32 R56, R4.reuse, R22, R56 ;  /* 0x000000160438723c */ /* 0x040fee0000001838 */
[----:B------:R-:W3:Y:S01]  /*115f0*/  MUFU.EX2 R77, R164 ;  /* 0x000000a4004d7308 */ /* 0x000ee20000000800 */
[----:B--2---:R-:W-:Y:S01]  /*11600*/  F2FP.PACK_AB R160, R76, R79 ;  /* 0x0000004f4ca0723e */ /* 0x004fe200000000ff */
[C---:B------:R-:W-:Y:S06]  /*11610*/  HMMA.16816.F32 R48, R4.reuse, R18, R48 ;  /* 0x000000120430723c */ /* 0x040fec0000001830 */
[----:B------:R-:W2:Y:S02]  /*11620*/  MUFU.EX2 R78, R174 ;  /* 0x000000ae004e7308 */ /* 0x000ea40000000800 */
[----:B-1----:R-:W-:Y:S01]  /*11630*/  HMMA.16816.F32 R44, R4, R12, R44 ;  /* 0x0000000c042c723c */ /* 0x002fe2000000182c */
[----:B---3--:R-:W-:-:S05]  /*11640*/  F2FP.PACK_AB R161, R77, R70 ;  /* 0x000000464da1723e */ /* 0x008fca00000000ff */
[----:B------:R-:W1:Y:S02]  /*11650*/  MUFU.EX2 R24, R180 ;  /* 0x000000b400187308 */ /* 0x000e640000000800 */
[----:B------:R-:W-:Y:S01]  /*11660*/  HMMA.16816.F32 R36, R4, R14, R36 ;  /* 0x0000000e0424723c */ /* 0x000fe20000001824 */
[----:B--2---:R-:W-:-:S07]  /*11670*/  F2FP.PACK_AB R163, R78, R71 ;  /* 0x000000474ea3723e */ /* 0x004fce00000000ff */
[----:B------:R-:W-:Y:S01]  /*11680*/  HMMA.16816.F32 R32, R4, R8, R32 ;  /* 0x000000080420723c */ /* 0x000fe20000001820 */
[----:B------:R-:W-:Y:S02]  /*11690*/  IADD3 R214, R221, -0x2, RZ ;  /* 0xfffffffeddd67810 */ /* 0x000fe40007ffe0ff */
[----:B-1----:R-:W-:-:S05]  /*116a0*/  F2FP.PACK_AB R102, R26, R24 ;  /* 0x000000181a66723e */ /* 0x002fca00000000ff */
[----:B------:R-:W-:Y:S07]  /*116b0*/  HMMA.16816.F32 R28, R4, R10, R28 ;  /* 0x0000000a041c723c */ /* 0x000fee000000181c */
[----:B------:R-:W-:Y:S01]  /*116c0*/  F2FP.PACK_AB R4, R92, R69 ;  /* 0x000000455c04723e */ /* 0x000fe200000000ff */
[----:B------:R-:W-:Y:S01]  /*116d0*/  HMMA.16816.F32 R132, R160, R124, R64 ;  /* 0x0000007ca084723c */ /* 0x000fe20000001840 */
[----:B------:R-:W-:Y:S02]  /*116e0*/  F2FP.PACK_AB R6, R172, R94 ;  /* 0x0000005eac06723e */ /* 0x000fe400000000ff */
[----:B------:R-:W-:-:S02]  /*116f0*/  F2FP.PACK_AB R5, R93, R91 ;  /* 0x0000005b5d05723e */ /* 0x000fc400000000ff */
[----:B------:R-:W-:-:S03]  /*11700*/  F2FP.PACK_AB R7, R173, R166 ;  /* 0x000000a6ad07723e */ /* 0x000fc600000000ff */
[----:B------:R-:W-:Y:S08]  /*11710*/  HMMA.16816.F32 R136, R160, R126, R56 ;  /* 0x0000007ea088723c */ /* 0x000ff00000001838 */
[C---:B------:R-:W-:Y:S08]  /*11720*/  HMMA.16816.F32 R128, R4.reuse, R20, R128 ;  /* 0x000000140480723c */ /* 0x040ff00000001880 */
[C---:B------:R-:W-:Y:S01]  /*11730*/  HMMA.16816.F32 R20, R4.reuse, R22, R108 ;  /* 0x000000160414723c */ /* 0x040fe2000000186c */
[----:B------:R-:W1:Y:S07]  /*11740*/  LDSM.16.MT88.4 R108, [R198+0x2000] ;  /* 0x00200000c66c783b */ /* 0x000e6e0000004200 */
[C---:B------:R-:W-:Y:S08]  /*11750*/  HMMA.16816.F32 R60, R4.reuse, R8, R60 ;  /* 0x00000008043c723c */ /* 0x040ff0000000183c */
[C---:B------:R-:W-:Y:S01]  /*11760*/  HMMA.16816.F32 R40, R4.reuse, R10, R40 ;  /* 0x0000000a0428723c */ /* 0x040fe20000001828 */
[----:B------:R-:W2:Y:S07]  /*11770*/  LDSM.16.MT88.4 R8, [R200+0x2000] ;  /* 0x00200000c808783b */ /* 0x000eae0000004200 */
[C---:B------:R-:W-:Y:S08]  /*11780*/  HMMA.16816.F32 R120, R4.reuse, R16, R120 ;  /* 0x000000100478723c */ /* 0x040ff00000001878 */
[C---:B------:R-:W-:Y:S08]  /*11790*/  HMMA.16816.F32 R16, R4.reuse, R18, R104 ;  /* 0x000000120410723c */ /* 0x040ff00000001868 */
[C---:B------:R-:W-:Y:S01]  /*117a0*/  HMMA.16816.F32 R80, R4.reuse, R12, R80 ;  /* 0x0000000c0450723c */ /* 0x040fe20000001850 */
[----:B------:R-:W-:Y:S07]  /*117b0*/  MUFU.EX2 R12, R182 ;  /* 0x000000b6000c7308 */ /* 0x000fee0000000800 */
[----:B------:R-:W-:Y:S01]  /*117c0*/  HMMA.16816.F32 R72, R4, R14, R72 ;  /* 0x0000000e0448723c */ /* 0x000fe20000001848 */
[----:B------:R-:W3:Y:S06]  /*117d0*/  MUFU.EX2 R13, R181 ;  /* 0x000000b5000d7308 */ /* 0x000eec0000000800 */
[----:B------:R-:W-:Y:S01]  /*117e0*/  FADD.FTZ R4, R148, R25 ;  /* 0x0000001994047221 */ /* 0x000fe20000010000 */
[----:B------:R-:W-:Y:S01]  /*117f0*/  HMMA.16816.F32 R140, R160, R116, R52 ;  /* 0x00000074a08c723c */ /* 0x000fe20000001834 */
[----:B------:R-:W-:Y:S01]  /*11800*/  FADD.FTZ R5, R100, R0 ;  /* 0x0000000064057221 */ /* 0x000fe20000010000 */
[----:B------:R-:W-:Y:S01]  /*11810*/  MUFU.EX2 R14, R178 ;  /* 0x000000b2000e7308 */ /* 0x000fe20000000800 */
[----:B------:R-:W-:-:S04]  /*11820*/  FADD.FTZ R4, R152, R4 ;  /* 0x0000000498047221 */ /* 0x000fc80000010000 */
[----:B------:R-:W-:Y:S01]  /*11830*/  FADD.FTZ R4, R187, R4 ;  /* 0x00000004bb047221 */ /* 0x000fe20000010000 */
[----:B------:R-:W-:Y:S01]  /*11840*/  HMMA.16816.F32 R144, R160, R118, R48 ;  /* 0x00000076a090723c */ /* 0x000fe20000001830 */
[----:B---3--:R-:W-:Y:S01]  /*11850*/  F2FP.PACK_AB R100, R13, R12 ;  /* 0x0000000c0d64723e */ /* 0x008fe200000000ff */
[----:B------:R-:W3:Y:S01]  /*11860*/  MUFU.EX2 R15, R177 ;  /* 0x000000b1000f7308 */ /* 0x000ee20000000800 */
[----:B------:R-:W-:Y:S02]  /*11870*/  FADD.FTZ R6, R189, R4 ;  /* 0x00000004bd067221 */ /* 0x000fe40000010000 */
[----:B------:R-:W-:-:S03]  /*11880*/  FADD.FTZ R4, R103, R2 ;  /* 0x0000000267047221 */ /* 0x000fc60000010000 */
[C---:B-1----:R-:W-:Y:S02]  /*11890*/  HMMA.16816.F32 R148, R160.reuse, R108, R44 ;  /* 0x0000006ca094723c */ /* 0x042fe4000000182c */
[----:B------:R-:W1:Y:S06]  /*118a0*/  MUFU.EX2 R25, R176 ;  /* 0x000000b000197308 */ /* 0x000e6c0000000800 */
[C---:B------:R-:W-:Y:S08]  /*118b0*/  HMMA.16816.F32 R152, R160.reuse, R110, R36 ;  /* 0x0000006ea098723c */ /* 0x040ff00000001824 */
[----:B--2---:R-:W-:Y:S01]  /*118c0*/  HMMA.16816.F32 R156, R160, R8, R32 ;  /* 0x00000008a09c723c */ /* 0x004fe20000001820 */
[----:B------:R-:W-:Y:S01]  /*118d0*/  @P1 IMAD.HI.U32 R2, R223, c[0x0][0x2c8], RZ ;  /* 0x0000b200df021a27 */ /* 0x000fe200078e00ff */
[----:B------:R-:W-:-:S02]  /*118e0*/  MOV R0, R223 ;  /* 0x000000df00007202 */ /* 0x000fc40000000f00 */
[----:B---3--:R-:W-:Y:S01]  /*118f0*/  F2FP.PACK_AB R101, R15, R14 ;  /* 0x0000000e0f65723e */ /* 0x008fe200000000ff */
[----:B------:R-:W-:Y:S01]  /*11900*/  FADD.FTZ R5, R183, R5 ;  /* 0x00000005b7057221 */ /* 0x000fe20000010000 */
[----:B-1----:R-:W-:Y:S02]  /*11910*/  F2FP.PACK_AB R103, R27, R25 ;  /* 0x000000191b67723e */ /* 0x002fe400000000ff */
[----:B------:R-:W-:Y:S01]  /*11920*/  HMMA.16816.F32 R160, R160, R10, R28 ;  /* 0x0000000aa0a0723c */ /* 0x000fe2000000181c */
[----:B------:R-:W2:Y:S01]  /*11930*/  LDL R28, [R1+0x4] ;  /* 0x00000400011c7983 */ /* 0x000ea20000100800 */
[----:B------:R-:W-:-:S04]  /*11940*/  @P1 SHF.R.U32.HI R0, RZ, c[0x0][0x2cc], R2 ;  /* 0x0000b300ff001a19 */ /* 0x000fc80000011602 */
[----:B------:R-:W-:Y:S02]  /*11950*/  IADD3 R0, R0, R222, -R249 ;  /* 0x000000de00007210 */ /* 0x000fe40007ffe8f9 */
[----:B------:R-:W-:Y:S03]  /*11960*/  HMMA.16816.F32 R128, R100, R124, R128 ;  /* 0x0000007c6480723c */ /* 0x000fe60000001880 */
[----:B------:R-:W-:-:S05]  /*11970*/  IMAD.HI R0, R0, 0x66666667, RZ ;  /* 0x6666666700007827 */ /* 0x000fca00078e02ff */
        /* <DEDUP_REMOVED lines=27> */
[----:B------:R-:W-:-:S05]  /*11b30*/  FADD.FTZ R226, R78, R2 ;  /* 0x000000024ee27221 */ /* 0x000fca0000010000 */
[----:B------:R-:W-:Y:S01]  /*11b40*/  HMMA.16816.F32 R124, R100, R126, R20 ;  /* 0x0000007e647c723c */ /* 0x000fe20000001814 */
[----:B------:R-:W-:Y:S02]  /*11b50*/  FADD.FTZ R246, R26, R4 ;  /* 0x000000041af67221 */ /* 0x000fe40000010000 */
[----:B------:R-:W-:-:S05]  /*11b60*/  FADD.FTZ R247, R27, R0 ;  /* 0x000000001bf77221 */ /* 0x000fca0000010000 */
[C---:B------:R-:W-:Y:S08]  /*11b70*/  HMMA.16816.F32 R116, R100.reuse, R118, R16 ;  /* 0x000000766474723c */ /* 0x040ff00000001810 */
[C---:B------:R-:W-:Y:S08]  /*11b80*/  HMMA.16816.F32 R108, R100.reuse, R110, R72 ;  /* 0x0000006e646c723c */ /* 0x040ff00000001848 */
[C---:B------:R-:W-:Y:S08]  /*11b90*/  HMMA.16816.F32 R104, R100.reuse, R8, R60 ;  /* 0x000000086468723c */ /* 0x040ff0000000183c */
[----:B------:R-:W-:Y:S01]  /*11ba0*/  HMMA.16816.F32 R100, R100, R10, R40 ;  /* 0x0000000a6464723c */ /* 0x000fe20000001828 */
[----:B--2---:R-:W-:-:S04]  /*11bb0*/  IMNMX R248, R28, R7, !PT ;  /* 0x000000071cf87217 */ /* 0x004fc80007800200 */
[----:B------:R-:W-:Y:S11]  /*11bc0*/  ISETP.GE.AND P0, PT, R214, R248, PT ;  /* 0x000000f8d600720c */ /* 0x000ff60003f06270 */
[----:B------:R-:W-:Y:S02]  /*11bd0*/  @!UPT UIADD3 URZ, URZ, URZ, URZ ;  /* 0x0000003f3f3ff290 */ /* 0x000fe4000fffe03f */
[----:B------:R-:W-:Y:S05]  /*11be0*/  @!P0 BRA `(.L_x_1748) ;  /* 0x00003f8000008947 */ /* 0x000fea0003800000 */
[----:B------:R-:W-:Y:S01]  /*11bf0*/  IMAD.MOV.U32 R91, RZ, RZ, R88 ;  /* 0x000000ffff5b7224 */ /* 0x000fe200078e0058 */
[----:B------:R-:W-:Y:S01]  /*11c00*/  MOV R93, R68 ;  /* 0x00000044005d7202 */ /* 0x000fe20000000f00 */
[----:B------:R-:W-:Y:S01]  /*11c10*/  IMAD.MOV.U32 R90, RZ, RZ, R89 ;  /* 0x000000ffff5a7224 */ /* 0x000fe200078e0059 */
[----:B------:R-:W-:Y:S02]  /*11c20*/  MOV R92, R85 ;  /* 0x00000055005c7202 */ /* 0x000fe40000000f00 */
.L_x_1759:
        /* <DEDUP_REMOVED lines=41> */
.L_x_1858:
[----:B------:R-:W-:-:S05]  /*11ec0*/  BRA.DIV ~URZ, `(.L_x_1752) ;  /* 0x0000da327f007947 */ /* 0x000fca000b800000 */
[----:B------:R-:W3:Y:S01]  /*11ed0*/  SHFL.IDX PT, R2, R0, RZ, 0x181f ;  /* 0x00181fff00027589 */ /* 0x000ee200000e0000 */
[----:B------:R-:W-:Y:S02]  /*11ee0*/  ISETP.GE.AND P1, PT, R238, c[0x0][0x1d4], PT ;  /* 0x00007500ee007a0c */ /* 0x000fe40003f26270 */
[-C--:B---3--:R-:W-:Y:S05]  /*11ef0*/  IADD3 R2, P0, R2, R5.reuse, RZ ;  /* 0x0000000502027210 */ /* 0x088fea0007f1e0ff */
[--C-:B--2---:R-:W-:Y:S01]  /*11f00*/  IMAD.X R3, R7, 0x1, R6.reuse, P0 ;  /* 0x0000000107037824 */ /* 0x104fe200000e0606 */
[----:B------:R-:W-:Y:S05]  /*11f10*/  SEL R7, RZ, 0x10, P1 ;  /* 0x00000010ff077807 */ /* 0x000fea0000800000 */
        /* <DEDUP_REMOVED lines=20> */
.L_x_1859:
[C---:B--2-4-:R-:W-:Y:S02]  /*12060*/  IADD3 R2, -R7.reuse, 0x10, RZ ;  /* 0x0000001007027810 */ /* 0x054fe40007ffe1ff */
        /* <DEDUP_REMOVED lines=8> */
.L_x_1750:
[----:B-1-34-:R-:W-:Y:S05]  /*120f0*/  BSYNC B0 ;  /* 0x0000000000007941 */ /* 0x01afea0003800000 */
.L_x_1749:
        /* <DEDUP_REMOVED lines=103> */
[----:B------:R-:W-:Y:S01]  /*12770*/  MOV R213, RZ ;  /* 0x000000ff00d57202 */ /* 0x000fe20000000f00 */
[----:B------:R-:W-:Y:S01]  /*12780*/  IMAD.MOV.U32 R3, RZ, RZ, c[0x0][0x2b8] ;  /* 0x0000ae00ff037624 */ /* 0x000fe200078e00ff */
[----:B------:R-:W2:Y:S04]  /*12790*/  LDL R2, [R1+0x2c] ;  /* 0x00002c0001027983 */ /* 0x000ea80000100800 */
[----:B------:R-:W-:Y:S01]  /*127a0*/  ISETP.NE.AND P1, PT, R3, 0x1, PT ;  /* 0x000000010300780c */ /* 0x000fe20003f25270 */
[----:B------:R-:W3:Y:S04]  /*127b0*/  LDL R0, [R1] ;  /* 0x0000000001007983 */ /* 0x000ee80000100800 */
        /* <DEDUP_REMOVED lines=24> */
[----:B------:R-:W-:Y:S02]  /*12940*/  IADD3 R2, P0, R88, R2, RZ ;  /* 0x0000000258027210 */ /* 0x000fe40007f1e0ff */
[----:B------:R-:W-:Y:S01]  /*12950*/  SHF.L.U64.HI R88, R238, 0x1, R239 ;  /* 0x00000001ee587819 */ /* 0x000fe200000102ef */
[----:B------:R-:W-:Y:S05]  /*12960*/  IMAD R0, R213, c[0x0][0x1f4], R0 ;  /* 0x00007d00d5007a24 */ /* 0x000fea00078e0200 */
[----:B------:R-:W-:Y:S02]  /*12970*/  IADD3.X R3, R85, R3, R0, P0, !PT ;  /* 0x0000000355037210 */ /* 0x000fe400007fe400 */
[----:B------:R-:W-:Y:S02]  /*12980*/  LEA R0, P0, R2, c[0x0][0x1c8], 0x1 ;  /* 0x0000720002007a11 */ /* 0x000fe400078008ff */
[----:B------:R-:W-:Y:S02]  /*12990*/  SHF.L.U32 R85, R238, 0x1, RZ ;  /* 0x00000001ee557819 */ /* 0x000fe400000006ff */
[----:B------:R-:W-:Y:S01]  /*129a0*/  LEA.HI.X R84, R2, c[0x0][0x1cc], R3, 0x1, P0 ;  /* 0x0000730002547a11 */ /* 0x000fe200000f0c03 */
[----:B------:R-:W-:-:S06]  /*129b0*/  BRA.DIV ~URZ, `(.L_x_1755) ;  /* 0x0000d4a27f007947 */ /* 0x000fcc000b800000 */
[----:B------:R1:W2:Y:S02]  /*129c0*/  SHFL.IDX PT, R89, R84, RZ, 0x181f ;  /* 0x00181fff54597589 */ /* 0x0002a400000e0000 */
.L_x_1860:
[----:B------:R-:W-:-:S05]  /*129d0*/  BRA.DIV ~URZ, `(.L_x_1756) ;  /* 0x0000d4f27f007947 */ /* 0x000fca000b800000 */
[----:B------:R-:W3:Y:S01]  /*129e0*/  SHFL.IDX PT, R2, R0, RZ, 0x181f ;  /* 0x00181fff00027589 */ /* 0x000ee200000e0000 */
[----:B------:R-:W-:Y:S03]  /*129f0*/  ISETP.GE.AND P1, PT, R238, c[0x0][0x1d4], PT ;  /* 0x00007500ee007a0c */ /* 0x000fe60003f26270 */
[----:B------:R-:W-:Y:S01]  /*12a00*/  SHFL.IDX PT, R94, R0, 0x4, 0x181f ;  /* 0x00981f00005e7f89 */ /* 0x000fe200000e0000 */
[-C--:B---3--:R-:W-:Y:S05]  /*12a10*/  IADD3 R2, P0, R2, R85.reuse, RZ ;  /* 0x0000005502027210 */ /* 0x088fea0007f1e0ff */
[--C-:B--2---:R-:W-:Y:S01]  /*12a20*/  IMAD.X R3, R89, 0x1, R88.reuse, P0 ;  /* 0x0000000159037824 */ /* 0x104fe200000e0658 */
[----:B------:R-:W-:Y:S04]  /*12a30*/  SEL R89, RZ, 0x10, P1 ;  /* 0x00000010ff597807 */ /* 0x000fe80000800000 */
        /* <DEDUP_REMOVED lines=14> */
[----:B-1----:R-:W1:Y:S01]  /*12b20*/  SHFL.IDX PT, R84, R84, 0x4, 0x181f ;  /* 0x00981f0054547f89 */ /* 0x002e6200000e0000 */
[----:B--2---:R-:W-:Y:S05]  /*12b30*/  IADD3 R2, P0, R2, R85, RZ ;  /* 0x0000005502027210 */ /* 0x004fea0007f1e0ff */
[----:B---3--:R-:W-:Y:S05]  /*12b40*/  IMAD.X R3, R3, 0x1, R88, P0 ;  /* 0x0000000103037824 */ /* 0x008fea00000e0658 */
[----:B------:R2:W-:Y:S03]  /*12b50*/  LDGSTS.E.BYPASS.LTC128B.128 [R212+0x4100], [R2.64], !P1 ;  /* 0x0410000002d47fae */ /* 0x0005e6000c901d48 */
.L_x_1861:
[C---:B-1----:R-:W-:Y:S02]  /*12b60*/  IADD3 R0, -R89.reuse, 0x10, RZ ;  /* 0x0000001059007810 */ /* 0x042fe40007ffe1ff */
        /* <DEDUP_REMOVED lines=8> */
.L_x_1754:
[----:B------:R-:W-:Y:S05]  /*12bf0*/  BSYNC B0 ;  /* 0x0000000000007941 */ /* 0x000fea0003800000 */
.L_x_1753:
[----:B------:R-:W2:Y:S01]  /*12c00*/  LDL R84, [R1+0x30] ;  /* 0x0000300001547983 */ /* 0x000ea20000100800 */
[----:B------:R-:W-:Y:S03]  /*12c10*/  IMAD.MOV.U32 R85, RZ, RZ, c[0x0][0x2c4] ;  /* 0x0000b100ff557624 */ /* 0x000fe600078e00ff */
[----:B------:R-:W2:Y:S02]  /*12c20*/  LDL R0, [R1+0x60] ;  /* 0x0000600001007983 */ /* 0x000ea40000100800 */
[----:B------:R-:W-:Y:S02]  /*12c30*/  ISETP.NE.AND P0, PT, R85, 0x1, PT ;  /* 0x000000015500780c */ /* 0x000fe40003f05270 */
[----:B-1----:R-:W3:Y:S04]  /*12c40*/  LDL R3, [R1+0x34] ;  /* 0x0000340001037983 */ /* 0x002ee80000100800 */
[----:B------:R-:W4:Y:S04]  /*12c50*/  LDL R2, [R1+0x38] ;  /* 0x0000380001027983 */ /* 0x000f280000100800 */
[----:B------:R-:W0:Y:S01]  /*12c60*/  LDGDEPBAR ;  /* 0x00000000000079af */ /* 0x000e220000000000 */
[----:B--2---:R-:W-:Y:S04]  /*12c70*/  IMAD.IADD R84, R0, 0x1, R84 ;  /* 0x0000000100547824 */ /* 0x004fe800078e0254 */
[----:B------:R-:W-:Y:S05]  /*12c80*/  @P0 IMAD.HI.U32 R0, R84, c[0x0][0x2c8], RZ ;  /* 0x0000b20054000a27 */ /* 0x000fea00078e00ff */
[----:B------:R-:W-:Y:S01]  /*12c90*/  @P0 SHF.R.U32.HI R84, RZ, c[0x0][0x2cc], R0 ;  /* 0x0000b300ff540a19 */ /* 0x000fe20000011600 */
[----:B------:R-:W-:Y:S05]  /*12ca0*/  IMAD R0, R214, -0x50, RZ ;  /* 0xffffffb0d6007824 */ /* 0x000fea00078e02ff */
[----:B---3--:R-:W-:Y:S04]  /*12cb0*/  IADD3 R0, -R3, 0x1, R0 ;  /* 0x0000000103007810 */ /* 0x008fe80007ffe100 */
[----:B----4-:R-:W-:Y:S01]  /*12cc0*/  IADD3 R85, -R249, R0, R2 ;  /* 0x00000000f9557210 */ /* 0x010fe20007ffe102 */
[----:B------:R-:W-:-:S05]  /*12cd0*/  BRA.DIV ~URZ, `(.L_x_1757) ;  /* 0x0000d7527f007947 */ /* 0x000fca000b800000 */
[----:B------:R1:W2:Y:S02]  /*12ce0*/  SHFL.IDX PT, R0, R84, RZ, 0x1c1f ;  /* 0x001c1fff54007589 */ /* 0x0002a400000e0000 */
.L_x_1862:
        /* <DEDUP_REMOVED lines=15> */
[----:B------:R-:W-:Y:S02]  /*12de0*/  ISETP.GT.AND P0, PT, R0, 0x21, PT ;  /* 0x000000210000780c */ /* 0x000fe40003f04270 */
[----:B------:R-:W-:Y:S02]  /*12df0*/  FSEL R187, R21, -INF , P2 ;  /* 0xff80000015bb7808 */ /* 0x000fe40001000000 */
[----:B------:R-:W-:Y:S02]  /*12e00*/  FSEL R186, R32, -INF , P3 ;  /* 0xff80000020ba7808 */ /* 0x000fe40001800000 */
[C---:B------:R-:W-:Y:S02]  /*12e10*/  ISETP.GT.AND P3, PT, R0.reuse, 0x28, PT ;  /* 0x000000280000780c */ /* 0x040fe40003f64270 */
[----:B------:R-:W-:Y:S02]  /*12e20*/  FSEL R185, R33, -INF , P4 ;  /* 0xff80000021b97808 */ /* 0x000fe40002000000 */
[----:B------:R-:W-:Y:S02]  /*12e30*/  ISETP.GT.AND P4, PT, R0, 0x29, PT ;  /* 0x000000290000780c */ /* 0x000fe40003f84270 */
[----:B------:R-:W-:Y:S02]  /*12e40*/  FSEL R184, R36, -INF , P1 ;  /* 0xff80000024b87808 */ /* 0x000fe40000800000 */
[C---:B------:R-:W-:Y:S02]  /*12e50*/  ISETP.GT.AND P2, PT, R0.reuse, 0x30, PT ;  /* 0x000000300000780c */ /* 0x040fe40003f44270 */
[----:B------:R-:W-:Y:S02]  /*12e60*/  FSEL R183, R37, -INF , P0 ;  /* 0xff80000025b77808 */ /* 0x000fe40000000000 */
[C---:B------:R-:W-:Y:S02]  /*12e70*/  ISETP.GT.AND P1, PT, R0.reuse, 0x31, PT ;  /* 0x000000310000780c */ /* 0x040fe40003f24270 */
[----:B------:R-:W-:Y:S02]  /*12e80*/  ISETP.GT.AND P0, PT, R0, 0x38, PT ;  /* 0x000000380000780c */ /* 0x000fe40003f04270 */
[----:B------:R-:W-:Y:S02]  /*12e90*/  FSEL R182, R48, -INF , P3 ;  /* 0xff80000030b67808 */ /* 0x000fe40001800000 */
        /* <DEDUP_REMOVED lines=11> */
[----:B------:R-:W-:Y:S02]  /*12f50*/  FSEL R170, R69, -INF , P2 ;  /* 0xff80000045aa7808 */ /* 0x000fe40001000000 */
[----:B------:R-:W-:Y:S02]  /*12f60*/  FSEL R168, R80, -INF , P1 ;  /* 0xff80000050a87808 */ /* 0x000fe40000800000 */
[----:B------:R-:W-:Y:S01]  /*12f70*/  FSEL R65, R81, -INF , P0 ;  /* 0xff80000051417808 */ /* 0x000fe20000000000 */
[----:B------:R-:W-:-:S05]  /*12f80*/  BRA.DIV ~URZ, `(.L_x_1758) ;  /* 0x0000d5127f007947 */ /* 0x000fca000b800000 */
[----:B------:R-:W-:Y:S08]  /*12f90*/  SHFL.IDX PT, R3, R84, 0x1, 0x1c1f ;  /* 0x003c1f0054037f89 */ /* 0x000ff000000e0000 */
[----:B------:R-:W-:Y:S08]  /*12fa0*/  SHFL.IDX PT, R2, R84, 0x2, 0x1c1f ;  /* 0x005c1f0054027f89 */ /* 0x000ff000000e0000 */
[----:B------:R-:W2:Y:S02]  /*12fb0*/  SHFL.IDX PT, R0, R84, 0x3, 0x1c1f ;  /* 0x007c1f0054007f89 */ /* 0x000ea400000e0000 */
[C---:B--2---:R-:W-:Y:S02]  /*12fc0*/  IMAD.IADD R0, R85.reuse, 0x1, R0 ;  /* 0x0000000155007824 */ /* 0x044fe400078e0200 */
[C---:B------:R-:W-:Y:S02]  /*12fd0*/  IMAD.IADD R3, R85.reuse, 0x1, R3 ;  /* 0x0000000155037824 */ /* 0x040fe400078e0203 */
[----:B------:R-:W-:Y:S01]  /*12fe0*/  IMAD.IADD R2, R85, 0x1, R2 ;  /* 0x0000000155027824 */ /* 0x000fe200078e0202 */
[----:B------:R-:W-:Y:S02]  /*12ff0*/  ISETP.GT.AND P4, PT, R0, 0x40, PT ;  /* 0x000000400000780c */ /* 0x000fe40003f84270 */
[C---:B------:R-:W-:Y:S02]  /*13000*/  ISETP.GT.AND P3, PT, R3.reuse, RZ, PT ;  /* 0x000000ff0300720c */ /* 0x040fe40003f64270 */
[C---:B------:R-:W-:Y:S02]  /*13010*/  ISETP.GT.AND P1, PT, R3.reuse, 0x8, PT ;  /* 0x000000080300780c */ /* 0x040fe40003f24270 */
[C---:B------:R-:W-:Y:S02]  /*13020*/  ISETP.GT.AND P0, PT, R3.reuse, 0x9, PT ;  /* 0x000000090300780c */ /* 0x040fe40003f04270 */
[----:B------:R-:W-:Y:S02]  /*13030*/  ISETP.GT.AND P2, PT, R3, 0x1, PT ;  /* 0x000000010300780c */ /* 0x000fe40003f44270 */
[----:B------:R-:W-:Y:S02]  /*13040*/  FSEL R94, R6, -INF , P3 ;  /* 0xff800000065e7808 */ /* 0x000fe40001800000 */
[----:B------:R-:W-:Y:S02]  /*13050*/  FSEL R175, R18, -INF , P1 ;  /* 0xff80000012af7808 */ /* 0x000fe40000800000 */
[----:B------:R-:W-:Y:S02]  /*13060*/  FSEL R174, R19, -INF , P0 ;  /* 0xff80000013ae7808 */ /* 0x000fe40000000000 */
[C---:B------:R-:W-:Y:S02]  /*13070*/  ISETP.GT.AND P3, PT, R3.reuse, 0x10, PT ;  /* 0x000000100300780c */ /* 0x040fe40003f64270 */
[C---:B------:R-:W-:Y:S02]  /*13080*/  ISETP.GT.AND P1, PT, R3.reuse, 0x18, PT ;  /* 0x000000180300780c */ /* 0x040fe40003f24270 */
[----:B------:R-:W-:Y:S02]  /*13090*/  ISETP.GT.AND P0, PT, R3, 0x19, PT ;  /* 0x000000190300780c */ /* 0x000fe40003f04270 */
[----:B------:R-:W-:Y:S02]  /*130a0*/  FSEL R176, R7, -INF , P2 ;  /* 0xff80000007b07808 */ /* 0x000fe40001000000 */
        /* <DEDUP_REMOVED lines=28> */
[----:B------:R-:W-:Y:S02]  /*13270*/  ISETP.GT.AND P3, PT, R2, RZ, PT ;  /* 0x000000ff0200720c */ /* 0x000fe40003f64270 */
[C---:B------:R-:W-:Y:S02]  /*13280*/  ISETP.GT.AND P1, PT, R0.reuse, RZ, PT ;  /* 0x000000ff0000720c */ /* 0x040fe40003f24270 */
[----:B------:R-:W-:Y:S02]  /*13290*/  ISETP.GT.AND P0, PT, R0, 0x1, PT ;  /* 0x000000010000780c */ /* 0x000fe40003f04270 */
[----:B------:R-:W-:Y:S02]  /*132a0*/  FSEL R33, R71, -INF , P2 ;  /* 0xff80000047217808 */ /* 0x000fe40001000000 */
[----:B------:R-:W-:Y:S02]  /*132b0*/  ISETP.GT.AND P2, PT, R2, 0x1, PT ;  /* 0x000000010200780c */ /* 0x000fe40003f44270 */
[----:B------:R-:W-:Y:S02]  /*132c0*/  FSEL R36, R8, -INF , P3 ;  /* 0xff80000008247808 */ /* 0x000fe40001800000 */
[----:B------:R-:W-:Y:S02]  /*132d0*/  FSEL R48, R10, -INF , P1 ;  /* 0xff8000000a307808 */ /* 0x000fe40000800000 */
[----:B------:R-:W-:Y:S02]  /*132e0*/  FSEL R82, R11, -INF , P0 ;  /* 0xff8000000b527808 */ /* 0x000fe40000000000 */
[----:B------:R-:W-:Y:S02]  /*132f0*/  ISETP.GT.AND P3, PT, R2, 0x8, PT ;  /* 0x000000080200780c */ /* 0x000fe40003f64270 */
[C---:B------:R-:W-:Y:S02]  /*13300*/  ISETP.GT.AND P1, PT, R0.reuse, 0x8, PT ;  /* 0x000000080000780c */ /* 0x040fe40003f24270 */
        /* <DEDUP_REMOVED lines=60> */
[----:B------:R-:W-:Y:S02]  /*136d0*/  FMNMX.FTZ R2, R191, R2, !PT ;  /* 0x00000002bf027209 */ /* 0x000fe40007810000 */
[----:B------:R-:W-:Y:S02]  /*136e0*/  FSEL R18, R72, -INF , P1 ;  /* 0xff80000048127808 */ /* 0x000fe40000800000 */
[----:B------:R-:W-:Y:S02]  /*136f0*/  FMNMX.FTZ R2, R190, R2, !PT ;  /* 0x00000002be027209 */ /* 0x000fe40007810000 */
[----:B------:R-:W-:Y:S02]  /*13700*/  FSEL R17, R73, -INF , P0 ;  /* 0xff80000049117808 */ /* 0x000fe40000000000 */
[----:B------:R-:W-:Y:S02]  /*13710*/  FMNMX.FTZ R2, R189, R2, !PT ;  /* 0x00000002bd027209 */ /* 0x000fe40007810000 */
[----:B------:R-:W-:Y:S02]  /*13720*/  ISETP.GT.AND P2, PT, R0, 0x41, PT ;  /* 0x000000410000780c */ /* 0x000fe40003f44270 */
[----:B------:R-:W-:Y:S02]  /*13730*/  FMNMX.FTZ R2, R188, R2, !PT ;  /* 0x00000002bc027209 */ /* 0x000fe40007810000 */
[C---:B------:R-:W-:Y:S02]  /*13740*/  ISETP.GT.AND P1, PT, R0.reuse, 0x48, PT ;  /* 0x000000480000780c */ /* 0x040fe40003f24270 */
[----:B------:R-:W-:Y:S02]  /*13750*/  FMNMX.FTZ R2, R187, R2, !PT ;  /* 0x00000002bb027209 */ /* 0x000fe40007810000 */
        /* <DEDUP_REMOVED lines=94> */
[----:B-12---:R-:W-:Y:S06]  /*13d40*/  FMNMX.FTZ R84, R0, R2, !PT ;  /* 0x0000000200547209 */ /* 0x006fec0007810000 */
[----:B------:R1:W2:Y:S02]  /*13d50*/  SHFL.BFLY PT, R0, R84, 0x1, 0x1f ;  /* 0x0c201f0054007f89 */ /* 0x0002a400000e0000 */
.L_x_1863:
        /* <DEDUP_REMOVED lines=27> */
[----:B------:R-:W-:Y:S01]  /*13f10*/  MUFU.EX2 R11, R11 ;  /* 0x0000000b000b7308 */ /* 0x000fe20000000800 */
[--C-:B------:R-:W-:Y:S02]  /*13f20*/  FFMA.FTZ R224, R180, c[0x0][0x2d0], -R2.reuse ;  /* 0x0000b400b4e07a23 */ /* 0x100fe40000010802 */
[--C-:B------:R-:W-:Y:S02]  /*13f30*/  FFMA.FTZ R223, R179, c[0x0][0x2d0], -R2.reuse ;  /* 0x0000b400b3df7a23 */ /* 0x100fe40000010802 */
[--C-:B------:R-:W-:Y:S02]  /*13f40*/  FFMA.FTZ R220, R172, c[0x0][0x2d0], -R2.reuse ;  /* 0x0000b400acdc7a23 */ /* 0x100fe40000010802 */
[----:B------:R-:W-:Y:S03]  /*13f50*/  FFMA.FTZ R225, R170, c[0x0][0x2d0], -R2 ;  /* 0x0000b400aae17a23 */ /* 0x000fe60000010802 */
[----:B------:R-:W-:Y:S10]  /*13f60*/  MUFU.EX2 R2, R4 ;  /* 0x0000000400027308 */ /* 0x000ff40000000800 */
[----:B------:R-:W2:Y:S02]  /*13f70*/  MUFU.EX2 R10, R10 ;  /* 0x0000000a000a7308 */ /* 0x000ea40000000800 */
[----:B--2---:R-:W-:Y:S01]  /*13f80*/  F2FP.PACK_AB R74, R10, R11 ;  /* 0x0000000b0a4a723e */ /* 0x004fe200000000ff */
[----:B------:R-:W-:Y:S01]  /*13f90*/  FFMA.FTZ R0, R65, R217, R3 ;  /* 0x000000d941007223 */ /* 0x000fe20000010003 */
[C---:B------:R-:W-:Y:S03]  /*13fa0*/  F2FP.PACK_AB R72, R2.reuse, R3 ;  /* 0x000000030248723e */ /* 0x040fe600000000ff */
        /* <DEDUP_REMOVED lines=30> */
[C---:B--2---:R-:W-:Y:S02]  /*14190*/  FFMA.FTZ R0, R3.reuse, R226, R19 ;  /* 0x000000e203007223 */ /* 0x044fe40000010013 */
[----:B------:R-:W-:Y:S07]  /*141a0*/  FMUL.FTZ R50, R3, R154 ;  /* 0x0000009a03327220 */ /* 0x000fee0000410000 */
[----:B------:R-:W-:Y:S10]  /*141b0*/  MUFU.EX2 R64, R188 ;  /* 0x000000bc00407308 */ /* 0x000ff40000000800 */
[----:B------:R-:W-:Y:S01]  /*141c0*/  MUFU.EX2 R188, R168 ;  /* 0x000000a800bc7308 */ /* 0x000fe20000000800 */
[C---:B---3--:R-:W-:Y:S01]  /*141d0*/  FADD.FTZ R33, R2.reuse, R0 ;  /* 0x0000000002217221 */ /* 0x048fe20000010000 */
[----:B------:R-:W-:Y:S01]  /*141e0*/  F2FP.PACK_AB R73, R2, R19 ;  /* 0x000000130249723e */ /* 0x000fe200000000ff */
[C---:B------:R-:W-:Y:S01]  /*141f0*/  FMUL.FTZ R2, R85.reuse, c[0x0][0x2d0] ;  /* 0x0000b40055027a20 */ /* 0x040fe20000410000 */
[----:B------:R-:W-:Y:S06]  /*14200*/  FSEL R0, R85, RZ, P0 ;  /* 0x000000ff55007208 */ /* 0x000fec0000000000 */
[----:B------:R-:W-:Y:S01]  /*14210*/  MUFU.EX2 R168, R233 ;  /* 0x000000e900a87308 */ /* 0x000fe20000000800 */
[----:B------:R-:W-:Y:S01]  /*14220*/  FSEL R2, R2, RZ, P0 ;  /* 0x000000ff02027208 */ /* 0x000fe20000000000 */
[----:B------:R-:W-:Y:S01]  /*14230*/  FADD.FTZ R0, -R0, R92 ;  /* 0x0000005c00007221 */ /* 0x000fe20000010100 */
[----:B------:R-:W-:Y:S03]  /*14240*/  FSETP.NEU.FTZ.AND P0, PT, R68, -INF , PT ;  /* 0xff8000004400780b */ /* 0x000fe60003f1d000 */
        /* <DEDUP_REMOVED lines=22> */
[--C-:B------:R-:W-:Y:S01]  /*143b0*/  FFMA.FTZ R241, R16, c[0x0][0x2d0], -R2.reuse ;  /* 0x0000b40010f17a23 */ /* 0x100fe20000010802 */
[----:B--2---:R-:W-:Y:S01]  /*143c0*/  F2FP.PACK_AB R76, R35, R36 ;  /* 0x00000024234c723e */ /* 0x004fe200000000ff */
[----:B------:R-:W-:Y:S01]  /*143d0*/  FFMA.FTZ R243, R13, c[0x0][0x2d0], -R2 ;  /* 0x0000b4000df37a23 */ /* 0x000fe20000010802 */
[C---:B------:R-:W-:Y:S01]  /*143e0*/  FSEL R2, R68.reuse, RZ, P0 ;  /* 0x000000ff44027208 */ /* 0x040fe20000000000 */
[----:B------:R-:W-:Y:S02]  /*143f0*/  FMUL.FTZ R4, R68, c[0x0][0x2d0] ;  /* 0x0000b40044047a20 */ /* 0x000fe40000410000 */
[----:B------:R-:W-:Y:S01]  /*14400*/  FMUL.FTZ R0, R0, c[0x0][0x2d0] ;  /* 0x0000b40000007a20 */ /* 0x000fe20000410000 */
[----:B------:R-:W-:Y:S01]  /*14410*/  MUFU.EX2 R185, R174 ;  /* 0x000000ae00b97308 */ /* 0x000fe20000000800 */
[----:B------:R-:W-:Y:S01]  /*14420*/  FADD.FTZ R2, -R2, R93 ;  /* 0x0000005d02027221 */ /* 0x000fe20000010100 */
[----:B------:R-:W-:Y:S01]  /*14430*/  FSEL R4, R4, RZ, P0 ;  /* 0x000000ff04047208 */ /* 0x000fe20000000000 */
[----:B------:R-:W-:Y:S01]  /*14440*/  FMUL.FTZ R49, R65, R153 ;  /* 0x0000009941317220 */ /* 0x000fe20000410000 */
[----:B------:R-:W-:Y:S01]  /*14450*/  ISETP.GT.AND P0, PT, R214, R248, PT ;  /* 0x000000f8d600720c */ /* 0x000fe20003f04270 */
[----:B------:R-:W-:Y:S01]  /*14460*/  FMUL.FTZ R2, R2, c[0x0][0x2d0] ;  /* 0x0000b40002027a20 */ /* 0x000fe20000410000 */
[----:B------:R-:W-:Y:S01]  /*14470*/  IADD3 R214, R214, -0x1, RZ ;  /* 0xffffffffd6d67810 */ /* 0x000fe20007ffe0ff */
[--C-:B------:R-:W-:Y:S02]  /*14480*/  FFMA.FTZ R9, R48, c[0x0][0x2d0], -R4.reuse ;  /* 0x0000b40030097a23 */ /* 0x100fe40000010804 */
[--C-:B------:R-:W-:Y:S01]  /*14490*/  FFMA.FTZ R194, R23, c[0x0][0x2d0], -R4.reuse ;  /* 0x0000b40017c27a23 */ /* 0x100fe20000010804 */
[----:B------:R-:W2:Y:S01]  /*144a0*/  MUFU.EX2 R0, R0 ;  /* 0x0000000000007308 */ /* 0x000ea20000000800 */
[--C-:B------:R-:W-:Y:S02]  /*144b0*/  FFMA.FTZ R226, R22, c[0x0][0x2d0], -R4.reuse ;  /* 0x0000b40016e27a23 */ /* 0x100fe40000010804 */
[--C-:B------:R-:W-:Y:S02]  /*144c0*/  FFMA.FTZ R227, R21, c[0x0][0x2d0], -R4.reuse ;  /* 0x0000b40015e37a23 */ /* 0x100fe40000010804 */
[--C-:B------:R-:W-:Y:S02]  /*144d0*/  FFMA.FTZ R228, R20, c[0x0][0x2d0], -R4.reuse ;  /* 0x0000b40014e47a23 */ /* 0x100fe40000010804 */
[----:B------:R-:W3:Y:S01]  /*144e0*/  LDSM.16.MT88.4 R20, [R197] ;  /* 0x00000000c514783b */ /* 0x000ee20000004200 */
[--C-:B------:R-:W-:Y:S02]  /*144f0*/  FFMA.FTZ R18, R82, c[0x0][0x2d0], -R4.reuse ;  /* 0x0000b40052127a23 */ /* 0x100fe40000010804 */
[----:B------:R-:W4:Y:S01]  /*14500*/  MUFU.EX2 R2, R2 ;  /* 0x0000000200027308 */ /* 0x000f220000000800 */
[--C-:B------:R-:W-:Y:S02]  /*14510*/  FFMA.FTZ R93, R54, c[0x0][0x2d0], -R4.reuse ;  /* 0x0000b400365d7a23 */ /* 0x100fe40000010804 */
[----:B------:R-:W-:Y:S02]  /*14520*/  FMUL.FTZ R48, R65, R152 ;  /* 0x0000009841307220 */ /* 0x000fe40000410000 */
[----:B------:R-:W-:Y:S01]  /*14530*/  LDSM.16.MT88.4 R52, [R198] ;  /* 0x00000000c634783b */ /* 0x000fe20000004200 */
[--C-:B------:R-:W-:Y:S02]  /*14540*/  FFMA.FTZ R240, R8, c[0x0][0x2d0], -R4.reuse ;  /* 0x0000b40008f07a23 */ /* 0x100fe40000010804 */
[----:B------:R-:W-:Y:S02]  /*14550*/  FFMA.FTZ R17, R66, c[0x0][0x2d0], -R4 ;  /* 0x0000b40042117a23 */ /* 0x000fe40000010804 */
[----:B------:R5:W-:Y:S01]  /*14560*/  MUFU.EX2 R34, R9 ;  /* 0x0000000900227308 */ /* 0x000be20000000800 */
[----:B------:R-:W-:Y:S02]  /*14570*/  FADD.FTZ R8, R11, R12 ;  /* 0x0000000c0b087221 */ /* 0x000fe40000010000 */
[--C-:B------:R-:W-:Y:S01]  /*14580*/  FFMA.FTZ R16, R71, c[0x0][0x2d0], -R4.reuse ;  /* 0x0000b40047107a23 */ /* 0x100fe20000010804 */
[----:B------:R-:W-:Y:S01]  /*14590*/  LDSM.16.MT88.4 R80, [R200] ;  /* 0x00000000c850783b */ /* 0x000fe20000004200 */
[C---:B--2---:R-:W-:Y:S02]  /*145a0*/  FMUL.FTZ R44, R0.reuse, R108 ;  /* 0x0000006c002c7220 */ /* 0x044fe40000410000 */
        /* <DEDUP_REMOVED lines=16> */
[C---:B------:R-:W-:Y:S02]  /*146b0*/  FFMA.FTZ R4, R0.reuse, R246, R36 ;  /* 0x000000f600047223 */ /* 0x040fe40000010024 */
[C---:B------:R-:W-:Y:S01]  /*146c0*/  FMUL.FTZ R40, R0.reuse, R112 ;  /* 0x0000007000287220 */ /* 0x040fe20000410000 */
[----:B------:R-:W2:Y:S01]  /*146d0*/  LDSM.16.MT88.4 R36, [R201] ;  /* 0x00000000c924783b */ /* 0x000ea20000004200 */
[C---:B------:R-:W-:Y:S02]  /*146e0*/  FMUL.FTZ R41, R0.reuse, R113 ;  /* 0x0000007100297220 */ /* 0x040fe40000410000 */
[C---:B------:R-:W-:Y:S01]  /*146f0*/  FMUL.FTZ R56, R0.reuse, R104 ;  /* 0x0000006800387220 */ /* 0x040fe20000410000 */
[----:B------:R-:W-:Y:S01]  /*14700*/  MUFU.EX2 R112, R183 ;  /* 0x000000b700707308 */ /* 0x000fe20000000800 */
[----:B------:R-:W-:Y:S02]  /*14710*/  FMUL.FTZ R57, R0, R105 ;  /* 0x0000006900397220 */ /* 0x000fe40000410000 */
[----:B----4-:R-:W-:Y:S02]  /*14720*/  FMUL.FTZ R59, R2, R107 ;  /* 0x0000006b023b7220 */ /* 0x010fe40000410000 */
[----:B------:R-:W-:Y:S02]  /*14730*/  FADD.FTZ R66, R10, R8 ;  /* 0x000000080a427221 */ /* 0x000fe40000010000 */
[C---:B------:R-:W-:Y:S02]  /*14740*/  FMUL.FTZ R8, R0.reuse, R128 ;  /* 0x0000008000087220 */ /* 0x040fe40000410000 */
[C---:B-----5:R-:W-:Y:S01]  /*14750*/  FMUL.FTZ R9, R0.reuse, R129 ;  /* 0x0000008100097220 */ /* 0x060fe20000410000 */
[----:B------:R-:W-:Y:S01]  /*14760*/  MUFU.EX2 R107, R75 ;  /* 0x0000004b006b7308 */ /* 0x000fe20000000800 */
[C---:B------:R-:W-:Y:S02]  /*14770*/  FMUL.FTZ R12, R0.reuse, R124 ;  /* 0x0000007c000c7220 */ /* 0x040fe40000410000 */
[C---:B------:R-:W-:Y:S02]  /*14780*/  FMUL.FTZ R13, R0.reuse, R125 ;  /* 0x0000007d000d7220 */ /* 0x040fe40000410000 */
[C---:B------:R-:W-:Y:S02]  /*14790*/  FMUL.FTZ R24, R0.reuse, R120 ;  /* 0x0000007800187220 */ /* 0x040fe40000410000 */
[C---:B------:R-:W-:Y:S02]  /*147a0*/  FMUL.FTZ R25, R0.reuse, R121 ;  /* 0x0000007900197220 */ /* 0x040fe40000410000 */
[C---:B------:R-:W-:Y:S01]  /*147b0*/  FMUL.FTZ R28, R0.reuse, R116 ;  /* 0x00000074001c7220 */ /* 0x040fe20000410000 */
[----:B------:R-:W4:Y:S01]  /*147c0*/  MUFU.EX2 R104, R18 ;  /* 0x0000001200687308 */ /* 0x000f220000000800 */
[----:B------:R-:W-:Y:S02]  /*147d0*/  FMUL.FTZ R29, R0, R117 ;  /* 0x00000075001d7220 */ /* 0x000fe40000410000 */
[C---:B------:R-:W-:Y:S02]  /*147e0*/  FMUL.FTZ R58, R2.reuse, R106 ;  /* 0x0000006a023a7220 */ /* 0x040fe40000410000 */
[----:B------:R-:W-:Y:S02]  /*147f0*/  FADD.FTZ R90, R35, R4 ;  /* 0x00000004235a7221 */ /* 0x000fe40000010000 */
[C---:B------:R-:W-:Y:S02]  /*14800*/  FMUL.FTZ R6, R3.reuse, R134 ;  /* 0x0000008603067220 */ /* 0x040fe40000410000 */
[----:B------:R-:W-:Y:S01]  /*14810*/  FMUL.FTZ R7, R3, R135 ;  /* 0x0000008703077220 */ /* 0x000fe20000410000 */
[----:B------:R-:W5:Y:S01]  /*14820*/  MUFU.EX2 R0, R14 ;  /* 0x0000000e00007308 */ /* 0x000f620000000800 */
[C---:B------:R-:W-:Y:S02]  /*14830*/  FMUL.FTZ R4, R65.reuse, R132 ;  /* 0x0000008441047220 */ /* 0x040fe40000410000 */
[----:B------:R-:W-:Y:S02]  /*14840*/  FMUL.FTZ R5, R65, R133 ;  /* 0x0000008541057220 */ /* 0x000fe40000410000 */
[C---:B------:R-:W-:Y:S02]  /*14850*/  FMUL.FTZ R10, R2.reuse, R130 ;  /* 0x00000082020a7220 */ /* 0x040fe40000410000 */
[C---:B------:R-:W-:Y:S02]  /*14860*/  FMUL.FTZ R11, R2.reuse, R131 ;  /* 0x00000083020b7220 */ /* 0x040fe40000410000 */
[C---:B------:R-:W-:Y:S01]  /*14870*/  FMUL.FTZ R15, R2.reuse, R127 ;  /* 0x0000007f020f7220 */ /* 0x040fe20000410000 */
[----:B------:R-:W-:Y:S01]  /*14880*/  MUFU.EX2 R106, R32 ;  /* 0x00000020006a7308 */ /* 0x000fe20000000800 */
[C---:B------:R-:W-:Y:S02]  /*14890*/  FMUL.FTZ R35, R3.reuse, R147 ;  /* 0x0000009303237220 */ /* 0x040fe40000410000 */
[----:B------:R-:W-:Y:S01]  /*148a0*/  FMUL.FTZ R46, R2, R110 ;  /* 0x0000006e022e7220 */ /* 0x000fe20000410000 */
[----:B----4-:R-:W-:Y:S01]  /*148b0*/  F2FP.PACK_AB R77, R104, R34 ;  /* 0x00000022684d723e */ /* 0x010fe200000000ff */
[C---:B------:R-:W-:Y:S02]  /*148c0*/  FMUL.FTZ R18, R3.reuse, R138 ;  /* 0x0000008a03127220 */ /* 0x040fe40000410000 */
[C---:B------:R-:W-:Y:S02]  /*148d0*/  FMUL.FTZ R47, R2.reuse, R111 ;  /* 0x0000006f022f7220 */ /* 0x040fe40000410000 */
[----:B------:R-:W-:Y:S01]  /*148e0*/  LDSM.16.MT88.4 R108, [R198+0x1000] ;  /* 0x00100000c66c783b */ /* 0x000fe20000004200 */
[----:B------:R4:W-:Y:S01]  /*148f0*/  MUFU.EX2 R105, R17 ;  /* 0x0000001100697308 */ /* 0x0009e20000000800 */
[----:B------:R-:W-:Y:S02]  /*14900*/  FMUL.FTZ R51, R3, R155 ;  /* 0x0000009b03337220 */ /* 0x000fe40000410000 */
[C---:B------:R-:W-:Y:S01]  /*14910*/  FMUL.FTZ R62, R2.reuse, R102 ;  /* 0x00000066023e7220 */ /* 0x040fe20000410000 */
[----:B-----5:R-:W-:Y:S01]  /*14920*/  F2FP.PACK_AB R75, R107, R0 ;  /* 0x000000006b4b723e */ /* 0x020fe200000000ff */
[C---:B------:R-:W-:Y:S02]  /*14930*/  FMUL.FTZ R63, R2.reuse, R103 ;  /* 0x00000067023f7220 */ /* 0x040fe40000410000 */
[----:B------:R-:W5:Y:S01]  /*14940*/  LDSM.16.MT88.4 R100, [R197+0x800] ;  /* 0x00080000c564783b */ /* 0x000f620000004200 */
[C---:B-1----:R-:W-:Y:S02]  /*14950*/  FFMA.FTZ R84, R2.reuse, R247, R34 ;  /* 0x000000f702547223 */ /* 0x042fe40000010022 */
[----:B------:R-:W1:Y:S01]  /*14960*/  MUFU.EX2 R121, R19 ;  /* 0x0000001300797308 */ /* 0x000e620000000800 */
[-C--:B---3--:R-:W-:Y:S04]  /*14970*/  HMMA.16816.F32 R4, R72, R20.reuse, R4 ;  /* 0x000000144804723c */ /* 0x088fe80000001804 */
[----:B------:R-:W-:Y:S01]  /*14980*/  LDSM.16.MT88.4 R152, [R198+0x2000] ;  /* 0x00200000c698783b */ /* 0x000fe20000004200 */
[C---:B------:R-:W-:Y:S02]  /*14990*/  FMUL.FTZ R14, R2.reuse, R126 ;  /* 0x0000007e020e7220 */ /* 0x040fe40000410000 */
[C---:B------:R-:W-:Y:S02]  /*149a0*/  FMUL.FTZ R26, R2.reuse, R122 ;  /* 0x0000007a021a7220 */ /* 0x040fe40000410000 */
[----:B------:R-:W3:Y:S03]  /*149b0*/  MUFU.EX2 R120, R16 ;  /* 0x0000001000787308 */ /* 0x000ee60000000800 */
[----:B------:R-:W-:Y:S02]  /*149c0*/  FMUL.FTZ R27, R2, R123 ;  /* 0x0000007b021b7220 */ /* 0x000fe40000410000 */
[C---:B----4-:R-:W-:Y:S02]  /*149d0*/  FMUL.FTZ R17, R65.reuse, R137 ;  /* 0x0000008941117220 */ /* 0x050fe40000410000 */
[----:B------:R-:W-:Y:S02]  /*149e0*/  FMUL.FTZ R32, R65, R144 ;  /* 0x0000009041207220 */ /* 0x000fe40000410000 */
[----:B------:R-:W-:Y:S01]  /*149f0*/  FMUL.FTZ R34, R3, R146 ;  /* 0x0000009203227220 */ /* 0x000fe20000410000 */
[----:B------:R-:W-:Y:S01]  /*14a00*/  MUFU.EX2 R113, R182 ;  /* 0x000000b600717308 */ /* 0x000fe20000000800 */
[----:B------:R-:W-:Y:S02]  /*14a10*/  FADD.FTZ R71, R0, R33 ;  /* 0x0000002100477221 */ /* 0x000fe40000010000 */
[----:B------:R-:W-:Y:S01]  /*14a20*/  FMUL.FTZ R33, R65, R145 ;  /* 0x0000009141217220 */ /* 0x000fe20000410000 */
[----:B-1----:R-:W-:Y:S01]  /*14a30*/  F2FP.PACK_AB R78, R121, R106 ;  /* 0x0000006a794e723e */ /* 0x002fe200000000ff */
[----:B------:R-:W-:Y:S01]  /*14a40*/  FMUL.FTZ R19, R3, R139 ;  /* 0x0000008b03137220 */ /* 0x000fe20000410000 */
[----:B------:R-:W-:Y:S01]  /*14a50*/  LDSM.16.MT88.4 R144, [R201+0x2000] ;  /* 0x00200000c990783b */ /* 0x000fe20000004200 */
[C---:B------:R-:W-:Y:S02]  /*14a60*/  FMUL.FTZ R42, R2.reuse, R114 ;  /* 0x00000072022a7220 */ /* 0x040fe40000410000 */
[C---:B------:R-:W-:Y:S01]  /*14a70*/  FMUL.FTZ R43, R2.reuse, R115 ;  /* 0x00000073022b7220 */ /* 0x040fe20000410000 */
[----:B------:R-:W-:Y:S01]  /*14a80*/  MUFU.EX2 R114, R184 ;  /* 0x000000b800727308 */ /* 0x000fe20000000800 */
[C---:B------:R-:W-:Y:S02]  /*14a90*/  FMUL.FTZ R30, R2.reuse, R118 ;  /* 0x00000076021e7220 */ /* 0x040fe40000410000 */
[----:B------:R-:W-:Y:S01]  /*14aa0*/  FMUL.FTZ R31, R2, R119 ;  /* 0x00000077021f7220 */ /* 0x000fe20000410000 */
[----:B---3--:R-:W-:Y:S01]  /*14ab0*/  F2FP.PACK_AB R79, R120, R105 ;  /* 0x00000069784f723e */ /* 0x008fe200000000ff */
[----:B------:R-:W-:Y:S02]  /*14ac0*/  FMUL.FTZ R16, R65, R136 ;  /* 0x0000008841107220 */ /* 0x000fe40000410000 */
[----:B------:R-:W-:Y:S01]  /*14ad0*/  LDSM.16.MT88.4 R136, [R197+0x2000] ;  /* 0x00200000c588783b */ /* 0x000fe20000004200 */
[----:B------:R-:W-:Y:S02]  /*14ae0*/  FADD.FTZ R0, R64, R66 ;  /* 0x0000004240007221 */ /* 0x000fe40000010000 */
[----:B------:R-:W-:Y:S01]  /*14af0*/  MUFU.EX2 R115, R166 ;  /* 0x000000a600737308 */ /* 0x000fe20000000800 */
[C---:B------:R-:W-:Y:S04]  /*14b00*/  HMMA.16816.F32 R8, R76.reuse, R20, R8 ;  /* 0x000000144c08723c */ /* 0x040fe80000001808 */
[----:B------:R-:W-:Y:S03]  /*14b10*/  FMUL.FTZ R66, R3, R162 ;  /* 0x000000a203427220 */ /* 0x000fe60000410000 */
[C---:B------:R-:W-:Y:S01]  /*14b20*/  FMUL.FTZ R20, R65.reuse, R140 ;  /* 0x0000008c41147220 */ /* 0x040fe20000410000 */
[-C--:B------:R-:W-:Y:S01]  /*14b30*/  HMMA.16816.F32 R12, R76, R22.reuse, R12 ;  /* 0x000000164c0c723c */ /* 0x080fe2000000180c */
[----:B------:R-:W1:Y:S03]  /*14b40*/  MUFU.EX2 R2, R187 ;  /* 0x000000bb00027308 */ /* 0x000e660000000800 */
[----:B------:R-:W-:Y:S04]  /*14b50*/  FMUL.FTZ R21, R65, R141 ;  /* 0x0000008d41157220 */ /* 0x000fe80000410000 */
[C---:B------:R-:W-:Y:S03]  /*14b60*/  HMMA.16816.F32 R16, R72.reuse, R22, R16 ;  /* 0x000000164810723c */ /* 0x040fe60000001810 */
[----:B------:R-:W-:Y:S04]  /*14b70*/  MUFU.EX2 R124, R165 ;  /* 0x000000a5007c7308 */ /* 0x000fe80000000800 */
[C---:B------:R-:W-:Y:S02]  /*14b80*/  FMUL.FTZ R22, R3.reuse, R142 ;  /* 0x0000008e03167220 */ /* 0x040fe40000410000 */
[----:B------:R-:W-:Y:S04]  /*14b90*/  FMUL.FTZ R23, R3, R143 ;  /* 0x0000008f03177220 */ /* 0x000fe80000410000 */
[----:B------:R-:W-:Y:S03]  /*14ba0*/  MUFU.EX2 R166, R227 ;  /* 0x000000e300a67308 */ /* 0x000fe60000000800 */
[-C--:B--2---:R-:W-:Y:S03]  /*14bb0*/  HMMA.16816.F32 R20, R72, R36.reuse, R20 ;  /* 0x000000244814723c */ /* 0x084fe60000001814 */
[----:B-1----:R-:W-:Y:S04]  /*14bc0*/  FADD.FTZ R0, R2, R0 ;  /* 0x0000000002007221 */ /* 0x002fe80000010000 */
[----:B------:R-:W-:Y:S01]  /*14bd0*/  FADD.FTZ R0, R70, R0 ;  /* 0x0000000046007221 */ /* 0x000fe20000010000 */
[C---:B------:R-:W-:Y:S01]  /*14be0*/  HMMA.16816.F32 R24, R76.reuse, R36, R24 ;  /* 0x000000244c18723c */ /* 0x040fe20000001818 */
[----:B------:R-:W-:Y:S03]  /*14bf0*/  MUFU.EX2 R165, R228 ;  /* 0x000000e400a57308 */ /* 0x000fe60000000800 */
[----:B------:R-:W-:Y:S03]  /*14c00*/  FADD.FTZ R0, R69, R0 ;  /* 0x0000000045007221 */ /* 0x000fe60000010000 */
[C---:B------:R-:W-:Y:S01]  /*14c10*/  FMUL.FTZ R36, R65.reuse, R148 ;  /* 0x0000009441247220 */ /* 0x040fe20000410000 */
[-C--:B------:R-:W-:Y:S03]  /*14c20*/  HMMA.16816.F32 R28, R76, R38.reuse, R28 ;  /* 0x000000264c1c723c */ /* 0x080fe6000000181c */
[----:B------:R1:W-:Y:S01]  /*14c30*/  MUFU.EX2 R184, R67 ;  /* 0x0000004300b87308 */ /* 0x0003e20000000800 */
[----:B------:R-:W-:Y:S02]  /*14c40*/  FADD.FTZ R0, R114, R0 ;  /* 0x0000000072007221 */ /* 0x000fe40000010000 */
[----:B------:R-:W-:Y:S02]  /*14c50*/  FMUL.FTZ R37, R65, R149 ;  /* 0x0000009541257220 */ /* 0x000fe40000410000 */
[C---:B------:R-:W-:Y:S04]  /*14c60*/  HMMA.16816.F32 R32, R72.reuse, R38, R32 ;  /* 0x000000264820723c */ /* 0x040fe80000001820 */
[----:B------:R-:W-:Y:S01]  /*14c70*/  FADD.FTZ R0, R112, R0 ;  /* 0x0000000070007221 */ /* 0x000fe20000010000 */
[----:B------:R-:W-:Y:S02]  /*14c80*/  MUFU.EX2 R116, R173 ;  /* 0x000000ad00747308 */ /* 0x000fe40000000800 */
[C---:B------:R-:W-:Y:S02]  /*14c90*/  FMUL.FTZ R38, R3.reuse, R150 ;  /* 0x0000009603267220 */ /* 0x040fe40000410000 */
[----:B------:R-:W-:Y:S03]  /*14ca0*/  FMUL.FTZ R39, R3, R151 ;  /* 0x0000009703277220 */ /* 0x000fe60000410000 */
[----:B------:R-:W-:Y:S03]  /*14cb0*/  FADD.FTZ R0, R113, R0 ;  /* 0x0000000071007221 */ /* 0x000fe60000010000 */
[----:B------:R-:W2:Y:S01]  /*14cc0*/  MUFU.EX2 R123, R172 ;  /* 0x000000ac007b7308 */ /* 0x000ea20000000800 */
[-C--:B------:R-:W-:Y:S03]  /*14cd0*/  HMMA.16816.F32 R36, R72, R52.reuse, R36 ;  /* 0x000000344824723c */ /* 0x080fe60000001824 */
[----:B-1----:R-:W-:Y:S05]  /*14ce0*/  FMUL.FTZ R67, R3, R163 ;  /* 0x000000a303437220 */ /* 0x002fea0000410000 */
[C---:B------:R-:W-:Y:S01]  /*14cf0*/  HMMA.16816.F32 R40, R76.reuse, R52, R40 ;  /* 0x000000344c28723c */ /* 0x040fe20000001828 */
[----:B------:R-:W-:Y:S06]  /*14d00*/  MUFU.EX2 R172, R191 ;  /* 0x000000bf00ac7308 */ /* 0x000fec0000000800 */
[C---:B------:R-:W-:Y:S01]  /*14d10*/  FMUL.FTZ R52, R65.reuse, R156 ;  /* 0x0000009c41347220 */ /* 0x040fe20000410000 */
[-C--:B------:R-:W-:Y:S03]  /*14d20*/  HMMA.16816.F32 R44, R76, R54.reuse, R44 ;  /* 0x000000364c2c723c */ /* 0x080fe6000000182c */
[----:B------:R-:W-:Y:S01]  /*14d30*/  MUFU.EX2 R126, R171 ;  /* 0x000000ab007e7308 */ /* 0x000fe20000000800 */
[----:B------:R-:W-:Y:S04]  /*14d40*/  FMUL.FTZ R53, R65, R157 ;  /* 0x0000009d41357220 */ /* 0x000fe80000410000 */
[C---:B------:R-:W-:Y:S05]  /*14d50*/  HMMA.16816.F32 R48, R72.reuse, R54, R48 ;  /* 0x000000364830723c */ /* 0x040fea0000001830 */
[----:B------:R-:W1:Y:S02]  /*14d60*/  MUFU.EX2 R128, R170 ;  /* 0x000000aa00807308 */ /* 0x000e640000000800 */
[C---:B------:R-:W-:Y:S02]  /*14d70*/  FMUL.FTZ R54, R3.reuse, R158 ;  /* 0x0000009e03367220 */ /* 0x040fe40000410000 */
[----:B------:R-:W-:Y:S03]  /*14d80*/  FMUL.FTZ R55, R3, R159 ;  /* 0x0000009f03377220 */ /* 0x000fe60000410000 */
[----:B------:R-:W-:Y:S03]  /*14d90*/  FADD.FTZ R3, R106, R90 ;  /* 0x0000005a6a037221 */ /* 0x000fe60000010000 */
[----:B------:R-:W-:Y:S01]  /*14da0*/  MUFU.EX2 R127, R164 ;  /* 0x000000a4007f7308 */ /* 0x000fe20000000800 */
[-C--:B------:R-:W-:Y:S08]  /*14db0*/  HMMA.16816.F32 R52, R72, R80.reuse, R52 ;  /* 0x000000504834723c */ /* 0x080ff00000001834 */
[C---:B------:R-:W-:Y:S01]  /*14dc0*/  HMMA.16816.F32 R56, R76.reuse, R80, R56 ;  /* 0x000000504c38723c */ /* 0x040fe20000001838 */
[----:B------:R-:W3:Y:S07]  /*14dd0*/  MUFU.EX2 R246, R94 ;  /* 0x0000005e00f67308 */ /* 0x000eee0000000800 */
[-C--:B------:R-:W-:Y:S03]  /*14de0*/  HMMA.16816.F32 R60, R76, R82.reuse, R60 ;  /* 0x000000524c3c723c */ /* 0x080fe6000000183c */
[----:B------:R-:W-:Y:S04]  /*14df0*/  MUFU.EX2 R117, R93 ;  /* 0x0000005d00757308 */ /* 0x000fe80000000800 */
[----:B------:R-:W-:Y:S01]  /*14e00*/  F2FP.PACK_AB R76, R2, R64 ;  /* 0x00000040024c723e */ /* 0x000fe200000000ff */
[----:B------:R-:W-:Y:S01]  /*14e10*/  FMUL.FTZ R64, R65, R160 ;  /* 0x000000a041407220 */ /* 0x000fe20000410000 */
[----:B------:R-:W-:Y:S03]  /*14e20*/  F2FP.PACK_AB R78, R69, R70 ;  /* 0x00000046454e723e */ /* 0x000fe600000000ff */
[----:B------:R-:W-:Y:S01]  /*14e30*/  FMUL.FTZ R65, R65, R161 ;  /* 0x000000a141417220 */ /* 0x000fe20000410000 */
[----:B------:R-:W4:Y:S01]  /*14e40*/  MUFU.EX2 R118, R92 ;  /* 0x0000005c00767308 */ /* 0x000f220000000800 */
[----:B------:R-:W-:Y:S01]  /*14e50*/  FADD.FTZ R2, R104, R84 ;  /* 0x0000005468027221 */ /* 0x000fe20000010000 */
[----:B--2---:R-:W-:Y:S01]  /*14e60*/  F2FP.PACK_AB R77, R123, R116 ;  /* 0x000000747b4d723e */ /* 0x004fe200000000ff */
[----:B------:R-:W-:Y:S01]  /*14e70*/  FADD.FTZ R70, R107, R71 ;  /* 0x000000476b467221 */ /* 0x000fe20000010000 */
[----:B-1----:R-:W-:Y:S01]  /*14e80*/  F2FP.PACK_AB R79, R128, R126 ;  /* 0x0000007e804f723e */ /* 0x002fe200000000ff */
[----:B------:R-:W-:Y:S01]  /*14e90*/  FADD.FTZ R69, R105, R2 ;  /* 0x0000000269457221 */ /* 0x000fe20000010000 */
[----:B------:R-:W-:Y:S01]  /*14ea0*/  HMMA.16816.F32 R64, R72, R82, R64 ;  /* 0x000000524840723c */ /* 0x000fe20000001840 */
[----:B------:R-:W1:Y:S03]  /*14eb0*/  LDSM.16.MT88.4 R80, [R201+0x800] ;  /* 0x00080000c950783b */ /* 0x000e660000004200 */
[----:B------:R-:W2:Y:S01]  /*14ec0*/  MUFU.EX2 R125, R91 ;  /* 0x0000005b007d7308 */ /* 0x000ea20000000800 */
[----:B------:R-:W-:Y:S02]  /*14ed0*/  FADD.FTZ R69, R120, R69 ;  /* 0x0000004578457221 */ /* 0x000fe40000010000 */
[----:B------:R-:W-:Y:S01]  /*14ee0*/  F2FP.PACK_AB R72, R124, R115 ;  /* 0x000000737c48723e */ /* 0x000fe200000000ff */
[-C--:B-----5:R-:W-:Y:S01]  /*14ef0*/  HMMA.16816.F32 R4, R76, R100.reuse, R4 ;  /* 0x000000644c04723c */ /* 0x0a0fe20000001804 */
[----:B------:R-:W5:Y:S04]  /*14f00*/  LDSM.16.MT88.4 R104, [R198+0x800] ;  /* 0x00080000c668783b */ /* 0x000f680000004200 */
[----:B---3--:R-:W-:Y:S01]  /*14f10*/  F2FP.PACK_AB R74, R246, R127 ;  /* 0x0000007ff64a723e */ /* 0x008fe200000000ff */
[----:B------:R-:W3:Y:S01]  /*14f20*/  MUFU.EX2 R94, R181 ;  /* 0x000000b5005e7308 */ /* 0x000ee20000000800 */
[----:B----4-:R-:W-:Y:S09]  /*14f30*/  F2FP.PACK_AB R73, R118, R117 ;  /* 0x000000757649723e */ /* 0x010ff200000000ff */
[----:B------:R-:W4:Y:S01]  /*14f40*/  MUFU.EX2 R187, R169 ;  /* 0x000000a900bb7308 */ /* 0x000f220000000800 */
[----:B--2---:R-:W-:Y:S09]  /*14f50*/  F2FP.PACK_AB R75, R184, R125 ;  /* 0x0000007db84b723e */ /* 0x004ff200000000ff */
[----:B------:R-:W-:Y:S01]  /*14f60*/  MUFU.EX2 R183, R167 ;  /* 0x000000a700b77308 */ /* 0x000fe20000000800 */
[C---:B------:R-:W-:Y:S04]  /*14f70*/  HMMA.16816.F32 R8, R72.reuse, R100, R8 ;  /* 0x000000644808723c */ /* 0x040fe80000001808 */
[----:B---3--:R-:W-:Y:S02]  /*14f80*/  FADD.FTZ R2, R94, R0 ;  /* 0x000000005e027221 */ /* 0x008fe40000010000 */
[----:B------:R-:W-:Y:S02]  /*14f90*/  FADD.FTZ R0, R121, R3 ;  /* 0x0000000379007221 */ /* 0x000fe40000010000 */
[-C--:B------:R-:W-:Y:S01]  /*14fa0*/  HMMA.16816.F32 R12, R72, R102.reuse, R12 ;  /* 0x00000066480c723c */ /* 0x080fe2000000180c */
[----:B------:R-:W-:Y:S03]  /*14fb0*/  MUFU.EX2 R167, R226 ;  /* 0x000000e200a77308 */ /* 0x000fe60000000800 */
[----:B------:R-:W-:Y:S02]  /*14fc0*/  FADD.FTZ R3, R116, R70 ;  /* 0x0000004674037221 */ /* 0x000fe40000010000 */
[----:B------:R-:W-:Y:S02]  /*14fd0*/  FADD.FTZ R70, R115, R0 ;  /* 0x0000000073467221 */ /* 0x000fe40000010000 */
[C---:B------:R-:W-:Y:S01]  /*14fe0*/  HMMA.16816.F32 R16, R76.reuse, R102, R16 ;  /* 0x000000664c10723c */ /* 0x040fe20000001810 */
[----:B------:R-:W2:Y:S02]  /*14ff0*/  LDSM.16.MT88.4 R100, [R200+0x800] ;  /* 0x00080000c864783b */ /* 0x000ea40000004200 */
[----:B------:R-:W3:Y:S01]  /*15000*/  MUFU.EX2 R182, R175 ;  /* 0x000000af00b67308 */ /* 0x000ee20000000800 */
[----:B------:R-:W-:Y:S02]  /*15010*/  FADD.FTZ R3, R123, R3 ;  /* 0x000000037b037221 */ /* 0x000fe40000010000 */
[----:B------:R-:W-:Y:S02]  /*15020*/  FADD.FTZ R70, R124, R70 ;  /* 0x000000467c467221 */ /* 0x000fe40000010000 */
[-C--:B-1----:R-:W-:Y:S05]  /*15030*/  HMMA.16816.F32 R20, R76, R80.reuse, R20 ;  /* 0x000000504c14723c */ /* 0x082fea0000001814 */
[----:B------:R-:W-:Y:S03]  /*15040*/  MUFU.EX2 R175, R190 ;  /* 0x000000be00af7308 */ /* 0x000fe60000000800 */
[C---:B------:R-:W-:Y:S07]  /*15050*/  HMMA.16816.F32 R24, R72.reuse, R80, R24 ;  /* 0x000000504818723c */ /* 0x040fee0000001818 */
[----:B------:R-:W1:Y:S01]  /*15060*/  MUFU.EX2 R159, R177 ;  /* 0x000000b1009f7308 */ /* 0x000e620000000800 */
[-C--:B------:R-:W-:Y:S08]  /*15070*/  HMMA.16816.F32 R28, R72, R82.reuse, R28 ;  /* 0x00000052481c723c */ /* 0x080ff0000000181c */
[C---:B------:R-:W-:Y:S01]  /*15080*/  HMMA.16816.F32 R32, R76.reuse, R82, R32 ;  /* 0x000000524c20723c */ /* 0x040fe20000001820 */
[----:B------:R-:W1:Y:S01]  /*15090*/  LDSM.16.MT88.4 R80, [R197+0x1000] ;  /* 0x00100000c550783b */ /* 0x000e620000004200 */
[----:B------:R-:W-:Y:S06]  /*150a0*/  MUFU.EX2 R177, R189 ;  /* 0x000000bd00b17308 */ /* 0x000fec0000000800 */
[-C--:B-----5:R-:W-:Y:S04]  /*150b0*/  HMMA.16816.F32 R36, R76, R104.reuse, R36 ;  /* 0x000000684c24723c */ /* 0x0a0fe80000001824 */
[----:B------:R-:W-:Y:S04]  /*150c0*/  MUFU.EX2 R158, R178 ;  /* 0x000000b2009e7308 */ /* 0x000fe80000000800 */
[C---:B------:R-:W-:Y:S06]  /*150d0*/  HMMA.16816.F32 R40, R72.reuse, R104, R40 ;  /* 0x000000684828723c */ /* 0x040fec0000001828 */
[----:B------:R-:W5:Y:S02]  /*150e0*/  MUFU.EX2 R157, R192 ;  /* 0x000000c0009d7308 */ /* 0x000f640000000800 */
[-C--:B------:R-:W-:Y:S08]  /*150f0*/  HMMA.16816.F32 R44, R72, R106.reuse, R44 ;  /* 0x0000006a482c723c */ /* 0x080ff0000000182c */
[C---:B------:R-:W-:Y:S01]  /*15100*/  HMMA.16816.F32 R48, R76.reuse, R106, R48 ;  /* 0x0000006a4c30723c */ /* 0x040fe20000001830 */
[----:B------:R-:W1:Y:S01]  /*15110*/  LDSM.16.MT88.4 R104, [R201+0x1000] ;  /* 0x00100000c968783b */ /* 0x000e620000004200 */
[----:B------:R-:W-:Y:S06]  /*15120*/  MUFU.EX2 R156, R193 ;  /* 0x000000c1009c7308 */ /* 0x000fec0000000800 */
[-C--:B--2---:R-:W-:Y:S04]  /*15130*/  HMMA.16816.F32 R52, R76, R100.reuse, R52 ;  /* 0x000000644c34723c */ /* 0x084fe80000001834 */
[----:B------:R-:W-:Y:S04]  /*15140*/  MUFU.EX2 R171, R194 ;  /* 0x000000c200ab7308 */ /* 0x000fe80000000800 */
[C---:B------:R-:W-:Y:S06]  /*15150*/  HMMA.16816.F32 R56, R72.reuse, R100, R56 ;  /* 0x000000644838723c */ /* 0x040fec0000001838 */
[----:B------:R-:W2:Y:S02]  /*15160*/  MUFU.EX2 R84, R224 ;  /* 0x000000e000547308 */ /* 0x000ea40000000800 */
[-C--:B------:R-:W-:Y:S07]  /*15170*/  HMMA.16816.F32 R60, R72, R102.reuse, R60 ;  /* 0x00000066483c723c */ /* 0x080fee000000183c */
[----:B------:R-:W-:Y:S01]  /*15180*/  F2FP.PACK_AB R72, R112, R114 ;  /* 0x000000727048723e */ /* 0x000fe200000000ff */
[----:B------:R-:W-:Y:S01]  /*15190*/  HMMA.16816.F32 R64, R76, R102, R64 ;  /* 0x000000664c40723c */ /* 0x000fe20000001840 */
[----:B------:R-:W2:Y:S01]  /*151a0*/  LDSM.16.MT88.4 R100, [R200+0x1000] ;  /* 0x00100000c864783b */ /* 0x000ea20000004200 */
[----:B------:R-:W2:Y:S02]  /*151b0*/  MUFU.EX2 R71, R223 ;  /* 0x000000df00477308 */ /* 0x000ea40000000800 */
[----:B------:R-:W-:Y:S02]  /*151c0*/  F2FP.PACK_AB R74, R94, R113 ;  /* 0x000000715e4a723e */ /* 0x000fe400000000ff */
[----:B----4-:R-:W-:Y:S02]  /*151d0*/  F2FP.PACK_AB R73, R188, R187 ;  /* 0x000000bbbc49723e */ /* 0x010fe400000000ff */
[----:B------:R-:W-:Y:S01]  /*151e0*/  F2FP.PACK_AB R75, R186, R185 ;  /* 0x000000b9ba4b723e */ /* 0x000fe200000000ff */
[----:B------:R-:W-:Y:S03]  /*151f0*/  LDSM.16.MT88.4 R112, [R200+0x1800] ;  /* 0x00180000c870783b */ /* 0x000fe60000004200 */
[----:B---3--:R-:W-:Y:S01]  /*15200*/  F2FP.PACK_AB R76, R182, R183 ;  /* 0x000000b7b64c723e */ /* 0x008fe200000000ff */
[----:B------:R-:W-:Y:S01]  /*15210*/  MUFU.EX2 R94, R229 ;  /* 0x000000e5005e7308 */ /* 0x000fe20000000800 */
[----:B-1----:R-:W-:Y:S01]  /*15220*/  F2FP.PACK_AB R78, R176, R159 ;  /* 0x0000009fb04e723e */ /* 0x002fe200000000ff */
[-C--:B------:R-:W-:Y:S05]  /*15230*/  HMMA.16816.F32 R4, R72, R80.reuse, R4 ;  /* 0x000000504804723c */ /* 0x080fea0000001804 */
[----:B-----5:R-:W-:Y:S01]  /*15240*/  F2FP.PACK_AB R77, R157, R158 ;  /* 0x0000009e9d4d723e */ /* 0x020fe200000000ff */
[----:B--2---:R-:W-:Y:S01]  /*15250*/  FADD.FTZ R0, R84, R2 ;  /* 0x0000000254007221 */ /* 0x004fe20000010000 */
[----:B------:R-:W-:Y:S01]  /*15260*/  F2FP.PACK_AB R79, R171, R156 ;  /* 0x0000009cab4f723e */ /* 0x000fe200000000ff */
[----:B------:R-:W1:Y:S04]  /*15270*/  MUFU.EX2 R91, R222 ;  /* 0x000000de005b7308 */ /* 0x000e680000000800 */
[----:B------:R-:W-:Y:S02]  /*15280*/  FADD.FTZ R0, R71, R0 ;  /* 0x0000000047007221 */ /* 0x000fe40000010000 */
[C---:B------:R-:W-:Y:S04]  /*15290*/  HMMA.16816.F32 R8, R76.reuse, R80, R8 ;  /* 0x000000504c08723c */ /* 0x040fe80000001808 */
[----:B------:R-:W2:Y:S04]  /*152a0*/  MUFU.EX2 R90, R221 ;  /* 0x000000dd005a7308 */ /* 0x000ea80000000800 */
[-C--:B------:R-:W-:Y:S06]  /*152b0*/  HMMA.16816.F32 R12, R76, R82.reuse, R12 ;  /* 0x000000524c0c723c */ /* 0x080fec000000180c */
[----:B------:R-:W-:Y:S02]  /*152c0*/  MUFU.EX2 R173, R219 ;  /* 0x000000db00ad7308 */ /* 0x000fe40000000800 */
[C---:B------:R-:W-:Y:S01]  /*152d0*/  HMMA.16816.F32 R16, R72.reuse, R82, R16 ;  /* 0x000000524810723c */ /* 0x040fe20000001810 */
[----:B------:R-:W3:Y:S03]  /*152e0*/  LDSM.16.MT88.4 R80, [R197+0x1800] ;  /* 0x00180000c550783b */ /* 0x000ee60000004200 */
[----:B-1----:R-:W-:Y:S04]  /*152f0*/  FADD.FTZ R0, R91, R0 ;  /* 0x000000005b007221 */ /* 0x002fe80000010000 */
[-C--:B------:R-:W-:Y:S01]  /*15300*/  HMMA.16816.F32 R20, R72, R104.reuse, R20 ;  /* 0x000000684814723c */ /* 0x080fe20000001814 */
[----:B------:R-:W-:Y:S03]  /*15310*/  MUFU.EX2 R174, R218 ;  /* 0x000000da00ae7308 */ /* 0x000fe60000000800 */
[----:B--2---:R-:W-:Y:S02]  /*15320*/  FADD.FTZ R2, R90, R0 ;  /* 0x000000005a027221 */ /* 0x004fe40000010000 */
[----:B------:R-:W-:Y:S02]  /*15330*/  FADD.FTZ R0, R117, R69 ;  /* 0x0000004575007221 */ /* 0x000fe40000010000 */
[C---:B------:R-:W-:Y:S03]  /*15340*/  HMMA.16816.F32 R24, R76.reuse, R104, R24 ;  /* 0x000000684c18723c */ /* 0x040fe60000001818 */
[----:B------:R-:W-:Y:S01]  /*15350*/  MUFU.EX2 R180, R217 ;  /* 0x000000d900b47308 */ /* 0x000fe20000000800 */
[----:B------:R-:W-:Y:S04]  /*15360*/  FADD.FTZ R69, R118, R0 ;  /* 0x0000000076457221 */ /* 0x000fe80000010000 */
[-C--:B------:R-:W-:Y:S05]  /*15370*/  HMMA.16816.F32 R28, R76, R106.reuse, R28 ;  /* 0x0000006a4c1c723c */ /* 0x080fea000000181c */
[----:B------:R-:W-:Y:S03]  /*15380*/  MUFU.EX2 R181, R195 ;  /* 0x000000c300b57308 */ /* 0x000fe60000000800 */
[C---:B------:R-:W-:Y:S01]  /*15390*/  HMMA.16816.F32 R32, R72.reuse, R106, R32 ;  /* 0x0000006a4820723c */ /* 0x040fe20000001820 */
[----:B------:R-:W1:Y:S06]  /*153a0*/  LDSM.16.MT88.4 R104, [R201+0x1800] ;  /* 0x00180000c968783b */ /* 0x000e6c0000004200 */
[----:B------:R-:W2:Y:S01]  /*153b0*/  MUFU.EX2 R122, R220 ;  /* 0x000000dc007a7308 */ /* 0x000ea20000000800 */
[-C--:B------:R-:W-:Y:S08]  /*153c0*/  HMMA.16816.F32 R36, R72, R108.reuse, R36 ;  /* 0x0000006c4824723c */ /* 0x080ff00000001824 */
[C---:B------:R-:W-:Y:S01]  /*153d0*/  HMMA.16816.F32 R40, R76.reuse, R108, R40 ;  /* 0x0000006c4c28723c */ /* 0x040fe20000001828 */
[----:B------:R-:W4:Y:S07]  /*153e0*/  MUFU.EX2 R119, R225 ;  /* 0x000000e100777308 */ /* 0x000f2e0000000800 */
[-C--:B------:R-:W-:Y:S03]  /*153f0*/  HMMA.16816.F32 R44, R76, R110.reuse, R44 ;  /* 0x0000006e4c2c723c */ /* 0x080fe6000000182c */
[----:B------:R-:W5:Y:S01]  /*15400*/  MUFU.EX2 R93, R230 ;  /* 0x000000e6005d7308 */ /* 0x000f620000000800 */
[----:B--2---:R-:W-:Y:S04]  /*15410*/  FADD.FTZ R0, R122, R2 ;  /* 0x000000027a007221 */ /* 0x004fe80000010000 */
[C---:B------:R-:W-:Y:S01]  /*15420*/  HMMA.16816.F32 R48, R72.reuse, R110, R48 ;  /* 0x0000006e4830723c */ /* 0x040fe20000001830 */
[----:B------:R-:W2:Y:S03]  /*15430*/  LDSM.16.MT88.4 R108, [R198+0x1800] ;  /* 0x00180000c66c783b */ /* 0x000ea60000004200 */
[----:B------:R-:W-:Y:S01]  /*15440*/  FADD.FTZ R2, R125, R69 ;  /* 0x000000457d027221 */ /* 0x000fe20000010000 */
[----:B------:R-:W1:Y:S03]  /*15450*/  MUFU.EX2 R92, R234 ;  /* 0x000000ea005c7308 */ /* 0x000e660000000800 */
[-C--:B------:R-:W-:Y:S04]  /*15460*/  HMMA.16816.F32 R52, R72, R100.reuse, R52 ;  /* 0x000000644834723c */ /* 0x080fe80000001834 */
[C---:B----4-:R-:W-:Y:S01]  /*15470*/  F2FP.PACK_AB R160, R119.reuse, R122 ;  /* 0x0000007a77a0723e */ /* 0x050fe200000000ff */
[----:B------:R-:W-:Y:S02]  /*15480*/  FADD.FTZ R0, R119, R0 ;  /* 0x0000000077007221 */ /* 0x000fe40000010000 */
[----:B------:R-:W-:Y:S01]  /*15490*/  MUFU.EX2 R170, R231 ;  /* 0x000000e700aa7308 */ /* 0x000fe20000000800 */
[C---:B------:R-:W-:Y:S04]  /*154a0*/  HMMA.16816.F32 R56, R76.reuse, R100, R56 ;  /* 0x000000644c38723c */ /* 0x040fe80000001838 */
[----:B-----5:R-:W-:Y:S02]  /*154b0*/  FADD.FTZ R0, R93, R0 ;  /* 0x000000005d007221 */ /* 0x020fe40000010000 */
[----:B------:R-:W-:Y:S02]  /*154c0*/  FADD.FTZ R2, R184, R2 ;  /* 0x00000002b8027221 */ /* 0x000fe40000010000 */
[-C--:B------:R-:W-:Y:S01]  /*154d0*/  HMMA.16816.F32 R60, R76, R102.reuse, R60 ;  /* 0x000000664c3c723c */ /* 0x080fe2000000183c */
[----:B------:R-:W4:Y:S03]  /*154e0*/  MUFU.EX2 R169, R232 ;  /* 0x000000e800a97308 */ /* 0x000f260000000800 */
[----:B------:R-:W-:Y:S01]  /*154f0*/  FADD.FTZ R2, R158, R2 ;  /* 0x000000029e027221 */ /* 0x000fe20000010000 */
[C---:B-1----:R-:W-:Y:S01]  /*15500*/  F2FP.PACK_AB R162, R92.reuse, R93 ;  /* 0x0000005d5ca2723e */ /* 0x042fe200000000ff */
[----:B------:R-:W-:Y:S01]  /*15510*/  FADD.FTZ R217, R92, R0 ;  /* 0x000000005cd97221 */ /* 0x000fe20000010000 */
[----:B------:R-:W-:Y:S01]  /*15520*/  F2FP.PACK_AB R76, R71, R84 ;  /* 0x00000054474c723e */ /* 0x000fe200000000ff */
[----:B------:R-:W-:Y:S03]  /*15530*/  HMMA.16816.F32 R64, R72, R102, R64 ;  /* 0x000000664840723c */ /* 0x000fe60000001840 */
[----:B------:R-:W1:Y:S01]  /*15540*/  MUFU.EX2 R164, R237 ;  /* 0x000000ed00a47308 */ /* 0x000e620000000800 */
        /* <DEDUP_REMOVED lines=9> */
[-C--:B---3--:R-:W-:Y:S05]  /*155e0*/  HMMA.16816.F32 R4, R76, R80.reuse, R4 ;  /* 0x000000504c04723c */ /* 0x088fea0000001804 */
[----:B------:R-:W-:Y:S01]  /*155f0*/  F2FP.PACK_AB R73, R166, R167 ;  /* 0x000000a7a649723e */ /* 0x000fe200000000ff */
[----:B------:R-:W-:Y:S01]  /*15600*/  FADD.FTZ R3, R246, R3 ;  /* 0x00000003f6037221 */ /* 0x000fe20000010000 */
[----:B------:R-:W-:Y:S01]  /*15610*/  F2FP.PACK_AB R75, R94, R165 ;  /* 0x000000a55e4b723e */ /* 0x000fe200000000ff */
[----:B------:R-:W3:Y:S01]  /*15620*/  MUFU.EX2 R90, R236 ;  /* 0x000000ec005a7308 */ /* 0x000ee20000000800 */
[----:B----4-:R-:W-:Y:S03]  /*15630*/  F2FP.PACK_AB R161, R169, R170 ;  /* 0x000000aaa9a1723e */ /* 0x010fe600000000ff */
[----:B-1----:R-:W-:Y:S01]  /*15640*/  F2FP.PACK_AB R163, R164, R168 ;  /* 0x000000a8a4a3723e */ /* 0x002fe200000000ff */
[----:B------:R-:W-:Y:S01]  /*15650*/  FADD.FTZ R3, R183, R3 ;  /* 0x00000003b7037221 */ /* 0x000fe20000010000 */
[C---:B------:R-:W-:Y:S04]  /*15660*/  HMMA.16816.F32 R8, R72.reuse, R80, R8 ;  /* 0x000000504808723c */ /* 0x040fe80000001808 */
[----:B------:R-:W-:Y:S01]  /*15670*/  MUFU.EX2 R84, R241 ;  /* 0x000000f100547308 */ /* 0x000fe20000000800 */
[----:B------:R-:W-:Y:S01]  /*15680*/  FADD.FTZ R3, R182, R3 ;  /* 0x00000003b6037221 */ /* 0x000fe20000010000 */
[----:B------:R-:W-:Y:S01]  /*15690*/  MOV R92, R85 ;  /* 0x00000055005c7202 */ /* 0x000fe20000000f00 */
[----:B------:R-:W-:Y:S01]  /*156a0*/  FADD.FTZ R2, R157, R2 ;  /* 0x000000029d027221 */ /* 0x000fe20000010000 */
[-C--:B------:R-:W-:Y:S04]  /*156b0*/  HMMA.16816.F32 R12, R72, R82.reuse, R12 ;  /* 0x00000052480c723c */ /* 0x080fe8000000180c */
[----:B------:R-:W-:Y:S01]  /*156c0*/  FADD.FTZ R0, R187, R0 ;  /* 0x00000000bb007221 */ /* 0x000fe20000010000 */
[----:B------:R-:W-:Y:S01]  /*156d0*/  MOV R93, R68 ;  /* 0x00000044005d7202 */ /* 0x000fe20000000f00 */
[----:B------:R-:W-:Y:S01]  /*156e0*/  MUFU.EX2 R81, R240 ;  /* 0x000000f000517308 */ /* 0x000fe20000000800 */
[----:B------:R-:W-:Y:S01]  /*156f0*/  FADD.FTZ R3, R159, R3 ;  /* 0x000000039f037221 */ /* 0x000fe20000010000 */
[C---:B------:R-:W-:Y:S04]  /*15700*/  HMMA.16816.F32 R16, R76.reuse, R82, R16 ;  /* 0x000000524c10723c */ /* 0x040fe80000001810 */
[----:B---3--:R-:W-:Y:S01]  /*15710*/  F2FP.PACK_AB R100, R90, R91 ;  /* 0x0000005b5a64723e */ /* 0x008fe200000000ff */
[----:B------:R-:W-:Y:S02]  /*15720*/  FADD.FTZ R2, R156, R2 ;  /* 0x000000029c027221 */ /* 0x000fe40000010000 */
[----:B------:R-:W-:Y:S01]  /*15730*/  FADD.FTZ R0, R188, R0 ;  /* 0x00000000bc007221 */ /* 0x000fe20000010000 */
[-C--:B------:R-:W-:Y:S01]  /*15740*/  HMMA.16816.F32 R20, R76, R104.reuse, R20 ;  /* 0x000000684c14723c */ /* 0x080fe20000001814 */
[----:B------:R-:W1:Y:S03]  /*15750*/  MUFU.EX2 R83, R243 ;  /* 0x000000f300537308 */ /* 0x000e660000000800 */
[----:B------:R-:W-:Y:S02]  /*15760*/  FADD.FTZ R0, R185, R0 ;  /* 0x00000000b9007221 */ /* 0x000fe40000010000 */
[----:B------:R-:W-:Y:S02]  /*15770*/  FADD.FTZ R3, R176, R3 ;  /* 0x00000003b0037221 */ /* 0x000fe40000010000 */
[C---:B------:R-:W-:Y:S03]  /*15780*/  HMMA.16816.F32 R24, R72.reuse, R104, R24 ;  /* 0x000000684818723c */ /* 0x040fe60000001818 */
[----:B------:R-:W3:Y:S01]  /*15790*/  MUFU.EX2 R82, R242 ;  /* 0x000000f200527308 */ /* 0x000ee20000000800 */
[----:B------:R-:W-:Y:S02]  /*157a0*/  FADD.FTZ R0, R186, R0 ;  /* 0x00000000ba007221 */ /* 0x000fe40000010000 */
[----:B------:R-:W-:Y:S02]  /*157b0*/  FADD.FTZ R2, R171, R2 ;  /* 0x00000002ab027221 */ /* 0x000fe40000010000 */
[-C--:B------:R-:W-:Y:S04]  /*157c0*/  HMMA.16816.F32 R28, R72, R106.reuse, R28 ;  /* 0x0000006a481c723c */ /* 0x080fe8000000181c */
[----:B------:R-:W-:Y:S01]  /*157d0*/  FADD.FTZ R0, R173, R0 ;  /* 0x00000000ad007221 */ /* 0x000fe20000010000 */
[----:B------:R-:W-:Y:S01]  /*157e0*/  MUFU.EX2 R80, R244 ;  /* 0x000000f400507308 */ /* 0x000fe20000000800 */
[----:B------:R-:W-:Y:S02]  /*157f0*/  FADD.FTZ R3, R172, R3 ;  /* 0x00000003ac037221 */ /* 0x000fe40000010000 */
[C---:B------:R-:W-:Y:S04]  /*15800*/  HMMA.16816.F32 R32, R76.reuse, R106, R32 ;  /* 0x0000006a4c20723c */ /* 0x040fe80000001820 */
[----:B-1----:R-:W-:Y:S01]  /*15810*/  F2FP.PACK_AB R102, R83, R84 ;  /* 0x000000545366723e */ /* 0x002fe200000000ff */
[----:B------:R-:W-:Y:S02]  /*15820*/  FADD.FTZ R2, R167, R2 ;  /* 0x00000002a7027221 */ /* 0x000fe40000010000 */
[----:B------:R-:W1:Y:S01]  /*15830*/  MUFU.EX2 R71, R245 ;  /* 0x000000f500477308 */ /* 0x000e620000000800 */
[-C--:B--2---:R-:W-:Y:S04]  /*15840*/  HMMA.16816.F32 R36, R76, R108.reuse, R36 ;  /* 0x0000006c4c24723c */ /* 0x084fe80000001824 */
[----:B---3--:R-:W-:Y:S01]  /*15850*/  F2FP.PACK_AB R101, R82, R81 ;  /* 0x000000515265723e */ /* 0x008fe200000000ff */
        /* <DEDUP_REMOVED lines=9> */
[C---:B------:R-:W-:Y:S04]  /*158f0*/  HMMA.16816.F32 R48, R76.reuse, R110, R48 ;  /* 0x0000006e4c30723c */ /* 0x040fe80000001830 */
[----:B------:R-:W-:Y:S02]  /*15900*/  FADD.FTZ R0, R181, R0 ;  /* 0x00000000b5007221 */ /* 0x000fe40000010000 */
[----:B------:R-:W-:Y:S02]  /*15910*/  FADD.FTZ R3, R179, R3 ;  /* 0x00000003b3037221 */ /* 0x000fe40000010000 */
[-C--:B------:R-:W-:Y:S04]  /*15920*/  HMMA.16816.F32 R52, R76, R112.reuse, R52 ;  /* 0x000000704c34723c */ /* 0x080fe80000001834 */
[----:B------:R-:W-:Y:S02]  /*15930*/  FADD.FTZ R2, R94, R2 ;  /* 0x000000025e027221 */ /* 0x000fe40000010000 */
[----:B------:R-:W-:Y:S02]  /*15940*/  FADD.FTZ R0, R170, R0 ;  /* 0x00000000aa007221 */ /* 0x000fe40000010000 */
[C---:B------:R-:W-:Y:S08]  /*15950*/  HMMA.16816.F32 R56, R72.reuse, R112, R56 ;  /* 0x000000704838723c */ /* 0x040ff00000001838 */
[-C--:B------:R-:W-:Y:S01]  /*15960*/  HMMA.16816.F32 R60, R72, R114.reuse, R60 ;  /* 0x00000072483c723c */ /* 0x080fe2000000183c */
[----:B------:R-:W1:Y:S07]  /*15970*/  LDSM.16.MT88.4 R72, [R200+0x2000] ;  /* 0x00200000c848783b */ /* 0x000e6e0000004200 */
        /* <DEDUP_REMOVED lines=31> */
.L_x_1748:
[----:B------:R-:W2:Y:S02]  /*15b70*/  LDL R0, [R1+0x4] ;  /* 0x0000040001007983 */ /* 0x000ea40000100800 */
[----:B--2---:R-:W-:-:S13]  /*15b80*/  ISETP.GE.AND P0, PT, R214, R0, PT ;  /* 0x00000000d600720c */ /* 0x004fda0003f06270 */
[----:B------:R-:W-:Y:S05]  /*15b90*/  @!P0 BRA `(.L_x_1760) ;  /* 0x000032e000008947 */ /* 0x000fea0003800000 */
[----:B------:R-:W-:Y:S01]  /*15ba0*/  IMAD.MOV.U32 R92, RZ, RZ, R88 ;  /* 0x000000ffff5c7224 */ /* 0x000fe200078e0058 */
[----:B------:R-:W-:Y:S01]  /*15bb0*/  MOV R94, R68 ;  /* 0x00000044005e7202 */ /* 0x000fe20000000f00 */
[----:B------:R-:W-:Y:S01]  /*15bc0*/  IMAD.MOV.U32 R91, RZ, RZ, R89 ;  /* 0x000000ffff5b7224 */ /* 0x000fe200078e0059 */
[----:B------:R-:W-:Y:S02]  /*15bd0*/  MOV R93, R85 ;  /* 0x00000055005d7202 */ /* 0x000fe40000000f00 */
.L_x_1767:
[----:B------:R-:W2:Y:S01]  /*15be0*/  LDL.64 R6, [R1+0x8] ;  /* 0x0000080001067983 */ /* 0x000ea20000100a00 */
[----:B------:R-:W-:Y:S04]  /*15bf0*/  DEPBAR.LE SB0, 0x0 ;  /* 0x000080000000791a */ /* 0x000fe80000000000 */
[----:B------:R-:W3:Y:S01]  /*15c00*/  LDL R4, [R1+0x10] ;  /* 0x0000100001047983 */ /* 0x000ee20000100800 */
[----:B------:R-:W-:Y:S01]  /*15c10*/  WARPSYNC 0xffffffff ;  /* 0xffffffff00007948 */ /* 0x000fe20003800000 */
[----:B------:R-:W-:Y:S01]  /*15c20*/  SHF.R.S32.HI R0, RZ, 0x1f, R216 ;  /* 0x0000001fff007819 */ /* 0x000fe200000114d8 */
[----:B------:R-:W-:Y:S01]  /*15c30*/  IMAD.WIDE.U32 R2, R216, c[0x0][0x208], RZ ;  /* 0x00008200d8027a25 */ /* 0x000fe200078e00ff */
        /* <DEDUP_REMOVED lines=30> */
.L_x_1864:
        /* <DEDUP_REMOVED lines=164> */
[----:B------:R-:W-:Y:S02]  /*16860*/  LEA R0, P0, R2, c[0x0][0x1c8], 0x1 ;  /* 0x0000720002007a11 */ /* 0x000fe400078008ff */
[----:B------:R-:W-:Y:S02]  /*16870*/  SHF.L.U32 R85, R238, 0x1, RZ ;  /* 0x00000001ee557819 */ /* 0x000fe400000006ff */
[----:B------:R-:W-:Y:S01]  /*16880*/  LEA.HI.X R84, R2, c[0x0][0x1cc], R3, 0x1, P0 ;  /* 0x0000730002547a11 */ /* 0x000fe200000f0c03 */
[----:B------:R-:W-:-:S06]  /*16890*/  BRA.DIV ~URZ, `(.L_x_1764) ;  /* 0x0000ac427f007947 */ /* 0x000fcc000b800000 */
[----:B------:R1:W2:Y:S02]  /*168a0*/  SHFL.IDX PT, R90, R84, RZ, 0x181f ;  /* 0x00181fff545a7589 */ /* 0x0002a400000e0000 */
.L_x_1865:
        /* <DEDUP_REMOVED lines=25> */
.L_x_1866:
        /* <DEDUP_REMOVED lines=9> */
.L_x_1763:
[----:B------:R-:W-:Y:S05]  /*16ad0*/  BSYNC B0 ;  /* 0x0000000000007941 */ /* 0x000fea0003800000 */
.L_x_1762:
        /* <DEDUP_REMOVED lines=97> */
.L_x_1867:
        /* <DEDUP_REMOVED lines=328> */
[----:B----4-:R-:W-:Y:S02]  /*18570*/  FADD.FTZ R2, R93, R0 ;  /* 0x000000005d027221 */ /* 0x010fe40000010000 */
        /* <DEDUP_REMOVED lines=27> */
[----:B------:R-:W4:Y:S04]  /*18730*/  LDSM.16.MT88.4 R104, [R201+0x1800] ;  /* 0x00180000c968783b */ /* 0x000f280000004200 */
[----:B------:R-:W-:Y:S03]  /*18740*/  MUFU.EX2 R169, R233 ;  /* 0x000000e900a97308 */ /* 0x000fe60000000800 */
[-C--:B-----5:R-:W-:Y:S07]  /*18750*/  HMMA.16816.F32 R52, R68, R80.reuse, R52 ;  /* 0x000000504434723c */ /* 0x0a0fee0000001834 */
[----:B------:R-:W5:Y:S01]  /*18760*/  MUFU.EX2 R165, R235 ;  /* 0x000000eb00a57308 */ /* 0x000f620000000800 */
        /* <DEDUP_REMOVED lines=9> */
[----:B------:R-:W4:Y:S01]  /*18800*/  MUFU.EX2 R93, R236 ;  /* 0x000000ec005d7308 */ /* 0x000f220000000800 */
        /* <DEDUP_REMOVED lines=12> */
[----:B------:R-:W2:Y:S03]  /*188d0*/  MUFU.EX2 R91, R242 ;  /* 0x000000f2005b7308 */ /* 0x000ea60000000800 */
        /* <DEDUP_REMOVED lines=14> */
[----:B--2---:R-:W-:Y:S01]  /*189c0*/  F2FP.PACK_AB R102, R91, R92 ;  /* 0x0000005c5b66723e */ /* 0x004fe200000000ff */
        /* <DEDUP_REMOVED lines=69> */
[C---:B------:R-:W-:Y:S07]  /*18e20*/  HMMA.16816.F32 R104, R100.reuse, R68, R56 ;  /* 0x000000446468723c */ /* 0x040fee0000001838 */
[----:B------:R-:W-:Y:S01]  /*18e30*/  MOV R68, R90 ;  /* 0x0000005a00447202 */ /* 0x000fe20000000f00 */
[-C--:B------:R-:W-:Y:S08]  /*18e40*/  HMMA.16816.F32 R100, R100, R70.reuse, R60 ;  /* 0x000000466464723c */ /* 0x080ff0000000183c */
[----:B------:R-:W-:Y:S01]  /*18e50*/  HMMA.16816.F32 R160, R160, R70, R64 ;  /* 0x00000046a0a0723c */ /* 0x000fe20000001840 */
[----:B------:R-:W-:Y:S07]  /*18e60*/  @!UPT UIADD3 URZ, URZ, URZ, URZ ;  /* 0x0000003f3f3ff290 */ /* 0x000fee000fffe03f */
[----:B------:R-:W-:-:S11]  /*18e70*/  @P0 BRA `(.L_x_1767) ;  /* 0xffffcd6000000947 */ /* 0x000fd6000383ffff */
.L_x_1760:
[----:B------:R-:W-:Y:S05]  /*18e80*/  BRA.DIV ~URZ, `(.L_x_1768) ;  /* 0x00008e627f007947 */ /* 0x000fea000b800000 */
[----:B------:R1:W2:Y:S02]  /*18e90*/  SHFL.BFLY PT, R0, R217, 0x2, 0x1f ;  /* 0x0c401f00d9007f89 */ /* 0x0002a400000e0000 */
.L_x_1868:
        /* <DEDUP_REMOVED lines=15> */
.L_x_1869:
        /* <DEDUP_REMOVED lines=102> */
.L_x_1679:
[----:B------:R4:W5:Y:S04]  /*195f0*/  LDL R6, [R1+0x40] ;  /* 0x0000400001067983 */ /* 0x0009680000100800 */
[----:B------:R-:W1:Y:S01]  /*19600*/  S2R R2, SR_TID.X ;  /* 0x0000000000027919 */ /* 0x000e620000002100 */
[----:B------:R-:W-:Y:S01]  /*19610*/  BSSY B0, `(.L_x_1770) ;  /* 0x0000011000007945 */ /* 0x000fe20003800000 */
[----:B-1----:R-:W-:-:S13]  /*19620*/  LOP3.LUT P0, RZ, R2, 0x7f, RZ, 0xc0, !PT ;  /* 0x0000007f02ff7812 */ /* 0x002fda000780c0ff */
[----:B------:R-:W-:Y:S05]  /*19630*/  @P0 BRA `(.L_x_1771) ;  /* 0x000000e000000947 */ /* 0x000fea0003800000 */
[----:B----4-:R-:W1:Y:S01]  /*19640*/  S2R R4, SR_LANEID ;  /* 0x0000000000047919 */ /* 0x010e620000000000 */
[----:B------:R-:W-:Y:S01]  /*19650*/  VOTEU.ANY UR4, UPT, PT ;  /* 0x0000000000047886 */ /* 0x000fe200038e0100 */
[----:B------:R-:W-:Y:S01]  /*19660*/  IMAD.MOV.U32 R5, RZ, RZ, c[0x0][0x564] ;  /* 0x00015900ff057624 */ /* 0x000fe200078e00ff */
[----:B---3--:R-:W1:Y:S08]  /*19670*/  FLO.U32 R3, UR4 ;  /* 0x0000000400037d00 */ /* 0x008e7000080e0000 */
[----:B------:R-:W3:Y:S01]  /*19680*/  POPC R2, UR4 ;  /* 0x0000000400027d09 */ /* 0x000ee20008000000 */
[----:B-1----:R-:W-:Y:S01]  /*19690*/  ISETP.EQ.U32.AND P0, PT, R3, R4, PT ;  /* 0x000000040300720c */ /* 0x002fe20003f02070 */
[----:B------:R-:W-:-:S12]  /*196a0*/  IMAD.MOV.U32 R4, RZ, RZ, c[0x0][0x560] ;  /* 0x00015800ff047624 */ /* 0x000fd800078e00ff */
[----:B---3--:R1:W3:Y:S04]  /*196b0*/  @P0 ATOMG.E.ADD.STRONG.GPU PT, R2, [R4.64], R2 ;  /* 0x00000002040209a8 */ /* 0x0082e800081ee1c8 */
[----:B-1----:R-:W1:Y:S04]  /*196c0*/  S2R R4, SR_LTMASK ;  /* 0x0000000000047919 */ /* 0x002e680000003900 */
[----:B---3--:R1:W3:Y:S02]  /*196d0*/  SHFL.IDX PT, R3, R2, R3, 0x1f ;  /* 0x00001f0302037589 */ /* 0x0082e400000e0000 */
[----:B-1----:R-:W-:-:S06]  /*196e0*/  LOP3.LUT R2, R4, UR4, RZ, 0xc0, !PT ;  /* 0x0000000404027c12 */ /* 0x002fcc000f8ec0ff */
[----:B------:R-:W3:Y:S02]  /*196f0*/  POPC R2, R2 ;  /* 0x0000000200027309 */ /* 0x000ee40000000000 */
[----:B---3-5:R-:W-:-:S05]  /*19700*/  IADD3 R6, R3, c[0x0][0xc], R2 ;  /* 0x0000030003067a10 */ /* 0x028fca0007ffe002 */
[----:B------:R1:W-:Y:S02]  /*19710*/  STL [R1+0x40], R6 ;  /* 0x0000400601007387 */ /* 0x0003e40000100800 */
.L_x_1771:
[----:B----4-:R-:W-:Y:S05]  /*19720*/  BSYNC B0 ;  /* 0x0000000000007941 */ /* 0x010fea0003800000 */
.L_x_1770:
[----:B------:R-:W-:Y:S01]  /*19730*/  PRMT R0, R0, 0x9910, RZ ;  /* 0x0000991000007816 */ /* 0x000fe200000000ff */
[----:B------:R-:W-:Y:S01]  /*19740*/  BSSY B1, `(.L_x_1772) ;  /* 0x00002f4000017945 */ /* 0x000fe20003800000 */
[----:B-----5:R-:W-:Y:S02]  /*19750*/  IMAD.MOV.U32 R68, RZ, RZ, R6 ;  /* 0x000000ffff447224 */ /* 0x020fe400078e0006 */
[----:B------:R-:W-:-:S13]  /*19760*/  ISETP.NE.AND P0, PT, R0, RZ, PT ;  /* 0x000000ff0000720c */ /* 0x000fda0003f05270 */
[----:B------:R-:W-:Y:S05]  /*19770*/  @!P0 BRA `(.L_x_1773) ;  /* 0x0000230000008947 */ /* 0x000fea0003800000 */
[----:B-1----:R-:W4:Y:S04]  /*19780*/  LDL R6, [R1+0x9c] ;  /* 0x00009c0001067983 */ /* 0x002f280000100800 */
[----:B--2---:R-:W2:Y:S04]  /*19790*/  LDL R5, [R1+0xac] ;  /* 0x0000ac0001057983 */ /* 0x004ea80000100800 */
[----:B---3--:R-:W3:Y:S04]  /*197a0*/  LDL R9, [R1+0xb4] ;  /* 0x0000b40001097983 */ /* 0x008ee80000100800 */
[----:B------:R-:W3:Y:S01]  /*197b0*/  LDL R8, [R1+0xb0] ;  /* 0x0000b00001087983 */ /* 0x000ee20000100800 */
[----:B------:R-:W-:Y:S01]  /*197c0*/  WARPSYNC 0xffffffff ;  /* 0xffffffff00007948 */ /* 0x000fe20003800000 */
[----:B------:R-:W-:-:S02]  /*197d0*/  F2FP.PACK_AB R0, R65, R64 ;  /* 0x000000404100723e */ /* 0x000fc400000000ff */
[----:B------:R-:W-:Y:S01]  /*197e0*/  BAR.SYNC.DEFER_BLOCKING 0x1, 0x80 ;  /* 0x0042000000007b1d */ /* 0x000fe20000010000 */
[----:B------:R-:W-:Y:S02]  /*197f0*/  F2FP.PACK_AB R3, R79, R78 ;  /* 0x0000004e4f03723e */ /* 0x000fe400000000ff */
[----:B------:R-:W-:-:S03]  /*19800*/  F2FP.PACK_AB R2, R67, R66 ;  /* 0x000000424302723e */ /* 0x000fc600000000ff */
[----:B------:R-:W3:Y:S01]  /*19810*/  LDL R7, [R1+0xa0] ;  /* 0x0000a00001077983 */ /* 0x000ee20000100800 */
[----:B------:R-:W-:-:S03]  /*19820*/  F2FP.PACK_AB R4, R37, R36 ;  /* 0x000000242504723e */ /* 0x000fc600000000ff */
[----:B------:R-:W3:Y:S04]  /*19830*/  LDL R13, [R1+0xa4] ;  /* 0x0000a400010d7983 */ /* 0x000ee80000100800 */
[----:B------:R-:W3:Y:S04]  /*19840*/  LDL R12, [R1+0xd8] ;  /* 0x0000d800010c7983 */ /* 0x000ee80000100800 */
[----:B------:R-:W3:Y:S04]  /*19850*/  LDL R10, [R1+0xdc] ;  /* 0x0000dc00010a7983 */ /* 0x000ee80000100800 */
[----:B----4-:R1:W-:Y:S04]  /*19860*/  STS [R6], R0 ;  /* 0x0000000006007388 */ /* 0x0103e80000000800 */
[----:B------:R4:W-:Y:S04]  /*19870*/  STS [R6+0x400], R3 ;  /* 0x0004000306007388 */ /* 0x0009e80000000800 */
[----:B--2---:R2:W-:Y:S01]  /*19880*/  STS [R5], R2 ;  /* 0x0000000205007388 */ /* 0x0045e20000000800 */
[----:B-1----:R-:W-:-:S02]  /*19890*/  F2FP.PACK_AB R0, R81, R80 ;  /* 0x000000505100723e */ /* 0x002fc400000000ff */
[----:B----4-:R-:W-:-:S03]  /*198a0*/  F2FP.PACK_AB R3, R49, R48 ;  /* 0x000000303103723e */ /* 0x010fc600000000ff */
[----:B------:R1:W-:Y:S01]  /*198b0*/  STS [R5+0x400], R0 ;  /* 0x0004000005007388 */ /* 0x0003e20000000800 */
[----:B--2---:R-:W-:-:S03]  /*198c0*/  F2FP.PACK_AB R2, R31, R30 ;  /* 0x0000001e1f02723e */ /* 0x004fc600000000ff */
        /* <DEDUP_REMOVED lines=8> */
[----:B---3--:R3:W-:Y:S04]  /*19950*/  STS [R9], R3 ;  /* 0x0000000309007388 */ /* 0x0087e80000000800 */
[----:B------:R3:W-:Y:S04]  /*19960*/  STS [R9+0x400], R2 ;  /* 0x0004000209007388 */ /* 0x0007e80000000800 */
[----:B------:R-:W2:Y:S01]  /*19970*/  LDL.LU R11, [R1+0x68] ;  /* 0x00006800010b7983 */ /* 0x000ea20000300800 */
[----:B-1----:R-:W-:-:S02]  /*19980*/  F2FP.PACK_AB R0, R73, R72 ;  /* 0x000000484900723e */ /* 0x002fc400000000ff */
[----:B----4-:R-:W-:-:S03]  /*19990*/  F2FP.PACK_AB R4, R39, R38 ;  /* 0x000000262704723e */ /* 0x010fc600000000ff */
[----:B------:R1:W-:Y:S01]  /*199a0*/  STS [R8], R0 ;  /* 0x0000000008007388 */ /* 0x0003e20000000800 */
[----:B------:R-:W-:Y:S02]  /*199b0*/  F2FP.PACK_AB R5, R57, R56 ;  /* 0x000000383905723e */ /* 0x000fe400000000ff */
[----:B---3--:R-:W-:Y:S02]  /*199c0*/  F2FP.PACK_AB R3, R91, R90 ;  /* 0x0000005a5b03723e */ /* 0x008fe400000000ff */
        /* <DEDUP_REMOVED lines=61> */
.L_x_1774:
        /* <DEDUP_REMOVED lines=70> */
[----:B---3--:R-:W-:-:S05]  /*1a200*/  IMAD.IADD R6, R85, 0x1, R69 ;  /* 0x0000000155067824 */ /* 0x008fca00078e0245 */
        /* <DEDUP_REMOVED lines=69> */
.L_x_1870:
[----:B------:R-:W-:Y:S05]  /*1a660*/  BRA.DIV ~URZ, `(.L_x_1777) ;  /* 0x000079827f007947 */ /* 0x000fea000b800000 */
[----:B------:R3:W4:Y:S02]  /*1a670*/  SHFL.IDX PT, R2, R6, RZ, 0x181f ;  /* 0x00181fff06027589 */ /* 0x00072400000e0000 */
.L_x_1871:
[----:B------:R-:W-:-:S13]  /*1a680*/  ISETP.GE.OR P0, PT, R4, R0, P2 ;  /* 0x000000000400720c */ /* 0x000fda0001706670 */
[----:B----4-:R-:W-:-:S04]  /*1a690*/  @!P0 LEA R2, P1, R238, R2, 0x1 ;  /* 0x00000002ee028211 */ /* 0x010fc800078208ff */
[----:B--2---:R-:W-:-:S05]  /*1a6a0*/  @!P0 LEA.HI.X R3, R238, R7, R239, 0x1, P1 ;  /* 0x00000007ee038211 */ /* 0x004fca00008f0cef */
[----:B------:R2:W-:Y:S01]  /*1a6b0*/  @!P0 ST.E.128 [R2.64], R12 ;  /* 0x0000000c02008985 */ /* 0x0005e2000c101d08 */
[----:B------:R-:W-:Y:S05]  /*1a6c0*/  BRA.DIV ~URZ, `(.L_x_1778) ;  /* 0x000079927f007947 */ /* 0x000fea000b800000 */
[----:B------:R4:W1:Y:S04]  /*1a6d0*/  SHFL.IDX PT, R7, R5, 0x1, 0x181f ;  /* 0x00381f0005077f89 */ /* 0x00086800000e0000 */
[----:B--2---:R4:W2:Y:S02]  /*1a6e0*/  SHFL.IDX PT, R2, R6, 0x1, 0x181f ;  /* 0x00381f0006027f89 */ /* 0x0048a400000e0000 */
.L_x_1872:
[----:B------:R-:W-:-:S04]  /*1a6f0*/  IADD3 R3, R4, 0x10, RZ ;  /* 0x0000001004037810 */ /* 0x000fc80007ffe0ff */
[----:B------:R-:W-:-:S13]  /*1a700*/  ISETP.GE.OR P0, PT, R3, R0, P2 ;  /* 0x000000000300720c */ /* 0x000fda0001706670 */
[----:B--2---:R-:W-:-:S04]  /*1a710*/  @!P0 LEA R2, P1, R238, R2, 0x1 ;  /* 0x00000002ee028211 */ /* 0x004fc800078208ff */
[----:B-1----:R-:W-:-:S05]  /*1a720*/  @!P0 LEA.HI.X R3, R238, R7, R239, 0x1, P1 ;  /* 0x00000007ee038211 */ /* 0x002fca00008f0cef */
[----:B------:R1:W-:Y:S01]  /*1a730*/  @!P0 ST.E.128 [R2.64], R16 ;  /* 0x0000001002008985 */ /* 0x0003e2000c101d08 */
[----:B------:R-:W-:Y:S05]  /*1a740*/  BRA.DIV ~URZ, `(.L_x_1779) ;  /* 0x000079e27f007947 */ /* 0x000fea000b800000 */
[----:B------:R2:W1:Y:S02]  /*1a750*/  SHFL.IDX PT, R7, R5, 0x2, 0x181f ;  /* 0x00581f0005077f89 */ /* 0x00046400000e0000 */
.L_x_1873:
[----:B------:R-:W-:Y:S05]  /*1a760*/  BRA.DIV ~URZ, `(.L_x_1780) ;  /* 0x00007a327f007947 */ /* 0x000fea000b800000 */
[----:B-1----:R1:W2:Y:S02]  /*1a770*/  SHFL.IDX PT, R2, R6, 0x2, 0x181f ;  /* 0x00581f0006027f89 */ /* 0x0022a400000e0000 */
.L_x_1874:
        /* <DEDUP_REMOVED lines=8> */
.L_x_1875:
[----:B------:R-:W-:-:S04]  /*1a800*/  IADD3 R3, R4, 0x30, RZ ;  /* 0x0000003004037810 */ /* 0x000fc80007ffe0ff */
[----:B------:R-:W-:-:S13]  /*1a810*/  ISETP.GE.OR P0, PT, R3, R0, P2 ;  /* 0x000000000300720c */ /* 0x000fda0001706670 */
[----:B--2---:R-:W-:-:S04]  /*1a820*/  @!P0 LEA R2, P1, R238, R2, 0x1 ;  /* 0x00000002ee028211 */ /* 0x004fc800078208ff */
[----:B------:R-:W-:-:S05]  /*1a830*/  @!P0 LEA.HI.X R3, R238, R7, R239, 0x1, P1 ;  /* 0x00000007ee038211 */ /* 0x000fca00008f0cef */
[----:B------:R2:W-:Y:S01]  /*1a840*/  @!P0 ST.E.128 [R2.64], R24 ;  /* 0x0000001802008985 */ /* 0x0005e2000c101d08 */
[----:B------:R-:W-:Y:S05]  /*1a850*/  BRA.DIV ~URZ, `(.L_x_1782) ;  /* 0x00007a827f007947 */ /* 0x000fea000b800000 */
[----:B------:R1:W2:Y:S02]  /*1a860*/  SHFL.IDX PT, R7, R5, 0x4, 0x181f ;  /* 0x00981f0005077f89 */ /* 0x0002a400000e0000 */
.L_x_1876:
[----:B------:R-:W-:Y:S05]  /*1a870*/  BRA.DIV ~URZ, `(.L_x_1783) ;  /* 0x00007ad27f007947 */ /* 0x000fea000b800000 */
[----:B--2---:R2:W1:Y:S02]  /*1a880*/  SHFL.IDX PT, R2, R6, 0x4, 0x181f ;  /* 0x00981f0006027f89 */ /* 0x00446400000e0000 */
.L_x_1877:
        /* <DEDUP_REMOVED lines=8> */
.L_x_1878:
[----:B------:R-:W-:-:S04]  /*1a910*/  IADD3 R3, R4, 0x50, RZ ;  /* 0x0000005004037810 */ /* 0x000fc80007ffe0ff */
[----:B------:R-:W-:-:S13]  /*1a920*/  ISETP.GE.OR P0, PT, R3, R0, P2 ;  /* 0x000000000300720c */ /* 0x000fda0001706670 */
[----:B---3--:R-:W-:-:S04]  /*1a930*/  @!P0 LEA R2, P1, R238, R2, 0x1 ;  /* 0x00000002ee028211 */ /* 0x008fc800078208ff */
[----:B--2---:R-:W-:-:S05]  /*1a940*/  @!P0 LEA.HI.X R3, R238, R7, R239, 0x1, P1 ;  /* 0x00000007ee038211 */ /* 0x004fca00008f0cef */
[----:B------:R2:W-:Y:S01]  /*1a950*/  @!P0 ST.E.128 [R2.64], R32 ;  /* 0x0000002002008985 */ /* 0x0005e2000c101d08 */
[----:B------:R-:W-:Y:S05]  /*1a960*/  BRA.DIV ~URZ, `(.L_x_1785) ;  /* 0x00007b227f007947 */ /* 0x000fea000b800000 */
[----:B------:R3:W1:Y:S02]  /*1a970*/  SHFL.IDX PT, R7, R5, 0x6, 0x181f ;  /* 0x00d81f0005077f89 */ /* 0x00066400000e0000 */
.L_x_1879:
[----:B------:R-:W-:Y:S05]  /*1a980*/  BRA.DIV ~URZ, `(.L_x_1786) ;  /* 0x00007b727f007947 */ /* 0x000fea000b800000 */
[----:B--2---:R2:W3:Y:S02]  /*1a990*/  SHFL.IDX PT, R2, R6, 0x6, 0x181f ;  /* 0x00d81f0006027f89 */ /* 0x0044e400000e0000 */
.L_x_1880:
        /* <DEDUP_REMOVED lines=8> */
.L_x_1881:
[----:B------:R-:W-:-:S04]  /*1aa20*/  IADD3 R2, R4, 0x70, RZ ;  /* 0x0000007004027810 */ /* 0x000fc80007ffe0ff */
[----:B------:R-:W-:-:S13]  /*1aa30*/  ISETP.GE.OR P0, PT, R2, R0, P2 ;  /* 0x000000000200720c */ /* 0x000fda0001706670 */
[----:B------:R-:W-:Y:S05]  /*1aa40*/  @P0 BRA `(.L_x_1788) ;  /* 0x00001c3000000947 */ /* 0x000fea0003800000 */
[----:B----4-:R-:W-:-:S04]  /*1aa50*/  LEA R2, P0, R238, R3, 0x1 ;  /* 0x00000003ee027211 */ /* 0x010fc800078008ff */
[----:B---3--:R-:W-:-:S05]  /*1aa60*/  LEA.HI.X R3, R238, R5, R239, 0x1, P0 ;  /* 0x00000005ee037211 */ /* 0x008fca00000f0cef */
[----:B------:R3:W-:Y:S01]  /*1aa70*/  ST.E.128 [R2.64], R40 ;  /* 0x0000002802007985 */ /* 0x0007e2000c101d08 */
[----:B------:R-:W-:Y:S05]  /*1aa80*/  BRA `(.L_x_1788) ;  /* 0x00001bf000007947 */ /* 0x000fea0003800000 */
.L_x_1775:
        /* <DEDUP_REMOVED lines=33> */
.L_x_1882:
[----:B------:R-:W-:Y:S05]  /*1aca0*/  BRA.DIV ~URZ, `(.L_x_1790) ;  /* 0x00007a027f007947 */ /* 0x000fea000b800000 */
[----:B------:R3:W4:Y:S02]  /*1acb0*/  SHFL.IDX PT, R0, R12, RZ, 0x1c1f ;  /* 0x001c1fff0c007589 */ /* 0x00072400000e0000 */
.L_x_1883:
        /* <DEDUP_REMOVED lines=50> */
.L_x_1792:
[----:B------:R-:W-:Y:S05]  /*1afe0*/  BSYNC B0 ;  /* 0x0000000000007941 */ /* 0x000fea0003800000 */
.L_x_1791:
[----:B------:R-:W-:Y:S05]  /*1aff0*/  BRA.DIV ~URZ, `(.L_x_1793) ;  /* 0x000077227f007947 */ /* 0x000fea000b800000 */
[----:B--2---:R2:W1:Y:S04]  /*1b000*/  SHFL.IDX PT, R4, R5, 0x1, 0x1c1f ;  /* 0x003c1f0005047f89 */ /* 0x00446800000e0000 */
[----:B----4-:R2:W4:Y:S02]  /*1b010*/  SHFL.IDX PT, R0, R12, 0x1, 0x1c1f ;  /* 0x003c1f000c007f89 */ /* 0x01052400000e0000 */
.L_x_1884:
        /* <DEDUP_REMOVED lines=50> */
.L_x_1795:
[----:B------:R-:W-:Y:S05]  /*1b340*/  BSYNC B0 ;  /* 0x0000000000007941 */ /* 0x000fea0003800000 */
.L_x_1794:
[----:B------:R-:W-:Y:S05]  /*1b350*/  BRA.DIV ~URZ, `(.L_x_1796) ;  /* 0x000074927f007947 */ /* 0x000fea000b800000 */
[----:B-1----:R1:W2:Y:S02]  /*1b360*/  SHFL.IDX PT, R4, R5, 0x2, 0x1c1f ;  /* 0x005c1f0005047f89 */ /* 0x0022a400000e0000 */
.L_x_1885:
[----:B------:R-:W-:Y:S05]  /*1b370*/  BRA.DIV ~URZ, `(.L_x_1797) ;  /* 0x000074e27f007947 */ /* 0x000fea000b800000 */
[----:B----4-:R4:W1:Y:S02]  /*1b380*/  SHFL.IDX PT, R0, R12, 0x2, 0x1c1f ;  /* 0x005c1f000c007f89 */ /* 0x01086400000e0000 */
.L_x_1886:
[----:B--23--:R-:W2:Y:S01]  /*1b390*/  LDL R2, [R1+0x64] ;  /* 0x0000640001027983 */ /* 0x00cea20000100800 */
[----:B------:R-:W-:Y:S01]  /*1b3a0*/  BSSY B0, `(.L_x_1798) ;  /* 0x0000033000007945 */ /* 0x000fe20003800000 */
[----:B--2---:R-:W-:-:S13]  /*1b3b0*/  LOP3.LUT P0, RZ, R2, 0x1, RZ, 0xc0, !PT ;  /* 0x0000000102ff7812 */ /* 0x004fda000780c0ff */
[----:B------:R-:W-:Y:S05]  /*1b3c0*/  @P0 BRA `(.L_x_1799) ;  /* 0x0000030000000947 */ /* 0x000fea0003800000 */
[----:B------:R-:W2:Y:S04]  /*1b3d0*/  LDL R8, [R1+0x34] ;  /* 0x0000340001087983 */ /* 0x000ea80000100800 */
        /* <DEDUP_REMOVED lines=47> */
.L_x_1799:
[----:B------:R-:W-:Y:S05]  /*1b6d0*/  BSYNC B0 ;  /* 0x0000000000007941 */ /* 0x000fea0003800000 */
.L_x_1798:
[----:B------:R-:W-:Y:S05]  /*1b6e0*/  BRA.DIV ~URZ, `(.L_x_1800) ;  /* 0x000071e27f007947 */ /* 0x000fea000b800000 */
[----:B------:R3:W2:Y:S04]  /*1b6f0*/  SHFL.IDX PT, R4, R5, 0x3, 0x1c1f ;  /* 0x007c1f0005047f89 */ /* 0x0006a800000e0000 */
[----:B-1----:R3:W1:Y:S02]  /*1b700*/  SHFL.IDX PT, R0, R12, 0x3, 0x1c1f ;  /* 0x007c1f000c007f89 */ /* 0x00266400000e0000 */
.L_x_1887:
[----:B--2---:R-:W2:Y:S02]  /*1b710*/  LDL R2, [R1+0x64] ;  /* 0x0000640001027983 */ /* 0x004ea40000100800 */
[----:B--2---:R-:W-:-:S13]  /*1b720*/  LOP3.LUT P0, RZ, R2, 0x2, RZ, 0xc0, !PT ;  /* 0x0000000202ff7812 */ /* 0x004fda000780c0ff */
[----:B------:R-:W-:Y:S05]  /*1b730*/  @P0 BRA `(.L_x_1788) ;  /* 0x00000f4000000947 */ /* 0x000fea0003800000 */
[----:B------:R-:W2:Y:S04]  /*1b740*/  LDL R6, [R1+0x34] ;  /* 0x0000340001067983 */ /* 0x000ea80000100800 */
[----:B------:R-:W5:Y:S04]  /*1b750*/  LDL R10, [R1+0x8c] ;  /* 0x00008c00010a7983 */ /* 0x000f680000100800 */
[----:B---3--:R-:W3:Y:S04]  /*1b760*/  LDL R7, [R1+0xd4] ;  /* 0x0000d40001077983 */ /* 0x008ee80000100800 */
[----:B----4-:R-:W4:Y:S04]  /*1b770*/  LDL R18, [R1+0x84] ;  /* 0x0000840001127983 */ /* 0x010f280000100800 */
[----:B------:R-:W3:Y:S04]  /*1b780*/  LDL R8, [R1+0x88] ;  /* 0x0000880001087983 */ /* 0x000ee80000100800 */
        /* <DEDUP_REMOVED lines=11> */
[----:B-----5:R-:W-:-:S11]  /*1b840*/  ISETP.GE.AND P5, PT, R10, c[0x0][0x3c8], PT ;  /* 0x0000f2000a007a0c */ /* 0x020fd60003fa6270 */
[----:B-1----:R-:W-:-:S04]  /*1b850*/  @!P0 LEA R2, P1, R6, R0, 0x2 ;  /* 0x0000000006028211 */ /* 0x002fc800078210ff */
[----:B---3--:R-:W-:Y:S02]  /*1b860*/  @!P0 LEA.HI.X R3, R6, R4, R7, 0x2, P1 ;  /* 0x0000000406038211 */ /* 0x008fe400008f1407 */
        /* <DEDUP_REMOVED lines=33> */
.L_x_1773:
[----:B------:R-:W4:Y:S04]  /*1ba80*/  LDL.LU R0, [R1+0x68] ;  /* 0x0000680001007983 */ /* 0x000f280000300800 */
[----:B--2---:R-:W2:Y:S01]  /*1ba90*/  LDL.LU R7, [R1+0x6c] ;  /* 0x00006c0001077983 */ /* 0x004ea20000300800 */
[----:B------:R-:W-:Y:S02]  /*1baa0*/  ISETP.NE.U32.AND P0, PT, RZ, c[0x0][0x508], PT ;  /* 0x00014200ff007a0c */ /* 0x000fe40003f05070 */
[----:B------:R-:W-:Y:S01]  /*1bab0*/  ISETP.NE.U32.AND P3, PT, RZ, c[0x0][0x500], PT ;  /* 0x00014000ff007a0c */ /* 0x000fe20003f65070 */
[----:B-1-3--:R-:W3:Y:S01]  /*1bac0*/  LDL.LU R6, [R1+0x44] ;  /* 0x0000440001067983 */ /* 0x00aee20000300800 */
[----:B------:R-:W-:Y:S01]  /*1bad0*/  ISETP.NE.AND.EX P2, PT, RZ, c[0x0][0x50c], PT, P0 ;  /* 0x00014300ff007a0c */ /* 0x000fe20003f45300 */
[----:B------:R-:W-:Y:S01]  /*1bae0*/  IMAD.MOV.U32 R18, RZ, RZ, c[0x0][0x388] ;  /* 0x0000e200ff127624 */ /* 0x000fe200078e00ff */
[----:B------:R-:W-:-:S02]  /*1baf0*/  ISETP.NE.AND.EX P3, PT, RZ, c[0x0][0x504], PT, P3 ;  /* 0x00014100ff007a0c */ /* 0x000fc40003f65330 */
[----:B----4-:R-:W-:-:S09]  /*1bb00*/  IADD3 R2, P1, R0, c[0x0][0x500], RZ ;  /* 0x0001400000027a10 */ /* 0x010fd20007f3e0ff */
[----:B------:R-:W-:Y:S01]  /*1bb10*/  @P2 IADD3 R4, P0, R0, c[0x0][0x508], RZ ;  /* 0x0001420000042a10 */ /* 0x000fe20007f1e0ff */
[----:B------:R-:W-:Y:S01]  /*1bb20*/  IMAD.MOV.U32 R0, RZ, RZ, RZ ;  /* 0x000000ffff007224 */ /* 0x000fe200078e00ff */
[C---:B--2---:R-:W-:Y:S02]  /*1bb30*/  IADD3.X R3, R7.reuse, c[0x0][0x504], RZ, P1, !PT ;  /* 0x0001410007037a10 */ /* 0x044fe40000ffe4ff */
[----:B------:R-:W-:-:S03]  /*1bb40*/  @P2 IADD3.X R5, R7, c[0x0][0x50c], RZ, P0, !PT ;  /* 0x0001430007052a10 */ /* 0x000fc600007fe4ff */
[----:B------:R1:W5:Y:S04]  /*1bb50*/  @P3 LDG.E R0, [R2.64] ;  /* 0x0000000802003981 */ /* 0x000368000c1e1900 */
[----:B------:R1:W5:Y:S01]  /*1bb60*/  @P2 LDG.E R18, [R4.64] ;  /* 0x0000000804122981 */ /* 0x000362000c1e1900 */
[----:B---3--:R-:W-:-:S04]  /*1bb70*/  ISETP.NE.AND P0, PT, R6, RZ, PT ;  /* 0x000000ff0600720c */ /* 0x008fc80003f05270 */
[----:B------:R-:W-:Y:S01]  /*1bb80*/  SEL R19, R6, c[0x0][0x3d4], P0 ;  /* 0x0000f50006137a07 */ /* 0x000fe20000000000 */
[----:B------:R-:W-:Y:S05]  /*1bb90*/  @P2 BRA `(.L_x_1801) ;  /* 0x0000004000002947 */ /* 0x000fea0003800000 */
[----:B------:R-:W-:Y:S05]  /*1bba0*/  @!P3 BRA `(.L_x_1801) ;  /* 0x000000300000b947 */ /* 0x000fea0003800000 */
[----:B-1----:R1:W2:Y:S04]  /*1bbb0*/  LDG.E R4, [R2.64] ;  /* 0x0000000802047981 */ /* 0x0022a8000c1e1900 */
[----:B-1----:R-:W2:Y:S02]  /*1bbc0*/  LDG.E R2, [R2.64+0x4] ;  /* 0x0000040802027981 */ /* 0x002ea4000c1e1900 */
[----:B--2--5:R-:W-:Y:S02]  /*1bbd0*/  IADD3 R18, -R4, R2, RZ ;  /* 0x0000000204127210 */ /* 0x024fe40007ffe1ff */
.L_x_1801:
        /* <DEDUP_REMOVED lines=60> */
.L_x_1803:
[----:B------:R-:W-:Y:S05]  /*1bfa0*/  BSYNC B0 ;  /* 0x0000000000007941 */ /* 0x000fea0003800000 */
.L_x_1802:
        /* <DEDUP_REMOVED lines=43> */
.L_x_1888:
[----:B------:R-:W-:Y:S05]  /*1c260*/  BRA.DIV ~URZ, `(.L_x_1805) ;  /* 0x000067a27f007947 */ /* 0x000fea000b800000 */
[----:B------:R3:W4:Y:S02]  /*1c270*/  SHFL.IDX PT, R2, R6, RZ, 0x181f ;  /* 0x00181fff06027589 */ /* 0x00072400000e0000 */
.L_x_1889:
        /* <DEDUP_REMOVED lines=8> */
.L_x_1890:
[----:B------:R-:W-:-:S04]  /*1c300*/  IADD3 R3, R0, 0x10, RZ ;  /* 0x0000001000037810 */ /* 0x000fc80007ffe0ff */
[----:B------:R-:W-:-:S13]  /*1c310*/  ISETP.GE.OR P0, PT, R3, R4, P2 ;  /* 0x000000040300720c */ /* 0x000fda0001706670 */
[----:B--2---:R-:W-:-:S04]  /*1c320*/  @!P0 LEA R2, P1, R238, R2, 0x1 ;  /* 0x00000002ee028211 */ /* 0x004fc800078208ff */
[----:B-1----:R-:W-:-:S05]  /*1c330*/  @!P0 LEA.HI.X R3, R238, R7, R239, 0x1, P1 ;  /* 0x00000007ee038211 */ /* 0x002fca00008f0cef */
[----:B------:R1:W-:Y:S01]  /*1c340*/  @!P0 ST.E.128 [R2.64], RZ ;  /* 0x000000ff02008985 */ /* 0x0003e2000c101d08 */
[----:B------:R-:W-:Y:S05]  /*1c350*/  BRA.DIV ~URZ, `(.L_x_1807) ;  /* 0x000067f27f007947 */ /* 0x000fea000b800000 */
[----:B------:R2:W1:Y:S02]  /*1c360*/  SHFL.IDX PT, R7, R5, 0x2, 0x181f ;  /* 0x00581f0005077f89 */ /* 0x00046400000e0000 */
.L_x_1891:
[----:B------:R-:W-:Y:S05]  /*1c370*/  BRA.DIV ~URZ, `(.L_x_1808) ;  /* 0x000068427f007947 */ /* 0x000fea000b800000 */
[----:B-1----:R1:W2:Y:S02]  /*1c380*/  SHFL.IDX PT, R2, R6, 0x2, 0x181f ;  /* 0x00581f0006027f89 */ /* 0x0022a400000e0000 */
.L_x_1892:
        /* <DEDUP_REMOVED lines=8> */
.L_x_1893:
[----:B------:R-:W-:-:S04]  /*1c410*/  IADD3 R3, R0, 0x30, RZ ;  /* 0x0000003000037810 */ /* 0x000fc80007ffe0ff */
[----:B------:R-:W-:-:S13]  /*1c420*/  ISETP.GE.OR P0, PT, R3, R4, P2 ;  /* 0x000000040300720c */ /* 0x000fda0001706670 */
[----:B--2---:R-:W-:-:S04]  /*1c430*/  @!P0 LEA R2, P1, R238, R2, 0x1 ;  /* 0x00000002ee028211 */ /* 0x004fc800078208ff */
[----:B------:R-:W-:-:S05]  /*1c440*/  @!P0 LEA.HI.X R3, R238, R7, R239, 0x1, P1 ;  /* 0x00000007ee038211 */ /* 0x000fca00008f0cef */
[----:B------:R2:W-:Y:S01]  /*1c450*/  @!P0 ST.E.128 [R2.64], RZ ;  /* 0x000000ff02008985 */ /* 0x0005e2000c101d08 */
[----:B------:R-:W-:Y:S05]  /*1c460*/  BRA.DIV ~URZ, `(.L_x_1810) ;  /* 0x000068927f007947 */ /* 0x000fea000b800000 */
[----:B------:R1:W2:Y:S02]  /*1c470*/  SHFL.IDX PT, R7, R5, 0x4, 0x181f ;  /* 0x00981f0005077f89 */ /* 0x0002a400000e0000 */
.L_x_1894:
[----:B------:R-:W-:Y:S05]  /*1c480*/  BRA.DIV ~URZ, `(.L_x_1811) ;  /* 0x000068e27f007947 */ /* 0x000fea000b800000 */
[----:B--2---:R2:W1:Y:S02]  /*1c490*/  SHFL.IDX PT, R2, R6, 0x4, 0x181f ;  /* 0x00981f0006027f89 */ /* 0x00446400000e0000 */
.L_x_1895:
        /* <DEDUP_REMOVED lines=8> */
.L_x_1896:
[----:B------:R-:W-:-:S04]  /*1c520*/  IADD3 R3, R0, 0x50, RZ ;  /* 0x0000005000037810 */ /* 0x000fc80007ffe0ff */
[----:B------:R-:W-:-:S13]  /*1c530*/  ISETP.GE.OR P0, PT, R3, R4, P2 ;  /* 0x000000040300720c */ /* 0x000fda0001706670 */
[----:B---3--:R-:W-:-:S04]  /*1c540*/  @!P0 LEA R2, P1, R238, R2, 0x1 ;  /* 0x00000002ee028211 */ /* 0x008fc800078208ff */
[----:B--2---:R-:W-:-:S05]  /*1c550*/  @!P0 LEA.HI.X R3, R238, R7, R239, 0x1, P1 ;  /* 0x00000007ee038211 */ /* 0x004fca00008f0cef */
[----:B------:R2:W-:Y:S01]  /*1c560*/  @!P0 ST.E.128 [R2.64], RZ ;  /* 0x000000ff02008985 */ /* 0x0005e2000c101d08 */
[----:B------:R-:W-:Y:S05]  /*1c570*/  BRA.DIV ~URZ, `(.L_x_1813) ;  /* 0x000069327f007947 */ /* 0x000fea000b800000 */
[----:B------:R3:W1:Y:S02]  /*1c580*/  SHFL.IDX PT, R7, R5, 0x6, 0x181f ;  /* 0x00d81f0005077f89 */ /* 0x00066400000e0000 */
.L_x_1897:
[----:B------:R-:W-:Y:S05]  /*1c590*/  BRA.DIV ~URZ, `(.L_x_1814) ;  /* 0x000069827f007947 */ /* 0x000fea000b800000 */
[----:B--2---:R2:W3:Y:S02]  /*1c5a0*/  SHFL.IDX PT, R2, R6, 0x6, 0x181f ;  /* 0x00d81f0006027f89 */ /* 0x0044e400000e0000 */
.L_x_1898:
        /* <DEDUP_REMOVED lines=8> */
.L_x_1899:
[----:B------:R-:W-:-:S04]  /*1c630*/  IADD3 R0, R0, 0x70, RZ ;  /* 0x0000007000007810 */ /* 0x000fc80007ffe0ff */
[----:B------:R-:W-:-:S13]  /*1c640*/  ISETP.GE.OR P0, PT, R0, R4, P2 ;  /* 0x000000040000720c */ /* 0x000fda0001706670 */
[----:B----4-:R-:W-:-:S04]  /*1c650*/  @!P0 LEA R2, P1, R238, R2, 0x1 ;  /* 0x00000002ee028211 */ /* 0x010fc800078208ff */
[----:B---3--:R-:W-:-:S05]  /*1c660*/  @!P0 LEA.HI.X R3, R238, R5, R239, 0x1, P1 ;  /* 0x00000005ee038211 */ /* 0x008fca00008f0cef */
[----:B------:R3:W-:Y:S04]  /*1c670*/  @!P0 ST.E.128 [R2.64], RZ ;  /* 0x000000ff02008985 */ /* 0x0007e8000c101d08 */
.L_x_1788:
[----:B------:R-:W-:Y:S05]  /*1c680*/  BSYNC B1 ;  /* 0x0000000000017941 */ /* 0x000fea0003800000 */
.L_x_1772:
        /* <DEDUP_REMOVED lines=15> */
.L_x_1900:
[----:B------:R-:W-:Y:S05]  /*1c780*/  BRA.DIV ~URZ, `(.L_x_1818) ;  /* 0x000069427f007947 */ /* 0x000fea000b800000 */
[----:B------:R3:W4:Y:S02]  /*1c790*/  SHFL.IDX PT, R8, R68, 0x1, 0x1f ;  /* 0x00201f0044087f89 */ /* 0x00072400000e0000 */
.L_x_1901:
        /* <DEDUP_REMOVED lines=19> */
.L_x_1902:
        /* <DEDUP_REMOVED lines=16> */
.L_x_1903:
[----:B---3--:R-:W-:Y:S01]  /*1c9d0*/  IMAD R0, R0, c[0x0][0x538], RZ ;  /* 0x00014e0000007a24 */ /* 0x008fe200078e02ff */
[----:B------:R-:W-:Y:S04]  /*1c9e0*/  BSSY B1, `(.L_x_1821) ;  /* 0x00000ce000017945 */ /* 0x000fe80003800000 */
[----:B----4-:R-:W-:-:S04]  /*1c9f0*/  IADD3 R8, R0, R8, RZ ;  /* 0x0000000800087210 */ /* 0x010fc80007ffe0ff */
[----:B--2---:R-:W-:-:S13]  /*1ca00*/  ISETP.GT.AND P0, PT, R8, R9, PT ;  /* 0x000000090800720c */ /* 0x004fda0003f04270 */
[----:B------:R-:W-:Y:S05]  /*1ca10*/  @P0 BRA `(.L_x_1822) ;  /* 0x0000025000000947 */ /* 0x000fea0003800000 */
.L_x_1826:
        /* <DEDUP_REMOVED lines=17> */
.L_x_1904:
        /* <DEDUP_REMOVED lines=16> */
.L_x_1905:
[----:B--2---:R-:W-:-:S05]  /*1cc30*/  IMAD R0, R0, c[0x0][0x538], RZ ;  /* 0x00014e0000007a24 */ /* 0x004fca00078e02ff */
[----:B------:R-:W-:-:S04]  /*1cc40*/  IADD3 R8, R0, R8, RZ ;  /* 0x0000000800087210 */ /* 0x000fc80007ffe0ff */
[----:B------:R-:W-:-:S13]  /*1cc50*/  ISETP.GT.AND P0, PT, R8, R9, PT ;  /* 0x000000090800720c */ /* 0x000fda0003f04270 */
[----:B-1----:R-:W-:Y:S05]  /*1cc60*/  @!P0 BRA `(.L_x_1826) ;  /* 0xfffffdb000008947 */ /* 0x002fea000383ffff */
.L_x_1822:
[----:B------:R-:W-:-:S05]  /*1cc70*/  IADD3 R8, -R0, R8, RZ ;  /* 0x0000000800087210 */ /* 0x000fca0007ffe1ff */
[----:B------:R-:W-:-:S05]  /*1cc80*/  IMAD R0, R4, c[0x0][0x538], R8 ;  /* 0x00014e0004007a24 */ /* 0x000fca00078e0208 */
[----:B------:R-:W-:Y:S01]  /*1cc90*/  ISETP.GT.AND P0, PT, R0, R9, PT ;  /* 0x000000090000720c */ /* 0x000fe20003f04270 */
[----:B------:R-:W-:-:S12]  /*1cca0*/  BRA.DIV ~URZ, `(.L_x_1827) ;  /* 0x000068827f007947 */ /* 0x000fd8000b800000 */
[----:B------:R-:W-:-:S03]  /*1ccb0*/  VOTE.ANY R5, PT, !P0 ;  /* 0x0000000000057806 */ /* 0x000fc600040e0100 */
.L_x_1906:
[----:B------:R-:W2:Y:S01]  /*1ccc0*/  LDL.LU R2, [R1+0x4c] ;  /* 0x00004c0001027983 */ /* 0x000ea20000300800 */
[----:B------:R-:W2:Y:S02]  /*1ccd0*/  POPC R0, R5 ;  /* 0x0000000500007309 */ /* 0x000ea40000000000 */
[----:B--2---:R-:W-:-:S05]  /*1cce0*/  IADD3 R2, R0, R2, RZ ;  /* 0x0000000200027210 */ /* 0x004fca0007ffe0ff */
[----:B------:R2:W-:Y:S01]  /*1ccf0*/  STL [R1+0x4c], R2 ;  /* 0x00004c0201007387 */ /* 0x0005e20000100800 */
[----:B------:R-:W-:Y:S05]  /*1cd00*/  BRA.DIV ~URZ, `(.L_x_1828) ;  /* 0x000068727f007947 */ /* 0x000fea000b800000 */
[----:B------:R3:W4:Y:S04]  /*1cd10*/  SHFL.IDX PT, R6, R6, R0, 0x1f ;  /* 0x00001f0006067589 */ /* 0x00072800000e0000 */
[----:B------:R3:W1:Y:S02]  /*1cd20*/  SHFL.IDX PT, R7, R7, R0, 0x1f ;  /* 0x00001f0007077589 */ /* 0x00066400000e0000 */
.L_x_1907:
[----:B------:R-:W-:Y:S01]  /*1cd30*/  ISETP.NE.AND P0, PT, R5, RZ, PT ;  /* 0x000000ff0500720c */ /* 0x000fe20003f05270 */
[----:B------:R-:W-:-:S12]  /*1cd40*/  BSSY B0, `(.L_x_1829) ;  /* 0x0000005000007945 */ /* 0x000fd80003800000 */
[----:B------:R-:W-:Y:S05]  /*1cd50*/  @!P0 BRA `(.L_x_1830) ;  /* 0x0000003000008947 */ /* 0x000fea0003800000 */
[----:B---3--:R-:W-:Y:S01]  /*1cd60*/  IADD3 R0, R0, -0x1, RZ ;  /* 0xffffffff00007810 */ /* 0x008fe20007ffe0ff */
[----:B------:R-:W-:Y:S05]  /*1cd70*/  BRA.DIV ~URZ, `(.L_x_1831) ;  /* 0x000068d27f007947 */ /* 0x000fea000b800000 */
[----:B------:R3:W2:Y:S02]  /*1cd80*/  SHFL.IDX PT, R10, R4, R0, 0x1f ;  /* 0x00001f00040a7589 */ /* 0x0006a400000e0000 */
.L_x_1830:
[----:B------:R-:W-:Y:S05]  /*1cd90*/  BSYNC B0 ;  /* 0x0000000000007941 */ /* 0x000fea0003800000 */
.L_x_1829:
        /* <DEDUP_REMOVED lines=68> */
.L_x_1833:
        /* <DEDUP_REMOVED lines=68> */
.L_x_1834:
[----:B------:R-:W-:Y:S05]  /*1d620*/  BSYNC B0 ;  /* 0x0000000000007941 */ /* 0x000fea0003800000 */
.L_x_1832:
[----:B------:R-:W-:-:S04]  /*1d630*/  LOP3.LUT R2, RZ, R2, RZ, 0x33, !PT ;  /* 0x00000002ff027212 */ /* 0x000fc800078e33ff */
[----:B-1----:R-:W-:-:S05]  /*1d640*/  IADD3 R0, R2, R6, RZ ;  /* 0x0000000602007210 */ /* 0x002fca0007ffe0ff */
[----:B------:R1:W-:Y:S01]  /*1d650*/  STL [R1+0x44], R0 ;  /* 0x0000440001007387 */ /* 0x0003e20000100800 */
[----:B------:R-:W-:Y:S05]  /*1d660*/  BRA `(.L_x_1835) ;  /* 0x0000005000007947 */ /* 0x000fea0003800000 */
.L_x_1823:
[----:B------:R-:W-:Y:S01]  /*1d670*/  MOV R0, c[0x0][0x53c] ;  /* 0x00014f0000007a02 */ /* 0x000fe20000000f00 */
[----:B------:R2:W-:Y:S04]  /*1d680*/  STL [R1+0x40], R9 ;  /* 0x0000400901007387 */ /* 0x0005e80000100800 */
[----:B------:R2:W-:Y:S04]  /*1d690*/  STL [R1+0x44], RZ ;  /* 0x000044ff01007387 */ /* 0x0005e80000100800 */
[----:B------:R2:W-:Y:S04]  /*1d6a0*/  STL [R1+0x48], RZ ;  /* 0x000048ff01007387 */ /* 0x0005e80000100800 */
[----:B------:R2:W-:Y:S02]  /*1d6b0*/  STL [R1+0x4c], R0 ;  /* 0x00004c0001007387 */ /* 0x0005e40000100800 */
.L_x_1835:
[----:B------:R-:W-:Y:S05]  /*1d6c0*/  BSYNC B1 ;  /* 0x0000000000017941 */ /* 0x000fea0003800000 */
.L_x_1821:
        /* <DEDUP_REMOVED lines=9> */
.L_x_1816:
[----:B--2---:R-:W2:Y:S02]  /*1d760*/  LDL R0, [R1+0x4c] ;  /* 0x00004c0001007983 */ /* 0x004ea40000100800 */
[----:B--2---:R-:W-:-:S13]  /*1d770*/  ISETP.GE.AND P0, PT, R0, c[0x0][0x53c], PT ;  /* 0x00014f0000007a0c */ /* 0x004fda0003f06270 */
[----:B-1--4-:R-:W-:Y:S01]  /*1d780*/  @P0 CALL.REL.NOINC `(.L_x_1836) ;  /* 0x0000001000000944 */ /* 0x012fe20003c00000 */
[----:B------:R-:W-:Y:S05]  /*1d790*/  BRA `(.L_x_1837) ;  /* 0xfffe47a000007947 */ /* 0x000fea000383ffff */
.L_x_1836:
[----:B------:R-:W-:Y:S05]  /*1d7a0*/  EXIT ;  /* 0x000000000000794d */ /* 0x000fea0003800000 */
.L_x_1624:
[----:B------:R-:W-:Y:S01]  /*1d7b0*/  IMAD.MOV.U32 R0, RZ, RZ, R5 ;  /* 0x000000ffff007224 */ /* 0x000fe200078e0005 */
[----:B------:R-:W-:Y:S02]  /*1d7c0*/  MOV R2, 0x1 ;  /* 0x0000000100027802 */ /* 0x000fe40000000f00 */
[----:B------:R-:W-:Y:S02]  /*1d7d0*/  MOV R3, 0x1d7f0 ;  /* 0x0001d7f000037802 */ /* 0x000fe40000000f00 */
[----:B------:R-:W-:Y:S05]  /*1d7e0*/  CALL.REL.NOINC `($__internal_24_$__cuda_sm70_shflsync_up_p) ;  /* 0x00005f9000007944 */ /* 0x000fea0003c00000 */
[----:B------:R-:W-:Y:S01]  /*1d7f0*/  MOV R0, R4 ;  /* 0x0000000400007202 */ /* 0x000fe20000000f00 */
[----:B------:R-:W-:Y:S05]  /*1d800*/  BRA `(.L_x_1838) ;  /* 0xfffe2c5000007947 */ /* 0x000fea000383ffff */
.L_x_1625:
[----:B------:R-:W-:Y:S01]  /*1d810*/  IMAD.MOV.U32 R0, RZ, RZ, R5 ;  /* 0x000000ffff007224 */ /* 0x000fe200078e0005 */
[----:B------:R-:W-:Y:S02]  /*1d820*/  MOV R2, 0x2 ;  /* 0x0000000200027802 */ /* 0x000fe40000000f00 */
[----:B------:R-:W-:Y:S02]  /*1d830*/  MOV R3, 0x1d850 ;  /* 0x0001d85000037802 */ /* 0x000fe40000000f00 */
[----:B------:R-:W-:Y:S05]  /*1d840*/  CALL.REL.NOINC `($__internal_24_$__cuda_sm70_shflsync_up_p) ;  /* 0x00005f3000007944 */ /* 0x000fea0003c00000 */
[----:B------:R-:W-:Y:S01]  /*1d850*/  SEL R0, R4, RZ, P4 ;  /* 0x000000ff04007207 */ /* 0x000fe20002000000 */
[----:B------:R-:W-:Y:S01]  /*1d860*/  IMAD.MOV.U32 R2, RZ, RZ, 0x4 ;  /* 0x00000004ff027424 */ /* 0x000fe200078e00ff */
[----:B------:R-:W-:-:S03]  /*1d870*/  MOV R3, 0x1d8a0 ;  /* 0x0001d8a000037802 */ /* 0x000fc60000000f00 */
[----:B------:R-:W-:Y:S02]  /*1d880*/  IMAD.IADD R0, R5, 0x1, R0 ;  /* 0x0000000105007824 */ /* 0x000fe400078e0200 */
        /* <DEDUP_REMOVED lines=13> */
[----:B------:R-:W-:Y:S02]  /*1d960*/  MOV R218, 0x1f ;  /* 0x0000001f00da7802 */ /* 0x000fe40000000f00 */
[----:B------:R-:W-:Y:S01]  /*1d970*/  MOV R3, 0x1d9b0 ;  /* 0x0001d9b000037802 */ /* 0x000fe20000000f00 */
[----:B------:R-:W-:-:S04]  /*1d980*/  IMAD.IADD R4, R0, 0x1, R4 ;  /* 0x0000000100047824 */ /* 0x000fc800078e0204 */
[----:B------:R-:W-:Y:S02]  /*1d990*/  IMAD.MOV.U32 R219, RZ, RZ, R4 ;  /* 0x000000ffffdb7224 */ /* 0x000fe400078e0004 */
[----:B------:R-:W-:Y:S05]  /*1d9a0*/  CALL.REL.NOINC `($__internal_23_$__cuda_sm70_shflsync_idx_p) ;  /* 0x00005d7000007944 */ /* 0x000fea0003c00000 */
[----:B------:R-:W-:Y:S01]  /*1d9b0*/  MOV R0, R218 ;  /* 0x000000da00007202 */ /* 0x000fe20000000f00 */
[----:B------:R-:W-:Y:S05]  /*1d9c0*/  BRA `(.L_x_1839) ;  /* 0xfffe2b9000007947 */ /* 0x000fea000383ffff */
.L_x_1627:
[----:B------:R-:W-:Y:S02]  /*1d9d0*/  SEL R0, RZ, 0x1, P0 ;  /* 0x00000001ff007807 */ /* 0x000fe40000000000 */
[----:B------:R-:W-:Y:S02]  /*1d9e0*/  MOV R2, 0x1da00 ;  /* 0x0001da0000027802 */ /* 0x000fe40000000f00 */
[----:B------:R-:W-:Y:S05]  /*1d9f0*/  CALL.REL.NOINC `($__internal_25_$__cuda_sm70_votesync_ballot) ;  /* 0x00005df000007944 */ /* 0x000fea0003c00000 */
[----:B------:R-:W-:Y:S01]  /*1da00*/  MOV R7, R0 ;  /* 0x0000000000077202 */ /* 0x000fe20000000f00 */
[----:B------:R-:W-:Y:S05]  /*1da10*/  BRA `(.L_x_1840) ;  /* 0xfffe2bd000007947 */ /* 0x000fea000383ffff */
.L_x_1628:
[----:B------:R-:W-:Y:S01]  /*1da20*/  IMAD.MOV.U32 R219, RZ, RZ, R9 ;  /* 0x000000ffffdb7224 */ /* 0x000fe200078e0009 */
[----:B-1----:R-:W-:Y:S01]  /*1da30*/  MOV R2, R0 ;  /* 0x0000000000027202 */ /* 0x002fe20000000f00 */
[----:B------:R-:W-:Y:S01]  /*1da40*/  IMAD.MOV.U32 R218, RZ, RZ, 0x1f ;  /* 0x0000001fffda7424 */ /* 0x000fe200078e00ff */
[----:B------:R-:W-:Y:S02]  /*1da50*/  MOV R3, 0x1da70 ;  /* 0x0001da7000037802 */ /* 0x000fe40000000f00 */
[----:B------:R-:W-:Y:S05]  /*1da60*/  CALL.REL.NOINC `($__internal_23_$__cuda_sm70_shflsync_idx_p) ;  /* 0x00005cb000007944 */ /* 0x000fea0003c00000 */
[----:B------:R-:W-:Y:S01]  /*1da70*/  IMAD.MOV.U32 R12, RZ, RZ, R218 ;  /* 0x000000ffff0c7224 */ /* 0x000fe200078e00da */
[----:B------:R-:W-:Y:S01]  /*1da80*/  MOV R219, R8 ;  /* 0x0000000800db7202 */ /* 0x000fe20000000f00 */
[----:B------:R-:W-:Y:S01]  /*1da90*/  IMAD.MOV.U32 R5, RZ, RZ, RZ ;  /* 0x000000ffff057224 */ /* 0x000fe200078e00ff */
[----:B------:R-:W-:Y:S01]  /*1daa0*/  MOV R2, R0 ;  /* 0x0000000000027202 */ /* 0x000fe20000000f00 */
[----:B------:R-:W-:Y:S01]  /*1dab0*/  IMAD.MOV.U32 R218, RZ, RZ, 0x1f ;  /* 0x0000001fffda7424 */ /* 0x000fe200078e00ff */
[----:B------:R-:W-:-:S02]  /*1dac0*/  MOV R3, 0x1dae0 ;  /* 0x0001dae000037802 */ /* 0x000fc40000000f00 */
[----:B------:R-:W-:Y:S05]  /*1dad0*/  CALL.REL.NOINC `($__internal_23_$__cuda_sm70_shflsync_idx_p) ;  /* 0x00005c4000007944 */ /* 0x000fea0003c00000 */
[----:B------:R-:W-:Y:S01]  /*1dae0*/  MOV R9, R218 ;  /* 0x000000da00097202 */ /* 0x000fe20000000f00 */
[----:B------:R-:W-:Y:S05]  /*1daf0*/  BRA `(.L_x_1841) ;  /* 0xfffe2b6000007947 */ /* 0x000fea000383ffff */
.L_x_1631:
[----:B------:R-:W-:Y:S01]  /*1db00*/  IMAD.MOV.U32 R219, RZ, RZ, R4 ;  /* 0x000000ffffdb7224 */ /* 0x000fe200078e0004 */
[----:B-1----:R-:W-:Y:S01]  /*1db10*/  MOV R2, R0 ;  /* 0x0000000000027202 */ /* 0x002fe20000000f00 */
[----:B------:R-:W-:Y:S01]  /*1db20*/  IMAD.MOV.U32 R218, RZ, RZ, 0x1f ;  /* 0x0000001fffda7424 */ /* 0x000fe200078e00ff */
[----:B------:R-:W-:-:S02]  /*1db30*/  MOV R3, 0x1db50 ;  /* 0x0001db5000037802 */ /* 0x000fc40000000f00 */
[----:B---34-:R-:W-:Y:S05]  /*1db40*/  CALL.REL.NOINC `($__internal_23_$__cuda_sm70_shflsync_idx_p) ;  /* 0x00005bd000007944 */ /* 0x018fea0003c00000 */
[----:B------:R-:W-:Y:S01]  /*1db50*/  MOV R5, R218 ;  /* 0x000000da00057202 */ /* 0x000fe20000000f00 */
[----:B------:R-:W-:Y:S05]  /*1db60*/  BRA `(.L_x_1630) ;  /* 0xfffe2b5000007947 */ /* 0x000fea000383ffff */
.L_x_1680:
[----:B------:R-:W-:Y:S01]  /*1db70*/  IMAD.MOV.U32 R219, RZ, RZ, R5 ;  /* 0x000000ffffdb7224 */ /* 0x000fe200078e0005 */
[----:B------:R-:W-:Y:S01]  /*1db80*/  MOV R2, RZ ;  /* 0x000000ff00027202 */ /* 0x000fe20000000f00 */
[----:B------:R-:W-:Y:S01]  /*1db90*/  IMAD.MOV.U32 R218, RZ, RZ, 0x181f ;  /* 0x0000181fffda7424 */ /* 0x000fe200078e00ff */
[----:B------:R-:W-:-:S02]  /*1dba0*/  MOV R3, 0x1dbc0 ;  /* 0x0001dbc000037802 */ /* 0x000fc40000000f00 */
[----:B-----5:R-:W-:Y:S05]  /*1dbb0*/  CALL.REL.NOINC `($__internal_23_$__cuda_sm70_shflsync_idx_p) ;  /* 0x00005b6000007944 */ /* 0x020fea0003c00000 */
[----:B------:R-:W-:Y:S01]  /*1dbc0*/  MOV R7, R218 ;  /* 0x000000da00077202 */ /* 0x000fe20000000f00 */
[----:B------:R-:W-:Y:S05]  /*1dbd0*/  BRA `(.L_x_1842) ;  /* 0xfffeaf4000007947 */ /* 0x000fea000383ffff */
.L_x_1681:
[----:B------:R-:W-:Y:S01]  /*1dbe0*/  IMAD.MOV.U32 R219, RZ, RZ, R6 ;  /* 0x000000ffffdb7224 */ /* 0x000fe200078e0006 */
[----:B------:R-:W-:Y:S01]  /*1dbf0*/  MOV R2, RZ ;  /* 0x000000ff00027202 */ /* 0x000fe20000000f00 */
[----:B------:R-:W-:Y:S01]  /*1dc00*/  IMAD.MOV.U32 R218, RZ, RZ, 0x181f ;  /* 0x0000181fffda7424 */ /* 0x000fe200078e00ff */
[----:B------:R-:W-:-:S02]  /*1dc10*/  MOV R3, 0x1dc30 ;  /* 0x0001dc3000037802 */ /* 0x000fc40000000f00 */
[----:B-12--5:R-:W-:Y:S05]  /*1dc20*/  CALL.REL.NOINC `($__internal_23_$__cuda_sm70_shflsync_idx_p) ;  /* 0x00005af000007944 */ /* 0x026fea0003c00000 */
[----:B------:R-:W-:Y:S01]  /*1dc30*/  MOV R2, R218 ;  /* 0x000000da00027202 */ /* 0x000fe20000000f00 */
[----:B------:R-:W-:Y:S05]  /*1dc40*/  BRA `(.L_x_1843) ;  /* 0xfffeaef000007947 */ /* 0x000fea000383ffff */
.L_x_1684:
[----:B------:R-:W-:Y:S01]  /*1dc50*/  IMAD.MOV.U32 R219, RZ, RZ, R5 ;  /* 0x000000ffffdb7224 */ /* 0x000fe200078e0005 */
[----:B--2-4-:R-:W-:Y:S01]  /*1dc60*/  MOV R2, 0x1 ;  /* 0x0000000100027802 */ /* 0x014fe20000000f00 */
[----:B------:R-:W-:Y:S01]  /*1dc70*/  IMAD.MOV.U32 R218, RZ, RZ, 0x181f ;  /* 0x0000181fffda7424 */ /* 0x000fe200078e00ff */
[----:B------:R-:W-:-:S02]  /*1dc80*/  MOV R3, 0x1dca0 ;  /* 0x0001dca000037802 */ /* 0x000fc40000000f00 */
[----:B-1-3-5:R-:W-:Y:S05]  /*1dc90*/  CALL.REL.NOINC `($__internal_23_$__cuda_sm70_shflsync_idx_p) ;  /* 0x00005a8000007944 */ /* 0x02afea0003c00000 */
[----:B------:R-:W-:Y:S01]  /*1dca0*/  IMAD.MOV.U32 R7, RZ, RZ, R218 ;  /* 0x000000ffff077224 */ /* 0x000fe200078e00da */
[----:B------:R-:W-:Y:S01]  /*1dcb0*/  MOV R2, 0x1 ;  /* 0x0000000100027802 */ /* 0x000fe20000000f00 */
[----:B------:R-:W-:Y:S01]  /*1dcc0*/  IMAD.MOV.U32 R219, RZ, RZ, R6 ;  /* 0x000000ffffdb7224 */ /* 0x000fe200078e0006 */
[----:B------:R-:W-:-:S02]  /*1dcd0*/  MOV R218, 0x181f ;  /* 0x0000181f00da7802 */ /* 0x000fc40000000f00 */
[----:B------:R-:W-:Y:S02]  /*1dce0*/  MOV R3, 0x1dd00 ;  /* 0x0001dd0000037802 */ /* 0x000fe40000000f00 */
[----:B------:R-:W-:Y:S05]  /*1dcf0*/  CALL.REL.NOINC `($__internal_23_$__cuda_sm70_shflsync_idx_p) ;  /* 0x00005a2000007944 */ /* 0x000fea0003c00000 */
[----:B------:R-:W-:Y:S01]  /*1dd00*/  MOV R2, R218 ;  /* 0x000000da00027202 */ /* 0x000fe20000000f00 */
[----:B------:R-:W-:Y:S05]  /*1dd10*/  BRA `(.L_x_1844) ;  /* 0xfffeaf0000007947 */ /* 0x000fea000383ffff */
.L_x_1687:
[----:B------:R-:W-:Y:S01]  /*1dd20*/  IMAD.MOV.U32 R219, RZ, RZ, R5 ;  /* 0x000000ffffdb7224 */ /* 0x000fe200078e0005 */
[----:B-1--4-:R-:W-:Y:S01]  /*1dd30*/  MOV R2, 0x2 ;  /* 0x0000000200027802 */ /* 0x012fe20000000f00 */
[----:B------:R-:W-:Y:S01]  /*1dd40*/  IMAD.MOV.U32 R218, RZ, RZ, 0x181f ;  /* 0x0000181fffda7424 */ /* 0x000fe200078e00ff */
[----:B------:R-:W-:Y:S02]  /*1dd50*/  MOV R3, 0x1dd70 ;  /* 0x0001dd7000037802 */ /* 0x000fe40000000f00 */
[----:B--23-5:R-:W-:Y:S05]  /*1dd60*/  CALL.REL.NOINC `($__internal_23_$__cuda_sm70_shflsync_idx_p) ;  /* 0x000059b000007944 */ /* 0x02cfea0003c00000 */
[----:B------:R-:W-:Y:S01]  /*1dd70*/  MOV R7, R218 ;  /* 0x000000da00077202 */ /* 0x000fe20000000f00 */
[----:B------:R-:W-:Y:S05]  /*1dd80*/  BRA `(.L_x_1845) ;  /* 0xfffeaf6000007947 */ /* 0x000fea000383ffff */
.L_x_1688:
[----:B------:R-:W-:Y:S01]  /*1dd90*/  IMAD.MOV.U32 R219, RZ, RZ, R6 ;  /* 0x000000ffffdb7224 */ /* 0x000fe200078e0006 */
[----:B----4-:R-:W-:Y:S01]  /*1dda0*/  MOV R2, 0x2 ;  /* 0x0000000200027802 */ /* 0x010fe20000000f00 */
[----:B------:R-:W-:Y:S01]  /*1ddb0*/  IMAD.MOV.U32 R218, RZ, RZ, 0x181f ;  /* 0x0000181fffda7424 */ /* 0x000fe200078e00ff */
[----:B------:R-:W-:Y:S02]  /*1ddc0*/  MOV R3, 0x1dde0 ;  /* 0x0001dde000037802 */ /* 0x000fe40000000f00 */
[----:B-123-5:R-:W-:Y:S05]  /*1ddd0*/  CALL.REL.NOINC `($__internal_23_$__cuda_sm70_shflsync_idx_p) ;  /* 0x0000594000007944 */ /* 0x02efea0003c00000 */
[----:B------:R-:W-:Y:S01]  /*1dde0*/  MOV R2, R218 ;  /* 0x000000da00027202 */ /* 0x000fe20000000f00 */
[----:B------:R-:W-:Y:S05]  /*1ddf0*/  BRA `(.L_x_1846) ;  /* 0xfffeaf1000007947 */ /* 0x000fea000383ffff */
.L_x_1691:
[----:B------:R-:W-:Y:S01]  /*1de00*/  IMAD.MOV.U32 R219, RZ, RZ, R5 ;  /* 0x000000ffffdb7224 */ /* 0x000fe200078e0005 */
[----:B-1----:R-:W-:Y:S01]  /*1de10*/  MOV R2, 0x3 ;  /* 0x0000000300027802 */ /* 0x002fe20000000f00 */
[----:B------:R-:W-:Y:S01]  /*1de20*/  IMAD.MOV.U32 R218, RZ, RZ, 0x181f ;  /* 0x0000181fffda7424 */ /* 0x000fe200078e00ff */
[----:B------:R-:W-:-:S02]  /*1de30*/  MOV R3, 0x1de50 ;  /* 0x0001de5000037802 */ /* 0x000fc40000000f00 */
[----:B--2345:R-:W-:Y:S05]  /*1de40*/  CALL.REL.NOINC `($__internal_23_$__cuda_sm70_shflsync_idx_p) ;  /* 0x000058d000007944 */ /* 0x03cfea0003c00000 */
        /* <DEDUP_REMOVED lines=8> */
.L_x_1694:
[----:B------:R-:W-:Y:S01]  /*1ded0*/  IMAD.MOV.U32 R219, RZ, RZ, R5 ;  /* 0x000000ffffdb7224 */ /* 0x000fe200078e0005 */
[----:B-1----:R-:W-:Y:S01]  /*1dee0*/  MOV R2, 0x4 ;  /* 0x0000000400027802 */ /* 0x002fe20000000f00 */
[----:B------:R-:W-:Y:S01]  /*1def0*/  IMAD.MOV.U32 R218, RZ, RZ, 0x181f ;  /* 0x0000181fffda7424 */ /* 0x000fe200078e00ff */
[----:B------:R-:W-:Y:S02]  /*1df00*/  MOV R3, 0x1df20 ;  /* 0x0001df2000037802 */ /* 0x000fe40000000f00 */
[----:B--2345:R-:W-:Y:S05]  /*1df10*/  CALL.REL.NOINC `($__internal_23_$__cuda_sm70_shflsync_idx_p) ;  /* 0x0000580000007944 */ /* 0x03cfea0003c00000 */
[----:B------:R-:W-:Y:S01]  /*1df20*/  MOV R7, R218 ;  /* 0x000000da00077202 */ /* 0x000fe20000000f00 */
[----:B------:R-:W-:Y:S05]  /*1df30*/  BRA `(.L_x_1848) ;  /* 0xfffeaf8000007947 */ /* 0x000fea000383ffff */
.L_x_1695:
[----:B------:R-:W-:Y:S01]  /*1df40*/  IMAD.MOV.U32 R219, RZ, RZ, R6 ;  /* 0x000000ffffdb7224 */ /* 0x000fe200078e0006 */
[----:B-1----:R-:W-:Y:S01]  /*1df50*/  MOV R2, 0x4 ;  /* 0x0000000400027802 */ /* 0x002fe20000000f00 */
[----:B------:R-:W-:Y:S01]  /*1df60*/  IMAD.MOV.U32 R218, RZ, RZ, 0x181f ;  /* 0x0000181fffda7424 */ /* 0x000fe200078e00ff */
[----:B------:R-:W-:Y:S02]  /*1df70*/  MOV R3, 0x1df90 ;  /* 0x0001df9000037802 */ /* 0x000fe40000000f00 */
[----:B--2345:R-:W-:Y:S05]  /*1df80*/  CALL.REL.NOINC `($__internal_23_$__cuda_sm70_shflsync_idx_p) ;  /* 0x0000579000007944 */ /* 0x03cfea0003c00000 */
[----:B------:R-:W-:Y:S01]  /*1df90*/  MOV R2, R218 ;  /* 0x000000da00027202 */ /* 0x000fe20000000f00 */
[----:B------:R-:W-:Y:S05]  /*1dfa0*/  BRA `(.L_x_1849) ;  /* 0xfffeaf3000007947 */ /* 0x000fea000383ffff */
.L_x_1698:
[----:B------:R-:W-:Y:S01]  /*1dfb0*/  IMAD.MOV.U32 R219, RZ, RZ, R5 ;  /* 0x000000ffffdb7224 */ /* 0x000fe200078e0005 */
[----:B--23--:R-:W-:Y:S01]  /*1dfc0*/  MOV R2, 0x5 ;  /* 0x0000000500027802 */ /* 0x00cfe20000000f00 */
[----:B------:R-:W-:Y:S01]  /*1dfd0*/  IMAD.MOV.U32 R218, RZ, RZ, 0x181f ;  /* 0x0000181fffda7424 */ /* 0x000fe200078e00ff */
[----:B------:R-:W-:-:S02]  /*1dfe0*/  MOV R3, 0x1e000 ;  /* 0x0001e00000037802 */ /* 0x000fc40000000f00 */
[----:B-1--45:R-:W-:Y:S05]  /*1dff0*/  CALL.REL.NOINC `($__internal_23_$__cuda_sm70_shflsync_idx_p) ;  /* 0x0000572000007944 */ /* 0x032fea0003c00000 */
        /* <DEDUP_REMOVED lines=8> */
.L_x_1701:
[----:B------:R-:W-:Y:S01]  /*1e080*/  IMAD.MOV.U32 R219, RZ, RZ, R5 ;  /* 0x000000ffffdb7224 */ /* 0x000fe200078e0005 */
[----:B-1-3--:R-:W-:Y:S01]  /*1e090*/  MOV R2, 0x6 ;  /* 0x0000000600027802 */ /* 0x00afe20000000f00 */
[----:B------:R-:W-:Y:S01]  /*1e0a0*/  IMAD.MOV.U32 R218, RZ, RZ, 0x181f ;  /* 0x0000181fffda7424 */ /* 0x000fe200078e00ff */
[----:B------:R-:W-:Y:S02]  /*1e0b0*/  MOV R3, 0x1e0d0 ;  /* 0x0001e0d000037802 */ /* 0x000fe40000000f00 */
[----:B--2-45:R-:W-:Y:S05]  /*1e0c0*/  CALL.REL.NOINC `($__internal_23_$__cuda_sm70_shflsync_idx_p) ;  /* 0x0000565000007944 */ /* 0x034fea0003c00000 */
[----:B------:R-:W-:Y:S01]  /*1e0d0*/  MOV R7, R218 ;  /* 0x000000da00077202 */ /* 0x000fe20000000f00 */
[----:B------:R-:W-:Y:S05]  /*1e0e0*/  BRA `(.L_x_1851) ;  /* 0xfffeafa000007947 */ /* 0x000fea000383ffff */
.L_x_1702:
[----:B------:R-:W-:Y:S01]  /*1e0f0*/  IMAD.MOV.U32 R219, RZ, RZ, R6 ;  /* 0x000000ffffdb7224 */ /* 0x000fe200078e0006 */
[----:B---3--:R-:W-:Y:S01]  /*1e100*/  MOV R2, 0x6 ;  /* 0x0000000600027802 */ /* 0x008fe20000000f00 */
[----:B------:R-:W-:Y:S01]  /*1e110*/  IMAD.MOV.U32 R218, RZ, RZ, 0x181f ;  /* 0x0000181fffda7424 */ /* 0x000fe200078e00ff */
[----:B------:R-:W-:Y:S02]  /*1e120*/  MOV R3, 0x1e140 ;  /* 0x0001e14000037802 */ /* 0x000fe40000000f00 */
[----:B-12-45:R-:W-:Y:S05]  /*1e130*/  CALL.REL.NOINC `($__internal_23_$__cuda_sm70_shflsync_idx_p) ;  /* 0x000055e000007944 */ /* 0x036fea0003c00000 */
[----:B------:R-:W-:Y:S01]  /*1e140*/  MOV R2, R218 ;  /* 0x000000da00027202 */ /* 0x000fe20000000f00 */
[----:B------:R-:W-:Y:S05]  /*1e150*/  BRA `(.L_x_1852) ;  /* 0xfffeaf5000007947 */ /* 0x000fea000383ffff */
.L_x_1705:
        /* <DEDUP_REMOVED lines=13> */
.L_x_1744:
[----:B------:R-:W-:Y:S01]  /*1e230*/  IMAD.MOV.U32 R219, RZ, RZ, R5 ;  /* 0x000000ffffdb7224 */ /* 0x000fe200078e0005 */
[----:B------:R-:W-:Y:S01]  /*1e240*/  MOV R2, RZ ;  /* 0x000000ff00027202 */ /* 0x000fe20000000f00 */
[----:B------:R-:W-:Y:S01]  /*1e250*/  IMAD.MOV.U32 R218, RZ, RZ, 0x181f ;  /* 0x0000181fffda7424 */ /* 0x000fe200078e00ff */
[----:B------:R-:W-:Y:S02]  /*1e260*/  MOV R3, 0x1e280 ;  /* 0x0001e28000037802 */ /* 0x000fe40000000f00 */
[----:B------:R-:W-:Y:S05]  /*1e270*/  CALL.REL.NOINC `($__internal_23_$__cuda_sm70_shflsync_idx_p) ;  /* 0x000054a000007944 */ /* 0x000fea0003c00000 */
[----:B------:R-:W-:Y:S01]  /*1e280*/  MOV R9, R218 ;  /* 0x000000da00097202 */ /* 0x000fe20000000f00 */
[----:B------:R-:W-:Y:S05]  /*1e290*/  BRA `(.L_x_1854) ;  /* 0xffff0c6000007947 */ /* 0x000fea000383ffff */
.L_x_1745:
[----:B------:R-:W-:Y:S01]  /*1e2a0*/  IMAD.MOV.U32 R219, RZ, RZ, R4 ;  /* 0x000000ffffdb7224 */ /* 0x000fe200078e0004 */
[----:B------:R-:W-:Y:S01]  /*1e2b0*/  MOV R2, RZ ;  /* 0x000000ff00027202 */ /* 0x000fe20000000f00 */
[----:B------:R-:W-:Y:S01]  /*1e2c0*/  IMAD.MOV.U32 R218, RZ, RZ, 0x181f ;  /* 0x0000181fffda7424 */ /* 0x000fe200078e00ff */
[----:B------:R-:W-:Y:S02]  /*1e2d0*/  MOV R3, 0x1e2f0 ;  /* 0x0001e2f000037802 */ /* 0x000fe40000000f00 */
[----:B-12---:R-:W-:Y:S05]  /*1e2e0*/  CALL.REL.NOINC `($__internal_23_$__cuda_sm70_shflsync_idx_p) ;  /* 0x0000543000007944 */ /* 0x006fea0003c00000 */
        /* <DEDUP_REMOVED lines=12> */
[----:B------:R-:W-:Y:S05]  /*1e3b0*/  CALL.REL.NOINC `($__internal_23_$__cuda_sm70_shflsync_idx_p) ;  /* 0x0000536000007944 */ /* 0x000fea0003c00000 */
[----:B------:R-:W-:Y:S01]  /*1e3c0*/  IMAD.MOV.U32 R7, RZ, RZ, R218 ;  /* 0x000000ffff077224 */ /* 0x000fe200078e00da */
[----:B------:R-:W-:Y:S01]  /*1e3d0*/  MOV R2, 0x1 ;  /* 0x0000000100027802 */ /* 0x000fe20000000f00 */
[----:B------:R-:W-:Y:S01]  /*1e3e0*/  IMAD.MOV.U32 R219, RZ, RZ, R4 ;  /* 0x000000ffffdb7224 */ /* 0x000fe200078e0004 */
[----:B------:R-:W-:Y:S02]  /*1e3f0*/  MOV R218, 0x181f ;  /* 0x0000181f00da7802 */ /* 0x000fe40000000f00 */
[----:B------:R-:W-:Y:S02]  /*1e400*/  MOV R3, 0x1e420 ;  /* 0x0001e42000037802 */ /* 0x000fe40000000f00 */
[----:B------:R-:W-:Y:S05]  /*1e410*/  CALL.REL.NOINC `($__internal_23_$__cuda_sm70_shflsync_idx_p) ;  /* 0x0000530000007944 */ /* 0x000fea0003c00000 */
        /* <DEDUP_REMOVED lines=60> */
[----:B------:R-:W-:Y:S01]  /*1e7e0*/  MOV R4, R218 ;  /* 0x000000da00047202 */ /* 0x000fe20000000f00 */
[----:B------:R-:W-:Y:S05]  /*1e7f0*/  BRA `(.L_x_1855) ;  /* 0xffff088000007947 */ /* 0x000fea000383ffff */
.L_x_1746:
[----:B------:R-:W-:Y:S01]  /*1e800*/  IMAD.MOV.U32 R219, RZ, RZ, R0 ;  /* 0x000000ffffdb7224 */ /* 0x000fe200078e0000 */
[----:B------:R-:W-:Y:S01]  /*1e810*/  MOV R2, RZ ;  /* 0x000000ff00027202 */ /* 0x000fe20000000f00 */
[----:B------:R-:W-:Y:S01]  /*1e820*/  IMAD.MOV.U32 R218, RZ, RZ, 0x1c1f ;  /* 0x00001c1fffda7424 */ /* 0x000fe200078e00ff */
[----:B------:R-:W-:-:S02]  /*1e830*/  MOV R3, 0x1e850 ;  /* 0x0001e85000037802 */ /* 0x000fc40000000f00 */
[----:B------:R-:W-:Y:S05]  /*1e840*/  CALL.REL.NOINC `($__internal_23_$__cuda_sm70_shflsync_idx_p) ;  /* 0x00004ed000007944 */ /* 0x000fea0003c00000 */
[----:B------:R-:W-:Y:S01]  /*1e850*/  MOV R2, R218 ;  /* 0x000000da00027202 */ /* 0x000fe20000000f00 */
[----:B------:R-:W-:Y:S05]  /*1e860*/  BRA `(.L_x_1856) ;  /* 0xffff099000007947 */ /* 0x000fea000383ffff */
.L_x_1747:
[----:B------:R-:W-:Y:S01]  /*1e870*/  IMAD.MOV.U32 R219, RZ, RZ, R0 ;  /* 0x000000ffffdb7224 */ /* 0x000fe200078e0000 */
[----:B------:R-:W-:Y:S01]  /*1e880*/  MOV R2, 0x1 ;  /* 0x0000000100027802 */ /* 0x000fe20000000f00 */
[----:B------:R-:W-:Y:S01]  /*1e890*/  IMAD.MOV.U32 R218, RZ, RZ, 0x1c1f ;  /* 0x00001c1fffda7424 */ /* 0x000fe200078e00ff */
[----:B------:R-:W-:-:S02]  /*1e8a0*/  MOV R3, 0x1e8c0 ;  /* 0x0001e8c000037802 */ /* 0x000fc40000000f00 */
[----:B-1----:R-:W-:Y:S05]  /*1e8b0*/  CALL.REL.NOINC `($__internal_23_$__cuda_sm70_shflsync_idx_p) ;  /* 0x00004e6000007944 */ /* 0x002fea0003c00000 */
        /* <DEDUP_REMOVED lines=46> */
[----:B------:R-:W-:Y:S05]  /*1eba0*/  CALL.REL.NOINC `($__internal_23_$__cuda_sm70_shflsync_idx_p) ;  /* 0x00004b7000007944 */ /* 0x000fea0003c00000 */
[----:B------:R-:W-:Y:S01]  /*1ebb0*/  IMAD.IADD R2, R4, 0x1, R218 ;  /* 0x0000000104027824 */ /* 0x000fe200078e02da */
[----:B------:R-:W-:Y:S01]  /*1ebc0*/  MOV R3, 0x1eea0 ;  /* 0x0001eea000037802 */ /* 0x000fe20000000f00 */
[----:B------:R-:W-:Y:S02]  /*1ebd0*/  IMAD.MOV.U32 R219, RZ, RZ, R0 ;  /* 0x000000ffffdb7224 */ /* 0x000fe400078e0000 */
[----:B------:R-:W-:Y:S01]  /*1ebe0*/  IMAD.MOV.U32 R218, RZ, RZ, 0x1c1f ;  /* 0x00001c1fffda7424 */ /* 0x000fe200078e00ff */
        /* <DEDUP_REMOVED lines=41> */
[----:B------:R-:W-:Y:S02]  /*1ee80*/  FSEL R55, R149, -INF , P0 ;  /* 0xff80000095377808 */ /* 0x000fe40000000000 */
[----:B------:R-:W-:Y:S05]  /*1ee90*/  CALL.REL.NOINC `($__internal_23_$__cuda_sm70_shflsync_idx_p) ;  /* 0x0000488000007944 */ /* 0x000fea0003c00000 */
[----:B------:R-:W-:Y:S01]  /*1eea0*/  IMAD.IADD R4, R4, 0x1, R218 ;  /* 0x0000000104047824 */ /* 0x000fe200078e02da */
[----:B------:R-:W-:Y:S01]  /*1eeb0*/  FMNMX.FTZ R89, R10, R11, !PT ;  /* 0x0000000b0a597209 */ /* 0x000fe20007810000 */
[----:B------:R-:W-:Y:S01]  /*1eec0*/  IMAD.MOV.U32 R0, RZ, RZ, 0x2 ;  /* 0x00000002ff007424 */ /* 0x000fe200078e00ff */
[----:B------:R-:W-:Y:S02]  /*1eed0*/  FMNMX.FTZ R88, R12, R13, !PT ;  /* 0x0000000d0c587209 */ /* 0x000fe40007810000 */
[----:B------:R-:W-:-:S02]  /*1eee0*/  IMNMX R5, R5, R4, PT ;  /* 0x0000000405057217 */ /* 0x000fc40003800200 */
[----:B------:R-:W-:Y:S02]  /*1eef0*/  FMNMX.FTZ R89, R14, R89, !PT ;  /* 0x000000590e597209 */ /* 0x000fe40007810000 */
[C---:B------:R-:W-:Y:S02]  /*1ef00*/  ISETP.GT.AND P3, PT, R5.reuse, RZ, PT ;  /* 0x000000ff0500720c */ /* 0x040fe40003f64270 */
[C---:B------:R-:W-:Y:S02]  /*1ef10*/  ISETP.GT.AND P2, PT, R5.reuse, 0x1, PT ;  /* 0x000000010500780c */ /* 0x040fe40003f44270 */
[----:B------:R-:W-:Y:S02]  /*1ef20*/  ISETP.GT.AND P1, PT, R5, 0x8, PT ;  /* 0x000000080500780c */ /* 0x000fe40003f24270 */
[----:B------:R-:W-:Y:S02]  /*1ef30*/  FSEL R23, R146, -INF , P3 ;  /* 0xff80000092177808 */ /* 0x000fe40001800000 */
[----:B------:R-:W-:-:S02]  /*1ef40*/  FSEL R26, R147, -INF , P2 ;  /* 0xff800000931a7808 */ /* 0x000fc40001000000 */
[----:B------:R-:W-:Y:S02]  /*1ef50*/  ISETP.GT.AND P0, PT, R5, 0x9, PT ;  /* 0x000000090500780c */ /* 0x000fe40003f04270 */
[----:B------:R-:W-:Y:S02]  /*1ef60*/  FSEL R35, R142, -INF , P1 ;  /* 0xff8000008e237808 */ /* 0x000fe40000800000 */
        /* <DEDUP_REMOVED lines=107> */
[----:B------:R-:W-:Y:S02]  /*1f620*/  MOV R2, 0x1f640 ;  /* 0x0001f64000027802 */ /* 0x000fe40000000f00 */
[----:B------:R-:W-:Y:S05]  /*1f630*/  CALL.REL.NOINC `($__internal_22_$__cuda_sm70_shflsync_bfly_p) ;  /* 0x0000408000007944 */ /* 0x000fea0003c00000 */
[----:B------:R-:W-:Y:S01]  /*1f640*/  FMNMX.FTZ R89, R89, R0, !PT ;  /* 0x0000000059597209 */ /* 0x000fe20007810000 */
[----:B------:R-:W-:Y:S01]  /*1f650*/  IMAD.MOV.U32 R0, RZ, RZ, 0x1 ;  /* 0x00000001ff007424 */ /* 0x000fe200078e00ff */
[----:B------:R-:W-:-:S03]  /*1f660*/  MOV R2, 0x1f690 ;  /* 0x0001f69000027802 */ /* 0x000fc60000000f00 */
[----:B------:R-:W-:Y:S02]  /*1f670*/  IMAD.MOV.U32 R84, RZ, RZ, R89 ;  /* 0x000000ffff547224 */ /* 0x000fe400078e0059 */
[----:B------:R-:W-:Y:S05]  /*1f680*/  CALL.REL.NOINC `($__internal_22_$__cuda_sm70_shflsync_bfly_p) ;  /* 0x0000403000007944 */ /* 0x000fea0003c00000 */
[----:B------:R-:W-:Y:S01]  /*1f690*/  FMNMX.FTZ R89, R89, R0, !PT ;  /* 0x0000000059597209 */ /* 0x000fe20007810000 */
[----:B------:R-:W-:Y:S01]  /*1f6a0*/  IMAD.MOV.U32 R84, RZ, RZ, R88 ;  /* 0x000000ffff547224 */ /* 0x000fe200078e0058 */
[----:B------:R-:W-:Y:S01]  /*1f6b0*/  MOV R2, 0x1f6e0 ;  /* 0x0001f6e000027802 */ /* 0x000fe20000000f00 */
[----:B------:R-:W-:Y:S02]  /*1f6c0*/  IMAD.MOV.U32 R0, RZ, RZ, 0x2 ;  /* 0x00000002ff007424 */ /* 0x000fe400078e00ff */
        /* <DEDUP_REMOVED lines=26> */
[----:B------:R-:W-:Y:S01]  /*1f870*/  MOV R9, R0 ;  /* 0x0000000000097202 */ /* 0x000fe20000000f00 */
[----:B------:R-:W-:Y:S05]  /*1f880*/  BRA `(.L_x_1857) ;  /* 0xffff09e000007947 */ /* 0x000fea000383ffff */
.L_x_1751:
[----:B------:R-:W-:Y:S01]  /*1f890*/  MOV R2, RZ ;  /* 0x000000ff00027202 */ /* 0x000fe20000000f00 */
[----:B------:R-:W-:Y:S01]  /*1f8a0*/  IMAD.MOV.U32 R219, RZ, RZ, R4 ;  /* 0x000000ffffdb7224 */ /* 0x000fe200078e0004 */
[----:B------:R-:W-:Y:S01]  /*1f8b0*/  MOV R3, 0x1f8e0 ;  /* 0x0001f8e000037802 */ /* 0x000fe20000000f00 */
[----:B------:R-:W-:Y:S02]  /*1f8c0*/  IMAD.MOV.U32 R218, RZ, RZ, 0x181f ;  /* 0x0000181fffda7424 */ /* 0x000fe400078e00ff */
[----:B------:R-:W-:Y:S05]  /*1f8d0*/  CALL.REL.NOINC `($__internal_23_$__cuda_sm70_shflsync_idx_p) ;  /* 0x00003e4000007944 */ /* 0x000fea0003c00000 */
[----:B------:R-:W-:Y:S01]  /*1f8e0*/  MOV R7, R218 ;  /* 0x000000da00077202 */ /* 0x000fe20000000f00 */
[----:B------:R-:W-:-:S05]  /*1f8f0*/  BRA `(.L_x_1858) ;  /* 0xffff25c000007947 */ /* 0x000fca000383ffff */
.L_x_1752:
[----:B------:R-:W-:Y:S01]  /*1f900*/  MOV R2, RZ ;  /* 0x000000ff00027202 */ /* 0x000fe20000000f00 */
[----:B------:R-:W-:Y:S01]  /*1f910*/  IMAD.MOV.U32 R219, RZ, RZ, R0 ;  /* 0x000000ffffdb7224 */ /* 0x000fe200078e0000 */
[----:B------:R-:W-:Y:S01]  /*1f920*/  MOV R3, 0x1f950 ;  /* 0x0001f95000037802 */ /* 0x000fe20000000f00 */
[----:B------:R-:W-:Y:S02]  /*1f930*/  IMAD.MOV.U32 R218, RZ, RZ, 0x181f ;  /* 0x0000181fffda7424 */ /* 0x000fe400078e00ff */
[----:B-12---:R-:W-:Y:S05]  /*1f940*/  CALL.REL.NOINC `($__internal_23_$__cuda_sm70_shflsync_idx_p) ;  /* 0x00003dd000007944 */ /* 0x006fea0003c00000 */
[----:B------:R-:W-:Y:S01]  /*1f950*/  IMAD.MOV.U32 R219, RZ, RZ, R4 ;  /* 0x000000ffffdb7224 */ /* 0x000fe200078e0004 */
[----:B------:R-:W-:Y:S02]  /*1f960*/  ISETP.GE.AND P0, PT, R238, c[0x0][0x1d4], PT ;  /* 0x00007500ee007a0c */ /* 0x000fe40003f06270 */
[----:B------:R-:W-:Y:S01]  /*1f970*/  IADD3 R2, P1, R218, R5, RZ ;  /* 0x00000005da027210 */ /* 0x000fe20007f3e0ff */
[----:B------:R-:W-:Y:S04]  /*1f980*/  IMAD.MOV.U32 R218, RZ, RZ, 0x181f ;  /* 0x0000181fffda7424 */ /* 0x000fe800078e00ff */
[----:B------:R-:W-:Y:S01]  /*1f990*/  IMAD.X R3, R7, 0x1, R6, P1 ;  /* 0x0000000107037824 */ /* 0x000fe200008e0606 */
[----:B------:R-:W-:Y:S05]  /*1f9a0*/  SEL R7, RZ, 0x10, P0 ;  /* 0x00000010ff077807 */ /* 0x000fea0000000000 */
[----:B------:R-:W-:Y:S01]  /*1f9b0*/  @!PT LDS RZ, [RZ] ;  /* 0x00000000fffff984 */ /* 0x000fe20000000800 */
[----:B------:R-:W-:Y:S01]  /*1f9c0*/  @!PT LDS RZ, [RZ] ;  /* 0x00000000fffff984 */ /* 0x000fe20000000800 */
[----:B------:R-:W-:Y:S01]  /*1f9d0*/  @!PT LDS RZ, [RZ] ;  /* 0x00000000fffff984 */ /* 0x000fe20000000800 */
[----:B------:R1:W-:Y:S02]  /*1f9e0*/  LDGSTS.E.BYPASS.LTC128B.128 [R212+0x100], [R2.64], !P0 ;  /* 0x0010000002d47fae */ /* 0x0003e4000c101d48 */
[----:B-1----:R-:W-:Y:S01]  /*1f9f0*/  MOV R3, 0x1fa20 ;  /* 0x0001fa2000037802 */ /* 0x002fe20000000f00 */
[----:B------:R-:W-:Y:S03]  /*1fa00*/  IMAD.MOV.U32 R2, RZ, RZ, 0x1 ;  /* 0x00000001ff027424 */ /* 0x000fe600078e00ff */
[----:B------:R-:W-:Y:S05]  /*1fa10*/  CALL.REL.NOINC `($__internal_23_$__cuda_sm70_shflsync_idx_p) ;  /* 0x00003d0000007944 */ /* 0x000fea0003c00000 */
[----:B------:R-:W-:Y:S01]  /*1fa20*/  MOV R2, 0x1 ;  /* 0x0000000100027802 */ /* 0x000fe20000000f00 */
[----:B------:R-:W-:Y:S01]  /*1fa30*/  IMAD.MOV.U32 R8, RZ, RZ, R218 ;  /* 0x000000ffff087224 */ /* 0x000fe200078e00da */
[----:B------:R-:W-:Y:S01]  /*1fa40*/  MOV R218, 0x181f ;  /* 0x0000181f00da7802 */ /* 0x000fe20000000f00 */
[----:B------:R-:W-:Y:S01]  /*1fa50*/  IMAD.MOV.U32 R219, RZ, RZ, R0 ;  /* 0x000000ffffdb7224 */ /* 0x000fe200078e0000 */
[----:B------:R-:W-:Y:S02]  /*1fa60*/  MOV R3, 0x1fa80 ;  /* 0x0001fa8000037802 */ /* 0x000fe40000000f00 */
[----:B------:R-:W-:Y:S05]  /*1fa70*/  CALL.REL.NOINC `($__internal_23_$__cuda_sm70_shflsync_idx_p) ;  /* 0x00003ca000007944 */ /* 0x000fea0003c00000 */
        /* <DEDUP_REMOVED lines=60> */
[----:B------:R-:W-:Y:S01]  /*1fe40*/  MOV R0, R218 ;  /* 0x000000da00007202 */ /* 0x000fe20000000f00 */
[----:B------:R-:W-:-:S05]  /*1fe50*/  BRA `(.L_x_1859) ;  /* 0xffff220000007947 */ /* 0x000fca000383ffff */
.L_x_1755:
[----:B------:R-:W-:Y:S01]  /*1fe60*/  MOV R2, RZ ;  /* 0x000000ff00027202 */ /* 0x000fe20000000f00 */
[----:B------:R-:W-:Y:S01]  /*1fe70*/  IMAD.MOV.U32 R219, RZ, RZ, R84 ;  /* 0x000000ffffdb7224 */ /* 0x000fe200078e0054 */
[----:B------:R-:W-:Y:S01]  /*1fe80*/  MOV R3, 0x1feb0 ;  /* 0x0001feb000037802 */ /* 0x000fe20000000f00 */
[----:B------:R-:W-:Y:S02]  /*1fe90*/  IMAD.MOV.U32 R218, RZ, RZ, 0x181f ;  /* 0x0000181fffda7424 */ /* 0x000fe400078e00ff */
[----:B------:R-:W-:Y:S05]  /*1fea0*/  CALL.REL.NOINC `($__internal_23_$__cuda_sm70_shflsync_idx_p) ;  /* 0x0000387000007944 */ /* 0x000fea0003c00000 */
[----:B------:R-:W-:Y:S01]  /*1feb0*/  MOV R89, R218 ;  /* 0x000000da00597202 */ /* 0x000fe20000000f00 */
[----:B------:R-:W-:-:S05]  /*1fec0*/  BRA `(.L_x_1860) ;  /* 0xffff2b0000007947 */ /* 0x000fca000383ffff */
.L_x_1756:
        /* <DEDUP_REMOVED lines=86> */
.L_x_1757:
[----:B------:R-:W-:Y:S01]  /*20430*/  MOV R2, RZ ;  /* 0x000000ff00027202 */ /* 0x000fe20000000f00 */
[----:B------:R-:W-:Y:S01]  /*20440*/  IMAD.MOV.U32 R219, RZ, RZ, R84 ;  /* 0x000000ffffdb7224 */ /* 0x000fe200078e0054 */
[----:B------:R-:W-:Y:S01]  /*20450*/  MOV R3, 0x20480 ;  /* 0x0002048000037802 */ /* 0x000fe20000000f00 */
[----:B------:R-:W-:Y:S02]  /*20460*/  IMAD.MOV.U32 R218, RZ, RZ, 0x1c1f ;  /* 0x00001c1fffda7424 */ /* 0x000fe400078e00ff */
[----:B------:R-:W-:Y:S05]  /*20470*/  CALL.REL.NOINC `($__internal_23_$__cuda_sm70_shflsync_idx_p) ;  /* 0x000032a000007944 */ /* 0x000fea0003c00000 */
[----:B------:R-:W-:Y:S01]  /*20480*/  MOV R0, R218 ;  /* 0x000000da00007202 */ /* 0x000fe20000000f00 */
[----:B------:R-:W-:-:S05]  /*20490*/  BRA `(.L_x_1862) ;  /* 0xffff285000007947 */ /* 0x000fca000383ffff */
.L_x_1758:
[----:B------:R-:W-:Y:S01]  /*204a0*/  MOV R2, 0x1 ;  /* 0x0000000100027802 */ /* 0x000fe20000000f00 */
[----:B------:R-:W-:Y:S01]  /*204b0*/  IMAD.MOV.U32 R219, RZ, RZ, R84 ;  /* 0x000000ffffdb7224 */ /* 0x000fe200078e0054 */
[----:B------:R-:W-:Y:S01]  /*204c0*/  MOV R3, 0x204f0 ;  /* 0x000204f000037802 */ /* 0x000fe20000000f00 */
[----:B------:R-:W-:Y:S02]  /*204d0*/  IMAD.MOV.U32 R218, RZ, RZ, 0x1c1f ;  /* 0x00001c1fffda7424 */ /* 0x000fe400078e00ff */
[----:B-1----:R-:W-:Y:S05]  /*204e0*/  CALL.REL.NOINC `($__internal_23_$__cuda_sm70_shflsync_idx_p) ;  /* 0x0000323000007944 */ /* 0x002fea0003c00000 */
[----:B------:R-:W-:Y:S01]  /*204f0*/  MOV R3, 0x207d0 ;  /* 0x000207d000037802 */ /* 0x000fe20000000f00 */
[----:B------:R-:W-:Y:S02]  /*20500*/  IMAD.IADD R218, R85, 0x1, R218 ;  /* 0x0000000155da7824 */ /* 0x000fe400078e02da */
[----:B------:R-:W-:Y:S02]  /*20510*/  IMAD.MOV.U32 R219, RZ, RZ, R84 ;  /* 0x000000ffffdb7224 */ /* 0x000fe400078e0054 */
        /* <DEDUP_REMOVED lines=37> */
[----:B------:R-:W-:Y:S01]  /*20770*/  IMAD.MOV.U32 R218, RZ, RZ, 0x1c1f ;  /* 0x00001c1fffda7424 */ /* 0x000fe200078e00ff */
[----:B------:R-:W-:Y:S02]  /*20780*/  FSEL R39, R70, -INF , P3 ;  /* 0xff80000046277808 */ /* 0x000fe40001800000 */
[----:B------:R-:W-:Y:S02]  /*20790*/  FSEL R33, R71, -INF , P2 ;  /* 0xff80000047217808 */ /* 0x000fe40001000000 */
[----:B------:R-:W-:Y:S02]  /*207a0*/  FSEL R32, R82, -INF , P1 ;  /* 0xff80000052207808 */ /* 0x000fe40000800000 */
[----:B------:R-:W-:Y:S02]  /*207b0*/  FSEL R19, R83, -INF , P0 ;  /* 0xff80000053137808 */ /* 0x000fe40000000000 */
[----:B------:R-:W-:Y:S05]  /*207c0*/  CALL.REL.NOINC `($__internal_23_$__cuda_sm70_shflsync_idx_p) ;  /* 0x00002f5000007944 */ /* 0x000fea0003c00000 */
        /* <DEDUP_REMOVED lines=38> */
[----:B------:R-:W-:Y:S01]  /*20a30*/  ISETP.GT.AND P0, PT, R218, 0x49, PT ;  /* 0x00000049da00780c */ /* 0x000fe20003f04270 */
[----:B------:R-:W-:Y:S01]  /*20a40*/  IMAD.MOV.U32 R218, RZ, RZ, 0x1c1f ;  /* 0x00001c1fffda7424 */ /* 0x000fe200078e00ff */
[----:B------:R-:W-:Y:S02]  /*20a50*/  FSEL R25, R61, -INF , P4 ;  /* 0xff8000003d197808 */ /* 0x000fe40002000000 */
[----:B------:R-:W-:Y:S02]  /*20a60*/  FSEL R18, R72, -INF , P3 ;  /* 0xff80000048127808 */ /* 0x000fe40001800000 */
[----:B------:R-:W-:Y:S02]  /*20a70*/  FSEL R17, R73, -INF , P2 ;  /* 0xff80000049117808 */ /* 0x000fe40001000000 */
[----:B------:R-:W-:Y:S02]  /*20a80*/  FSEL R16, R76, -INF , P1 ;  /* 0xff8000004c107808 */ /* 0x000fe40000800000 */
[----:B------:R-:W-:Y:S02]  /*20a90*/  FSEL R13, R77, -INF , P0 ;  /* 0xff8000004d0d7808 */ /* 0x000fe40000000000 */
[----:B------:R-:W-:Y:S05]  /*20aa0*/  CALL.REL.NOINC `($__internal_23_$__cuda_sm70_shflsync_idx_p) ;  /* 0x00002c7000007944 */ /* 0x000fea0003c00000 */
[----:B------:R-:W-:Y:S01]  /*20ab0*/  FMNMX.FTZ R84, R4, R90, !PT ;  /* 0x0000005a04547209 */ /* 0x000fe20007810000 */
[----:B------:R-:W-:Y:S01]  /*20ac0*/  IMAD.IADD R85, R85, 0x1, R218 ;  /* 0x0000000155557824 */ /* 0x000fe200078e02da */
[----:B------:R-:W-:Y:S01]  /*20ad0*/  MOV R2, 0x21270 ;  /* 0x0002127000027802 */ /* 0x000fe20000000f00 */
        /* <DEDUP_REMOVED lines=120> */
[----:B------:R-:W-:Y:S05]  /*21260*/  CALL.REL.NOINC `($__internal_22_$__cuda_sm70_shflsync_bfly_p) ;  /* 0x0000245000007944 */ /* 0x000fea0003c00000 */
[----:B------:R-:W-:Y:S01]  /*21270*/  FMNMX.FTZ R84, R84, R0, !PT ;  /* 0x0000000054547209 */ /* 0x000fe20007810000 */
[----:B------:R-:W-:Y:S01]  /*21280*/  IMAD.MOV.U32 R0, RZ, RZ, 0x1 ;  /* 0x00000001ff007424 */ /* 0x000fe200078e00ff */
[----:B------:R-:W-:Y:S02]  /*21290*/  MOV R2, 0x212b0 ;  /* 0x000212b000027802 */ /* 0x000fe40000000f00 */
        /* <DEDUP_REMOVED lines=28> */
[----:B------:R-:W-:-:S05]  /*21460*/  BRA `(.L_x_1863) ;  /* 0xffff28f000007947 */ /* 0x000fca000383ffff */
.L_x_1761:
[----:B-1--4-:R-:W-:Y:S01]  /*21470*/  MOV R2, RZ ;  /* 0x000000ff00027202 */ /* 0x012fe20000000f00 */
[----:B------:R-:W-:Y:S01]  /*21480*/  IMAD.MOV.U32 R219, RZ, RZ, R56 ;  /* 0x000000ffffdb7224 */ /* 0x000fe200078e0038 */
[----:B------:R-:W-:Y:S01]  /*21490*/  MOV R3, 0x214c0 ;  /* 0x000214c000037802 */ /* 0x000fe20000000f00 */
[----:B------:R-:W-:Y:S02]  /*214a0*/  IMAD.MOV.U32 R218, RZ, RZ, 0x181f ;  /* 0x0000181fffda7424 */ /* 0x000fe400078e00ff */
[----:B------:R-:W-:Y:S05]  /*214b0*/  CALL.REL.NOINC `($__internal_23_$__cuda_sm70_shflsync_idx_p) ;  /* 0x0000226000007944 */ /* 0x000fea0003c00000 */
[----:B------:R-:W-:Y:S01]  /*214c0*/  MOV R58, R218 ;  /* 0x000000da003a7202 */ /* 0x000fe20000000f00 */
[----:B------:R-:W-:-:S05]  /*214d0*/  BRA `(.L_x_1864) ;  /* 0xffff494000007947 */ /* 0x000fca000383ffff */
.L_x_1764:
[----:B------:R-:W-:Y:S01]  /*214e0*/  MOV R2, RZ ;  /* 0x000000ff00027202 */ /* 0x000fe20000000f00 */
[----:B------:R-:W-:Y:S01]  /*214f0*/  IMAD.MOV.U32 R219, RZ, RZ, R84 ;  /* 0x000000ffffdb7224 */ /* 0x000fe200078e0054 */
[----:B------:R-:W-:Y:S01]  /*21500*/  MOV R3, 0x21530 ;  /* 0x0002153000037802 */ /* 0x000fe20000000f00 */
[----:B------:R-:W-:Y:S02]  /*21510*/  IMAD.MOV.U32 R218, RZ, RZ, 0x181f ;  /* 0x0000181fffda7424 */ /* 0x000fe400078e00ff */
[----:B------:R-:W-:Y:S05]  /*21520*/  CALL.REL.NOINC `($__internal_23_$__cuda_sm70_shflsync_idx_p) ;  /* 0x000021f000007944 */ /* 0x000fea0003c00000 */
[----:B------:R-:W-:Y:S01]  /*21530*/  MOV R90, R218 ;  /* 0x000000da005a7202 */ /* 0x000fe20000000f00 */
[----:B------:R-:W-:-:S05]  /*21540*/  BRA `(.L_x_1865) ;  /* 0xffff536000007947 */ /* 0x000fca000383ffff */
.L_x_1765:
[----:B------:R-:W-:Y:S01]  /*21550*/  MOV R2, RZ ;  /* 0x000000ff00027202 */ /* 0x000fe20000000f00 */
[----:B------:R-:W-:Y:S01]  /*21560*/  IMAD.MOV.U32 R219, RZ, RZ, R0 ;  /* 0x000000ffffdb7224 */ /* 0x000fe200078e0000 */
[----:B------:R-:W-:Y:S01]  /*21570*/  MOV R3, 0x215a0 ;  /* 0x000215a000037802 */ /* 0x000fe20000000f00 */
[----:B------:R-:W-:Y:S02]  /*21580*/  IMAD.MOV.U32 R218, RZ, RZ, 0x181f ;  /* 0x0000181fffda7424 */ /* 0x000fe400078e00ff */
[----:B-12---:R-:W-:Y:S05]  /*21590*/  CALL.REL.NOINC `($__internal_23_$__cuda_sm70_shflsync_idx_p) ;  /* 0x0000218000007944 */ /* 0x006fea0003c00000 */
        /* <DEDUP_REMOVED lines=82> */
.L_x_1766:
[----:B------:R-:W-:Y:S02]  /*21ac0*/  MOV R0, 0x2 ;  /* 0x0000000200007802 */ /* 0x000fe40000000f00 */
[----:B------:R-:W-:Y:S02]  /*21ad0*/  MOV R2, 0x21af0 ;  /* 0x00021af000027802 */ /* 0x000fe40000000f00 */
        /* <DEDUP_REMOVED lines=33> */
.L_x_1768:
[----:B------:R-:W-:Y:S01]  /*21cf0*/  IMAD.MOV.U32 R84, RZ, RZ, R217 ;  /* 0x000000ffff547224 */ /* 0x000fe200078e00d9 */
[----:B------:R-:W-:-:S02]  /*21d00*/  MOV R0, 0x2 ;  /* 0x0000000200007802 */ /* 0x000fc40000000f00 */
[----:B------:R-:W-:Y:S02]  /*21d10*/  MOV R2, 0x21d30 ;  /* 0x00021d3000027802 */ /* 0x000fe40000000f00 */
[----:B------:R-:W-:Y:S05]  /*21d20*/  CALL.REL.NOINC `($__internal_22_$__cuda_sm70_shflsync_bfly_p) ;  /* 0x0000199000007944 */ /* 0x000fea0003c00000 */
[----:B------:R-:W-:Y:S05]  /*21d30*/  BRA `(.L_x_1868) ;  /* 0xffff716000007947 */ /* 0x000fea000383ffff */
.L_x_1769:
[----:B------:R-:W-:Y:S01]  /*21d40*/  IMAD.MOV.U32 R84, RZ, RZ, R4 ;  /* 0x000000ffff547224 */ /* 0x000fe200078e0004 */
[----:B------:R-:W-:Y:S02]  /*21d50*/  MOV R0, 0x1 ;  /* 0x0000000100007802 */ /* 0x000fe40000000f00 */
[----:B------:R-:W-:Y:S02]  /*21d60*/  MOV R2, 0x21d80 ;  /* 0x00021d8000027802 */ /* 0x000fe40000000f00 */
[----:B-1----:R-:W-:Y:S05]  /*21d70*/  CALL.REL.NOINC `($__internal_22_$__cuda_sm70_shflsync_bfly_p) ;  /* 0x0000194000007944 */ /* 0x002fea0003c00000 */
[----:B------:R-:W-:Y:S01]  /*21d80*/  FADD.FTZ R4, R4, R0 ;  /* 0x0000000004047221 */ /* 0x000fe20000010000 */
[----:B------:R-:W-:Y:S02]  /*21d90*/  MOV R84, R226 ;  /* 0x000000e200547202 */ /* 0x000fe40000000f00 */
[----:B------:R-:W-:Y:S02]  /*21da0*/  MOV R0, 0x2 ;  /* 0x0000000200007802 */ /* 0x000fe40000000f00 */
[----:B------:R-:W-:Y:S02]  /*21db0*/  MOV R2, 0x21dd0 ;  /* 0x00021dd000027802 */ /* 0x000fe40000000f00 */
[----:B------:R-:W-:Y:S05]  /*21dc0*/  CALL.REL.NOINC `($__internal_22_$__cuda_sm70_shflsync_bfly_p) ;  /* 0x000018f000007944 */ /* 0x000fea0003c00000 */
[----:B------:R-:W-:Y:S01]  /*21dd0*/  FADD.FTZ R6, R226, R0 ;  /* 0x00000000e2067221 */ /* 0x000fe20000010000 */
[----:B------:R-:W-:Y:S02]  /*21de0*/  MOV R0, 0x1 ;  /* 0x0000000100007802 */ /* 0x000fe40000000f00 */
[----:B------:R-:W-:-:S02]  /*21df0*/  MOV R2, 0x21e20 ;  /* 0x00021e2000027802 */ /* 0x000fc40000000f00 */
[----:B------:R-:W-:Y:S02]  /*21e00*/  MOV R84, R6 ;  /* 0x0000000600547202 */ /* 0x000fe40000000f00 */
[----:B------:R-:W-:Y:S05]  /*21e10*/  CALL.REL.NOINC `($__internal_22_$__cuda_sm70_shflsync_bfly_p) ;  /* 0x000018a000007944 */ /* 0x000fea0003c00000 */
[----:B------:R-:W-:Y:S01]  /*21e20*/  FADD.FTZ R6, R6, R0 ;  /* 0x0000000006067221 */ /* 0x000fe20000010000 */
[----:B------:R-:W-:Y:S02]  /*21e30*/  MOV R84, R246 ;  /* 0x000000f600547202 */ /* 0x000fe40000000f00 */
[----:B------:R-:W-:Y:S02]  /*21e40*/  MOV R0, 0x2 ;  /* 0x0000000200007802 */ /* 0x000fe40000000f00 */
[----:B------:R-:W-:Y:S02]  /*21e50*/  MOV R2, 0x21e70 ;  /* 0x00021e7000027802 */ /* 0x000fe40000000f00 */
[----:B------:R-:W-:Y:S05]  /*21e60*/  CALL.REL.NOINC `($__internal_22_$__cuda_sm70_shflsync_bfly_p) ;  /* 0x0000185000007944 */ /* 0x000fea0003c00000 */
[----:B------:R-:W-:Y:S01]  /*21e70*/  FADD.FTZ R5, R246, R0 ;  /* 0x00000000f6057221 */ /* 0x000fe20000010000 */
[----:B------:R-:W-:Y:S02]  /*21e80*/  MOV R0, 0x1 ;  /* 0x0000000100007802 */ /* 0x000fe40000000f00 */
[----:B------:R-:W-:Y:S02]  /*21e90*/  MOV R2, 0x21ec0 ;  /* 0x00021ec000027802 */ /* 0x000fe40000000f00 */
[----:B------:R-:W-:-:S02]  /*21ea0*/  MOV R84, R5 ;  /* 0x0000000500547202 */ /* 0x000fc40000000f00 */
[----:B------:R-:W-:Y:S05]  /*21eb0*/  CALL.REL.NOINC `($__internal_22_$__cuda_sm70_shflsync_bfly_p) ;  /* 0x0000180000007944 */ /* 0x000fea0003c00000 */
[----:B------:R-:W-:Y:S01]  /*21ec0*/  FADD.FTZ R5, R5, R0 ;  /* 0x0000000005057221 */ /* 0x000fe20000010000 */
[----:B------:R-:W-:-:S02]  /*21ed0*/  MOV R84, R247 ;  /* 0x000000f700547202 */ /* 0x000fc40000000f00 */
[----:B------:R-:W-:Y:S02]  /*21ee0*/  MOV R0, 0x2 ;  /* 0x0000000200007802 */ /* 0x000fe40000000f00 */
[----:B------:R-:W-:Y:S02]  /*21ef0*/  MOV R2, 0x21f10 ;  /* 0x00021f1000027802 */ /* 0x000fe40000000f00 */
[----:B------:R-:W-:Y:S05]  /*21f00*/  CALL.REL.NOINC `($__internal_22_$__cuda_sm70_shflsync_bfly_p) ;  /* 0x000017b000007944 */ /* 0x000fea0003c00000 */
[----:B------:R-:W-:Y:S01]  /*21f10*/  FADD.FTZ R7, R247, R0 ;  /* 0x00000000f7077221 */ /* 0x000fe20000010000 */
[----:B------:R-:W-:Y:S02]  /*21f20*/  MOV R0, 0x1 ;  /* 0x0000000100007802 */ /* 0x000fe40000000f00 */
[----:B------:R-:W-:Y:S02]  /*21f30*/  MOV R2, 0x21f60 ;  /* 0x00021f6000027802 */ /* 0x000fe40000000f00 */
[----:B------:R-:W-:Y:S02]  /*21f40*/  MOV R84, R7 ;  /* 0x0000000700547202 */ /* 0x000fe40000000f00 */
[----:B------:R-:W-:Y:S05]  /*21f50*/  CALL.REL.NOINC `($__internal_22_$__cuda_sm70_shflsync_bfly_p) ;  /* 0x0000176000007944 */ /* 0x000fea0003c00000 */
[----:B------:R-:W-:Y:S01]  /*21f60*/  MOV R8, R0 ;  /* 0x0000000000087202 */ /* 0x000fe20000000f00 */
[----:B------:R-:W-:Y:S05]  /*21f70*/  BRA `(.L_x_1869) ;  /* 0xffff701000007947 */ /* 0x000fea000383ffff */
.L_x_1776:
[----:B-1-34-:R-:W-:Y:S01]  /*21f80*/  IMAD.MOV.U32 R219, RZ, RZ, R5 ;  /* 0x000000ffffdb7224 */ /* 0x01afe200078e0005 */
[----:B------:R-:W-:Y:S01]  /*21f90*/  MOV R2, RZ ;  /* 0x000000ff00027202 */ /* 0x000fe20000000f00 */
[----:B------:R-:W-:Y:S01]  /*21fa0*/  IMAD.MOV.U32 R218, RZ, RZ, 0x181f ;  /* 0x0000181fffda7424 */ /* 0x000fe200078e00ff */
[----:B------:R-:W-:-:S02]  /*21fb0*/  MOV R3, 0x21fd0 ;  /* 0x00021fd000037802 */ /* 0x000fc40000000f00 */
[----:B------:R-:W-:Y:S05]  /*21fc0*/  CALL.REL.NOINC `($__internal_23_$__cuda_sm70_shflsync_idx_p) ;  /* 0x0000175000007944 */ /* 0x000fea0003c00000 */
[----:B------:R-:W-:Y:S01]  /*21fd0*/  MOV R7, R218 ;  /* 0x000000da00077202 */ /* 0x000fe20000000f00 */
[----:B------:R-:W-:Y:S05]  /*21fe0*/  BRA `(.L_x_1870) ;  /* 0xffff867000007947 */ /* 0x000fea000383ffff */
.L_x_1777:
[----:B------:R-:W-:Y:S01]  /*21ff0*/  IMAD.MOV.U32 R219, RZ, RZ, R6 ;  /* 0x000000ffffdb7224 */ /* 0x000fe200078e0006 */
[----:B------:R-:W-:Y:S01]  /*22000*/  MOV R2, RZ ;  /* 0x000000ff00027202 */ /* 0x000fe20000000f00 */
[----:B------:R-:W-:Y:S01]  /*22010*/  IMAD.MOV.U32 R218, RZ, RZ, 0x181f ;  /* 0x0000181fffda7424 */ /* 0x000fe200078e00ff */
[----:B------:R-:W-:-:S02]  /*22020*/  MOV R3, 0x22040 ;  /* 0x0002204000037802 */ /* 0x000fc40000000f00 */
[----:B-12---:R-:W-:Y:S05]  /*22030*/  CALL.REL.NOINC `($__internal_23_$__cuda_sm70_shflsync_idx_p) ;  /* 0x000016e000007944 */ /* 0x006fea0003c00000 */
[----:B------:R-:W-:Y:S01]  /*22040*/  MOV R2, R218 ;  /* 0x000000da00027202 */ /* 0x000fe20000000f00 */
[----:B------:R-:W-:Y:S05]  /*22050*/  BRA `(.L_x_1871) ;  /* 0xffff862000007947 */ /* 0x000fea000383ffff */
.L_x_1778:
[----:B------:R-:W-:Y:S01]  /*22060*/  IMAD.MOV.U32 R219, RZ, RZ, R5 ;  /* 0x000000ffffdb7224 */ /* 0x000fe200078e0005 */
[----:B--2---:R-:W-:Y:S01]  /*22070*/  MOV R2, 0x1 ;  /* 0x0000000100027802 */ /* 0x004fe20000000f00 */
[----:B------:R-:W-:Y:S01]  /*22080*/  IMAD.MOV.U32 R218, RZ, RZ, 0x181f ;  /* 0x0000181fffda7424 */ /* 0x000fe200078e00ff */
[----:B------:R-:W-:-:S02]  /*22090*/  MOV R3, 0x220b0 ;  /* 0x000220b000037802 */ /* 0x000fc40000000f00 */
[----:B-1-3--:R-:W-:Y:S05]  /*220a0*/  CALL.REL.NOINC `($__internal_23_$__cuda_sm70_shflsync_idx_p) ;  /* 0x0000167000007944 */ /* 0x00afea0003c00000 */
        /* <DEDUP_REMOVED lines=8> */
.L_x_1779:
[----:B------:R-:W-:Y:S01]  /*22130*/  IMAD.MOV.U32 R219, RZ, RZ, R5 ;  /* 0x000000ffffdb7224 */ /* 0x000fe200078e0005 */
[----:B-1----:R-:W-:Y:S01]  /*22140*/  MOV R2, 0x2 ;  /* 0x0000000200027802 */ /* 0x002fe20000000f00 */
[----:B------:R-:W-:Y:S01]  /*22150*/  IMAD.MOV.U32 R218, RZ, RZ, 0x181f ;  /* 0x0000181fffda7424 */ /* 0x000fe200078e00ff */
[----:B------:R-:W-:Y:S02]  /*22160*/  MOV R3, 0x22180 ;  /* 0x0002218000037802 */ /* 0x000fe40000000f00 */
[----:B---34-:R-:W-:Y:S05]  /*22170*/  CALL.REL.NOINC `($__internal_23_$__cuda_sm70_shflsync_idx_p) ;  /* 0x000015a000007944 */ /* 0x018fea0003c00000 */
[----:B------:R-:W-:Y:S01]  /*22180*/  MOV R7, R218 ;  /* 0x000000da00077202 */ /* 0x000fe20000000f00 */
[----:B------:R-:W-:Y:S05]  /*22190*/  BRA `(.L_x_1873) ;  /* 0xffff85c000007947 */ /* 0x000fea000383ffff */
.L_x_1780:
[----:B------:R-:W-:Y:S01]  /*221a0*/  IMAD.MOV.U32 R219, RZ, RZ, R6 ;  /* 0x000000ffffdb7224 */ /* 0x000fe200078e0006 */
[----:B-1----:R-:W-:Y:S01]  /*221b0*/  MOV R2, 0x2 ;  /* 0x0000000200027802 */ /* 0x002fe20000000f00 */
[----:B------:R-:W-:Y:S01]  /*221c0*/  IMAD.MOV.U32 R218, RZ, RZ, 0x181f ;  /* 0x0000181fffda7424 */ /* 0x000fe200078e00ff */
[----:B------:R-:W-:Y:S02]  /*221d0*/  MOV R3, 0x221f0 ;  /* 0x000221f000037802 */ /* 0x000fe40000000f00 */
[----:B--234-:R-:W-:Y:S05]  /*221e0*/  CALL.REL.NOINC `($__internal_23_$__cuda_sm70_shflsync_idx_p) ;  /* 0x0000153000007944 */ /* 0x01cfea0003c00000 */
[----:B------:R-:W-:Y:S01]  /*221f0*/  MOV R2, R218 ;  /* 0x000000da00027202 */ /* 0x000fe20000000f00 */
[----:B------:R-:W-:Y:S05]  /*22200*/  BRA `(.L_x_1874) ;  /* 0xffff857000007947 */ /* 0x000fea000383ffff */
.L_x_1781:
[----:B------:R-:W-:Y:S01]  /*22210*/  IMAD.MOV.U32 R219, RZ, RZ, R5 ;  /* 0x000000ffffdb7224 */ /* 0x000fe200078e0005 */
[----:B--2---:R-:W-:Y:S01]  /*22220*/  MOV R2, 0x3 ;  /* 0x0000000300027802 */ /* 0x004fe20000000f00 */
[----:B------:R-:W-:Y:S01]  /*22230*/  IMAD.MOV.U32 R218, RZ, RZ, 0x181f ;  /* 0x0000181fffda7424 */ /* 0x000fe200078e00ff */
[----:B------:R-:W-:-:S02]  /*22240*/  MOV R3, 0x22260 ;  /* 0x0002226000037802 */ /* 0x000fc40000000f00 */
[----:B-1-34-:R-:W-:Y:S05]  /*22250*/  CALL.REL.NOINC `($__internal_23_$__cuda_sm70_shflsync_idx_p) ;  /* 0x000014c000007944 */ /* 0x01afea0003c00000 */
        /* <DEDUP_REMOVED lines=8> */
.L_x_1782:
[----:B------:R-:W-:Y:S01]  /*222e0*/  IMAD.MOV.U32 R219, RZ, RZ, R5 ;  /* 0x000000ffffdb7224 */ /* 0x000fe200078e0005 */
[----:B--2---:R-:W-:Y:S01]  /*222f0*/  MOV R2, 0x4 ;  /* 0x0000000400027802 */ /* 0x004fe20000000f00 */
[----:B------:R-:W-:Y:S01]  /*22300*/  IMAD.MOV.U32 R218, RZ, RZ, 0x181f ;  /* 0x0000181fffda7424 */ /* 0x000fe200078e00ff */
[----:B------:R-:W-:Y:S02]  /*22310*/  MOV R3, 0x22330 ;  /* 0x0002233000037802 */ /* 0x000fe40000000f00 */
[----:B-1-34-:R-:W-:Y:S05]  /*22320*/  CALL.REL.NOINC `($__internal_23_$__cuda_sm70_shflsync_idx_p) ;  /* 0x000013f000007944 */ /* 0x01afea0003c00000 */
[----:B------:R-:W-:Y:S01]  /*22330*/  MOV R7, R218 ;  /* 0x000000da00077202 */ /* 0x000fe20000000f00 */
[----:B------:R-:W-:Y:S05]  /*22340*/  BRA `(.L_x_1876) ;  /* 0xffff852000007947 */ /* 0x000fea000383ffff */
.L_x_1783:
[----:B------:R-:W-:Y:S01]  /*22350*/  IMAD.MOV.U32 R219, RZ, RZ, R6 ;  /* 0x000000ffffdb7224 */ /* 0x000fe200078e0006 */
[----:B--2---:R-:W-:Y:S01]  /*22360*/  MOV R2, 0x4 ;  /* 0x0000000400027802 */ /* 0x004fe20000000f00 */
[----:B------:R-:W-:Y:S01]  /*22370*/  IMAD.MOV.U32 R218, RZ, RZ, 0x181f ;  /* 0x0000181fffda7424 */ /* 0x000fe200078e00ff */
[----:B------:R-:W-:Y:S02]  /*22380*/  MOV R3, 0x223a0 ;  /* 0x000223a000037802 */ /* 0x000fe40000000f00 */
[----:B-1-34-:R-:W-:Y:S05]  /*22390*/  CALL.REL.NOINC `($__internal_23_$__cuda_sm70_shflsync_idx_p) ;  /* 0x0000138000007944 */ /* 0x01afea0003c00000 */
[----:B------:R-:W-:Y:S01]  /*223a0*/  MOV R2, R218 ;  /* 0x000000da00027202 */ /* 0x000fe20000000f00 */
[----:B------:R-:W-:Y:S05]  /*223b0*/  BRA `(.L_x_1877) ;  /* 0xffff84d000007947 */ /* 0x000fea000383ffff */
.L_x_1784:
[----:B------:R-:W-:Y:S01]  /*223c0*/  IMAD.MOV.U32 R219, RZ, RZ, R5 ;  /* 0x000000ffffdb7224 */ /* 0x000fe200078e0005 */
[----:B-1----:R-:W-:Y:S01]  /*223d0*/  MOV R2, 0x5 ;  /* 0x0000000500027802 */ /* 0x002fe20000000f00 */
[----:B------:R-:W-:Y:S01]  /*223e0*/  IMAD.MOV.U32 R218, RZ, RZ, 0x181f ;  /* 0x0000181fffda7424 */ /* 0x000fe200078e00ff */
[----:B------:R-:W-:-:S02]  /*223f0*/  MOV R3, 0x22410 ;  /* 0x0002241000037802 */ /* 0x000fc40000000f00 */
[----:B--234-:R-:W-:Y:S05]  /*22400*/  CALL.REL.NOINC `($__internal_23_$__cuda_sm70_shflsync_idx_p) ;  /* 0x0000131000007944 */ /* 0x01cfea0003c00000 */
        /* <DEDUP_REMOVED lines=8> */
.L_x_1785:
[----:B------:R-:W-:Y:S01]  /*22490*/  IMAD.MOV.U32 R219, RZ, RZ, R5 ;  /* 0x000000ffffdb7224 */ /* 0x000fe200078e0005 */
[----:B--2---:R-:W-:Y:S01]  /*224a0*/  MOV R2, 0x6 ;  /* 0x0000000600027802 */ /* 0x004fe20000000f00 */
[----:B------:R-:W-:Y:S01]  /*224b0*/  IMAD.MOV.U32 R218, RZ, RZ, 0x181f ;  /* 0x0000181fffda7424 */ /* 0x000fe200078e00ff */
[----:B------:R-:W-:Y:S02]  /*224c0*/  MOV R3, 0x224e0 ;  /* 0x000224e000037802 */ /* 0x000fe40000000f00 */
[----:B-1--4-:R-:W-:Y:S05]  /*224d0*/  CALL.REL.NOINC `($__internal_23_$__cuda_sm70_shflsync_idx_p) ;  /* 0x0000124000007944 */ /* 0x012fea0003c00000 */
[----:B------:R-:W-:Y:S01]  /*224e0*/  MOV R7, R218 ;  /* 0x000000da00077202 */ /* 0x000fe20000000f00 */
[----:B------:R-:W-:Y:S05]  /*224f0*/  BRA `(.L_x_1879) ;  /* 0xffff848000007947 */ /* 0x000fea000383ffff */
.L_x_1786:
[----:B------:R-:W-:Y:S01]  /*22500*/  IMAD.MOV.U32 R219, RZ, RZ, R6 ;  /* 0x000000ffffdb7224 */ /* 0x000fe200078e0006 */
[----:B--2---:R-:W-:Y:S01]  /*22510*/  MOV R2, 0x6 ;  /* 0x0000000600027802 */ /* 0x004fe20000000f00 */
[----:B------:R-:W-:Y:S01]  /*22520*/  IMAD.MOV.U32 R218, RZ, RZ, 0x181f ;  /* 0x0000181fffda7424 */ /* 0x000fe200078e00ff */
[----:B------:R-:W-:Y:S02]  /*22530*/  MOV R3, 0x22550 ;  /* 0x0002255000037802 */ /* 0x000fe40000000f00 */
[----:B-1-34-:R-:W-:Y:S05]  /*22540*/  CALL.REL.NOINC `($__internal_23_$__cuda_sm70_shflsync_idx_p) ;  /* 0x000011d000007944 */ /* 0x01afea0003c00000 */
[----:B------:R-:W-:Y:S01]  /*22550*/  MOV R2, R218 ;  /* 0x000000da00027202 */ /* 0x000fe20000000f00 */
[----:B------:R-:W-:Y:S05]  /*22560*/  BRA `(.L_x_1880) ;  /* 0xffff843000007947 */ /* 0x000fea000383ffff */
.L_x_1787:
[----:B------:R-:W-:Y:S01]  /*22570*/  IMAD.MOV.U32 R219, RZ, RZ, R5 ;  /* 0x000000ffffdb7224 */ /* 0x000fe200078e0005 */
[----:B-1----:R-:W-:Y:S01]  /*22580*/  MOV R2, 0x7 ;  /* 0x0000000700027802 */ /* 0x002fe20000000f00 */
[----:B------:R-:W-:Y:S01]  /*22590*/  IMAD.MOV.U32 R218, RZ, RZ, 0x181f ;  /* 0x0000181fffda7424 */ /* 0x000fe200078e00ff */
[----:B------:R-:W-:-:S02]  /*225a0*/  MOV R3, 0x225c0 ;  /* 0x000225c000037802 */ /* 0x000fc40000000f00 */
[----:B--2-4-:R-:W-:Y:S05]  /*225b0*/  CALL.REL.NOINC `($__internal_23_$__cuda_sm70_shflsync_idx_p) ;  /* 0x0000116000007944 */ /* 0x014fea0003c00000 */
        /* <DEDUP_REMOVED lines=8> */
.L_x_1789:
[----:B------:R-:W-:Y:S01]  /*22640*/  IMAD.MOV.U32 R219, RZ, RZ, R5 ;  /* 0x000000ffffdb7224 */ /* 0x000fe200078e0005 */
[----:B------:R-:W-:Y:S01]  /*22650*/  MOV R2, RZ ;  /* 0x000000ff00027202 */ /* 0x000fe20000000f00 */
[----:B------:R-:W-:Y:S01]  /*22660*/  IMAD.MOV.U32 R218, RZ, RZ, 0x1c1f ;  /* 0x00001c1fffda7424 */ /* 0x000fe200078e00ff */
[----:B------:R-:W-:Y:S02]  /*22670*/  MOV R3, 0x22690 ;  /* 0x0002269000037802 */ /* 0x000fe40000000f00 */
[----:B------:R-:W-:Y:S05]  /*22680*/  CALL.REL.NOINC `($__internal_23_$__cuda_sm70_shflsync_idx_p) ;  /* 0x0000109000007944 */ /* 0x000fea0003c00000 */
[----:B------:R-:W-:Y:S01]  /*22690*/  MOV R4, R218 ;  /* 0x000000da00047202 */ /* 0x000fe20000000f00 */
[----:B------:R-:W-:Y:S05]  /*226a0*/  BRA `(.L_x_1882) ;  /* 0xffff85f000007947 */ /* 0x000fea000383ffff */
.L_x_1790:
[----:B------:R-:W-:Y:S01]  /*226b0*/  IMAD.MOV.U32 R219, RZ, RZ, R12 ;  /* 0x000000ffffdb7224 */ /* 0x000fe200078e000c */
[----:B------:R-:W-:Y:S01]  /*226c0*/  MOV R2, RZ ;  /* 0x000000ff00027202 */ /* 0x000fe20000000f00 */
[----:B------:R-:W-:Y:S01]  /*226d0*/  IMAD.MOV.U32 R218, RZ, RZ, 0x1c1f ;  /* 0x00001c1fffda7424 */ /* 0x000fe200078e00ff */
[----:B------:R-:W-:Y:S02]  /*226e0*/  MOV R3, 0x22700 ;  /* 0x0002270000037802 */ /* 0x000fe40000000f00 */
[----:B-12---:R-:W-:Y:S05]  /*226f0*/  CALL.REL.NOINC `($__internal_23_$__cuda_sm70_shflsync_idx_p) ;  /* 0x0000102000007944 */ /* 0x006fea0003c00000 */
[----:B------:R-:W-:Y:S01]  /*22700*/  MOV R0, R218 ;  /* 0x000000da00007202 */ /* 0x000fe20000000f00 */
[----:B------:R-:W-:Y:S05]  /*22710*/  BRA `(.L_x_1883) ;  /* 0xffff85a000007947 */ /* 0x000fea000383ffff */
.L_x_1793:
[----:B------:R-:W-:Y:S01]  /*22720*/  IMAD.MOV.U32 R219, RZ, RZ, R5 ;  /* 0x000000ffffdb7224 */ /* 0x000fe200078e0005 */
[----:B---3--:R-:W-:Y:S01]  /*22730*/  MOV R2, 0x1 ;  /* 0x0000000100027802 */ /* 0x008fe20000000f00 */
        /* <DEDUP_REMOVED lines=11> */
.L_x_1796:
[----:B------:R-:W-:Y:S01]  /*227f0*/  IMAD.MOV.U32 R219, RZ, RZ, R5 ;  /* 0x000000ffffdb7224 */ /* 0x000fe200078e0005 */
[----:B--23--:R-:W-:Y:S01]  /*22800*/  MOV R2, 0x2 ;  /* 0x0000000200027802 */ /* 0x00cfe20000000f00 */
[----:B------:R-:W-:Y:S01]  /*22810*/  IMAD.MOV.U32 R218, RZ, RZ, 0x1c1f ;  /* 0x00001c1fffda7424 */ /* 0x000fe200078e00ff */
[----:B------:R-:W-:Y:S02]  /*22820*/  MOV R3, 0x22840 ;  /* 0x0002284000037802 */ /* 0x000fe40000000f00 */
[----:B-1--4-:R-:W-:Y:S05]  /*22830*/  CALL.REL.NOINC `($__internal_23_$__cuda_sm70_shflsync_idx_p) ;  /* 0x00000ee000007944 */ /* 0x012fea0003c00000 */
[----:B------:R-:W-:Y:S01]  /*22840*/  MOV R4, R218 ;  /* 0x000000da00047202 */ /* 0x000fe20000000f00 */
[----:B------:R-:W-:Y:S05]  /*22850*/  BRA `(.L_x_1885) ;  /* 0xffff8b1000007947 */ /* 0x000fea000383ffff */
.L_x_1797:
[----:B------:R-:W-:Y:S01]  /*22860*/  IMAD.MOV.U32 R219, RZ, RZ, R12 ;  /* 0x000000ffffdb7224 */ /* 0x000fe200078e000c */
[----:B--23--:R-:W-:Y:S01]  /*22870*/  MOV R2, 0x2 ;  /* 0x0000000200027802 */ /* 0x00cfe20000000f00 */
[----:B------:R-:W-:Y:S01]  /*22880*/  IMAD.MOV.U32 R218, RZ, RZ, 0x1c1f ;  /* 0x00001c1fffda7424 */ /* 0x000fe200078e00ff */
[----:B------:R-:W-:Y:S02]  /*22890*/  MOV R3, 0x228b0 ;  /* 0x000228b000037802 */ /* 0x000fe40000000f00 */
[----:B-1--4-:R-:W-:Y:S05]  /*228a0*/  CALL.REL.NOINC `($__internal_23_$__cuda_sm70_shflsync_idx_p) ;  /* 0x00000e7000007944 */ /* 0x012fea0003c00000 */
[----:B------:R-:W-:Y:S01]  /*228b0*/  MOV R0, R218 ;  /* 0x000000da00007202 */ /* 0x000fe20000000f00 */
[----:B------:R-:W-:Y:S05]  /*228c0*/  BRA `(.L_x_1886) ;  /* 0xffff8ac000007947 */ /* 0x000fea000383ffff */
.L_x_1800:
[----:B------:R-:W-:Y:S01]  /*228d0*/  IMAD.MOV.U32 R219, RZ, RZ, R5 ;  /* 0x000000ffffdb7224 */ /* 0x000fe200078e0005 */
[----:B--2---:R-:W-:Y:S01]  /*228e0*/  MOV R2, 0x3 ;  /* 0x0000000300027802 */ /* 0x004fe20000000f00 */
[----:B------:R-:W-:Y:S01]  /*228f0*/  IMAD.MOV.U32 R218, RZ, RZ, 0x1c1f ;  /* 0x00001c1fffda7424 */ /* 0x000fe200078e00ff */
[----:B------:R-:W-:-:S02]  /*22900*/  MOV R3, 0x22920 ;  /* 0x0002292000037802 */ /* 0x000fc40000000f00 */
[----:B-1--4-:R-:W-:Y:S05]  /*22910*/  CALL.REL.NOINC `($__internal_23_$__cuda_sm70_shflsync_idx_p) ;  /* 0x00000e0000007944 */ /* 0x012fea0003c00000 */
        /* <DEDUP_REMOVED lines=8> */
.L_x_1804:
[----:B------:R-:W-:Y:S01]  /*229a0*/  IMAD.MOV.U32 R219, RZ, RZ, R5 ;  /* 0x000000ffffdb7224 */ /* 0x000fe200078e0005 */
[----:B------:R-:W-:Y:S01]  /*229b0*/  MOV R2, RZ ;  /* 0x000000ff00027202 */ /* 0x000fe20000000f00 */
[----:B------:R-:W-:Y:S01]  /*229c0*/  IMAD.MOV.U32 R218, RZ, RZ, 0x181f ;  /* 0x0000181fffda7424 */ /* 0x000fe200078e00ff */
[----:B------:R-:W-:Y:S02]  /*229d0*/  MOV R3, 0x229f0 ;  /* 0x000229f000037802 */ /* 0x000fe40000000f00 */
[----:B------:R-:W-:Y:S05]  /*229e0*/  CALL.REL.NOINC `($__internal_23_$__cuda_sm70_shflsync_idx_p) ;  /* 0x00000d3000007944 */ /* 0x000fea0003c00000 */
[----:B------:R-:W-:Y:S01]  /*229f0*/  MOV R7, R218 ;  /* 0x000000da00077202 */ /* 0x000fe20000000f00 */
[----:B------:R-:W-:Y:S05]  /*22a00*/  BRA `(.L_x_1888) ;  /* 0xffff985000007947 */ /* 0x000fea000383ffff */
.L_x_1805:
[----:B------:R-:W-:Y:S01]  /*22a10*/  IMAD.MOV.U32 R219, RZ, RZ, R6 ;  /* 0x000000ffffdb7224 */ /* 0x000fe200078e0006 */
[----:B------:R-:W-:Y:S01]  /*22a20*/  MOV R2, RZ ;  /* 0x000000ff00027202 */ /* 0x000fe20000000f00 */
[----:B------:R-:W-:Y:S01]  /*22a30*/  IMAD.MOV.U32 R218, RZ, RZ, 0x181f ;  /* 0x0000181fffda7424 */ /* 0x000fe200078e00ff */
[----:B------:R-:W-:Y:S02]  /*22a40*/  MOV R3, 0x22a60 ;  /* 0x00022a6000037802 */ /* 0x000fe40000000f00 */
[----:B-12---:R-:W-:Y:S05]  /*22a50*/  CALL.REL.NOINC `($__internal_23_$__cuda_sm70_shflsync_idx_p) ;  /* 0x00000cc000007944 */ /* 0x006fea0003c00000 */
[----:B------:R-:W-:Y:S01]  /*22a60*/  MOV R2, R218 ;  /* 0x000000da00027202 */ /* 0x000fe20000000f00 */
[----:B------:R-:W-:Y:S05]  /*22a70*/  BRA `(.L_x_1889) ;  /* 0xffff980000007947 */ /* 0x000fea000383ffff */
.L_x_1806:
        /* <DEDUP_REMOVED lines=13> */
.L_x_1807:
[----:B------:R-:W-:Y:S01]  /*22b50*/  IMAD.MOV.U32 R219, RZ, RZ, R5 ;  /* 0x000000ffffdb7224 */ /* 0x000fe200078e0005 */
[----:B-1----:R-:W-:Y:S01]  /*22b60*/  MOV R2, 0x2 ;  /* 0x0000000200027802 */ /* 0x002fe20000000f00 */
[----:B------:R-:W-:Y:S01]  /*22b70*/  IMAD.MOV.U32 R218, RZ, RZ, 0x181f ;  /* 0x0000181fffda7424 */ /* 0x000fe200078e00ff */
[----:B------:R-:W-:Y:S02]  /*22b80*/  MOV R3, 0x22ba0 ;  /* 0x00022ba000037802 */ /* 0x000fe40000000f00 */
[----:B---34-:R-:W-:Y:S05]  /*22b90*/  CALL.REL.NOINC `($__internal_23_$__cuda_sm70_shflsync_idx_p) ;  /* 0x00000b8000007944 */ /* 0x018fea0003c00000 */
[----:B------:R-:W-:Y:S01]  /*22ba0*/  MOV R7, R218 ;  /* 0x000000da00077202 */ /* 0x000fe20000000f00 */
[----:B------:R-:W-:Y:S05]  /*22bb0*/  BRA `(.L_x_1891) ;  /* 0xffff97b000007947 */ /* 0x000fea000383ffff */
.L_x_1808:
[----:B------:R-:W-:Y:S01]  /*22bc0*/  IMAD.MOV.U32 R219, RZ, RZ, R6 ;  /* 0x000000ffffdb7224 */ /* 0x000fe200078e0006 */
[----:B-1----:R-:W-:Y:S01]  /*22bd0*/  MOV R2, 0x2 ;  /* 0x0000000200027802 */ /* 0x002fe20000000f00 */
[----:B------:R-:W-:Y:S01]  /*22be0*/  IMAD.MOV.U32 R218, RZ, RZ, 0x181f ;  /* 0x0000181fffda7424 */ /* 0x000fe200078e00ff */
[----:B------:R-:W-:Y:S02]  /*22bf0*/  MOV R3, 0x22c10 ;  /* 0x00022c1000037802 */ /* 0x000fe40000000f00 */
[----:B--234-:R-:W-:Y:S05]  /*22c00*/  CALL.REL.NOINC `($__internal_23_$__cuda_sm70_shflsync_idx_p) ;  /* 0x00000b1000007944 */ /* 0x01cfea0003c00000 */
[----:B------:R-:W-:Y:S01]  /*22c10*/  MOV R2, R218 ;  /* 0x000000da00027202 */ /* 0x000fe20000000f00 */
[----:B------:R-:W-:Y:S05]  /*22c20*/  BRA `(.L_x_1892) ;  /* 0xffff976000007947 */ /* 0x000fea000383ffff */
.L_x_1809:
        /* <DEDUP_REMOVED lines=13> */
.L_x_1810:
[----:B------:R-:W-:Y:S01]  /*22d00*/  IMAD.MOV.U32 R219, RZ, RZ, R5 ;  /* 0x000000ffffdb7224 */ /* 0x000fe200078e0005 */
[----:B--2---:R-:W-:Y:S01]  /*22d10*/  MOV R2, 0x4 ;  /* 0x0000000400027802 */ /* 0x004fe20000000f00 */
[----:B------:R-:W-:Y:S01]  /*22d20*/  IMAD.MOV.U32 R218, RZ, RZ, 0x181f ;  /* 0x0000181fffda7424 */ /* 0x000fe200078e00ff */
[----:B------:R-:W-:Y:S02]  /*22d30*/  MOV R3, 0x22d50 ;  /* 0x00022d5000037802 */ /* 0x000fe40000000f00 */
[----:B-1-34-:R-:W-:Y:S05]  /*22d40*/  CALL.REL.NOINC `($__internal_23_$__cuda_sm70_shflsync_idx_p) ;  /* 0x000009d000007944 */ /* 0x01afea0003c00000 */
[----:B------:R-:W-:Y:S01]  /*22d50*/  MOV R7, R218 ;  /* 0x000000da00077202 */ /* 0x000fe20000000f00 */
[----:B------:R-:W-:Y:S05]  /*22d60*/  BRA `(.L_x_1894) ;  /* 0xffff971000007947 */ /* 0x000fea000383ffff */
.L_x_1811:
[----:B------:R-:W-:Y:S01]  /*22d70*/  IMAD.MOV.U32 R219, RZ, RZ, R6 ;  /* 0x000000ffffdb7224 */ /* 0x000fe200078e0006 */
[----:B--2---:R-:W-:Y:S01]  /*22d80*/  MOV R2, 0x4 ;  /* 0x0000000400027802 */ /* 0x004fe20000000f00 */
[----:B------:R-:W-:Y:S01]  /*22d90*/  IMAD.MOV.U32 R218, RZ, RZ, 0x181f ;  /* 0x0000181fffda7424 */ /* 0x000fe200078e00ff */
[----:B------:R-:W-:Y:S02]  /*22da0*/  MOV R3, 0x22dc0 ;  /* 0x00022dc000037802 */ /* 0x000fe40000000f00 */
[----:B-1-34-:R-:W-:Y:S05]  /*22db0*/  CALL.REL.NOINC `($__internal_23_$__cuda_sm70_shflsync_idx_p) ;  /* 0x0000096000007944 */ /* 0x01afea0003c00000 */
[----:B------:R-:W-:Y:S01]  /*22dc0*/  MOV R2, R218 ;  /* 0x000000da00027202 */ /* 0x000fe20000000f00 */
[----:B------:R-:W-:Y:S05]  /*22dd0*/  BRA `(.L_x_1895) ;  /* 0xffff96c000007947 */ /* 0x000fea000383ffff */
.L_x_1812:
        /* <DEDUP_REMOVED lines=13> */
.L_x_1813:
[----:B------:R-:W-:Y:S01]  /*22eb0*/  IMAD.MOV.U32 R219, RZ, RZ, R5 ;  /* 0x000000ffffdb7224 */ /* 0x000fe200078e0005 */
[----:B--2---:R-:W-:Y:S01]  /*22ec0*/  MOV R2, 0x6 ;  /* 0x0000000600027802 */ /* 0x004fe20000000f00 */
[----:B------:R-:W-:Y:S01]  /*22ed0*/  IMAD.MOV.U32 R218, RZ, RZ, 0x181f ;  /* 0x0000181fffda7424 */ /* 0x000fe200078e00ff */
[----:B------:R-:W-:Y:S02]  /*22ee0*/  MOV R3, 0x22f00 ;  /* 0x00022f0000037802 */ /* 0x000fe40000000f00 */
[----:B-1--4-:R-:W-:Y:S05]  /*22ef0*/  CALL.REL.NOINC `($__internal_23_$__cuda_sm70_shflsync_idx_p) ;  /* 0x0000082000007944 */ /* 0x012fea0003c00000 */
[----:B------:R-:W-:Y:S01]  /*22f00*/  MOV R7, R218 ;  /* 0x000000da00077202 */ /* 0x000fe20000000f00 */
[----:B------:R-:W-:Y:S05]  /*22f10*/  BRA `(.L_x_1897) ;  /* 0xffff967000007947 */ /* 0x000fea000383ffff */
.L_x_1814:
[----:B------:R-:W-:Y:S01]  /*22f20*/  IMAD.MOV.U32 R219, RZ, RZ, R6 ;  /* 0x000000ffffdb7224 */ /* 0x000fe200078e0006 */
[----:B--2---:R-:W-:Y:S01]  /*22f30*/  MOV R2, 0x6 ;  /* 0x0000000600027802 */ /* 0x004fe20000000f00 */
[----:B------:R-:W-:Y:S01]  /*22f40*/  IMAD.MOV.U32 R218, RZ, RZ, 0x181f ;  /* 0x0000181fffda7424 */ /* 0x000fe200078e00ff */
[----:B------:R-:W-:Y:S02]  /*22f50*/  MOV R3, 0x22f70 ;  /* 0x00022f7000037802 */ /* 0x000fe40000000f00 */
[----:B-1-34-:R-:W-:Y:S05]  /*22f60*/  CALL.REL.NOINC `($__internal_23_$__cuda_sm70_shflsync_idx_p) ;  /* 0x000007b000007944 */ /* 0x01afea0003c00000 */
[----:B------:R-:W-:Y:S01]  /*22f70*/  MOV R2, R218 ;  /* 0x000000da00027202 */ /* 0x000fe20000000f00 */
[----:B------:R-:W-:Y:S05]  /*22f80*/  BRA `(.L_x_1898) ;  /* 0xffff962000007947 */ /* 0x000fea000383ffff */
.L_x_1815:
        /* <DEDUP_REMOVED lines=13> */
.L_x_1817:
[----:B------:R-:W-:Y:S01]  /*23060*/  IMAD.MOV.U32 R219, RZ, RZ, R68 ;  /* 0x000000ffffdb7224 */ /* 0x000fe200078e0044 */
[----:B------:R-:W-:Y:S01]  /*23070*/  MOV R2, RZ ;  /* 0x000000ff00027202 */ /* 0x000fe20000000f00 */
[----:B------:R-:W-:Y:S01]  /*23080*/  IMAD.MOV.U32 R218, RZ, RZ, 0x1f ;  /* 0x0000001fffda7424 */ /* 0x000fe200078e00ff */
[----:B------:R-:W-:Y:S02]  /*23090*/  MOV R3, 0x230b0 ;  /* 0x000230b000037802 */ /* 0x000fe40000000f00 */
[----:B------:R-:W-:Y:S05]  /*230a0*/  CALL.REL.NOINC `($__internal_23_$__cuda_sm70_shflsync_idx_p) ;  /* 0x0000067000007944 */ /* 0x000fea0003c00000 */
[----:B------:R-:W-:Y:S01]  /*230b0*/  MOV R9, R218 ;  /* 0x000000da00097202 */ /* 0x000fe20000000f00 */
[----:B------:R-:W-:Y:S05]  /*230c0*/  BRA `(.L_x_1900) ;  /* 0xffff96b000007947 */ /* 0x000fea000383ffff */
.L_x_1818:
[----:B------:R-:W-:Y:S01]  /*230d0*/  IMAD.MOV.U32 R219, RZ, RZ, R68 ;  /* 0x000000ffffdb7224 */ /* 0x000fe200078e0044 */
[----:B------:R-:W-:Y:S01]  /*230e0*/  MOV R2, 0x1 ;  /* 0x0000000100027802 */ /* 0x000fe20000000f00 */
[----:B------:R-:W-:Y:S01]  /*230f0*/  IMAD.MOV.U32 R218, RZ, RZ, 0x1f ;  /* 0x0000001fffda7424 */ /* 0x000fe200078e00ff */
[----:B------:R-:W-:Y:S02]  /*23100*/  MOV R3, 0x23120 ;  /* 0x0002312000037802 */ /* 0x000fe40000000f00 */
[----:B-12---:R-:W-:Y:S05]  /*23110*/  CALL.REL.NOINC `($__internal_23_$__cuda_sm70_shflsync_idx_p) ;  /* 0x0000060000007944 */ /* 0x006fea0003c00000 */
[----:B------:R-:W-:Y:S01]  /*23120*/  MOV R8, R218 ;  /* 0x000000da00087202 */ /* 0x000fe20000000f00 */
[----:B------:R-:W-:Y:S05]  /*23130*/  BRA `(.L_x_1901) ;  /* 0xffff966000007947 */ /* 0x000fea000383ffff */
.L_x_1819:
[----:B------:R-:W-:Y:S02]  /*23140*/  MOV R2, 0x1 ;  /* 0x0000000100027802 */ /* 0x000fe40000000f00 */
[----:B------:R-:W-:-:S02]  /*23150*/  MOV R3, 0x23170 ;  /* 0x0002317000037802 */ /* 0x000fc40000000f00 */
[----:B-1234-:R-:W-:Y:S05]  /*23160*/  CALL.REL.NOINC `($__internal_24_$__cuda_sm70_shflsync_up_p) ;  /* 0x0000061000007944 */ /* 0x01efea0003c00000 */
[----:B------:R-:W-:Y:S05]  /*23170*/  BRA `(.L_x_1902) ;  /* 0xffff975000007947 */ /* 0x000fea000383ffff */
.L_x_1820:
[----:B------:R-:W-:Y:S02]  /*23180*/  MOV R2, 0x2 ;  /* 0x0000000200027802 */ /* 0x000fe40000000f00 */
[----:B------:R-:W-:-:S02]  /*23190*/  MOV R3, 0x231b0 ;  /* 0x000231b000037802 */ /* 0x000fc40000000f00 */
[----:B--2-4-:R-:W-:Y:S05]  /*231a0*/  CALL.REL.NOINC `($__internal_24_$__cuda_sm70_shflsync_up_p) ;  /* 0x000005d000007944 */ /* 0x014fea0003c00000 */
        /* <DEDUP_REMOVED lines=24> */
.L_x_1824:
[----:B------:R-:W-:Y:S02]  /*23330*/  MOV R2, 0x1 ;  /* 0x0000000100027802 */ /* 0x000fe40000000f00 */
[----:B------:R-:W-:Y:S02]  /*23340*/  MOV R3, 0x23360 ;  /* 0x0002336000037802 */ /* 0x000fe40000000f00 */
[----:B------:R-:W-:Y:S05]  /*23350*/  CALL.REL.NOINC `($__internal_24_$__cuda_sm70_shflsync_up_p) ;  /* 0x0000042000007944 */ /* 0x000fea0003c00000 */
[----:B------:R-:W-:Y:S01]  /*23360*/  MOV R2, R4 ;  /* 0x0000000400027202 */ /* 0x000fe20000000f00 */
[----:B------:R-:W-:Y:S05]  /*23370*/  BRA `(.L_x_1904) ;  /* 0xffff97b000007947 */ /* 0x000fea000383ffff */
.L_x_1825:
        /* <DEDUP_REMOVED lines=27> */
.L_x_1827:
[----:B------:R-:W-:Y:S02]  /*23530*/  SEL R0, RZ, 0x1, P0 ;  /* 0x00000001ff007807 */ /* 0x000fe40000000000 */
[----:B------:R-:W-:Y:S02]  /*23540*/  MOV R2, 0x23560 ;  /* 0x0002356000027802 */ /* 0x000fe40000000f00 */
[----:B-1----:R-:W-:Y:S05]  /*23550*/  CALL.REL.NOINC `($__internal_25_$__cuda_sm70_votesync_ballot) ;  /* 0x0000029000007944 */ /* 0x002fea0003c00000 */
[----:B------:R-:W-:Y:S01]  /*23560*/  MOV R5, R0 ;  /* 0x0000000000057202 */ /* 0x000fe20000000f00 */
[----:B------:R-:W-:Y:S05]  /*23570*/  BRA `(.L_x_1906) ;  /* 0xffff974000007947 */ /* 0x000fea000383ffff */
.L_x_1828:
[----:B------:R-:W-:Y:S01]  /*23580*/  IMAD.MOV.U32 R219, RZ, RZ, R6 ;  /* 0x000000ffffdb7224 */ /* 0x000fe200078e0006 */
[----:B--2---:R-:W-:Y:S01]  /*23590*/  MOV R2, R0 ;  /* 0x0000000000027202 */ /* 0x004fe20000000f00 */
[----:B------:R-:W-:Y:S01]  /*235a0*/  IMAD.MOV.U32 R218, RZ, RZ, 0x1f ;  /* 0x0000001fffda7424 */ /* 0x000fe200078e00ff */
[----:B------:R-:W-:Y:S02]  /*235b0*/  MOV R3, 0x235d0 ;  /* 0x000235d000037802 */ /* 0x000fe40000000f00 */
[----:B-1----:R-:W-:Y:S05]  /*235c0*/  CALL.REL.NOINC `($__internal_23_$__cuda_sm70_shflsync_idx_p) ;  /* 0x0000015000007944 */ /* 0x002fea0003c00000 */
[----:B------:R-:W-:Y:S01]  /*235d0*/  IMAD.MOV.U32 R6, RZ, RZ, R218 ;  /* 0x000000ffff067224 */ /* 0x000fe200078e00da */
[----:B------:R-:W-:Y:S01]  /*235e0*/  MOV R2, R0 ;  /* 0x0000000000027202 */ /* 0x000fe20000000f00 */
[----:B------:R-:W-:Y:S01]  /*235f0*/  IMAD.MOV.U32 R219, RZ, RZ, R7 ;  /* 0x000000ffffdb7224 */ /* 0x000fe200078e0007 */
[----:B------:R-:W-:-:S02]  /*23600*/  MOV R218, 0x1f ;  /* 0x0000001f00da7802 */ /* 0x000fc40000000f00 */
[----:B------:R-:W-:Y:S02]  /*23610*/  MOV R3, 0x23630 ;  /* 0x0002363000037802 */ /* 0x000fe40000000f00 */
[----:B------:R-:W-:Y:S05]  /*23620*/  CALL.REL.NOINC `($__internal_23_$__cuda_sm70_shflsync_idx_p) ;  /* 0x000000f000007944 */ /* 0x000fea0003c00000 */
[----:B------:R-:W-:Y:S01]  /*23630*/  MOV R7, R218 ;  /* 0x000000da00077202 */ /* 0x000fe20000000f00 */
[----:B------:R-:W-:Y:S05]  /*23640*/  BRA `(.L_x_1907) ;  /* 0xffff96e000007947 */ /* 0x000fea000383ffff */
.L_x_1831:
[----:B------:R-:W-:Y:S01]  /*23650*/  IMAD.MOV.U32 R219, RZ, RZ, R4 ;  /* 0x000000ffffdb7224 */ /* 0x000fe200078e0004 */
[----:B--2---:R-:W-:Y:S01]  /*23660*/  MOV R2, R0 ;  /* 0x0000000000027202 */ /* 0x004fe20000000f00 */
[----:B------:R-:W-:Y:S01]  /*23670*/  IMAD.MOV.U32 R218, RZ, RZ, 0x1f ;  /* 0x0000001fffda7424 */ /* 0x000fe200078e00ff */
[----:B------:R-:W-:Y:S02]  /*23680*/  MOV R3, 0x236a0 ;  /* 0x000236a000037802 */ /* 0x000fe40000000f00 */
[----:B-1--4-:R-:W-:Y:S05]  /*23690*/  CALL.REL.NOINC `($__internal_23_$__cuda_sm70_shflsync_idx_p) ;  /* 0x0000008000007944 */ /* 0x012fea0003c00000 */
[----:B------:R-:W-:Y:S01]  /*236a0*/  MOV R10, R218 ;  /* 0x000000da000a7202 */ /* 0x000fe20000000f00 */
[----:B------:R-:W-:Y:S05]  /*236b0*/  BRA `(.L_x_1830) ;  /* 0xffff96d000007947 */ /* 0x000fea000383ffff */
        .weak           $__internal_22_$__cuda_sm70_shflsync_bfly_p
        .type           $__internal_22_$__cuda_sm70_shflsync_bfly_p,@function
        .size           $__internal_22_$__cuda_sm70_shflsync_bfly_p,($__internal_23_$__cuda_sm70_shflsync_idx_p - $__internal_22_$__cuda_sm70_shflsync_bfly_p)
$__internal_22_$__cuda_sm70_shflsync_bfly_p:
[----:B------:R-:W-:Y:S02]  /*236c0*/  MOV R192, 0xffffffff ;  /* 0xffffffff00c07802 */ /* 0x000fe40000000f00 */
[----:B------:R-:W-:Y:S02]  /*236d0*/  MOV R3, 0x1f ;  /* 0x0000001f00037802 */ /* 0x000fe40000000f00 */
[----:B------:R-:W-:Y:S04]  /*236e0*/  WARPSYNC R192 ;  /* 0x000000c000007348 */ /* 0x000fe80003800000 */
[----:B------:R1:W2:Y:S02]  /*236f0*/  SHFL.BFLY PT, R0, R84, R0, R3 ;  /* 0x0c00000054007389 */ /* 0x0002a400000e0003 */
[----:B-1----:R-:W-:-:S04]  /*23700*/  MOV R3, 0x0 ;  /* 0x0000000000037802 */ /* 0x002fc80000000f00 */
[----:B--2---:R-:W-:Y:S05]  /*23710*/  RET.REL.NODEC R2 `(_ZN7cutlass13device_kernelIN5flash19enable_sm80_to_sm89INS1_16FlashAttnFwdSm80INS1_25CollectiveMainloopFwdSm80ILi4ELi1ELb0EN4cute5tupleIJNS5_1CILi128EEENS7_ILi80EEENS7_ILi64EEEEEELi64ENS_6half_tEfNS_4arch4Sm80ELb1ELb0ELb0ELb1ELb1ELb1ELb1ELb1EEENS1_21CollectiveEpilogueFwdINS6_IJS8_SA_S9_EEENS6_IJNS7_ILi1EEESI_SI_EEESC_SE_Li128ELb1ELb1ELb1ELb0EEENS1_36VarlenDynamicPersistentTileSchedulerILi128ELi80ELi128ELi128ELb1ELb1ELb0ELb1ELb1ELb1EEEEEEEEEvNT_6ParamsE) ;  /* 0xfffdc8e002007950 */ /* 0x004fea0003c3ffff */
        .weak           $__internal_23_$__cuda_sm70_shflsync_idx_p
        .type           $__internal_23_$__cuda_sm70_shflsync_idx_p,@function
        .size           $__internal_23_$__cuda_sm70_shflsync_idx_p,($__internal_24_$__cuda_sm70_shflsync_up_p - $__internal_23_$__cuda_sm70_shflsync_idx_p)
$__internal_23_$__cuda_sm70_shflsync_idx_p:
[----:B------:R-:W-:-:S04]  /*23720*/  MOV R220, 0xffffffff ;  /* 0xffffffff00dc7802 */ /* 0x000fc80000000f00 */
[----:B------:R-:W-:Y:S04]  /*23730*/  WARPSYNC R220 ;  /* 0x000000dc00007348 */ /* 0x000fe80003800000 */
[----:B------:R1:W2:Y:S02]  /*23740*/  SHFL.IDX PT, R218, R219, R2, R218 ;  /* 0x00000002dbda7389 */ /* 0x0002a400000e00da */
[----:B-1----:R-:W-:Y:S02]  /*23750*/  MOV R2, R3 ;  /* 0x0000000300027202 */ /* 0x002fe40000000f00 */
[----:B------:R-:W-:-:S04]  /*23760*/  MOV R3, 0x0 ;  /* 0x0000000000037802 */ /* 0x000fc80000000f00 */
[----:B--2---:R-:W-:Y:S05]  /*23770*/  RET.REL.NODEC R2 `(_ZN7cutlass13device_kernelIN5flash19enable_sm80_to_sm89INS1_16FlashAttnFwdSm80INS1_25CollectiveMainloopFwdSm80ILi4ELi1ELb0EN4cute5tupleIJNS5_1CILi128EEENS7_ILi80EEENS7_ILi64EEEEEELi64ENS_6half_tEfNS_4arch4Sm80ELb1ELb0ELb0ELb1ELb1ELb1ELb1ELb1EEENS1_21CollectiveEpilogueFwdINS6_IJS8_SA_S9_EEENS6_IJNS7_ILi1EEESI_SI_EEESC_SE_Li128ELb1ELb1ELb1ELb0EEENS1_36VarlenDynamicPersistentTileSchedulerILi128ELi80ELi128ELi128ELb1ELb1ELb0ELb1ELb1ELb1EEEEEEEEEvNT_6ParamsE) ;  /* 0xfffdc88002007950 */ /* 0x004fea0003c3ffff */
        .weak           $__internal_24_$__cuda_sm70_shflsync_up_p
        .type           $__internal_24_$__cuda_sm70_shflsync_up_p,@function
        .size           $__internal_24_$__cuda_sm70_shflsync_up_p,($__internal_25_$__cuda_sm70_votesync_ballot - $__internal_24_$__cuda_sm70_shflsync_up_p)
$__internal_24_$__cuda_sm70_shflsync_up_p:
[----:B------:R-:W-:Y:S02]  /*23780*/  IMAD.MOV.U32 R4, RZ, RZ, RZ ;  /* 0x000000ffff047224 */ /* 0x000fe400078e00ff */
[----:B------:R-:W-:-:S04]  /*23790*/  IMAD.MOV.U32 R11, RZ, RZ, -0x1 ;  /* 0xffffffffff0b7424 */ /* 0x000fc800078e00ff */
[----:B------:R-:W-:Y:S04]  /*237a0*/  WARPSYNC R11 ;  /* 0x0000000b00007348 */ /* 0x000fe80003800000 */
[----:B------:R1:W2:Y:S02]  /*237b0*/  SHFL.UP PT, R4, R0, R2, R4 ;  /* 0x0400000200047389 */ /* 0x0002a400000e0004 */
[----:B-1----:R-:W-:Y:S02]  /*237c0*/  MOV R2, R3 ;  /* 0x0000000300027202 */ /* 0x002fe40000000f00 */
[----:B------:R-:W-:-:S04]  /*237d0*/  MOV R3, 0x0 ;  /* 0x0000000000037802 */ /* 0x000fc80000000f00 */
[----:B--2---:R-:W-:Y:S05]  /*237e0*/  RET.REL.NODEC R2 `(_ZN7cutlass13device_kernelIN5flash19enable_sm80_to_sm89INS1_16FlashAttnFwdSm80INS1_25CollectiveMainloopFwdSm80ILi4ELi1ELb0EN4cute5tupleIJNS5_1CILi128EEENS7_ILi80EEENS7_ILi64EEEEEELi64ENS_6half_tEfNS_4arch4Sm80ELb1ELb0ELb0ELb1ELb1ELb1ELb1ELb1EEENS1_21CollectiveEpilogueFwdINS6_IJS8_SA_S9_EEENS6_IJNS7_ILi1EEESI_SI_EEESC_SE_Li128ELb1ELb1ELb1ELb0EEENS1_36VarlenDynamicPersistentTileSchedulerILi128ELi80ELi128ELi128ELb1ELb1ELb0ELb1ELb1ELb1EEEEEEEEEvNT_6ParamsE) ;  /* 0xfffdc81002007950 */ /* 0x004fea0003c3ffff */
        .weak           $__internal_25_$__cuda_sm70_votesync_ballot
        .type           $__internal_25_$__cuda_sm70_votesync_ballot,@function
        .size           $__internal_25_$__cuda_sm70_votesync_ballot,(.L_x_1939 - $__internal_25_$__cuda_sm70_votesync_ballot)
$__internal_25_$__cuda_sm70_votesync_ballot:
[----:B------:R-:W-:Y:S01]  /*237f0*/  ISETP.NE.U32.AND P0, PT, R0, 0x1, PT ;  /* 0x000000010000780c */ /* 0x000fe20003f05070 */
[----:B------:R-:W-:-:S04]  /*23800*/  IMAD.MOV.U32 R3, RZ, RZ, -0x1 ;  /* 0xffffffffff037424 */ /* 0x000fc800078e00ff */
[----:B------:R-:W-:Y:S08]  /*23810*/  WARPSYNC R3 ;  /* 0x0000000300007348 */ /* 0x000ff00003800000 */
[----:B------:R-:W-:-:S04]  /*23820*/  VOTE.ANY R0, PT, !P0 ;  /* 0x0000000000007806 */ /* 0x000fc800040e0100 */
[----:B------:R-:W-:Y:S01]  /*23830*/  LOP3.LUT R0, R0, R3, RZ, 0xc0, !PT ;  /* 0x0000000300007212 */ /* 0x000fe200078ec0ff */
[----:B------:R-:W-:-:S04]  /*23840*/  IMAD.MOV.U32 R3, RZ, RZ, 0x0 ;  /* 0x00000000ff037424 */ /* 0x000fc800078e00ff */
[----:B------:R-:W-:Y:S05]  /*23850*/  RET.REL.NODEC R2 `(_ZN7cutlass13device_kernelIN5flash19enable_sm80_to_sm89INS1_16FlashAttnFwdSm80INS1_25CollectiveMainloopFwdSm80ILi4ELi1ELb0EN4cute5tupleIJNS5_1CILi128EEENS7_ILi80EEENS7_ILi64EEEEEELi64ENS_6half_tEfNS_4arch4Sm80ELb1ELb0ELb0ELb1ELb1ELb1ELb1ELb1EEENS1_21CollectiveEpilogueFwdINS6_IJS8_SA_S9_EEENS6_IJNS7_ILi1EEESI_SI_EEESC_SE_Li128ELb1ELb1ELb1ELb0EEENS1_36VarlenDynamicPersistentTileSchedulerILi128ELi80ELi128ELi128ELb1ELb1ELb0ELb1ELb1ELb1EEEEEEEEEvNT_6ParamsE) ;  /* 0xfffdc7a002007950 */ /* 0x000fea0003c3ffff */
.L_x_1908:
        /* <DEDUP_REMOVED lines=10> */
.L_x_1939:


//--------------------- .nv.shared._ZN7cutlass13device_kernelIN5flash19enable_sm80_to_sm89INS1_16FlashAttnFwdSm80INS1_25CollectiveMainloopFwdSm80ILi4ELi1ELb0EN4cute5tupleIJNS5_1CILi128EEENS7_ILi112EEENS7_ILi64EEEEEELi64ENS_6half_tEfNS_4arch4Sm80ELb0ELb0ELb0ELb0ELb1ELb0ELb1ELb1EEENS1_21CollectiveEpilogueFwdINS6_IJS8_SA_S9_EEENS6_IJNS7_ILi1EEESI_SI_EEESC_SE_Li128ELb0ELb1ELb1ELb0EEENS1_19SingleTileSchedulerILb0ELb1ELb1ELi128EEEEEEEEEvNT_6ParamsE --------------------------
	.section	.nv.shared._ZN7cutlass13device_kernelIN5flash19enable_sm80_to_sm89INS1_16FlashAttnFwdSm80INS1_25CollectiveMainloopFwdSm80ILi4ELi1ELb0EN4cute5tupleIJNS5_1CILi128EEENS7_ILi112EEENS7_ILi64EEEEEELi64ENS_6half_tEfNS_4arch4Sm80ELb0ELb0ELb0ELb0ELb1ELb0ELb1ELb1EEENS1_21CollectiveEpilogueFwdINS6_IJS8_SA_S9_EEENS6_IJNS7_ILi1EEESI_SI_EEESC_SE_Li128ELb0ELb1ELb1ELb0EEENS1_19SingleTileSchedulerILb0ELb1ELb1ELi128EEEEEEEEEvNT_6ParamsE,"aw",@nobits
	.sectionflags	@""
	.align	16


//--------------------- .nv.global                --------------------------
	.section	.nv.global,"aw",@nobits
.nv.global:
	.type		_ZN77_INTERNAL_46159d13_41_flash_fwd_hdim64_fp16_paged_split_sm80_cu_49158569_34374cute1_E,@object
	.size		_ZN77_INTERNAL_46159d13_41_flash_fwd_hdim64_fp16_paged_split_sm80_cu_49158569_34374cute1_E,(_ZN77_INTERNAL_46159d13_41_flash_fwd_hdim64_fp16_paged_split_sm80_cu_49158569_34374cuda3std3__45__cpo6cbeginE - _ZN77_INTERNAL_46159d13_41_flash_fwd_hdim64_fp16_paged_split_sm80_cu_49158569_34374cute1_E)
_ZN77_INTERNAL_46159d13_41_flash_fwd_hdim64_fp16_paged_split_sm80_cu_49158569_34374cute1_E:
	.zero		1
	.type		_ZN77_INTERNAL_46159d13_41_flash_fwd_hdim64_fp16_paged_split_sm80_cu_49158569_34374cuda3std3__45__cpo6cbeginE,@object
	.size		_ZN77_INTERNAL_46159d13_41_flash_fwd_hdim64_fp16_paged_split_sm80_cu_49158569_34374cuda3std3__45__cpo6cbeginE,(_ZN77_INTERNAL_46159d13_41_flash_fwd_hdim64_fp16_paged_split_sm80_cu_49158569_34374cuda3std3__48in_placeE - _ZN77_INTERNAL_46159d13_41_flash_fwd_hdim64_fp16_paged_split_sm80_cu_49158569_34374cuda3std3__45__cpo6cbeginE)
_ZN77_INTERNAL_46159d13_41_flash_fwd_hdim64_fp16_paged_split_sm80_cu_49158569_34374cuda3std3__45__cpo6cbeginE:
	.zero		1
	.type		_ZN77_INTERNAL_46159d13_41_flash_fwd_hdim64_fp16_paged_split_sm80_cu_49158569_34374cuda3std3__48in_placeE,@object
	.size		_ZN77_INTERNAL_46159d13_41_flash_fwd_hdim64_fp16_paged_split_sm80_cu_49158569_34374cuda3std3__48in_placeE,(_ZN77_INTERNAL_46159d13_41_flash_fwd_hdim64_fp16_paged_split_sm80_cu_49158569_34374cuda3std6ranges3__45__cpo9iter_moveE - _ZN77_INTERNAL_46159d13_41_flash_fwd_hdim64_fp16_paged_split_sm80_cu_49158569_34374cuda3std3__48in_placeE)
_ZN77_INTERNAL_46159d13_41_flash_fwd_hdim64_fp16_paged_split_sm80_cu_49158569_34374cuda3std3__48in_placeE:
	.zero		1
	.type		_ZN77_INTERNAL_46159d13_41_flash_fwd_hdim64_fp16_paged_split_sm80_cu_49158569_34374cuda3std6ranges3__45__cpo9iter_moveE,@object
	.size		_ZN77_INTERNAL_46159d13_41_flash_fwd_hdim64_fp16_paged_split_sm80_cu_49158569_34374cuda3std6ranges3__45__cpo9iter_moveE,(_ZN77_INTERNAL_46159d13_41_flash_fwd_hdim64_fp16_paged_split_sm80_cu_49158569_34374cuda3std3__45__cpo5beginE - _ZN77_INTERNAL_46159d13_41_flash_fwd_hdim64_fp16_paged_split_sm80_cu_49158569_34374cuda3std6ranges3__45__cpo9iter_moveE)
_ZN77_INTERNAL_46159d13_41_flash_fwd_hdim64_fp16_paged_split_sm80_cu_49158569_34374cuda3std6ranges3__45__cpo9iter_moveE:
	.zero		1
	.type		_ZN77_INTERNAL_46159d13_41_flash_fwd_hdim64_fp16_paged_split_sm80_cu_49158569_34374cuda3std3__45__cpo5beginE,@object
	.size		_ZN77_INTERNAL_46159d13_41_flash_fwd_hdim64_fp16_paged_split_sm80_cu_49158569_34374cuda3std3__45__cpo5beginE,(_ZN77_INTERNAL_46159d13_41_flash_fwd_hdim64_fp16_paged_split_sm80_cu_49158569_34374cuda3std3__479_GLOBAL__N__46159d13_41_flash_fwd_hdim64_fp16_paged_split_sm80_cu_49158569_34376ignoreE - _ZN77_INTERNAL_46159d13_41_flash_fwd_hdim64_fp16_paged_split_sm80_cu_49158569_34374cuda3std3__45__cpo5beginE)
_ZN77_INTERNAL_46159d13_41_flash_fwd_hdim64_fp16_paged_split_sm80_cu_49158569_34374cuda3std3__45__cpo5beginE:
	.zero		1
	.type		_ZN77_INTERNAL_46159d13_41_flash_fwd_hdim64_fp16_paged_split_sm80_cu_49158569_34374cuda3std3__479_GLOBAL__N__46159d13_41_flash_fwd_hdim64_fp16_paged_split_sm80_cu_49158569_34376ignoreE,@object
	.size		_ZN77_INTERNAL_46159d13_41_flash_fwd_hdim64_fp16_paged_split_sm80_cu_49158569_34374cuda3std3__479_GLOBAL__N__46159d13_41_flash_fwd_hdim64_fp16_paged_split_sm80_cu_49158569_34376ignoreE,(_ZN77_INTERNAL_46159d13_41_flash_fwd_hdim64_fp16_paged_split_sm80_cu_49158569_34374cute7productE - _ZN77_INTERNAL_46159d13_41_flash_fwd_hdim64_fp16_paged_split_sm80_cu_49158569_34374cuda3std3__479_GLOBAL__N__46159d13_41_flash_fwd_hdim64_fp16_paged_split_sm80_cu_49158569_34376ignoreE)
_ZN77_INTERNAL_46159d13_41_flash_fwd_hdim64_fp16_paged_split_sm80_cu_49158569_34374cuda3std3__479_GLOBAL__N__46159d13_41_flash_fwd_hdim64_fp16_paged_split_sm80_cu_49158569_34376ignoreE:
	.zero		1
	.type		_ZN77_INTERNAL_46159d13_41_flash_fwd_hdim64_fp16_paged_split_sm80_cu_49158569_34374cute7productE,@object
	.size		_ZN77_INTERNAL_46159d13_41_flash_fwd_hdim64_fp16_paged_split_sm80_cu_49158569_34374cute7productE,(_ZN77_INTERNAL_46159d13_41_flash_fwd_hdim64_fp16_paged_split_sm80_cu_49158569_34374cuda3std3__45__cpo3endE - _ZN77_INTERNAL_46159d13_41_flash_fwd_hdim64_fp16_paged_split_sm80_cu_49158569_34374cute7productE)
_ZN77_INTERNAL_46159d13_41_flash_fwd_hdim64_fp16_paged_split_sm80_cu_49158569_34374cute7productE:
	.zero		1
	.type		_ZN77_INTERNAL_46159d13_41_flash_fwd_hdim64_fp16_paged_split_sm80_cu_49158569_34374cuda3std3__45__cpo3endE,@object
	.size		_ZN77_INTERNAL_46159d13_41_flash_fwd_hdim64_fp16_paged_split_sm80_cu_49158569_34374cuda3std3__45__cpo3endE,(_ZN77_INTERNAL_46159d13_41_flash_fwd_hdim64_fp16_paged_split_sm80_cu_49158569_34374cuda3std3__419piecewise_constructE - _ZN77_INTERNAL_46159d13_41_flash_fwd_hdim64_fp16_paged_split_sm80_cu_49158569_34374cuda3std3__45__cpo3endE)
_ZN77_INTERNAL_46159d13_41_flash_fwd_hdim64_fp16_paged_split_sm80_cu_49158569_34374cuda3std3__45__cpo3endE:
	.zero		1
	.type		_ZN77_INTERNAL_46159d13_41_flash_fwd_hdim64_fp16_paged_split_sm80_cu_49158569_34374cuda3std3__419piecewise_constructE,@object
	.size		_ZN77_INTERNAL_46159d13_41_flash_fwd_hdim64_fp16_paged_split_sm80_cu_49158569_34374cuda3std3__419piecewise_constructE,(_ZN77_INTERNAL_46159d13_41_flash_fwd_hdim64_fp16_paged_split_sm80_cu_49158569_34374cuda3std3__45__cpo4cendE - _ZN77_INTERNAL_46159d13_41_flash_fwd_hdim64_fp16_paged_split_sm80_cu_49158569_34374cuda3std3__419piecewise_constructE)
_ZN77_INTERNAL_46159d13_41_flash_fwd_hdim64_fp16_paged_split_sm80_cu_49158569_34374cuda3std3__419piecewise_constructE:
	.zero		1
	.type		_ZN77_INTERNAL_46159d13_41_flash_fwd_hdim64_fp16_paged_split_sm80_cu_49158569_34374cuda3std3__45__cpo4cendE,@object
	.size		_ZN77_INTERNAL_46159d13_41_flash_fwd_hdim64_fp16_paged_split_sm80_cu_49158569_34374cuda3std3__45__cpo4cendE,(_ZN77_INTERNAL_46159d13_41_flash_fwd_hdim64_fp16_paged_split_sm80_cu_49158569_34374cuda3std6ranges3__45__cpo4swapE - _ZN77_INTERNAL_46159d13_41_flash_fwd_hdim64_fp16_paged_split_sm80_cu_49158569_34374cuda3std3__45__cpo4cendE)
_ZN77_INTERNAL_46159d13_41_flash_fwd_hdim64_fp16_paged_split_sm80_cu_49158569_34374cuda3std3__45__cpo4cendE:
	.zero		1
	.type		_ZN77_INTERNAL_46159d13_41_flash_fwd_hdim64_fp16_paged_split_sm80_cu_49158569_34374cuda3std6ranges3__45__cpo4swapE,@object
	.size		_ZN77_INTERNAL_46159d13_41_flash_fwd_hdim64_fp16_paged_split_sm80_cu_49158569_34374cuda3std6ranges3__45__cpo4swapE,(.L_7 - _ZN77_INTERNAL_46159d13_41_flash_fwd_hdim64_fp16_paged_split_sm80_cu_49158569_34374cuda3std6ranges3__45__cpo4swapE)
_ZN77_INTERNAL_46159d13_41_flash_fwd_hdim64_fp16_paged_split_sm80_cu_49158569_34374cuda3std6ranges3__45__cpo4swapE:
	.zero		1
.L_7:


//--------------------- .nv.shared._ZN7cutlass13device_kernelIN5flash19enable_sm80_to_sm89INS1_16FlashAttnFwdSm80INS1_25CollectiveMainloopFwdSm80ILi4ELi1ELb0EN4cute5tupleIJNS5_1CILi128EEENS7_ILi80EEENS7_ILi64EEEEEELi64ENS_6half_tEfNS_4arch4Sm80ELb0ELb0ELb0ELb1ELb1ELb0ELb1ELb1EEENS1_21CollectiveEpilogueFwdINS6_IJS8_SA_S9_EEENS6_IJNS7_ILi1EEESI_SI_EEESC_SE_Li128ELb1ELb1ELb1ELb0EEENS1_36VarlenDynamicPersistentTileSchedulerILi128ELi80ELi128ELi128ELb1ELb1ELb0ELb0ELb1ELb1EEEEEEEEEvNT_6ParamsE --------------------------
	.section	.nv.shared._ZN7cutlass13device_kernelIN5flash19enable_sm80_to_sm89INS1_16FlashAttnFwdSm80INS1_25CollectiveMainloopFwdSm80ILi4ELi1ELb0EN4cute5tupleIJNS5_1CILi128EEENS7_ILi80EEENS7_ILi64EEEEEELi64ENS_6half_tEfNS_4arch4Sm80ELb0ELb0ELb0ELb1ELb1ELb0ELb1ELb1EEENS1_21CollectiveEpilogueFwdINS6_IJS8_SA_S9_EEENS6_IJNS7_ILi1EEESI_SI_EEESC_SE_Li128ELb1ELb1ELb1ELb0EEENS1_36VarlenDynamicPersistentTileSchedulerILi128ELi80ELi128ELi128ELb1ELb1ELb0ELb0ELb1ELb1EEEEEEEEEvNT_6ParamsE,"aw",@nobits
	.sectionflags	@""
	.align	16


//--------------------- .nv.shared._ZN7cutlass13device_kernelIN5flash19enable_sm80_to_sm89INS1_16FlashAttnFwdSm80INS1_25CollectiveMainloopFwdSm80ILi4ELi1ELb0EN4cute5tupleIJNS5_1CILi128EEENS7_ILi80EEENS7_ILi64EEEEEELi64ENS_6half_tEfNS_4arch4Sm80ELb0ELb0ELb0ELb1ELb1ELb1ELb1ELb1EEENS1_21CollectiveEpilogueFwdINS6_IJS8_SA_S9_EEENS6_IJNS7_ILi1EEESI_SI_EEESC_SE_Li128ELb1ELb1ELb1ELb0EEENS1_36VarlenDynamicPersistentTileSchedulerILi128ELi80ELi128ELi128ELb1ELb1ELb0ELb0ELb1ELb1EEEEEEEEEvNT_6ParamsE --------------------------
	.section	.nv.shared._ZN7cutlass13device_kernelIN5flash19enable_sm80_to_sm89INS1_16FlashAttnFwdSm80INS1_25CollectiveMainloopFwdSm80ILi4ELi1ELb0EN4cute5tupleIJNS5_1CILi128EEENS7_ILi80EEENS7_ILi64EEEEEELi64ENS_6half_tEfNS_4arch4Sm80ELb0ELb0ELb0ELb1ELb1ELb1ELb1ELb1EEENS1_21CollectiveEpilogueFwdINS6_IJS8_SA_S9_EEENS6_IJNS7_ILi1EEESI_SI_EEESC_SE_Li128ELb1ELb1ELb1ELb0EEENS1_36VarlenDynamicPersistentTileSchedulerILi128ELi80ELi128ELi128ELb1ELb1ELb0ELb0ELb1ELb1EEEEEEEEEvNT_6ParamsE,"aw",@nobits
	.sectionflags	@""
	.align	16


//--------------------- .nv.shared._ZN7cutlass13device_kernelIN5flash19enable_sm80_to_sm89INS1_16FlashAttnFwdSm80INS1_25CollectiveMainloopFwdSm80ILi4ELi1ELb0EN4cute5tupleIJNS5_1CILi128EEENS7_ILi96EEENS7_ILi64EEEEEELi64ENS_6half_tEfNS_4arch4Sm80ELb0ELb1ELb0ELb0ELb1ELb0ELb1ELb1EEENS1_21CollectiveEpilogueFwdINS6_IJS8_SA_S9_EEENS6_IJNS7_ILi1EEESI_SI_EEESC_SE_Li128ELb0ELb1ELb1ELb0EEENS1_19SingleTileSchedulerILb0ELb1ELb1ELi128EEEEEEEEEvNT_6ParamsE --------------------------
	.section	.nv.shared._ZN7cutlass13device_kernelIN5flash19enable_sm80_to_sm89INS1_16FlashAttnFwdSm80INS1_25CollectiveMainloopFwdSm80ILi4ELi1ELb0EN4cute5tupleIJNS5_1CILi128EEENS7_ILi96EEENS7_ILi64EEEEEELi64ENS_6half_tEfNS_4arch4Sm80ELb0ELb1ELb0ELb0ELb1ELb0ELb1ELb1EEENS1_21CollectiveEpilogueFwdINS6_IJS8_SA_S9_EEENS6_IJNS7_ILi1EEESI_SI_EEESC_SE_Li128ELb0ELb1ELb1ELb0EEENS1_19SingleTileSchedulerILb0ELb1ELb1ELi128EEEEEEEEEvNT_6ParamsE,"aw",@nobits
	.sectionflags	@""
	.align	16


//--------------------- .nv.shared._ZN7cutlass13device_kernelIN5flash19enable_sm80_to_sm89INS1_16FlashAttnFwdSm80INS1_25CollectiveMainloopFwdSm80ILi4ELi1ELb0EN4cute5tupleIJNS5_1CILi128EEENS7_ILi80EEENS7_ILi64EEEEEELi64ENS_6half_tEfNS_4arch4Sm80ELb0ELb1ELb0ELb1ELb1ELb0ELb1ELb1EEENS1_21CollectiveEpilogueFwdINS6_IJS8_SA_S9_EEENS6_IJNS7_ILi1EEESI_SI_EEESC_SE_Li128ELb1ELb1ELb1ELb0EEENS1_36VarlenDynamicPersistentTileSchedulerILi128ELi80ELi128ELi128ELb1ELb1ELb0ELb1ELb0ELb1EEEEEEEEEvNT_6ParamsE --------------------------
	.section	.nv.shared._ZN7cutlass13device_kernelIN5flash19enable_sm80_to_sm89INS1_16FlashAttnFwdSm80INS1_25CollectiveMainloopFwdSm80ILi4ELi1ELb0EN4cute5tupleIJNS5_1CILi128EEENS7_ILi80EEENS7_ILi64EEEEEELi64ENS_6half_tEfNS_4arch4Sm80ELb0ELb1ELb0ELb1ELb1ELb0ELb1ELb1EEENS1_21CollectiveEpilogueFwdINS6_IJS8_SA_S9_EEENS6_IJNS7_ILi1EEESI_SI_EEESC_SE_Li128ELb1ELb1ELb1ELb0EEENS1_36VarlenDynamicPersistentTileSchedulerILi128ELi80ELi128ELi128ELb1ELb1ELb0ELb1ELb0ELb1EEEEEEEEEvNT_6ParamsE,"aw",@nobits
	.sectionflags	@""
	.align	16


//--------------------- .nv.shared._ZN7cutlass13device_kernelIN5flash19enable_sm80_to_sm89INS1_16FlashAttnFwdSm80INS1_25CollectiveMainloopFwdSm80ILi4ELi1ELb0EN4cute5tupleIJNS5_1CILi128EEENS7_ILi80EEENS7_ILi64EEEEEELi64ENS_6half_tEfNS_4arch4Sm80ELb0ELb1ELb0ELb1ELb1ELb1ELb1ELb1EEENS1_21CollectiveEpilogueFwdINS6_IJS8_SA_S9_EEENS6_IJNS7_ILi1EEESI_SI_EEESC_SE_Li128ELb1ELb1ELb1ELb0EEENS1_36VarlenDynamicPersistentTileSchedulerILi128ELi80ELi128ELi128ELb1ELb1ELb0ELb1ELb0ELb1EEEEEEEEEvNT_6ParamsE --------------------------
	.section	.nv.shared._ZN7cutlass13device_kernelIN5flash19enable_sm80_to_sm89INS1_16FlashAttnFwdSm80INS1_25CollectiveMainloopFwdSm80ILi4ELi1ELb0EN4cute5tupleIJNS5_1CILi128EEENS7_ILi80EEENS7_ILi64EEEEEELi64ENS_6half_tEfNS_4arch4Sm80ELb0ELb1ELb0ELb1ELb1ELb1ELb1ELb1EEENS1_21CollectiveEpilogueFwdINS6_IJS8_SA_S9_EEENS6_IJNS7_ILi1EEESI_SI_EEESC_SE_Li128ELb1ELb1ELb1ELb0EEENS1_36VarlenDynamicPersistentTileSchedulerILi128ELi80ELi128ELi128ELb1ELb1ELb0ELb1ELb0ELb1EEEEEEEEEvNT_6ParamsE,"aw",@nobits
	.sectionflags	@""
	.align	16


//--------------------- .nv.shared._ZN7cutlass13device_kernelIN5flash19enable_sm80_to_sm89INS1_16FlashAttnFwdSm80INS1_25CollectiveMainloopFwdSm80ILi4ELi1ELb0EN4cute5tupleIJNS5_1CILi128EEENS7_ILi112EEENS7_ILi64EEEEEELi64ENS_6half_tEfNS_4arch4Sm80ELb1ELb0ELb0ELb0ELb1ELb0ELb1ELb1EEENS1_21CollectiveEpilogueFwdINS6_IJS8_SA_S9_EEENS6_IJNS7_ILi1EEESI_SI_EEESC_SE_Li128ELb0ELb1ELb1ELb0EEENS1_30DynamicPersistentTileSchedulerILi128ELi128ELb1ELb1ELb0EEEEEEEEEvNT_6ParamsE --------------------------
	.section	.nv.shared._ZN7cutlass13device_kernelIN5flash19enable_sm80_to_sm89INS1_16FlashAttnFwdSm80INS1_25CollectiveMainloopFwdSm80ILi4ELi1ELb0EN4cute5tupleIJNS5_1CILi128EEENS7_ILi112EEENS7_ILi64EEEEEELi64ENS_6half_tEfNS_4arch4Sm80ELb1ELb0ELb0ELb0ELb1ELb0ELb1ELb1EEENS1_21CollectiveEpilogueFwdINS6_IJS8_SA_S9_EEENS6_IJNS7_ILi1EEESI_SI_EEESC_SE_Li128ELb0ELb1ELb1ELb0EEENS1_30DynamicPersistentTileSchedulerILi128ELi128ELb1ELb1ELb0EEEEEEEEEvNT_6ParamsE,"aw",@nobits
	.sectionflags	@""
	.align	16


//--------------------- .nv.shared._ZN7cutlass13device_kernelIN5flash19enable_sm80_to_sm89INS1_16FlashAttnFwdSm80INS1_25CollectiveMainloopFwdSm80ILi4ELi1ELb0EN4cute5tupleIJNS5_1CILi128EEENS7_ILi80EEENS7_ILi64EEEEEELi64ENS_6half_tEfNS_4arch4Sm80ELb1ELb0ELb0ELb1ELb1ELb0ELb1ELb1EEENS1_21CollectiveEpilogueFwdINS6_IJS8_SA_S9_EEENS6_IJNS7_ILi1EEESI_SI_EEESC_SE_Li128ELb1ELb1ELb1ELb0EEENS1_36VarlenDynamicPersistentTileSchedulerILi128ELi80ELi128ELi128ELb1ELb1ELb0ELb1ELb1ELb1EEEEEEEEEvNT_6ParamsE --------------------------
	.section	.nv.shared._ZN7cutlass13device_kernelIN5flash19enable_sm80_to_sm89INS1_16FlashAttnFwdSm80INS1_25CollectiveMainloopFwdSm80ILi4ELi1ELb0EN4cute5tupleIJNS5_1CILi128EEENS7_ILi80EEENS7_ILi64EEEEEELi64ENS_6half_tEfNS_4arch4Sm80ELb1ELb0ELb0ELb1ELb1ELb0ELb1ELb1EEENS1_21CollectiveEpilogueFwdINS6_IJS8_SA_S9_EEENS6_IJNS7_ILi1EEESI_SI_EEESC_SE_Li128ELb1ELb1ELb1ELb0EEENS1_36VarlenDynamicPersistentTileSchedulerILi128ELi80ELi128ELi128ELb1ELb1ELb0ELb1ELb1ELb1EEEEEEEEEvNT_6ParamsE,"aw",@nobits
	.sectionflags	@""
	.align	16


//--------------------- .nv.shared._ZN7cutlass13device_kernelIN5flash19enable_sm80_to_sm89INS1_16FlashAttnFwdSm80INS1_25CollectiveMainloopFwdSm80ILi4ELi1ELb0EN4cute5tupleIJNS5_1CILi128EEENS7_ILi80EEENS7_ILi64EEEEEELi64ENS_6half_tEfNS_4arch4Sm80ELb1ELb0ELb0ELb1ELb1ELb1ELb1ELb1EEENS1_21CollectiveEpilogueFwdINS6_IJS8_SA_S9_EEENS6_IJNS7_ILi1EEESI_SI_EEESC_SE_Li128ELb1ELb1ELb1ELb0EEENS1_36VarlenDynamicPersistentTileSchedulerILi128ELi80ELi128ELi128ELb1ELb1ELb0ELb1ELb1ELb1EEEEEEEEEvNT_6ParamsE --------------------------
	.section	.nv.shared._ZN7cutlass13device_kernelIN5flash19enable_sm80_to_sm89INS1_16FlashAttnFwdSm80INS1_25CollectiveMainloopFwdSm80ILi4ELi1ELb0EN4cute5tupleIJNS5_1CILi128EEENS7_ILi80EEENS7_ILi64EEEEEELi64ENS_6half_tEfNS_4arch4Sm80ELb1ELb0ELb0ELb1ELb1ELb1ELb1ELb1EEENS1_21CollectiveEpilogueFwdINS6_IJS8_SA_S9_EEENS6_IJNS7_ILi1EEESI_SI_EEESC_SE_Li128ELb1ELb1ELb1ELb0EEENS1_36VarlenDynamicPersistentTileSchedulerILi128ELi80ELi128ELi128ELb1ELb1ELb0ELb1ELb1ELb1EEEEEEEEEvNT_6ParamsE,"aw",@nobits
	.sectionflags	@""
	.align	16
